	.target	sm_80

	.elftype	@"ET_EXEC"


//--------------------- .note.nv.tkinfo           --------------------------
	.section	.note.nv.tkinfo,"",@"SHT_NOTE"
	.sectionflags	@"SHF_NOTE_NV_TKINFO"
	.tkinfo
        /*0018*/ 	.word	0x00000002
        /*0030*/ 	.string	""
        /*0030*/ 	.string	"ptxas"
        /*0030*/ 	.string	"Cuda compilation tools, release 13.0, V13.0.88"
        /*0030*/ 	.string	"Build cuda_13.0.r13.0/compiler.36424714_0"
        /*0030*/ 	.string	"-arch sm_80 -m 64 "



//--------------------- .note.nv.cuinfo           --------------------------
	.section	.note.nv.cuinfo,"",@"SHT_NOTE"
	.sectionflags	@"SHF_NOTE_NV_CUINFO"
        /*0018*/ 	.short	0x0002
        /*001a*/ 	.short	0x0050
        /*001c*/ 	.short	0x0082
	.zero		2


//--------------------- .nv.info                  --------------------------
	.section	.nv.info,"",@"SHT_CUDA_INFO"
	.align	4


	//----- nvinfo : EIATTR_REGCOUNT
	.align		4
        /*0000*/ 	.byte	0x04, 0x2f
        /*0002*/ 	.short	(.L_12 - .L_11)
	.align		4
.L_11:
        /*0004*/ 	.word	index@(_ZN7cutlass13device_kernelIN5flash19enable_sm80_to_sm89INS1_16FlashAttnFwdSm80INS1_25CollectiveMainloopFwdSm80ILi8ELi1ELb1EN4cute5tupleIJNS5_1CILi128EEENS7_ILi112EEES8_EEELi128ENS_10bfloat16_tEfNS_4arch4Sm80ELb1ELb0ELb0ELb1ELb0ELb1ELb1ELb1EEENS1_21CollectiveEpilogueFwdINS6_IJS8_S8_S9_EEENS6_IJNS7_ILi1EEESH_SH_EEESB_SD_Li256ELb1ELb1ELb1ELb0EEENS1_36VarlenDynamicPersistentTileSchedulerILi128ELi112ELi256ELi256ELb1ELb1ELb0ELb1ELb1ELb1EEEEEEEEEvNT_6ParamsE)
        /*0008*/ 	.word	0x000000ff


	//----- nvinfo : EIATTR_FRAME_SIZE
	.align		4
.L_12:
        /*000c*/ 	.byte	0x04, 0x11
        /*000e*/ 	.short	(.L_14 - .L_13)
	.align		4
.L_13:
        /*0010*/ 	.word	index@($__internal_27_$__cuda_sm70_votesync_ballot)
        /*0014*/ 	.word	0x00000000


	//----- nvinfo : EIATTR_FRAME_SIZE
	.align		4
.L_14:
        /*0018*/ 	.byte	0x04, 0x11
        /*001a*/ 	.short	(.L_16 - .L_15)
	.align		4
.L_15:
        /*001c*/ 	.word	index@($__internal_26_$__cuda_sm70_shflsync_up_p)
        /*0020*/ 	.word	0x00000000


	//----- nvinfo : EIATTR_FRAME_SIZE
	.align		4
.L_16:
        /*0024*/ 	.byte	0x04, 0x11
        /*0026*/ 	.short	(.L_18 - .L_17)
	.align		4
.L_17:
        /*0028*/ 	.word	index@($__internal_25_$__cuda_sm70_shflsync_idx_p)
        /*002c*/ 	.word	0x00000000


	//----- nvinfo : EIATTR_FRAME_SIZE
	.align		4
.L_18:
        /*0030*/ 	.byte	0x04, 0x11
        /*0032*/ 	.short	(.L_20 - .L_19)
	.align		4
.L_19:
        /*0034*/ 	.word	index@($__internal_24_$__cuda_sm70_shflsync_bfly_p)
        /*0038*/ 	.word	0x00000000


	//----- nvinfo : EIATTR_FRAME_SIZE
	.align		4
.L_20:
        /*003c*/ 	.byte	0x04, 0x11
        /*003e*/ 	.short	(.L_22 - .L_21)
	.align		4
.L_21:
        /*0040*/ 	.word	index@(_ZN7cutlass13device_kernelIN5flash19enable_sm80_to_sm89INS1_16FlashAttnFwdSm80INS1_25CollectiveMainloopFwdSm80ILi8ELi1ELb1EN4cute5tupleIJNS5_1CILi128EEENS7_ILi112EEES8_EEELi128ENS_10bfloat16_tEfNS_4arch4Sm80ELb1ELb0ELb0ELb1ELb0ELb1ELb1ELb1EEENS1_21CollectiveEpilogueFwdINS6_IJS8_S8_S9_EEENS6_IJNS7_ILi1EEESH_SH_EEESB_SD_Li256ELb1ELb1ELb1ELb0EEENS1_36VarlenDynamicPersistentTileSchedulerILi128ELi112ELi256ELi256ELb1ELb1ELb0ELb1ELb1ELb1EEEEEEEEEvNT_6ParamsE)
        /*0044*/ 	.word	0x00000088


	//----- nvinfo : EIATTR_REGCOUNT
	.align		4
.L_22:
        /*0048*/ 	.byte	0x04, 0x2f
        /*004a*/ 	.short	(.L_24 - .L_23)
	.align		4
.L_23:
        /*004c*/ 	.word	index@(_ZN7cutlass13device_kernelIN5flash19enable_sm80_to_sm89INS1_16FlashAttnFwdSm80INS1_25CollectiveMainloopFwdSm80ILi8ELi1ELb1EN4cute5tupleIJNS5_1CILi128EEENS7_ILi112EEES8_EEELi128ENS_10bfloat16_tEfNS_4arch4Sm80ELb1ELb0ELb0ELb1ELb0ELb0ELb1ELb1EEENS1_21CollectiveEpilogueFwdINS6_IJS8_S8_S9_EEENS6_IJNS7_ILi1EEESH_SH_EEESB_SD_Li256ELb1ELb1ELb1ELb0EEENS1_36VarlenDynamicPersistentTileSchedulerILi128ELi112ELi256ELi256ELb1ELb1ELb0ELb1ELb1ELb1EEEEEEEEEvNT_6ParamsE)
        /*0050*/ 	.word	0x000000ff


	//----- nvinfo : EIATTR_FRAME_SIZE
	.align		4
.L_24:
        /*0054*/ 	.byte	0x04, 0x11
        /*0056*/ 	.short	(.L_26 - .L_25)
	.align		4
.L_25:
        /*0058*/ 	.word	index@($__internal_23_$__cuda_sm70_votesync_ballot)
        /*005c*/ 	.word	0x00000000


	//----- nvinfo : EIATTR_FRAME_SIZE
	.align		4
.L_26:
        /*0060*/ 	.byte	0x04, 0x11
        /*0062*/ 	.short	(.L_28 - .L_27)
	.align		4
.L_27:
        /*0064*/ 	.word	index@($__internal_22_$__cuda_sm70_shflsync_up_p)
        /*0068*/ 	.word	0x00000000


	//----- nvinfo : EIATTR_FRAME_SIZE
	.align		4
.L_28:
        /*006c*/ 	.byte	0x04, 0x11
        /*006e*/ 	.short	(.L_30 - .L_29)
	.align		4
.L_29:
        /*0070*/ 	.word	index@($__internal_21_$__cuda_sm70_shflsync_idx_p)
        /*0074*/ 	.word	0x00000000


	//----- nvinfo : EIATTR_FRAME_SIZE
	.align		4
.L_30:
        /*0078*/ 	.byte	0x04, 0x11
        /*007a*/ 	.short	(.L_32 - .L_31)
	.align		4
.L_31:
        /*007c*/ 	.word	index@($__internal_20_$__cuda_sm70_shflsync_bfly_p)
        /*0080*/ 	.word	0x00000000


	//----- nvinfo : EIATTR_FRAME_SIZE
	.align		4
.L_32:
        /*0084*/ 	.byte	0x04, 0x11
        /*0086*/ 	.short	(.L_34 - .L_33)
	.align		4
.L_33:
        /*0088*/ 	.word	index@(_ZN7cutlass13device_kernelIN5flash19enable_sm80_to_sm89INS1_16FlashAttnFwdSm80INS1_25CollectiveMainloopFwdSm80ILi8ELi1ELb1EN4cute5tupleIJNS5_1CILi128EEENS7_ILi112EEES8_EEELi128ENS_10bfloat16_tEfNS_4arch4Sm80ELb1ELb0ELb0ELb1ELb0ELb0ELb1ELb1EEENS1_21CollectiveEpilogueFwdINS6_IJS8_S8_S9_EEENS6_IJNS7_ILi1EEESH_SH_EEESB_SD_Li256ELb1ELb1ELb1ELb0EEENS1_36VarlenDynamicPersistentTileSchedulerILi128ELi112ELi256ELi256ELb1ELb1ELb0ELb1ELb1ELb1EEEEEEEEEvNT_6ParamsE)
        /*008c*/ 	.word	0x000000a0


	//----- nvinfo : EIATTR_REGCOUNT
	.align		4
.L_34:
        /*0090*/ 	.byte	0x04, 0x2f
        /*0092*/ 	.short	(.L_36 - .L_35)
	.align		4
.L_35:
        /*0094*/ 	.word	index@(_ZN7cutlass13device_kernelIN5flash19enable_sm80_to_sm89INS1_16FlashAttnFwdSm80INS1_25CollectiveMainloopFwdSm80ILi4ELi1ELb0EN4cute5tupleIJNS5_1CILi128EEENS7_ILi64EEES8_EEELi128ENS_10bfloat16_tEfNS_4arch4Sm80ELb1ELb0ELb0ELb0ELb0ELb0ELb1ELb1EEENS1_21CollectiveEpilogueFwdINS6_IJS8_S8_S9_EEENS6_IJNS7_ILi1EEESH_SH_EEESB_SD_Li128ELb0ELb1ELb1ELb0EEENS1_30DynamicPersistentTileSchedulerILi128ELi128ELb1ELb1ELb0EEEEEEEEEvNT_6ParamsE)
        /*0098*/ 	.word	0x000000ff


	//----- nvinfo : EIATTR_FRAME_SIZE
	.align		4
.L_36:
        /*009c*/ 	.byte	0x04, 0x11
        /*009e*/ 	.short	(.L_38 - .L_37)
	.align		4
.L_37:
        /*00a0*/ 	.word	index@($__internal_19_$__cuda_sm70_shflsync_idx_p)
        /*00a4*/ 	.word	0x00000000


	//----- nvinfo : EIATTR_FRAME_SIZE
	.align		4
.L_38:
        /*00a8*/ 	.byte	0x04, 0x11
        /*00aa*/ 	.short	(.L_40 - .L_39)
	.align		4
.L_39:
        /*00ac*/ 	.word	index@($__internal_18_$__cuda_sm70_shflsync_bfly_p)
        /*00b0*/ 	.word	0x00000000


	//----- nvinfo : EIATTR_FRAME_SIZE
	.align		4
.L_40:
        /*00b4*/ 	.byte	0x04, 0x11
        /*00b6*/ 	.short	(.L_42 - .L_41)
	.align		4
.L_41:
        /*00b8*/ 	.word	index@(_ZN7cutlass13device_kernelIN5flash19enable_sm80_to_sm89INS1_16FlashAttnFwdSm80INS1_25CollectiveMainloopFwdSm80ILi4ELi1ELb0EN4cute5tupleIJNS5_1CILi128EEENS7_ILi64EEES8_EEELi128ENS_10bfloat16_tEfNS_4arch4Sm80ELb1ELb0ELb0ELb0ELb0ELb0ELb1ELb1EEENS1_21CollectiveEpilogueFwdINS6_IJS8_S8_S9_EEENS6_IJNS7_ILi1EEESH_SH_EEESB_SD_Li128ELb0ELb1ELb1ELb0EEENS1_30DynamicPersistentTileSchedulerILi128ELi128ELb1ELb1ELb0EEEEEEEEEvNT_6ParamsE)
        /*00bc*/ 	.word	0x00000090


	//----- nvinfo : EIATTR_REGCOUNT
	.align		4
.L_42:
        /*00c0*/ 	.byte	0x04, 0x2f
        /*00c2*/ 	.short	(.L_44 - .L_43)
	.align		4
.L_43:
        /*00c4*/ 	.word	index@(_ZN7cutlass13device_kernelIN5flash19enable_sm80_to_sm89INS1_16FlashAttnFwdSm80INS1_25CollectiveMainloopFwdSm80ILi8ELi1ELb1EN4cute5tupleIJNS5_1CILi128EEENS7_ILi96EEES8_EEELi128ENS_10bfloat16_tEfNS_4arch4Sm80ELb0ELb1ELb0ELb1ELb0ELb1ELb1ELb1EEENS1_21CollectiveEpilogueFwdINS6_IJS8_S8_S9_EEENS6_IJNS7_ILi1EEESH_SH_EEESB_SD_Li256ELb1ELb1ELb1ELb0EEENS1_36VarlenDynamicPersistentTileSchedulerILi128ELi96ELi256ELi256ELb1ELb1ELb0ELb1ELb0ELb1EEEEEEEEEvNT_6ParamsE)
        /*00c8*/ 	.word	0x000000ff


	//----- nvinfo : EIATTR_FRAME_SIZE
	.align		4
.L_44:
        /*00cc*/ 	.byte	0x04, 0x11
        /*00ce*/ 	.short	(.L_46 - .L_45)
	.align		4
.L_45:
        /*00d0*/ 	.word	index@($__internal_17_$__cuda_sm70_votesync_ballot)
        /*00d4*/ 	.word	0x00000000


	//----- nvinfo : EIATTR_FRAME_SIZE
	.align		4
.L_46:
        /*00d8*/ 	.byte	0x04, 0x11
        /*00da*/ 	.short	(.L_48 - .L_47)
	.align		4
.L_47:
        /*00dc*/ 	.word	index@($__internal_16_$__cuda_sm70_shflsync_up_p)
        /*00e0*/ 	.word	0x00000000


	//----- nvinfo : EIATTR_FRAME_SIZE
	.align		4
.L_48:
        /*00e4*/ 	.byte	0x04, 0x11
        /*00e6*/ 	.short	(.L_50 - .L_49)
	.align		4
.L_49:
        /*00e8*/ 	.word	index@($__internal_15_$__cuda_sm70_shflsync_idx_p)
        /*00ec*/ 	.word	0x00000000


	//----- nvinfo : EIATTR_FRAME_SIZE
	.align		4
.L_50:
        /*00f0*/ 	.byte	0x04, 0x11
        /*00f2*/ 	.short	(.L_52 - .L_51)
	.align		4
.L_51:
        /*00f4*/ 	.word	index@($__internal_14_$__cuda_sm70_shflsync_bfly_p)
        /*00f8*/ 	.word	0x00000000


	//----- nvinfo : EIATTR_FRAME_SIZE
	.align		4
.L_52:
        /*00fc*/ 	.byte	0x04, 0x11
        /*00fe*/ 	.short	(.L_54 - .L_53)
	.align		4
.L_53:
        /*0100*/ 	.word	index@(_ZN7cutlass13device_kernelIN5flash19enable_sm80_to_sm89INS1_16FlashAttnFwdSm80INS1_25CollectiveMainloopFwdSm80ILi8ELi1ELb1EN4cute5tupleIJNS5_1CILi128EEENS7_ILi96EEES8_EEELi128ENS_10bfloat16_tEfNS_4arch4Sm80ELb0ELb1ELb0ELb1ELb0ELb1ELb1ELb1EEENS1_21CollectiveEpilogueFwdINS6_IJS8_S8_S9_EEENS6_IJNS7_ILi1EEESH_SH_EEESB_SD_Li256ELb1ELb1ELb1ELb0EEENS1_36VarlenDynamicPersistentTileSchedulerILi128ELi96ELi256ELi256ELb1ELb1ELb0ELb1ELb0ELb1EEEEEEEEEvNT_6ParamsE)
        /*0104*/ 	.word	0x00000000


	//----- nvinfo : EIATTR_REGCOUNT
	.align		4
.L_54:
        /*0108*/ 	.byte	0x04, 0x2f
        /*010a*/ 	.short	(.L_56 - .L_55)
	.align		4
.L_55:
        /*010c*/ 	.word	index@(_ZN7cutlass13device_kernelIN5flash19enable_sm80_to_sm89INS1_16FlashAttnFwdSm80INS1_25CollectiveMainloopFwdSm80ILi8ELi1ELb1EN4cute5tupleIJNS5_1CILi128EEENS7_ILi96EEES8_EEELi128ENS_10bfloat16_tEfNS_4arch4Sm80ELb0ELb1ELb0ELb1ELb0ELb0ELb1ELb1EEENS1_21CollectiveEpilogueFwdINS6_IJS8_S8_S9_EEENS6_IJNS7_ILi1EEESH_SH_EEESB_SD_Li256ELb1ELb1ELb1ELb0EEENS1_36VarlenDynamicPersistentTileSchedulerILi128ELi96ELi256ELi256ELb1ELb1ELb0ELb1ELb0ELb1EEEEEEEEEvNT_6ParamsE)
        /*0110*/ 	.word	0x000000ff


	//----- nvinfo : EIATTR_FRAME_SIZE
	.align		4
.L_56:
        /*0114*/ 	.byte	0x04, 0x11
        /*0116*/ 	.short	(.L_58 - .L_57)
	.align		4
.L_57:
        /*0118*/ 	.word	index@($__internal_13_$__cuda_sm70_votesync_ballot)
        /*011c*/ 	.word	0x00000000


	//----- nvinfo : EIATTR_FRAME_SIZE
	.align		4
.L_58:
        /*0120*/ 	.byte	0x04, 0x11
        /*0122*/ 	.short	(.L_60 - .L_59)
	.align		4
.L_59:
        /*0124*/ 	.word	index@($__internal_12_$__cuda_sm70_shflsync_up_p)
        /*0128*/ 	.word	0x00000000


	//----- nvinfo : EIATTR_FRAME_SIZE
	.align		4
.L_60:
        /*012c*/ 	.byte	0x04, 0x11
        /*012e*/ 	.short	(.L_62 - .L_61)
	.align		4
.L_61:
        /*0130*/ 	.word	index@($__internal_11_$__cuda_sm70_shflsync_idx_p)
        /*0134*/ 	.word	0x00000000


	//----- nvinfo : EIATTR_FRAME_SIZE
	.align		4
.L_62:
        /*0138*/ 	.byte	0x04, 0x11
        /*013a*/ 	.short	(.L_64 - .L_63)
	.align		4
.L_63:
        /*013c*/ 	.word	index@($__internal_10_$__cuda_sm70_shflsync_bfly_p)
        /*0140*/ 	.word	0x00000000


	//----- nvinfo : EIATTR_FRAME_SIZE
	.align		4
.L_64:
        /*0144*/ 	.byte	0x04, 0x11
        /*0146*/ 	.short	(.L_66 - .L_65)
	.align		4
.L_65:
        /*0148*/ 	.word	index@(_ZN7cutlass13device_kernelIN5flash19enable_sm80_to_sm89INS1_16FlashAttnFwdSm80INS1_25CollectiveMainloopFwdSm80ILi8ELi1ELb1EN4cute5tupleIJNS5_1CILi128EEENS7_ILi96EEES8_EEELi128ENS_10bfloat16_tEfNS_4arch4Sm80ELb0ELb1ELb0ELb1ELb0ELb0ELb1ELb1EEENS1_21CollectiveEpilogueFwdINS6_IJS8_S8_S9_EEENS6_IJNS7_ILi1EEESH_SH_EEESB_SD_Li256ELb1ELb1ELb1ELb0EEENS1_36VarlenDynamicPersistentTileSchedulerILi128ELi96ELi256ELi256ELb1ELb1ELb0ELb1ELb0ELb1EEEEEEEEEvNT_6ParamsE)
        /*014c*/ 	.word	0x00000068


	//----- nvinfo : EIATTR_REGCOUNT
	.align		4
.L_66:
        /*0150*/ 	.byte	0x04, 0x2f
        /*0152*/ 	.short	(.L_68 - .L_67)
	.align		4
.L_67:
        /*0154*/ 	.word	index@(_ZN7cutlass13device_kernelIN5flash19enable_sm80_to_sm89INS1_16FlashAttnFwdSm80INS1_25CollectiveMainloopFwdSm80ILi4ELi1ELb0EN4cute5tupleIJNS5_1CILi128EEENS7_ILi48EEES8_EEELi128ENS_10bfloat16_tEfNS_4arch4Sm80ELb0ELb1ELb0ELb0ELb0ELb0ELb1ELb1EEENS1_21CollectiveEpilogueFwdINS6_IJS8_S8_S9_EEENS6_IJNS7_ILi1EEESH_SH_EEESB_SD_Li128ELb0ELb1ELb1ELb0EEENS1_19SingleTileSchedulerILb0ELb1ELb1ELi128EEEEEEEEEvNT_6ParamsE)
        /*0158*/ 	.word	0x000000ff


	//----- nvinfo : EIATTR_FRAME_SIZE
	.align		4
.L_68:
        /*015c*/ 	.byte	0x04, 0x11
        /*015e*/ 	.short	(.L_70 - .L_69)
	.align		4
.L_69:
        /*0160*/ 	.word	index@(_ZN7cutlass13device_kernelIN5flash19enable_sm80_to_sm89INS1_16FlashAttnFwdSm80INS1_25CollectiveMainloopFwdSm80ILi4ELi1ELb0EN4cute5tupleIJNS5_1CILi128EEENS7_ILi48EEES8_EEELi128ENS_10bfloat16_tEfNS_4arch4Sm80ELb0ELb1ELb0ELb0ELb0ELb0ELb1ELb1EEENS1_21CollectiveEpilogueFwdINS6_IJS8_S8_S9_EEENS6_IJNS7_ILi1EEESH_SH_EEESB_SD_Li128ELb0ELb1ELb1ELb0EEENS1_19SingleTileSchedulerILb0ELb1ELb1ELi128EEEEEEEEEvNT_6ParamsE)
        /*0164*/ 	.word	0x00000070


	//----- nvinfo : EIATTR_REGCOUNT
	.align		4
.L_70:
        /*0168*/ 	.byte	0x04, 0x2f
        /*016a*/ 	.short	(.L_72 - .L_71)
	.align		4
.L_71:
        /*016c*/ 	.word	index@(_ZN7cutlass13device_kernelIN5flash19enable_sm80_to_sm89INS1_16FlashAttnFwdSm80INS1_25CollectiveMainloopFwdSm80ILi8ELi1ELb1EN4cute5tupleIJNS5_1CILi128EEENS7_ILi112EEES8_EEELi128ENS_10bfloat16_tEfNS_4arch4Sm80ELb0ELb0ELb0ELb1ELb0ELb1ELb1ELb1EEENS1_21CollectiveEpilogueFwdINS6_IJS8_S8_S9_EEENS6_IJNS7_ILi1EEESH_SH_EEESB_SD_Li256ELb1ELb1ELb1ELb0EEENS1_36VarlenDynamicPersistentTileSchedulerILi128ELi112ELi256ELi256ELb1ELb1ELb0ELb0ELb1ELb1EEEEEEEEEvNT_6ParamsE)
        /*0170*/ 	.word	0x000000ff


	//----- nvinfo : EIATTR_FRAME_SIZE
	.align		4
.L_72:
        /*0174*/ 	.byte	0x04, 0x11
        /*0176*/ 	.short	(.L_74 - .L_73)
	.align		4
.L_73:
        /*0178*/ 	.word	index@($__internal_9_$__cuda_sm70_votesync_ballot)
        /*017c*/ 	.word	0x00000000


	//----- nvinfo : EIATTR_FRAME_SIZE
	.align		4
.L_74:
        /*0180*/ 	.byte	0x04, 0x11
        /*0182*/ 	.short	(.L_76 - .L_75)
	.align		4
.L_75:
        /*0184*/ 	.word	index@($__internal_8_$__cuda_sm70_shflsync_up_p)
        /*0188*/ 	.word	0x00000000


	//----- nvinfo : EIATTR_FRAME_SIZE
	.align		4
.L_76:
        /*018c*/ 	.byte	0x04, 0x11
        /*018e*/ 	.short	(.L_78 - .L_77)
	.align		4
.L_77:
        /*0190*/ 	.word	index@($__internal_7_$__cuda_sm70_shflsync_idx_p)
        /*0194*/ 	.word	0x00000000


	//----- nvinfo : EIATTR_FRAME_SIZE
	.align		4
.L_78:
        /*0198*/ 	.byte	0x04, 0x11
        /*019a*/ 	.short	(.L_80 - .L_79)
	.align		4
.L_79:
        /*019c*/ 	.word	index@($__internal_6_$__cuda_sm70_shflsync_bfly_p)
        /*01a0*/ 	.word	0x00000000


	//----- nvinfo : EIATTR_FRAME_SIZE
	.align		4
.L_80:
        /*01a4*/ 	.byte	0x04, 0x11
        /*01a6*/ 	.short	(.L_82 - .L_81)
	.align		4
.L_81:
        /*01a8*/ 	.word	index@(_ZN7cutlass13device_kernelIN5flash19enable_sm80_to_sm89INS1_16FlashAttnFwdSm80INS1_25CollectiveMainloopFwdSm80ILi8ELi1ELb1EN4cute5tupleIJNS5_1CILi128EEENS7_ILi112EEES8_EEELi128ENS_10bfloat16_tEfNS_4arch4Sm80ELb0ELb0ELb0ELb1ELb0ELb1ELb1ELb1EEENS1_21CollectiveEpilogueFwdINS6_IJS8_S8_S9_EEENS6_IJNS7_ILi1EEESH_SH_EEESB_SD_Li256ELb1ELb1ELb1ELb0EEENS1_36VarlenDynamicPersistentTileSchedulerILi128ELi112ELi256ELi256ELb1ELb1ELb0ELb0ELb1ELb1EEEEEEEEEvNT_6ParamsE)
        /*01ac*/ 	.word	0x00000000


	//----- nvinfo : EIATTR_REGCOUNT
	.align		4
.L_82:
        /*01b0*/ 	.byte	0x04, 0x2f
        /*01b2*/ 	.short	(.L_84 - .L_83)
	.align		4
.L_83:
        /*01b4*/ 	.word	index@(_ZN7cutlass13device_kernelIN5flash19enable_sm80_to_sm89INS1_16FlashAttnFwdSm80INS1_25CollectiveMainloopFwdSm80ILi8ELi1ELb1EN4cute5tupleIJNS5_1CILi128EEENS7_ILi112EEES8_EEELi128ENS_10bfloat16_tEfNS_4arch4Sm80ELb0ELb0ELb0ELb1ELb0ELb0ELb1ELb1EEENS1_21CollectiveEpilogueFwdINS6_IJS8_S8_S9_EEENS6_IJNS7_ILi1EEESH_SH_EEESB_SD_Li256ELb1ELb1ELb1ELb0EEENS1_36VarlenDynamicPersistentTileSchedulerILi128ELi112ELi256ELi256ELb1ELb1ELb0ELb0ELb1ELb1EEEEEEEEEvNT_6ParamsE)
        /*01b8*/ 	.word	0x000000ff


	//----- nvinfo : EIATTR_FRAME_SIZE
	.align		4
.L_84:
        /*01bc*/ 	.byte	0x04, 0x11
        /*01be*/ 	.short	(.L_86 - .L_85)
	.align		4
.L_85:
        /*01c0*/ 	.word	index@($__internal_5_$__cuda_sm70_votesync_ballot)
        /*01c4*/ 	.word	0x00000000


	//----- nvinfo : EIATTR_FRAME_SIZE
	.align		4
.L_86:
        /*01c8*/ 	.byte	0x04, 0x11
        /*01ca*/ 	.short	(.L_88 - .L_87)
	.align		4
.L_87:
        /*01cc*/ 	.word	index@($__internal_4_$__cuda_sm70_shflsync_up_p)
        /*01d0*/ 	.word	0x00000000


	//----- nvinfo : EIATTR_FRAME_SIZE
	.align		4
.L_88:
        /*01d4*/ 	.byte	0x04, 0x11
        /*01d6*/ 	.short	(.L_90 - .L_89)
	.align		4
.L_89:
        /*01d8*/ 	.word	index@($__internal_3_$__cuda_sm70_shflsync_idx_p)
        /*01dc*/ 	.word	0x00000000


	//----- nvinfo : EIATTR_FRAME_SIZE
	.align		4
.L_90:
        /*01e0*/ 	.byte	0x04, 0x11
        /*01e2*/ 	.short	(.L_92 - .L_91)
	.align		4
.L_91:
        /*01e4*/ 	.word	index@($__internal_2_$__cuda_sm70_shflsync_bfly_p)
        /*01e8*/ 	.word	0x00000000


	//----- nvinfo : EIATTR_FRAME_SIZE
	.align		4
.L_92:
        /*01ec*/ 	.byte	0x04, 0x11
        /*01ee*/ 	.short	(.L_94 - .L_93)
	.align		4
.L_93:
        /*01f0*/ 	.word	index@(_ZN7cutlass13device_kernelIN5flash19enable_sm80_to_sm89INS1_16FlashAttnFwdSm80INS1_25CollectiveMainloopFwdSm80ILi8ELi1ELb1EN4cute5tupleIJNS5_1CILi128EEENS7_ILi112EEES8_EEELi128ENS_10bfloat16_tEfNS_4arch4Sm80ELb0ELb0ELb0ELb1ELb0ELb0ELb1ELb1EEENS1_21CollectiveEpilogueFwdINS6_IJS8_S8_S9_EEENS6_IJNS7_ILi1EEESH_SH_EEESB_SD_Li256ELb1ELb1ELb1ELb0EEENS1_36VarlenDynamicPersistentTileSchedulerILi128ELi112ELi256ELi256ELb1ELb1ELb0ELb0ELb1ELb1EEEEEEEEEvNT_6ParamsE)
        /*01f4*/ 	.word	0x00000038


	//----- nvinfo : EIATTR_REGCOUNT
	.align		4
.L_94:
        /*01f8*/ 	.byte	0x04, 0x2f
        /*01fa*/ 	.short	(.L_96 - .L_95)
	.align		4
.L_95:
        /*01fc*/ 	.word	index@(_ZN7cutlass13device_kernelIN5flash19enable_sm80_to_sm89INS1_16FlashAttnFwdSm80INS1_25CollectiveMainloopFwdSm80ILi4ELi1ELb0EN4cute5tupleIJNS5_1CILi128EEENS7_ILi64EEES8_EEELi128ENS_10bfloat16_tEfNS_4arch4Sm80ELb0ELb0ELb0ELb0ELb0ELb0ELb1ELb1EEENS1_21CollectiveEpilogueFwdINS6_IJS8_S8_S9_EEENS6_IJNS7_ILi1EEESH_SH_EEESB_SD_Li128ELb0ELb1ELb1ELb0EEENS1_19SingleTileSchedulerILb0ELb1ELb1ELi128EEEEEEEEEvNT_6ParamsE)
        /*0200*/ 	.word	0x000000ff


	//----- nvinfo : EIATTR_FRAME_SIZE
	.align		4
.L_96:
        /*0204*/ 	.byte	0x04, 0x11
        /*0206*/ 	.short	(.L_98 - .L_97)
	.align		4
.L_97:
        /*0208*/ 	.word	index@(_ZN7cutlass13device_kernelIN5flash19enable_sm80_to_sm89INS1_16FlashAttnFwdSm80INS1_25CollectiveMainloopFwdSm80ILi4ELi1ELb0EN4cute5tupleIJNS5_1CILi128EEENS7_ILi64EEES8_EEELi128ENS_10bfloat16_tEfNS_4arch4Sm80ELb0ELb0ELb0ELb0ELb0ELb0ELb1ELb1EEENS1_21CollectiveEpilogueFwdINS6_IJS8_S8_S9_EEENS6_IJNS7_ILi1EEESH_SH_EEESB_SD_Li128ELb0ELb1ELb1ELb0EEENS1_19SingleTileSchedulerILb0ELb1ELb1ELi128EEEEEEEEEvNT_6ParamsE)
        /*020c*/ 	.word	0x00000090


	//----- nvinfo : EIATTR_REGCOUNT
	.align		4
.L_98:
        /*0210*/ 	.byte	0x04, 0x2f
        /*0212*/ 	.short	(.L_100 - .L_99)
	.align		4
.L_99:
        /*0214*/ 	.word	index@(_ZN7cutlass13device_kernelIN5flash19enable_sm80_to_sm89INS1_16FlashAttnFwdSm80INS1_25CollectiveMainloopFwdSm80ILi8ELi1ELb1EN4cute5tupleIJNS5_1CILi128EEES8_S8_EEELi128ENS_10bfloat16_tEfNS_4arch4Sm80ELb1ELb0ELb0ELb0ELb0ELb0ELb1ELb1EEENS1_21CollectiveEpilogueFwdIS9_NS6_IJNS7_ILi1EEESF_SF_EEESA_SC_Li256ELb0ELb1ELb1ELb0EEENS1_30DynamicPersistentTileSchedulerILi256ELi256ELb1ELb1ELb0EEEEEEEEEvNT_6ParamsE)
        /*0218*/ 	.word	0x000000ff


	//----- nvinfo : EIATTR_FRAME_SIZE
	.align		4
.L_100:
        /*021c*/ 	.byte	0x04, 0x11
        /*021e*/ 	.short	(.L_102 - .L_101)
	.align		4
.L_101:
        /*0220*/ 	.word	index@($__internal_1_$__cuda_sm70_shflsync_idx_p)
        /*0224*/ 	.word	0x00000000


	//----- nvinfo : EIATTR_FRAME_SIZE
	.align		4
.L_102:
        /*0228*/ 	.byte	0x04, 0x11
        /*022a*/ 	.short	(.L_104 - .L_103)
	.align		4
.L_103:
        /*022c*/ 	.word	index@($__internal_0_$__cuda_sm70_shflsync_bfly_p)
        /*0230*/ 	.word	0x00000000


	//----- nvinfo : EIATTR_FRAME_SIZE
	.align		4
.L_104:
        /*0234*/ 	.byte	0x04, 0x11
        /*0236*/ 	.short	(.L_106 - .L_105)
	.align		4
.L_105:
        /*0238*/ 	.word	index@(_ZN7cutlass13device_kernelIN5flash19enable_sm80_to_sm89INS1_16FlashAttnFwdSm80INS1_25CollectiveMainloopFwdSm80ILi8ELi1ELb1EN4cute5tupleIJNS5_1CILi128EEES8_S8_EEELi128ENS_10bfloat16_tEfNS_4arch4Sm80ELb1ELb0ELb0ELb0ELb0ELb0ELb1ELb1EEENS1_21CollectiveEpilogueFwdIS9_NS6_IJNS7_ILi1EEESF_SF_EEESA_SC_Li256ELb0ELb1ELb1ELb0EEENS1_30DynamicPersistentTileSchedulerILi256ELi256ELb1ELb1ELb0EEEEEEEEEvNT_6ParamsE)
        /*023c*/ 	.word	0x00000060


	//----- nvinfo : EIATTR_REGCOUNT
	.align		4
.L_106:
        /*0240*/ 	.byte	0x04, 0x2f
        /*0242*/ 	.short	(.L_108 - .L_107)
	.align		4
.L_107:
        /*0244*/ 	.word	index@(_ZN7cutlass13device_kernelIN5flash19enable_sm80_to_sm89INS1_16FlashAttnFwdSm80INS1_25CollectiveMainloopFwdSm80ILi8ELi1ELb1EN4cute5tupleIJNS5_1CILi128EEENS7_ILi96EEES8_EEELi128ENS_10bfloat16_tEfNS_4arch4Sm80ELb0ELb1ELb0ELb0ELb0ELb0ELb1ELb1EEENS1_21CollectiveEpilogueFwdINS6_IJS8_S8_S9_EEENS6_IJNS7_ILi1EEESH_SH_EEESB_SD_Li256ELb0ELb1ELb1ELb0EEENS1_19SingleTileSchedulerILb0ELb1ELb1ELi128EEEEEEEEEvNT_6ParamsE)
        /*0248*/ 	.word	0x000000fa


	//----- nvinfo : EIATTR_FRAME_SIZE
	.align		4
.L_108:
        /*024c*/ 	.byte	0x04, 0x11
        /*024e*/ 	.short	(.L_110 - .L_109)
	.align		4
.L_109:
        /*0250*/ 	.word	index@(_ZN7cutlass13device_kernelIN5flash19enable_sm80_to_sm89INS1_16FlashAttnFwdSm80INS1_25CollectiveMainloopFwdSm80ILi8ELi1ELb1EN4cute5tupleIJNS5_1CILi128EEENS7_ILi96EEES8_EEELi128ENS_10bfloat16_tEfNS_4arch4Sm80ELb0ELb1ELb0ELb0ELb0ELb0ELb1ELb1EEENS1_21CollectiveEpilogueFwdINS6_IJS8_S8_S9_EEENS6_IJNS7_ILi1EEESH_SH_EEESB_SD_Li256ELb0ELb1ELb1ELb0EEENS1_19SingleTileSchedulerILb0ELb1ELb1ELi128EEEEEEEEEvNT_6ParamsE)
        /*0254*/ 	.word	0x00000000


	//----- nvinfo : EIATTR_REGCOUNT
	.align		4
.L_110:
        /*0258*/ 	.byte	0x04, 0x2f
        /*025a*/ 	.short	(.L_112 - .L_111)
	.align		4
.L_111:
        /*025c*/ 	.word	index@(_ZN7cutlass13device_kernelIN5flash19enable_sm80_to_sm89INS1_16FlashAttnFwdSm80INS1_25CollectiveMainloopFwdSm80ILi8ELi1ELb1EN4cute5tupleIJNS5_1CILi128EEES8_S8_EEELi128ENS_10bfloat16_tEfNS_4arch4Sm80ELb0ELb0ELb0ELb0ELb0ELb0ELb1ELb1EEENS1_21CollectiveEpilogueFwdIS9_NS6_IJNS7_ILi1EEESF_SF_EEESA_SC_Li256ELb0ELb1ELb1ELb0EEENS1_19SingleTileSchedulerILb0ELb1ELb1ELi128EEEEEEEEEvNT_6ParamsE)
        /*0260*/ 	.word	0x000000ff


	//----- nvinfo : EIATTR_FRAME_SIZE
	.align		4
.L_112:
        /*0264*/ 	.byte	0x04, 0x11
        /*0266*/ 	.short	(.L_114 - .L_113)
	.align		4
.L_113:
        /*0268*/ 	.word	index@(_ZN7cutlass13device_kernelIN5flash19enable_sm80_to_sm89INS1_16FlashAttnFwdSm80INS1_25CollectiveMainloopFwdSm80ILi8ELi1ELb1EN4cute5tupleIJNS5_1CILi128EEES8_S8_EEELi128ENS_10bfloat16_tEfNS_4arch4Sm80ELb0ELb0ELb0ELb0ELb0ELb0ELb1ELb1EEENS1_21CollectiveEpilogueFwdIS9_NS6_IJNS7_ILi1EEESF_SF_EEESA_SC_Li256ELb0ELb1ELb1ELb0EEENS1_19SingleTileSchedulerILb0ELb1ELb1ELi128EEEEEEEEEvNT_6ParamsE)
        /*026c*/ 	.word	0x00000000


	//----- nvinfo : EIATTR_MIN_STACK_SIZE
	.align		4
.L_114:
        /*0270*/ 	.byte	0x04, 0x12
        /*0272*/ 	.short	(.L_116 - .L_115)
	.align		4
.L_115:
        /*0274*/ 	.word	index@(_ZN7cutlass13device_kernelIN5flash19enable_sm80_to_sm89INS1_16FlashAttnFwdSm80INS1_25CollectiveMainloopFwdSm80ILi8ELi1ELb1EN4cute5tupleIJNS5_1CILi128EEES8_S8_EEELi128ENS_10bfloat16_tEfNS_4arch4Sm80ELb0ELb0ELb0ELb0ELb0ELb0ELb1ELb1EEENS1_21CollectiveEpilogueFwdIS9_NS6_IJNS7_ILi1EEESF_SF_EEESA_SC_Li256ELb0ELb1ELb1ELb0EEENS1_19SingleTileSchedulerILb0ELb1ELb1ELi128EEEEEEEEEvNT_6ParamsE)
        /*0278*/ 	.word	0x00000000


	//----- nvinfo : EIATTR_MIN_STACK_SIZE
	.align		4
.L_116:
        /*027c*/ 	.byte	0x04, 0x12
        /*027e*/ 	.short	(.L_118 - .L_117)
	.align		4
.L_117:
        /*0280*/ 	.word	index@(_ZN7cutlass13device_kernelIN5flash19enable_sm80_to_sm89INS1_16FlashAttnFwdSm80INS1_25CollectiveMainloopFwdSm80ILi8ELi1ELb1EN4cute5tupleIJNS5_1CILi128EEENS7_ILi96EEES8_EEELi128ENS_10bfloat16_tEfNS_4arch4Sm80ELb0ELb1ELb0ELb0ELb0ELb0ELb1ELb1EEENS1_21CollectiveEpilogueFwdINS6_IJS8_S8_S9_EEENS6_IJNS7_ILi1EEESH_SH_EEESB_SD_Li256ELb0ELb1ELb1ELb0EEENS1_19SingleTileSchedulerILb0ELb1ELb1ELi128EEEEEEEEEvNT_6ParamsE)
        /*0284*/ 	.word	0x00000000


	//----- nvinfo : EIATTR_MIN_STACK_SIZE
	.align		4
.L_118:
        /*0288*/ 	.byte	0x04, 0x12
        /*028a*/ 	.short	(.L_120 - .L_119)
	.align		4
.L_119:
        /*028c*/ 	.word	index@(_ZN7cutlass13device_kernelIN5flash19enable_sm80_to_sm89INS1_16FlashAttnFwdSm80INS1_25CollectiveMainloopFwdSm80ILi8ELi1ELb1EN4cute5tupleIJNS5_1CILi128EEES8_S8_EEELi128ENS_10bfloat16_tEfNS_4arch4Sm80ELb1ELb0ELb0ELb0ELb0ELb0ELb1ELb1EEENS1_21CollectiveEpilogueFwdIS9_NS6_IJNS7_ILi1EEESF_SF_EEESA_SC_Li256ELb0ELb1ELb1ELb0EEENS1_30DynamicPersistentTileSchedulerILi256ELi256ELb1ELb1ELb0EEEEEEEEEvNT_6ParamsE)
        /*0290*/ 	.word	0x00000060


	//----- nvinfo : EIATTR_MIN_STACK_SIZE
	.align		4
.L_120:
        /*0294*/ 	.byte	0x04, 0x12
        /*0296*/ 	.short	(.L_122 - .L_121)
	.align		4
.L_121:
        /*0298*/ 	.word	index@(_ZN7cutlass13device_kernelIN5flash19enable_sm80_to_sm89INS1_16FlashAttnFwdSm80INS1_25CollectiveMainloopFwdSm80ILi4ELi1ELb0EN4cute5tupleIJNS5_1CILi128EEENS7_ILi64EEES8_EEELi128ENS_10bfloat16_tEfNS_4arch4Sm80ELb0ELb0ELb0ELb0ELb0ELb0ELb1ELb1EEENS1_21CollectiveEpilogueFwdINS6_IJS8_S8_S9_EEENS6_IJNS7_ILi1EEESH_SH_EEESB_SD_Li128ELb0ELb1ELb1ELb0EEENS1_19SingleTileSchedulerILb0ELb1ELb1ELi128EEEEEEEEEvNT_6ParamsE)
        /*029c*/ 	.word	0x00000090


	//----- nvinfo : EIATTR_MIN_STACK_SIZE
	.align		4
.L_122:
        /*02a0*/ 	.byte	0x04, 0x12
        /*02a2*/ 	.short	(.L_124 - .L_123)
	.align		4
.L_123:
        /*02a4*/ 	.word	index@(_ZN7cutlass13device_kernelIN5flash19enable_sm80_to_sm89INS1_16FlashAttnFwdSm80INS1_25CollectiveMainloopFwdSm80ILi8ELi1ELb1EN4cute5tupleIJNS5_1CILi128EEENS7_ILi112EEES8_EEELi128ENS_10bfloat16_tEfNS_4arch4Sm80ELb0ELb0ELb0ELb1ELb0ELb0ELb1ELb1EEENS1_21CollectiveEpilogueFwdINS6_IJS8_S8_S9_EEENS6_IJNS7_ILi1EEESH_SH_EEESB_SD_Li256ELb1ELb1ELb1ELb0EEENS1_36VarlenDynamicPersistentTileSchedulerILi128ELi112ELi256ELi256ELb1ELb1ELb0ELb0ELb1ELb1EEEEEEEEEvNT_6ParamsE)
        /*02a8*/ 	.word	0x00000038


	//----- nvinfo : EIATTR_MIN_STACK_SIZE
	.align		4
.L_124:
        /*02ac*/ 	.byte	0x04, 0x12
        /*02ae*/ 	.short	(.L_126 - .L_125)
	.align		4
.L_125:
        /*02b0*/ 	.word	index@(_ZN7cutlass13device_kernelIN5flash19enable_sm80_to_sm89INS1_16FlashAttnFwdSm80INS1_25CollectiveMainloopFwdSm80ILi8ELi1ELb1EN4cute5tupleIJNS5_1CILi128EEENS7_ILi112EEES8_EEELi128ENS_10bfloat16_tEfNS_4arch4Sm80ELb0ELb0ELb0ELb1ELb0ELb1ELb1ELb1EEENS1_21CollectiveEpilogueFwdINS6_IJS8_S8_S9_EEENS6_IJNS7_ILi1EEESH_SH_EEESB_SD_Li256ELb1ELb1ELb1ELb0EEENS1_36VarlenDynamicPersistentTileSchedulerILi128ELi112ELi256ELi256ELb1ELb1ELb0ELb0ELb1ELb1EEEEEEEEEvNT_6ParamsE)
        /*02b4*/ 	.word	0x00000000


	//----- nvinfo : EIATTR_MIN_STACK_SIZE
	.align		4
.L_126:
        /*02b8*/ 	.byte	0x04, 0x12
        /*02ba*/ 	.short	(.L_128 - .L_127)
	.align		4
.L_127:
        /*02bc*/ 	.word	index@(_ZN7cutlass13device_kernelIN5flash19enable_sm80_to_sm89INS1_16FlashAttnFwdSm80INS1_25CollectiveMainloopFwdSm80ILi4ELi1ELb0EN4cute5tupleIJNS5_1CILi128EEENS7_ILi48EEES8_EEELi128ENS_10bfloat16_tEfNS_4arch4Sm80ELb0ELb1ELb0ELb0ELb0ELb0ELb1ELb1EEENS1_21CollectiveEpilogueFwdINS6_IJS8_S8_S9_EEENS6_IJNS7_ILi1EEESH_SH_EEESB_SD_Li128ELb0ELb1ELb1ELb0EEENS1_19SingleTileSchedulerILb0ELb1ELb1ELi128EEEEEEEEEvNT_6ParamsE)
        /*02c0*/ 	.word	0x00000070


	//----- nvinfo : EIATTR_MIN_STACK_SIZE
	.align		4
.L_128:
        /*02c4*/ 	.byte	0x04, 0x12
        /*02c6*/ 	.short	(.L_130 - .L_129)
	.align		4
.L_129:
        /*02c8*/ 	.word	index@(_ZN7cutlass13device_kernelIN5flash19enable_sm80_to_sm89INS1_16FlashAttnFwdSm80INS1_25CollectiveMainloopFwdSm80ILi8ELi1ELb1EN4cute5tupleIJNS5_1CILi128EEENS7_ILi96EEES8_EEELi128ENS_10bfloat16_tEfNS_4arch4Sm80ELb0ELb1ELb0ELb1ELb0ELb0ELb1ELb1EEENS1_21CollectiveEpilogueFwdINS6_IJS8_S8_S9_EEENS6_IJNS7_ILi1EEESH_SH_EEESB_SD_Li256ELb1ELb1ELb1ELb0EEENS1_36VarlenDynamicPersistentTileSchedulerILi128ELi96ELi256ELi256ELb1ELb1ELb0ELb1ELb0ELb1EEEEEEEEEvNT_6ParamsE)
        /*02cc*/ 	.word	0x00000068


	//----- nvinfo : EIATTR_MIN_STACK_SIZE
	.align		4
.L_130:
        /*02d0*/ 	.byte	0x04, 0x12
        /*02d2*/ 	.short	(.L_132 - .L_131)
	.align		4
.L_131:
        /*02d4*/ 	.word	index@(_ZN7cutlass13device_kernelIN5flash19enable_sm80_to_sm89INS1_16FlashAttnFwdSm80INS1_25CollectiveMainloopFwdSm80ILi8ELi1ELb1EN4cute5tupleIJNS5_1CILi128EEENS7_ILi96EEES8_EEELi128ENS_10bfloat16_tEfNS_4arch4Sm80ELb0ELb1ELb0ELb1ELb0ELb1ELb1ELb1EEENS1_21CollectiveEpilogueFwdINS6_IJS8_S8_S9_EEENS6_IJNS7_ILi1EEESH_SH_EEESB_SD_Li256ELb1ELb1ELb1ELb0EEENS1_36VarlenDynamicPersistentTileSchedulerILi128ELi96ELi256ELi256ELb1ELb1ELb0ELb1ELb0ELb1EEEEEEEEEvNT_6ParamsE)
        /*02d8*/ 	.word	0x00000000


	//----- nvinfo : EIATTR_MIN_STACK_SIZE
	.align		4
.L_132:
        /*02dc*/ 	.byte	0x04, 0x12
        /*02de*/ 	.short	(.L_134 - .L_133)
	.align		4
.L_133:
        /*02e0*/ 	.word	index@(_ZN7cutlass13device_kernelIN5flash19enable_sm80_to_sm89INS1_16FlashAttnFwdSm80INS1_25CollectiveMainloopFwdSm80ILi4ELi1ELb0EN4cute5tupleIJNS5_1CILi128EEENS7_ILi64EEES8_EEELi128ENS_10bfloat16_tEfNS_4arch4Sm80ELb1ELb0ELb0ELb0ELb0ELb0ELb1ELb1EEENS1_21CollectiveEpilogueFwdINS6_IJS8_S8_S9_EEENS6_IJNS7_ILi1EEESH_SH_EEESB_SD_Li128ELb0ELb1ELb1ELb0EEENS1_30DynamicPersistentTileSchedulerILi128ELi128ELb1ELb1ELb0EEEEEEEEEvNT_6ParamsE)
        /*02e4*/ 	.word	0x00000090


	//----- nvinfo : EIATTR_MIN_STACK_SIZE
	.align		4
.L_134:
        /*02e8*/ 	.byte	0x04, 0x12
        /*02ea*/ 	.short	(.L_136 - .L_135)
	.align		4
.L_135:
        /*02ec*/ 	.word	index@(_ZN7cutlass13device_kernelIN5flash19enable_sm80_to_sm89INS1_16FlashAttnFwdSm80INS1_25CollectiveMainloopFwdSm80ILi8ELi1ELb1EN4cute5tupleIJNS5_1CILi128EEENS7_ILi112EEES8_EEELi128ENS_10bfloat16_tEfNS_4arch4Sm80ELb1ELb0ELb0ELb1ELb0ELb0ELb1ELb1EEENS1_21CollectiveEpilogueFwdINS6_IJS8_S8_S9_EEENS6_IJNS7_ILi1EEESH_SH_EEESB_SD_Li256ELb1ELb1ELb1ELb0EEENS1_36VarlenDynamicPersistentTileSchedulerILi128ELi112ELi256ELi256ELb1ELb1ELb0ELb1ELb1ELb1EEEEEEEEEvNT_6ParamsE)
        /*02f0*/ 	.word	0x000000a0


	//----- nvinfo : EIATTR_MIN_STACK_SIZE
	.align		4
.L_136:
        /*02f4*/ 	.byte	0x04, 0x12
        /*02f6*/ 	.short	(.L_138 - .L_137)
	.align		4
.L_137:
        /*02f8*/ 	.word	index@(_ZN7cutlass13device_kernelIN5flash19enable_sm80_to_sm89INS1_16FlashAttnFwdSm80INS1_25CollectiveMainloopFwdSm80ILi8ELi1ELb1EN4cute5tupleIJNS5_1CILi128EEENS7_ILi112EEES8_EEELi128ENS_10bfloat16_tEfNS_4arch4Sm80ELb1ELb0ELb0ELb1ELb0ELb1ELb1ELb1EEENS1_21CollectiveEpilogueFwdINS6_IJS8_S8_S9_EEENS6_IJNS7_ILi1EEESH_SH_EEESB_SD_Li256ELb1ELb1ELb1ELb0EEENS1_36VarlenDynamicPersistentTileSchedulerILi128ELi112ELi256ELi256ELb1ELb1ELb0ELb1ELb1ELb1EEEEEEEEEvNT_6ParamsE)
        /*02fc*/ 	.word	0x00000088
.L_138:


//--------------------- .nv.info._ZN7cutlass13device_kernelIN5flash19enable_sm80_to_sm89INS1_16FlashAttnFwdSm80INS1_25CollectiveMainloopFwdSm80ILi8ELi1ELb1EN4cute5tupleIJNS5_1CILi128EEES8_S8_EEELi128ENS_10bfloat16_tEfNS_4arch4Sm80ELb0ELb0ELb0ELb0ELb0ELb0ELb1ELb1EEENS1_21CollectiveEpilogueFwdIS9_NS6_IJNS7_ILi1EEESF_SF_EEESA_SC_Li256ELb0ELb1ELb1ELb0EEENS1_19SingleTileSchedulerILb0ELb1ELb1ELi128EEEEEEEEEvNT_6ParamsE --------------------------
	.section	.nv.info._ZN7cutlass13device_kernelIN5flash19enable_sm80_to_sm89INS1_16FlashAttnFwdSm80INS1_25CollectiveMainloopFwdSm80ILi8ELi1ELb1EN4cute5tupleIJNS5_1CILi128EEES8_S8_EEELi128ENS_10bfloat16_tEfNS_4arch4Sm80ELb0ELb0ELb0ELb0ELb0ELb0ELb1ELb1EEENS1_21CollectiveEpilogueFwdIS9_NS6_IJNS7_ILi1EEESF_SF_EEESA_SC_Li256ELb0ELb1ELb1ELb0EEENS1_19SingleTileSchedulerILb0ELb1ELb1ELi128EEEEEEEEEvNT_6ParamsE,"",@"SHT_CUDA_INFO"
	.sectionflags	@""
	.align	4


	//----- nvinfo : EIATTR_CUDA_API_VERSION
	.align		4
        /*0000*/ 	.byte	0x04, 0x37
        /*0002*/ 	.short	(.L_140 - .L_139)
.L_139:
        /*0004*/ 	.word	0x00000082


	//----- nvinfo : EIATTR_SW2861232_WAR
	.align		4
.L_140:
        /*0008*/ 	.byte	0x01, 0x35
	.zero		2


	//----- nvinfo : EIATTR_PARAM_CBANK
	.align		4
        /*000c*/ 	.byte	0x04, 0x0a
        /*000e*/ 	.short	(.L_142 - .L_141)
	.align		4
.L_141:
        /*0010*/ 	.word	index@(.nv.constant0._ZN7cutlass13device_kernelIN5flash19enable_sm80_to_sm89INS1_16FlashAttnFwdSm80INS1_25CollectiveMainloopFwdSm80ILi8ELi1ELb1EN4cute5tupleIJNS5_1CILi128EEES8_S8_EEELi128ENS_10bfloat16_tEfNS_4arch4Sm80ELb0ELb0ELb0ELb0ELb0ELb0ELb1ELb1EEENS1_21CollectiveEpilogueFwdIS9_NS6_IJNS7_ILi1EEESF_SF_EEESA_SC_Li256ELb0ELb1ELb1ELb0EEENS1_19SingleTileSchedulerILb0ELb1ELb1ELi128EEEEEEEEEvNT_6ParamsE)
        /*0014*/ 	.short	0x0160
        /*0016*/ 	.short	0x0418


	//----- nvinfo : EIATTR_CBANK_PARAM_SIZE
	.align		4
.L_142:
        /*0018*/ 	.byte	0x03, 0x19
        /*001a*/ 	.short	0x0418


	//----- nvinfo : EIATTR_KPARAM_INFO
	.align		4
        /*001c*/ 	.byte	0x04, 0x17
        /*001e*/ 	.short	(.L_144 - .L_143)
.L_143:
        /*0020*/ 	.word	0x00000000
        /*0024*/ 	.short	0x0000
        /*0026*/ 	.short	0x0000
        /*0028*/ 	.byte	0x00, 0xf0, 0x61, 0x10


	//----- nvinfo : EIATTR_MAXREG_COUNT
	.align		4
.L_144:
        /*002c*/ 	.byte	0x03, 0x1b
        /*002e*/ 	.short	0x00ff


	//----- nvinfo : EIATTR_NUM_BARRIERS
	.align		4
        /*0030*/ 	.byte	0x02, 0x4c
        /*0032*/ 	.byte	0x02
	.zero		1


	//----- nvinfo : EIATTR_MERCURY_ISA_VERSION
	.align		4
        /*0034*/ 	.byte	0x03, 0x5f
        /*0036*/ 	.short	0x0000


	//----- nvinfo : EIATTR_INT_WARP_WIDE_INSTR_OFFSETS
	.align		4
        /*0038*/ 	.byte	0x04, 0x31
        /*003a*/ 	.short	(.L_146 - .L_145)


	//   ....[0]....
.L_145:
        /*003c*/ 	.word	0x00001210


	//----- nvinfo : EIATTR_COOP_GROUP_MASK_REGIDS
	.align		4
.L_146:
        /*0040*/ 	.byte	0x04, 0x29
        /*0042*/ 	.short	(.L_148 - .L_147)


	//   ....[0]....
.L_147:
        /*0044*/ 	.word	0xffffffff


	//   ....[1]....
        /*0048*/ 	.word	0xffffffff


	//   ....[2]....
        /*004c*/ 	.word	0xffffffff


	//   ....[3]....
        /*0050*/ 	.word	0xffffffff


	//   ....[4]....
        /*0054*/ 	.word	0xffffffff


	//   ....[5]....
        /*0058*/ 	.word	0xffffffff


	//   ....[6]....
        /*005c*/ 	.word	0xffffffff


	//   ....[7]....
        /*0060*/ 	.word	0xffffffff


	//   ....[8]....
        /*0064*/ 	.word	0xffffffff


	//   ....[9]....
        /*0068*/ 	.word	0xffffffff


	//   ....[10]....
        /*006c*/ 	.word	0xffffffff


	//   ....[11]....
        /*0070*/ 	.word	0xffffffff


	//   ....[12]....
        /*0074*/ 	.word	0xffffffff


	//   ....[13]....
        /*0078*/ 	.word	0xffffffff


	//   ....[14]....
        /*007c*/ 	.word	0xffffffff


	//   ....[15]....
        /*0080*/ 	.word	0xffffffff


	//   ....[16]....
        /*0084*/ 	.word	0xffffffff


	//   ....[17]....
        /*0088*/ 	.word	0xffffffff


	//   ....[18]....
        /*008c*/ 	.word	0xffffffff


	//   ....[19]....
        /*0090*/ 	.word	0xffffffff


	//   ....[20]....
        /*0094*/ 	.word	0xffffffff


	//   ....[21]....
        /*0098*/ 	.word	0xffffffff


	//   ....[22]....
        /*009c*/ 	.word	0xffffffff


	//   ....[23]....
        /*00a0*/ 	.word	0xffffffff


	//   ....[24]....
        /*00a4*/ 	.word	0xffffffff


	//   ....[25]....
        /*00a8*/ 	.word	0xffffffff


	//   ....[26]....
        /*00ac*/ 	.word	0xffffffff


	//   ....[27]....
        /*00b0*/ 	.word	0xffffffff


	//   ....[28]....
        /*00b4*/ 	.word	0xffffffff


	//----- nvinfo : EIATTR_COOP_GROUP_INSTR_OFFSETS
	.align		4
.L_148:
        /*00b8*/ 	.byte	0x04, 0x28
        /*00ba*/ 	.short	(.L_150 - .L_149)


	//   ....[0]....
.L_149:
        /*00bc*/ 	.word	0x00000050


	//   ....[1]....
        /*00c0*/ 	.word	0x00000c80


	//   ....[2]....
        /*00c4*/ 	.word	0x00000cc0


	//   ....[3]....
        /*00c8*/ 	.word	0x00000d20


	//   ....[4]....
        /*00cc*/ 	.word	0x00000d50


	//   ....[5]....
        /*00d0*/ 	.word	0x00000d90


	//   ....[6]....
        /*00d4*/ 	.word	0x00000db0


	//   ....[7]....
        /*00d8*/ 	.word	0x00000de0


	//   ....[8]....
        /*00dc*/ 	.word	0x00000e00


	//   ....[9]....
        /*00e0*/ 	.word	0x00003540


	//   ....[10]....
        /*00e4*/ 	.word	0x00003620


	//   ....[11]....
        /*00e8*/ 	.word	0x00003630


	//   ....[12]....
        /*00ec*/ 	.word	0x00003660


	//   ....[13]....
        /*00f0*/ 	.word	0x00006430


	//   ....[14]....
        /*00f4*/ 	.word	0x00006450


	//   ....[15]....
        /*00f8*/ 	.word	0x00006470


	//   ....[16]....
        /*00fc*/ 	.word	0x000064a0


	//   ....[17]....
        /*0100*/ 	.word	0x00008530


	//   ....[18]....
        /*0104*/ 	.word	0x00008560


	//   ....[19]....
        /*0108*/ 	.word	0x00008590


	//   ....[20]....
        /*010c*/ 	.word	0x000085b0


	//   ....[21]....
        /*0110*/ 	.word	0x000090d0


	//   ....[22]....
        /*0114*/ 	.word	0x00009100


	//   ....[23]....
        /*0118*/ 	.word	0x00009130


	//   ....[24]....
        /*011c*/ 	.word	0x00009160


	//   ....[25]....
        /*0120*/ 	.word	0x000091d0


	//   ....[26]....
        /*0124*/ 	.word	0x00009230


	//   ....[27]....
        /*0128*/ 	.word	0x00009830


	//   ....[28]....
        /*012c*/ 	.word	0x00009840


	//----- nvinfo : EIATTR_EXIT_INSTR_OFFSETS
	.align		4
.L_150:
        /*0130*/ 	.byte	0x04, 0x1c
        /*0132*/ 	.short	(.L_152 - .L_151)


	//   ....[0]....
.L_151:
        /*0134*/ 	.word	0x000001b0


	//   ....[1]....
        /*0138*/ 	.word	0x00009850


	//   ....[2]....
        /*013c*/ 	.word	0x00009df0


	//   ....[3]....
        /*0140*/ 	.word	0x00009e40


	//   ....[4]....
        /*0144*/ 	.word	0x00009e70


	//   ....[5]....
        /*0148*/ 	.word	0x00009ed0


	//   ....[6]....
        /*014c*/ 	.word	0x0000a160


	//----- nvinfo : EIATTR_CTAIDZ_USED
	.align		4
.L_152:
        /*0150*/ 	.byte	0x01, 0x04
	.zero		2


	//----- nvinfo : EIATTR_MAX_THREADS
	.align		4
        /*0154*/ 	.byte	0x04, 0x05
        /*0156*/ 	.short	(.L_154 - .L_153)
.L_153:
        /*0158*/ 	.word	0x00000100
        /*015c*/ 	.word	0x00000001
        /*0160*/ 	.word	0x00000001


	//----- nvinfo : EIATTR_CRS_STACK_SIZE
	.align		4
.L_154:
        /*0164*/ 	.byte	0x04, 0x1e
        /*0166*/ 	.short	(.L_156 - .L_155)
.L_155:
        /*0168*/ 	.word	0x00000000
.L_156:


//--------------------- .nv.info._ZN7cutlass13device_kernelIN5flash19enable_sm80_to_sm89INS1_16FlashAttnFwdSm80INS1_25CollectiveMainloopFwdSm80ILi8ELi1ELb1EN4cute5tupleIJNS5_1CILi128EEENS7_ILi96EEES8_EEELi128ENS_10bfloat16_tEfNS_4arch4Sm80ELb0ELb1ELb0ELb0ELb0ELb0ELb1ELb1EEENS1_21CollectiveEpilogueFwdINS6_IJS8_S8_S9_EEENS6_IJNS7_ILi1EEESH_SH_EEESB_SD_Li256ELb0ELb1ELb1ELb0EEENS1_19SingleTileSchedulerILb0ELb1ELb1ELi128EEEEEEEEEvNT_6ParamsE --------------------------
	.section	.nv.info._ZN7cutlass13device_kernelIN5flash19enable_sm80_to_sm89INS1_16FlashAttnFwdSm80INS1_25CollectiveMainloopFwdSm80ILi8ELi1ELb1EN4cute5tupleIJNS5_1CILi128EEENS7_ILi96EEES8_EEELi128ENS_10bfloat16_tEfNS_4arch4Sm80ELb0ELb1ELb0ELb0ELb0ELb0ELb1ELb1EEENS1_21CollectiveEpilogueFwdINS6_IJS8_S8_S9_EEENS6_IJNS7_ILi1EEESH_SH_EEESB_SD_Li256ELb0ELb1ELb1ELb0EEENS1_19SingleTileSchedulerILb0ELb1ELb1ELi128EEEEEEEEEvNT_6ParamsE,"",@"SHT_CUDA_INFO"
	.sectionflags	@""
	.align	4


	//----- nvinfo : EIATTR_CUDA_API_VERSION
	.align		4
        /*0000*/ 	.byte	0x04, 0x37
        /*0002*/ 	.short	(.L_158 - .L_157)
.L_157:
        /*0004*/ 	.word	0x00000082


	//----- nvinfo : EIATTR_SW2861232_WAR
	.align		4
.L_158:
        /*0008*/ 	.byte	0x01, 0x35
	.zero		2


	//----- nvinfo : EIATTR_PARAM_CBANK
	.align		4
        /*000c*/ 	.byte	0x04, 0x0a
        /*000e*/ 	.short	(.L_160 - .L_159)
	.align		4
.L_159:
        /*0010*/ 	.word	index@(.nv.constant0._ZN7cutlass13device_kernelIN5flash19enable_sm80_to_sm89INS1_16FlashAttnFwdSm80INS1_25CollectiveMainloopFwdSm80ILi8ELi1ELb1EN4cute5tupleIJNS5_1CILi128EEENS7_ILi96EEES8_EEELi128ENS_10bfloat16_tEfNS_4arch4Sm80ELb0ELb1ELb0ELb0ELb0ELb0ELb1ELb1EEENS1_21CollectiveEpilogueFwdINS6_IJS8_S8_S9_EEENS6_IJNS7_ILi1EEESH_SH_EEESB_SD_Li256ELb0ELb1ELb1ELb0EEENS1_19SingleTileSchedulerILb0ELb1ELb1ELi128EEEEEEEEEvNT_6ParamsE)
        /*0014*/ 	.short	0x0160
        /*0016*/ 	.short	0x0418


	//----- nvinfo : EIATTR_CBANK_PARAM_SIZE
	.align		4
.L_160:
        /*0018*/ 	.byte	0x03, 0x19
        /*001a*/ 	.short	0x0418


	//----- nvinfo : EIATTR_KPARAM_INFO
	.align		4
        /*001c*/ 	.byte	0x04, 0x17
        /*001e*/ 	.short	(.L_162 - .L_161)
.L_161:
        /*0020*/ 	.word	0x00000000
        /*0024*/ 	.short	0x0000
        /*0026*/ 	.short	0x0000
        /*0028*/ 	.byte	0x00, 0xf0, 0x61, 0x10


	//----- nvinfo : EIATTR_MAXREG_COUNT
	.align		4
.L_162:
        /*002c*/ 	.byte	0x03, 0x1b
        /*002e*/ 	.short	0x00ff


	//----- nvinfo : EIATTR_NUM_BARRIERS
	.align		4
        /*0030*/ 	.byte	0x02, 0x4c
        /*0032*/ 	.byte	0x02
	.zero		1


	//----- nvinfo : EIATTR_MERCURY_ISA_VERSION
	.align		4
        /*0034*/ 	.byte	0x03, 0x5f
        /*0036*/ 	.short	0x0000


	//----- nvinfo : EIATTR_COOP_GROUP_MASK_REGIDS
	.align		4
        /*0038*/ 	.byte	0x04, 0x29
        /*003a*/ 	.short	(.L_164 - .L_163)


	//   ....[0]....
.L_163:
        /*003c*/ 	.word	0xffffffff


	//   ....[1]....
        /*0040*/ 	.word	0xffffffff


	//   ....[2]....
        /*0044*/ 	.word	0xffffffff


	//   ....[3]....
        /*0048*/ 	.word	0xffffffff


	//   ....[4]....
        /*004c*/ 	.word	0xffffffff


	//   ....[5]....
        /*0050*/ 	.word	0xffffffff


	//   ....[6]....
        /*0054*/ 	.word	0xffffffff


	//   ....[7]....
        /*0058*/ 	.word	0xffffffff


	//   ....[8]....
        /*005c*/ 	.word	0xffffffff


	//   ....[9]....
        /*0060*/ 	.word	0xffffffff


	//   ....[10]....
        /*0064*/ 	.word	0xffffffff


	//   ....[11]....
        /*0068*/ 	.word	0xffffffff


	//   ....[12]....
        /*006c*/ 	.word	0xffffffff


	//   ....[13]....
        /*0070*/ 	.word	0xffffffff


	//   ....[14]....
        /*0074*/ 	.word	0xffffffff


	//   ....[15]....
        /*0078*/ 	.word	0xffffffff


	//   ....[16]....
        /*007c*/ 	.word	0xffffffff


	//   ....[17]....
        /*0080*/ 	.word	0xffffffff


	//   ....[18]....
        /*0084*/ 	.word	0xffffffff


	//   ....[19]....
        /*0088*/ 	.word	0xffffffff


	//   ....[20]....
        /*008c*/ 	.word	0xffffffff


	//   ....[21]....
        /*0090*/ 	.word	0xffffffff


	//   ....[22]....
        /*0094*/ 	.word	0xffffffff


	//   ....[23]....
        /*0098*/ 	.word	0xffffffff


	//   ....[24]....
        /*009c*/ 	.word	0xffffffff


	//   ....[25]....
        /*00a0*/ 	.word	0xffffffff


	//   ....[26]....
        /*00a4*/ 	.word	0xffffffff


	//   ....[27]....
        /*00a8*/ 	.word	0xffffffff


	//   ....[28]....
        /*00ac*/ 	.word	0xffffffff


	//   ....[29]....
        /*00b0*/ 	.word	0xffffffff


	//   ....[30]....
        /*00b4*/ 	.word	0xffffffff


	//   ....[31]....
        /*00b8*/ 	.word	0xffffffff


	//   ....[32]....
        /*00bc*/ 	.word	0xffffffff


	//   ....[33]....
        /*00c0*/ 	.word	0xffffffff


	//   ....[34]....
        /*00c4*/ 	.word	0xffffffff


	//   ....[35]....
        /*00c8*/ 	.word	0xffffffff


	//   ....[36]....
        /*00cc*/ 	.word	0xffffffff


	//   ....[37]....
        /*00d0*/ 	.word	0xffffffff


	//   ....[38]....
        /*00d4*/ 	.word	0xffffffff


	//   ....[39]....
        /*00d8*/ 	.word	0xffffffff


	//   ....[40]....
        /*00dc*/ 	.word	0xffffffff


	//   ....[41]....
        /*00e0*/ 	.word	0xffffffff


	//   ....[42]....
        /*00e4*/ 	.word	0xffffffff


	//----- nvinfo : EIATTR_COOP_GROUP_INSTR_OFFSETS
	.align		4
.L_164:
        /*00e8*/ 	.byte	0x04, 0x28
        /*00ea*/ 	.short	(.L_166 - .L_165)


	//   ....[0]....
.L_165:
        /*00ec*/ 	.word	0x00000050


	//   ....[1]....
        /*00f0*/ 	.word	0x00001030


	//   ....[2]....
        /*00f4*/ 	.word	0x00001090


	//   ....[3]....
        /*00f8*/ 	.word	0x000010d0


	//   ....[4]....
        /*00fc*/ 	.word	0x00001110


	//   ....[5]....
        /*0100*/ 	.word	0x00001150


	//   ....[6]....
        /*0104*/ 	.word	0x00001190


	//   ....[7]....
        /*0108*/ 	.word	0x000011c0


	//   ....[8]....
        /*010c*/ 	.word	0x00001280


	//   ....[9]....
        /*0110*/ 	.word	0x00002b00


	//   ....[10]....
        /*0114*/ 	.word	0x00003420


	//   ....[11]....
        /*0118*/ 	.word	0x00003f70


	//   ....[12]....
        /*011c*/ 	.word	0x00003fc0


	//   ....[13]....
        /*0120*/ 	.word	0x00003fe0


	//   ....[14]....
        /*0124*/ 	.word	0x00004000


	//   ....[15]....
        /*0128*/ 	.word	0x000062b0


	//   ....[16]....
        /*012c*/ 	.word	0x000065a0


	//   ....[17]....
        /*0130*/ 	.word	0x000076a0


	//   ....[18]....
        /*0134*/ 	.word	0x00007900


	//   ....[19]....
        /*0138*/ 	.word	0x00007930


	//   ....[20]....
        /*013c*/ 	.word	0x000079b0


	//   ....[21]....
        /*0140*/ 	.word	0x0000a320


	//   ....[22]....
        /*0144*/ 	.word	0x0000a340


	//   ....[23]....
        /*0148*/ 	.word	0x0000a380


	//   ....[24]....
        /*014c*/ 	.word	0x0000a3a0


	//   ....[25]....
        /*0150*/ 	.word	0x0000cbb0


	//   ....[26]....
        /*0154*/ 	.word	0x0000ced0


	//   ....[27]....
        /*0158*/ 	.word	0x0000dfc0


	//   ....[28]....
        /*015c*/ 	.word	0x0000e120


	//   ....[29]....
        /*0160*/ 	.word	0x0000e240


	//   ....[30]....
        /*0164*/ 	.word	0x0000e340


	//   ....[31]....
        /*0168*/ 	.word	0x0000fb20


	//   ....[32]....
        /*016c*/ 	.word	0x0000fb50


	//   ....[33]....
        /*0170*/ 	.word	0x0000fb90


	//   ....[34]....
        /*0174*/ 	.word	0x0000fba0


	//   ....[35]....
        /*0178*/ 	.word	0x000106b0


	//   ....[36]....
        /*017c*/ 	.word	0x000106f0


	//   ....[37]....
        /*0180*/ 	.word	0x00010710


	//   ....[38]....
        /*0184*/ 	.word	0x00010740


	//   ....[39]....
        /*0188*/ 	.word	0x000107b0


	//   ....[40]....
        /*018c*/ 	.word	0x00010820


	//   ....[41]....
        /*0190*/ 	.word	0x00010e30


	//   ....[42]....
        /*0194*/ 	.word	0x00010e40


	//----- nvinfo : EIATTR_EXIT_INSTR_OFFSETS
	.align		4
.L_166:
        /*0198*/ 	.byte	0x04, 0x1c
        /*019a*/ 	.short	(.L_168 - .L_167)


	//   ....[0]....
.L_167:
        /*019c*/ 	.word	0x000001b0


	//   ....[1]....
        /*01a0*/ 	.word	0x00010e50


	//   ....[2]....
        /*01a4*/ 	.word	0x000113f0


	//   ....[3]....
        /*01a8*/ 	.word	0x00011440


	//   ....[4]....
        /*01ac*/ 	.word	0x00011470


	//   ....[5]....
        /*01b0*/ 	.word	0x000114d0


	//   ....[6]....
        /*01b4*/ 	.word	0x00011760


	//----- nvinfo : EIATTR_CTAIDZ_USED
	.align		4
.L_168:
        /*01b8*/ 	.byte	0x01, 0x04
	.zero		2


	//----- nvinfo : EIATTR_MAX_THREADS
	.align		4
        /*01bc*/ 	.byte	0x04, 0x05
        /*01be*/ 	.short	(.L_170 - .L_169)
.L_169:
        /*01c0*/ 	.word	0x00000100
        /*01c4*/ 	.word	0x00000001
        /*01c8*/ 	.word	0x00000001


	//----- nvinfo : EIATTR_CRS_STACK_SIZE
	.align		4
.L_170:
        /*01cc*/ 	.byte	0x04, 0x1e
        /*01ce*/ 	.short	(.L_172 - .L_171)
.L_171:
        /*01d0*/ 	.word	0x00000000
.L_172:


//--------------------- .nv.info._ZN7cutlass13device_kernelIN5flash19enable_sm80_to_sm89INS1_16FlashAttnFwdSm80INS1_25CollectiveMainloopFwdSm80ILi8ELi1ELb1EN4cute5tupleIJNS5_1CILi128EEES8_S8_EEELi128ENS_10bfloat16_tEfNS_4arch4Sm80ELb1ELb0ELb0ELb0ELb0ELb0ELb1ELb1EEENS1_21CollectiveEpilogueFwdIS9_NS6_IJNS7_ILi1EEESF_SF_EEESA_SC_Li256ELb0ELb1ELb1ELb0EEENS1_30DynamicPersistentTileSchedulerILi256ELi256ELb1ELb1ELb0EEEEEEEEEvNT_6ParamsE --------------------------
	.section	.nv.info._ZN7cutlass13device_kernelIN5flash19enable_sm80_to_sm89INS1_16FlashAttnFwdSm80INS1_25CollectiveMainloopFwdSm80ILi8ELi1ELb1EN4cute5tupleIJNS5_1CILi128EEES8_S8_EEELi128ENS_10bfloat16_tEfNS_4arch4Sm80ELb1ELb0ELb0ELb0ELb0ELb0ELb1ELb1EEENS1_21CollectiveEpilogueFwdIS9_NS6_IJNS7_ILi1EEESF_SF_EEESA_SC_Li256ELb0ELb1ELb1ELb0EEENS1_30DynamicPersistentTileSchedulerILi256ELi256ELb1ELb1ELb0EEEEEEEEEvNT_6ParamsE,"",@"SHT_CUDA_INFO"
	.sectionflags	@""
	.align	4


	//----- nvinfo : EIATTR_CUDA_API_VERSION
	.align		4
        /*0000*/ 	.byte	0x04, 0x37
        /*0002*/ 	.short	(.L_174 - .L_173)
.L_173:
        /*0004*/ 	.word	0x00000082


	//----- nvinfo : EIATTR_SW2861232_WAR
	.align		4
.L_174:
        /*0008*/ 	.byte	0x01, 0x35
	.zero		2


	//----- nvinfo : EIATTR_PARAM_CBANK
	.align		4
        /*000c*/ 	.byte	0x04, 0x0a
        /*000e*/ 	.short	(.L_176 - .L_175)
	.align		4
.L_175:
        /*0010*/ 	.word	index@(.nv.constant0._ZN7cutlass13device_kernelIN5flash19enable_sm80_to_sm89INS1_16FlashAttnFwdSm80INS1_25CollectiveMainloopFwdSm80ILi8ELi1ELb1EN4cute5tupleIJNS5_1CILi128EEES8_S8_EEELi128ENS_10bfloat16_tEfNS_4arch4Sm80ELb1ELb0ELb0ELb0ELb0ELb0ELb1ELb1EEENS1_21CollectiveEpilogueFwdIS9_NS6_IJNS7_ILi1EEESF_SF_EEESA_SC_Li256ELb0ELb1ELb1ELb0EEENS1_30DynamicPersistentTileSchedulerILi256ELi256ELb1ELb1ELb0EEEEEEEEEvNT_6ParamsE)
        /*0014*/ 	.short	0x0160
        /*0016*/ 	.short	0x0428


	//----- nvinfo : EIATTR_CBANK_PARAM_SIZE
	.align		4
.L_176:
        /*0018*/ 	.byte	0x03, 0x19
        /*001a*/ 	.short	0x0428


	//----- nvinfo : EIATTR_KPARAM_INFO
	.align		4
        /*001c*/ 	.byte	0x04, 0x17
        /*001e*/ 	.short	(.L_178 - .L_177)
.L_177:
        /*0020*/ 	.word	0x00000000
        /*0024*/ 	.short	0x0000
        /*0026*/ 	.short	0x0000
        /*0028*/ 	.byte	0x00, 0xf0, 0xa1, 0x10


	//----- nvinfo : EIATTR_MAXREG_COUNT
	.align		4
.L_178:
        /*002c*/ 	.byte	0x03, 0x1b
        /*002e*/ 	.short	0x00ff


	//----- nvinfo : EIATTR_NUM_BARRIERS
	.align		4
        /*0030*/ 	.byte	0x02, 0x4c
        /*0032*/ 	.byte	0x06
	.zero		1


	//----- nvinfo : EIATTR_ANNOTATIONS
	.align		4
        /*0034*/ 	.byte	0x04, 0x55
        /*0036*/ 	.short	(.L_180 - .L_179)


	//   ....[0]....
.L_179:
        /*0038*/ 	.word	0x00000001
        /*003c*/ 	.byte	0x70, 0x00, 0x00, 0x00, 0x01, 0x00, 0x00, 0x00, 0x40, 0x02, 0x00, 0x00, 0x01, 0x00, 0x00, 0x00
        /* <DEDUP_REMOVED lines=35> */
        /*027c*/ 	.byte	0xf0, 0xeb, 0x00, 0x00, 0x01, 0x00, 0x00, 0x00, 0x30, 0xec, 0x00, 0x00


	//----- nvinfo : EIATTR_MERCURY_ISA_VERSION
	.align		4
.L_180:
        /*0288*/ 	.byte	0x03, 0x5f
        /*028a*/ 	.short	0x0000


	//----- nvinfo : EIATTR_INT_WARP_WIDE_INSTR_OFFSETS
	.align		4
        /*028c*/ 	.byte	0x04, 0x31
        /*028e*/ 	.short	(.L_182 - .L_181)


	//   ....[0]....
.L_181:
        /*0290*/ 	.word	0x0000d560


	//   ....[1]....
        /*0294*/ 	.word	0x0000d5e0


	//----- nvinfo : EIATTR_COOP_GROUP_MASK_REGIDS
	.align		4
.L_182:
        /*0298*/ 	.byte	0x04, 0x29
        /*029a*/ 	.short	(.L_184 - .L_183)


	//   ....[0]....
.L_183:
        /*029c*/ 	.word	0xffffffff


	//   ....[1]....
        /*02a0*/ 	.word	0xffffffff


	//   ....[2]....
        /*02a4*/ 	.word	0xffffffff


	//   ....[3]....
        /*02a8*/ 	.word	0xffffffff


	//   ....[4]....
        /*02ac*/ 	.word	0xffffffff


	//   ....[5]....
        /*02b0*/ 	.word	0xffffffff


	//   ....[6]....
        /*02b4*/ 	.word	0xffffffff


	//   ....[7]....
        /*02b8*/ 	.word	0xffffffff


	//   ....[8]....
        /*02bc*/ 	.word	0xffffffff


	//   ....[9]....
        /*02c0*/ 	.word	0xffffffff


	//   ....[10]....
        /*02c4*/ 	.word	0xffffffff


	//   ....[11]....
        /*02c8*/ 	.word	0xffffffff


	//   ....[12]....
        /*02cc*/ 	.word	0xffffffff


	//   ....[13]....
        /*02d0*/ 	.word	0xffffffff


	//   ....[14]....
        /*02d4*/ 	.word	0xffffffff


	//   ....[15]....
        /*02d8*/ 	.word	0xffffffff


	//   ....[16]....
        /*02dc*/ 	.word	0xffffffff


	//   ....[17]....
        /*02e0*/ 	.word	0xffffffff


	//   ....[18]....
        /*02e4*/ 	.word	0xffffffff


	//   ....[19]....
        /*02e8*/ 	.word	0xffffffff


	//   ....[20]....
        /*02ec*/ 	.word	0xffffffff


	//   ....[21]....
        /*02f0*/ 	.word	0xffffffff


	//   ....[22]....
        /*02f4*/ 	.word	0xffffffff


	//   ....[23]....
        /*02f8*/ 	.word	0xffffffff


	//   ....[24]....
        /*02fc*/ 	.word	0xffffffff


	//   ....[25]....
        /*0300*/ 	.word	0xffffffff


	//   ....[26]....
        /*0304*/ 	.word	0xffffffff


	//   ....[27]....
        /*0308*/ 	.word	0xffffffff


	//   ....[28]....
        /*030c*/ 	.word	0xffffffff


	//   ....[29]....
        /*0310*/ 	.word	0xffffffff


	//   ....[30]....
        /*0314*/ 	.word	0xffffffff


	//   ....[31]....
        /*0318*/ 	.word	0xffffffff


	//   ....[32]....
        /*031c*/ 	.word	0xffffffff


	//   ....[33]....
        /*0320*/ 	.word	0xffffffff


	//   ....[34]....
        /*0324*/ 	.word	0xffffffff


	//   ....[35]....
        /*0328*/ 	.word	0xffffffff


	//   ....[36]....
        /*032c*/ 	.word	0xffffffff


	//   ....[37]....
        /*0330*/ 	.word	0xffffffff


	//   ....[38]....
        /*0334*/ 	.word	0xffffffff


	//   ....[39]....
        /*0338*/ 	.word	0xffffffff


	//   ....[40]....
        /*033c*/ 	.word	0xffffffff


	//   ....[41]....
        /*0340*/ 	.word	0xffffffff


	//   ....[42]....
        /*0344*/ 	.word	0xffffffff


	//   ....[43]....
        /*0348*/ 	.word	0xffffffff


	//----- nvinfo : EIATTR_COOP_GROUP_INSTR_OFFSETS
	.align		4
.L_184:
        /*034c*/ 	.byte	0x04, 0x28
        /*034e*/ 	.short	(.L_186 - .L_185)


	//   ....[0]....
.L_185:
        /*0350*/ 	.word	0x00000050


	//   ....[1]....
        /*0354*/ 	.word	0x000016f0


	//   ....[2]....
        /*0358*/ 	.word	0x00001700


	//   ....[3]....
        /*035c*/ 	.word	0x00001710


	//   ....[4]....
        /*0360*/ 	.word	0x00001730


	//   ....[5]....
        /*0364*/ 	.word	0x00001780


	//   ....[6]....
        /*0368*/ 	.word	0x000017a0


	//   ....[7]....
        /*036c*/ 	.word	0x00001810


	//   ....[8]....
        /*0370*/ 	.word	0x00001820


	//   ....[9]....
        /*0374*/ 	.word	0x00002e20


	//   ....[10]....
        /*0378*/ 	.word	0x00002e30


	//   ....[11]....
        /*037c*/ 	.word	0x00003a50


	//   ....[12]....
        /*0380*/ 	.word	0x00003ad0


	//   ....[13]....
        /*0384*/ 	.word	0x00003af0


	//   ....[14]....
        /*0388*/ 	.word	0x00003b10


	//   ....[15]....
        /*038c*/ 	.word	0x00005ed0


	//   ....[16]....
        /*0390*/ 	.word	0x00005f10


	//   ....[17]....
        /*0394*/ 	.word	0x00007360


	//   ....[18]....
        /*0398*/ 	.word	0x00007400


	//   ....[19]....
        /*039c*/ 	.word	0x00007440


	//   ....[20]....
        /*03a0*/ 	.word	0x00007490


	//   ....[21]....
        /*03a4*/ 	.word	0x0000ad20


	//   ....[22]....
        /*03a8*/ 	.word	0x0000ad50


	//   ....[23]....
        /*03ac*/ 	.word	0x0000ad70


	//   ....[24]....
        /*03b0*/ 	.word	0x0000ad90


	//   ....[25]....
        /*03b4*/ 	.word	0x0000cf10


	//   ....[26]....
        /*03b8*/ 	.word	0x0000cf60


	//   ....[27]....
        /*03bc*/ 	.word	0x0000cf80


	//   ....[28]....
        /*03c0*/ 	.word	0x0000cfa0


	//   ....[29]....
        /*03c4*/ 	.word	0x0000d730


	//   ....[30]....
        /*03c8*/ 	.word	0x0000db80


	//   ....[31]....
        /*03cc*/ 	.word	0x0000db90


	//   ....[32]....
        /*03d0*/ 	.word	0x0000dbc0


	//   ....[33]....
        /*03d4*/ 	.word	0x0000dbe0


	//   ....[34]....
        /*03d8*/ 	.word	0x0000dce0


	//   ....[35]....
        /*03dc*/ 	.word	0x0000dd40


	//   ....[36]....
        /*03e0*/ 	.word	0x0000e2f0


	//   ....[37]....
        /*03e4*/ 	.word	0x0000e300


	//   ....[38]....
        /*03e8*/ 	.word	0x0000ea90


	//   ....[39]....
        /*03ec*/ 	.word	0x0000eb70


	//   ....[40]....
        /*03f0*/ 	.word	0x0000ebd0


	//   ....[41]....
        /*03f4*/ 	.word	0x0000ec20


	//   ....[42]....
        /*03f8*/ 	.word	0x0000ec80


	//   ....[43]....
        /*03fc*/ 	.word	0x0000ecd0


	//----- nvinfo : EIATTR_EXIT_INSTR_OFFSETS
	.align		4
.L_186:
        /*0400*/ 	.byte	0x04, 0x1c
        /*0402*/ 	.short	(.L_188 - .L_187)


	//   ....[0]....
.L_187:
        /*0404*/ 	.word	0x000000a0


	//   ....[1]....
        /*0408*/ 	.word	0x0000eb30


	//----- nvinfo : EIATTR_MAX_THREADS
	.align		4
.L_188:
        /*040c*/ 	.byte	0x04, 0x05
        /*040e*/ 	.short	(.L_190 - .L_189)
.L_189:
        /*0410*/ 	.word	0x00000100
        /*0414*/ 	.word	0x00000001
        /*0418*/ 	.word	0x00000001


	//----- nvinfo : EIATTR_CRS_STACK_SIZE
	.align		4
.L_190:
        /*041c*/ 	.byte	0x04, 0x1e
        /*041e*/ 	.short	(.L_192 - .L_191)
.L_191:
        /*0420*/ 	.word	0x00000000
.L_192:


//--------------------- .nv.info._ZN7cutlass13device_kernelIN5flash19enable_sm80_to_sm89INS1_16FlashAttnFwdSm80INS1_25CollectiveMainloopFwdSm80ILi4ELi1ELb0EN4cute5tupleIJNS5_1CILi128EEENS7_ILi64EEES8_EEELi128ENS_10bfloat16_tEfNS_4arch4Sm80ELb0ELb0ELb0ELb0ELb0ELb0ELb1ELb1EEENS1_21CollectiveEpilogueFwdINS6_IJS8_S8_S9_EEENS6_IJNS7_ILi1EEESH_SH_EEESB_SD_Li128ELb0ELb1ELb1ELb0EEENS1_19SingleTileSchedulerILb0ELb1ELb1ELi128EEEEEEEEEvNT_6ParamsE --------------------------
	.section	.nv.info._ZN7cutlass13device_kernelIN5flash19enable_sm80_to_sm89INS1_16FlashAttnFwdSm80INS1_25CollectiveMainloopFwdSm80ILi4ELi1ELb0EN4cute5tupleIJNS5_1CILi128EEENS7_ILi64EEES8_EEELi128ENS_10bfloat16_tEfNS_4arch4Sm80ELb0ELb0ELb0ELb0ELb0ELb0ELb1ELb1EEENS1_21CollectiveEpilogueFwdINS6_IJS8_S8_S9_EEENS6_IJNS7_ILi1EEESH_SH_EEESB_SD_Li128ELb0ELb1ELb1ELb0EEENS1_19SingleTileSchedulerILb0ELb1ELb1ELi128EEEEEEEEEvNT_6ParamsE,"",@"SHT_CUDA_INFO"
	.sectionflags	@""
	.align	4


	//----- nvinfo : EIATTR_CUDA_API_VERSION
	.align		4
        /*0000*/ 	.byte	0x04, 0x37
        /*0002*/ 	.short	(.L_194 - .L_193)
.L_193:
        /*0004*/ 	.word	0x00000082


	//----- nvinfo : EIATTR_SW2861232_WAR
	.align		4
.L_194:
        /*0008*/ 	.byte	0x01, 0x35
	.zero		2


	//----- nvinfo : EIATTR_PARAM_CBANK
	.align		4
        /*000c*/ 	.byte	0x04, 0x0a
        /*000e*/ 	.short	(.L_196 - .L_195)
	.align		4
.L_195:
        /*0010*/ 	.word	index@(.nv.constant0._ZN7cutlass13device_kernelIN5flash19enable_sm80_to_sm89INS1_16FlashAttnFwdSm80INS1_25CollectiveMainloopFwdSm80ILi4ELi1ELb0EN4cute5tupleIJNS5_1CILi128EEENS7_ILi64EEES8_EEELi128ENS_10bfloat16_tEfNS_4arch4Sm80ELb0ELb0ELb0ELb0ELb0ELb0ELb1ELb1EEENS1_21CollectiveEpilogueFwdINS6_IJS8_S8_S9_EEENS6_IJNS7_ILi1EEESH_SH_EEESB_SD_Li128ELb0ELb1ELb1ELb0EEENS1_19SingleTileSchedulerILb0ELb1ELb1ELi128EEEEEEEEEvNT_6ParamsE)
        /*0014*/ 	.short	0x0160
        /*0016*/ 	.short	0x0418


	//----- nvinfo : EIATTR_CBANK_PARAM_SIZE
	.align		4
.L_196:
        /*0018*/ 	.byte	0x03, 0x19
        /*001a*/ 	.short	0x0418


	//----- nvinfo : EIATTR_KPARAM_INFO
	.align		4
        /*001c*/ 	.byte	0x04, 0x17
        /*001e*/ 	.short	(.L_198 - .L_197)
.L_197:
        /*0020*/ 	.word	0x00000000
        /*0024*/ 	.short	0x0000
        /*0026*/ 	.short	0x0000
        /*0028*/ 	.byte	0x00, 0xf0, 0x61, 0x10


	//----- nvinfo : EIATTR_MAXREG_COUNT
	.align		4
.L_198:
        /*002c*/ 	.byte	0x03, 0x1b
        /*002e*/ 	.short	0x00ff


	//----- nvinfo : EIATTR_NUM_BARRIERS
	.align		4
        /*0030*/ 	.byte	0x02, 0x4c
        /*0032*/ 	.byte	0x02
	.zero		1


	//----- nvinfo : EIATTR_ANNOTATIONS
	.align		4
        /*0034*/ 	.byte	0x04, 0x55
        /*0036*/ 	.short	(.L_200 - .L_199)


	//   ....[0]....
.L_199:
        /* <DEDUP_REMOVED lines=38> */
        /*028c*/ 	.byte	0xc0, 0x9e, 0x00, 0x00


	//----- nvinfo : EIATTR_MERCURY_ISA_VERSION
	.align		4
.L_200:
        /*0290*/ 	.byte	0x03, 0x5f
        /*0292*/ 	.short	0x0000


	//----- nvinfo : EIATTR_INT_WARP_WIDE_INSTR_OFFSETS
	.align		4
        /*0294*/ 	.byte	0x04, 0x31
        /*0296*/ 	.short	(.L_202 - .L_201)


	//   ....[0]....
.L_201:
        /*0298*/ 	.word	0x00001ac0


	//----- nvinfo : EIATTR_COOP_GROUP_MASK_REGIDS
	.align		4
.L_202:
        /*029c*/ 	.byte	0x04, 0x29
        /*029e*/ 	.short	(.L_204 - .L_203)


	//   ....[0]....
.L_203:
        /*02a0*/ 	.word	0xffffffff


	//   ....[1]....
        /*02a4*/ 	.word	0xffffffff


	//   ....[2]....
        /*02a8*/ 	.word	0xffffffff


	//   ....[3]....
        /*02ac*/ 	.word	0xffffffff


	//   ....[4]....
        /*02b0*/ 	.word	0xffffffff


	//   ....[5]....
        /*02b4*/ 	.word	0xffffffff


	//   ....[6]....
        /*02b8*/ 	.word	0xffffffff


	//   ....[7]....
        /*02bc*/ 	.word	0xffffffff


	//   ....[8]....
        /*02c0*/ 	.word	0xffffffff


	//   ....[9]....
        /*02c4*/ 	.word	0xffffffff


	//   ....[10]....
        /*02c8*/ 	.word	0xffffffff


	//   ....[11]....
        /*02cc*/ 	.word	0xffffffff


	//   ....[12]....
        /*02d0*/ 	.word	0xffffffff


	//   ....[13]....
        /*02d4*/ 	.word	0xffffffff


	//   ....[14]....
        /*02d8*/ 	.word	0xffffffff


	//   ....[15]....
        /*02dc*/ 	.word	0xffffffff


	//   ....[16]....
        /*02e0*/ 	.word	0xffffffff


	//   ....[17]....
        /*02e4*/ 	.word	0xffffffff


	//   ....[18]....
        /*02e8*/ 	.word	0xffffffff


	//   ....[19]....
        /*02ec*/ 	.word	0xffffffff


	//   ....[20]....
        /*02f0*/ 	.word	0xffffffff


	//   ....[21]....
        /*02f4*/ 	.word	0xffffffff


	//   ....[22]....
        /*02f8*/ 	.word	0xffffffff


	//   ....[23]....
        /*02fc*/ 	.word	0xffffffff


	//   ....[24]....
        /*0300*/ 	.word	0xffffffff


	//   ....[25]....
        /*0304*/ 	.word	0xffffffff


	//   ....[26]....
        /*0308*/ 	.word	0xffffffff


	//   ....[27]....
        /*030c*/ 	.word	0xffffffff


	//   ....[28]....
        /*0310*/ 	.word	0xffffffff


	//   ....[29]....
        /*0314*/ 	.word	0xffffffff


	//   ....[30]....
        /*0318*/ 	.word	0xffffffff


	//   ....[31]....
        /*031c*/ 	.word	0xffffffff


	//   ....[32]....
        /*0320*/ 	.word	0xffffffff


	//   ....[33]....
        /*0324*/ 	.word	0xffffffff


	//   ....[34]....
        /*0328*/ 	.word	0xffffffff


	//   ....[35]....
        /*032c*/ 	.word	0xffffffff


	//   ....[36]....
        /*0330*/ 	.word	0xffffffff


	//   ....[37]....
        /*0334*/ 	.word	0xffffffff


	//   ....[38]....
        /*0338*/ 	.word	0xffffffff


	//   ....[39]....
        /*033c*/ 	.word	0xffffffff


	//   ....[40]....
        /*0340*/ 	.word	0xffffffff


	//   ....[41]....
        /*0344*/ 	.word	0xffffffff


	//   ....[42]....
        /*0348*/ 	.word	0xffffffff


	//   ....[43]....
        /*034c*/ 	.word	0xffffffff


	//   ....[44]....
        /*0350*/ 	.word	0xffffffff


	//   ....[45]....
        /*0354*/ 	.word	0xffffffff


	//   ....[46]....
        /*0358*/ 	.word	0xffffffff


	//   ....[47]....
        /*035c*/ 	.word	0xffffffff


	//   ....[48]....
        /*0360*/ 	.word	0xffffffff


	//   ....[49]....
        /*0364*/ 	.word	0xffffffff


	//   ....[50]....
        /*0368*/ 	.word	0xffffffff


	//   ....[51]....
        /*036c*/ 	.word	0xffffffff


	//   ....[52]....
        /*0370*/ 	.word	0xffffffff


	//   ....[53]....
        /*0374*/ 	.word	0xffffffff


	//   ....[54]....
        /*0378*/ 	.word	0xffffffff


	//   ....[55]....
        /*037c*/ 	.word	0xffffffff


	//   ....[56]....
        /*0380*/ 	.word	0xffffffff


	//----- nvinfo : EIATTR_COOP_GROUP_INSTR_OFFSETS
	.align		4
.L_204:
        /*0384*/ 	.byte	0x04, 0x28
        /*0386*/ 	.short	(.L_206 - .L_205)


	//   ....[0]....
.L_205:
        /*0388*/ 	.word	0x00000060


	//   ....[1]....
        /*038c*/ 	.word	0x00000f00


	//   ....[2]....
        /*0390*/ 	.word	0x00000f40


	//   ....[3]....
        /*0394*/ 	.word	0x000011a0


	//   ....[4]....
        /*0398*/ 	.word	0x000011d0


	//   ....[5]....
        /*039c*/ 	.word	0x000012b0


	//   ....[6]....
        /*03a0*/ 	.word	0x000012e0


	//   ....[7]....
        /*03a4*/ 	.word	0x000013c0


	//   ....[8]....
        /*03a8*/ 	.word	0x000013f0


	//   ....[9]....
        /*03ac*/ 	.word	0x000014d0


	//   ....[10]....
        /*03b0*/ 	.word	0x00001500


	//   ....[11]....
        /*03b4*/ 	.word	0x000015e0


	//   ....[12]....
        /*03b8*/ 	.word	0x00001610


	//   ....[13]....
        /*03bc*/ 	.word	0x000016f0


	//   ....[14]....
        /*03c0*/ 	.word	0x00001720


	//   ....[15]....
        /*03c4*/ 	.word	0x000017f0


	//   ....[16]....
        /*03c8*/ 	.word	0x00001830


	//   ....[17]....
        /*03cc*/ 	.word	0x00003820


	//   ....[18]....
        /*03d0*/ 	.word	0x00003940


	//   ....[19]....
        /*03d4*/ 	.word	0x00003b40


	//   ....[20]....
        /*03d8*/ 	.word	0x00003b60


	//   ....[21]....
        /*03dc*/ 	.word	0x00003d10


	//   ....[22]....
        /*03e0*/ 	.word	0x00003f20


	//   ....[23]....
        /*03e4*/ 	.word	0x00003f40


	//   ....[24]....
        /*03e8*/ 	.word	0x00004150


	//   ....[25]....
        /*03ec*/ 	.word	0x00007690


	//   ....[26]....
        /*03f0*/ 	.word	0x000076e0


	//   ....[27]....
        /*03f4*/ 	.word	0x000077a0


	//   ....[28]....
        /*03f8*/ 	.word	0x000077f0


	//   ....[29]....
        /*03fc*/ 	.word	0x00007820


	//   ....[30]....
        /*0400*/ 	.word	0x00007910


	//   ....[31]....
        /*0404*/ 	.word	0x00007a70


	//   ....[32]....
        /*0408*/ 	.word	0x00007d50


	//   ....[33]....
        /*040c*/ 	.word	0x00009f20


	//   ....[34]....
        /*0410*/ 	.word	0x00009f30


	//   ....[35]....
        /*0414*/ 	.word	0x00009f40


	//   ....[36]....
        /*0418*/ 	.word	0x00009f60


	//   ....[37]....
        /*041c*/ 	.word	0x00009f80


	//   ....[38]....
        /*0420*/ 	.word	0x00009fa0


	//   ....[39]....
        /*0424*/ 	.word	0x00009fb0


	//   ....[40]....
        /*0428*/ 	.word	0x00009fe0


	//   ....[41]....
        /*042c*/ 	.word	0x0000b050


	//   ....[42]....
        /*0430*/ 	.word	0x0000b080


	//   ....[43]....
        /*0434*/ 	.word	0x0000b0b0


	//   ....[44]....
        /*0438*/ 	.word	0x0000b0e0


	//   ....[45]....
        /*043c*/ 	.word	0x0000b120


	//   ....[46]....
        /*0440*/ 	.word	0x0000b150


	//   ....[47]....
        /*0444*/ 	.word	0x0000b170


	//   ....[48]....
        /*0448*/ 	.word	0x0000b180


	//   ....[49]....
        /*044c*/ 	.word	0x0000b1a0


	//   ....[50]....
        /*0450*/ 	.word	0x0000b1b0


	//   ....[51]....
        /*0454*/ 	.word	0x0000b860


	//   ....[52]....
        /*0458*/ 	.word	0x0000b880


	//   ....[53]....
        /*045c*/ 	.word	0x0000be80


	//   ....[54]....
        /*0460*/ 	.word	0x0000bea0


	//   ....[55]....
        /*0464*/ 	.word	0x0000c4a0


	//   ....[56]....
        /*0468*/ 	.word	0x0000c4b0


	//----- nvinfo : EIATTR_EXIT_INSTR_OFFSETS
	.align		4
.L_206:
        /*046c*/ 	.byte	0x04, 0x1c
        /*046e*/ 	.short	(.L_208 - .L_207)


	//   ....[0]....
.L_207:
        /*0470*/ 	.word	0x000001c0


	//   ....[1]....
        /*0474*/ 	.word	0x0000c4c0


	//   ....[2]....
        /*0478*/ 	.word	0x0000ca60


	//   ....[3]....
        /*047c*/ 	.word	0x0000cab0


	//   ....[4]....
        /*0480*/ 	.word	0x0000cae0


	//   ....[5]....
        /*0484*/ 	.word	0x0000cb40


	//   ....[6]....
        /*0488*/ 	.word	0x0000cdd0


	//----- nvinfo : EIATTR_CTAIDZ_USED
	.align		4
.L_208:
        /*048c*/ 	.byte	0x01, 0x04
	.zero		2


	//----- nvinfo : EIATTR_MAX_THREADS
	.align		4
        /*0490*/ 	.byte	0x04, 0x05
        /*0492*/ 	.short	(.L_210 - .L_209)
.L_209:
        /*0494*/ 	.word	0x00000080
        /*0498*/ 	.word	0x00000001
        /*049c*/ 	.word	0x00000001


	//----- nvinfo : EIATTR_CRS_STACK_SIZE
	.align		4
.L_210:
        /*04a0*/ 	.byte	0x04, 0x1e
        /*04a2*/ 	.short	(.L_212 - .L_211)
.L_211:
        /*04a4*/ 	.word	0x00000000
.L_212:


//--------------------- .nv.info._ZN7cutlass13device_kernelIN5flash19enable_sm80_to_sm89INS1_16FlashAttnFwdSm80INS1_25CollectiveMainloopFwdSm80ILi8ELi1ELb1EN4cute5tupleIJNS5_1CILi128EEENS7_ILi112EEES8_EEELi128ENS_10bfloat16_tEfNS_4arch4Sm80ELb0ELb0ELb0ELb1ELb0ELb0ELb1ELb1EEENS1_21CollectiveEpilogueFwdINS6_IJS8_S8_S9_EEENS6_IJNS7_ILi1EEESH_SH_EEESB_SD_Li256ELb1ELb1ELb1ELb0EEENS1_36VarlenDynamicPersistentTileSchedulerILi128ELi112ELi256ELi256ELb1ELb1ELb0ELb0ELb1ELb1EEEEEEEEEvNT_6ParamsE --------------------------
	.section	.nv.info._ZN7cutlass13device_kernelIN5flash19enable_sm80_to_sm89INS1_16FlashAttnFwdSm80INS1_25CollectiveMainloopFwdSm80ILi8ELi1ELb1EN4cute5tupleIJNS5_1CILi128EEENS7_ILi112EEES8_EEELi128ENS_10bfloat16_tEfNS_4arch4Sm80ELb0ELb0ELb0ELb1ELb0ELb0ELb1ELb1EEENS1_21CollectiveEpilogueFwdINS6_IJS8_S8_S9_EEENS6_IJNS7_ILi1EEESH_SH_EEESB_SD_Li256ELb1ELb1ELb1ELb0EEENS1_36VarlenDynamicPersistentTileSchedulerILi128ELi112ELi256ELi256ELb1ELb1ELb0ELb0ELb1ELb1EEEEEEEEEvNT_6ParamsE,"",@"SHT_CUDA_INFO"
	.sectionflags	@""
	.align	4


	//----- nvinfo : EIATTR_CUDA_API_VERSION
	.align		4
        /*0000*/ 	.byte	0x04, 0x37
        /*0002*/ 	.short	(.L_214 - .L_213)
.L_213:
        /*0004*/ 	.word	0x00000082


	//----- nvinfo : EIATTR_SW2861232_WAR
	.align		4
.L_214:
        /*0008*/ 	.byte	0x01, 0x35
	.zero		2


	//----- nvinfo : EIATTR_PARAM_CBANK
	.align		4
        /*000c*/ 	.byte	0x04, 0x0a
        /*000e*/ 	.short	(.L_216 - .L_215)
	.align		4
.L_215:
        /*0010*/ 	.word	index@(.nv.constant0._ZN7cutlass13device_kernelIN5flash19enable_sm80_to_sm89INS1_16FlashAttnFwdSm80INS1_25CollectiveMainloopFwdSm80ILi8ELi1ELb1EN4cute5tupleIJNS5_1CILi128EEENS7_ILi112EEES8_EEELi128ENS_10bfloat16_tEfNS_4arch4Sm80ELb0ELb0ELb0ELb1ELb0ELb0ELb1ELb1EEENS1_21CollectiveEpilogueFwdINS6_IJS8_S8_S9_EEENS6_IJNS7_ILi1EEESH_SH_EEESB_SD_Li256ELb1ELb1ELb1ELb0EEENS1_36VarlenDynamicPersistentTileSchedulerILi128ELi112ELi256ELi256ELb1ELb1ELb0ELb0ELb1ELb1EEEEEEEEEvNT_6ParamsE)
        /*0014*/ 	.short	0x0160
        /*0016*/ 	.short	0x0438


	//----- nvinfo : EIATTR_CBANK_PARAM_SIZE
	.align		4
.L_216:
        /*0018*/ 	.byte	0x03, 0x19
        /*001a*/ 	.short	0x0438


	//----- nvinfo : EIATTR_KPARAM_INFO
	.align		4
        /*001c*/ 	.byte	0x04, 0x17
        /*001e*/ 	.short	(.L_218 - .L_217)
.L_217:
        /*0020*/ 	.word	0x00000000
        /*0024*/ 	.short	0x0000
        /*0026*/ 	.short	0x0000
        /*0028*/ 	.byte	0x00, 0xf0, 0xe1, 0x10


	//----- nvinfo : EIATTR_MAXREG_COUNT
	.align		4
.L_218:
        /*002c*/ 	.byte	0x03, 0x1b
        /*002e*/ 	.short	0x00ff


	//----- nvinfo : EIATTR_NUM_BARRIERS
	.align		4
        /*0030*/ 	.byte	0x02, 0x4c
        /*0032*/ 	.byte	0x06
	.zero		1


	//----- nvinfo : EIATTR_ANNOTATIONS
	.align		4
        /*0034*/ 	.byte	0x04, 0x55
        /*0036*/ 	.short	(.L_220 - .L_219)


	//   ....[0]....
.L_219:
        /* <DEDUP_REMOVED lines=16> */


	//----- nvinfo : EIATTR_MERCURY_ISA_VERSION
	.align		4
.L_220:
        /*0120*/ 	.byte	0x03, 0x5f
        /*0122*/ 	.short	0x0000


	//----- nvinfo : EIATTR_INT_WARP_WIDE_INSTR_OFFSETS
	.align		4
        /*0124*/ 	.byte	0x04, 0x31
        /*0126*/ 	.short	(.L_222 - .L_221)


	//   ....[0]....
.L_221:
        /*0128*/ 	.word	0x00009290


	//   ....[1]....
        /*012c*/ 	.word	0x00009310


	//----- nvinfo : EIATTR_COOP_GROUP_MASK_REGIDS
	.align		4
.L_222:
        /*0130*/ 	.byte	0x04, 0x29
        /*0132*/ 	.short	(.L_224 - .L_223)


	//   ....[0]....
.L_223:
        /*0134*/ 	.word	0xffffffff


	//   ....[1]....
        /*0138*/ 	.word	0xffffffff


	//   ....[2]....
        /*013c*/ 	.word	0xffffffff


	//   ....[3]....
        /*0140*/ 	.word	0xffffffff


	//   ....[4]....
        /*0144*/ 	.word	0xffffffff


	//   ....[5]....
        /*0148*/ 	.word	0xffffffff


	//   ....[6]....
        /*014c*/ 	.word	0xffffffff


	//   ....[7]....
        /*0150*/ 	.word	0xffffffff


	//   ....[8]....
        /*0154*/ 	.word	0xffffffff


	//   ....[9]....
        /*0158*/ 	.word	0xffffffff


	//   ....[10]....
        /*015c*/ 	.word	0xffffffff


	//   ....[11]....
        /*0160*/ 	.word	0xffffffff


	//   ....[12]....
        /*0164*/ 	.word	0xffffffff


	//   ....[13]....
        /*0168*/ 	.word	0xffffffff


	//   ....[14]....
        /*016c*/ 	.word	0xffffffff


	//   ....[15]....
        /*0170*/ 	.word	0xffffffff


	//   ....[16]....
        /*0174*/ 	.word	0xffffffff


	//   ....[17]....
        /*0178*/ 	.word	0xffffffff


	//   ....[18]....
        /*017c*/ 	.word	0xffffffff


	//   ....[19]....
        /*0180*/ 	.word	0xffffffff


	//   ....[20]....
        /*0184*/ 	.word	0xffffffff


	//   ....[21]....
        /*0188*/ 	.word	0xffffffff


	//   ....[22]....
        /*018c*/ 	.word	0xffffffff


	//   ....[23]....
        /*0190*/ 	.word	0xffffffff


	//   ....[24]....
        /*0194*/ 	.word	0xffffffff


	//   ....[25]....
        /*0198*/ 	.word	0xffffffff


	//   ....[26]....
        /*019c*/ 	.word	0xffffffff


	//   ....[27]....
        /*01a0*/ 	.word	0xffffffff


	//   ....[28]....
        /*01a4*/ 	.word	0xffffffff


	//   ....[29]....
        /*01a8*/ 	.word	0xffffffff


	//   ....[30]....
        /*01ac*/ 	.word	0xffffffff


	//   ....[31]....
        /*01b0*/ 	.word	0xffffffff


	//   ....[32]....
        /*01b4*/ 	.word	0xffffffff


	//   ....[33]....
        /*01b8*/ 	.word	0xffffffff


	//   ....[34]....
        /*01bc*/ 	.word	0xffffffff


	//   ....[35]....
        /*01c0*/ 	.word	0xffffffff


	//   ....[36]....
        /*01c4*/ 	.word	0xffffffff


	//   ....[37]....
        /*01c8*/ 	.word	0xffffffff


	//   ....[38]....
        /*01cc*/ 	.word	0xffffffff


	//   ....[39]....
        /*01d0*/ 	.word	0xffffffff


	//   ....[40]....
        /*01d4*/ 	.word	0xffffffff


	//   ....[41]....
        /*01d8*/ 	.word	0xffffffff


	//   ....[42]....
        /*01dc*/ 	.word	0xffffffff


	//   ....[43]....
        /*01e0*/ 	.word	0xffffffff


	//   ....[44]....
        /*01e4*/ 	.word	0xffffffff


	//   ....[45]....
        /*01e8*/ 	.word	0xffffffff


	//   ....[46]....
        /*01ec*/ 	.word	0xffffffff


	//   ....[47]....
        /*01f0*/ 	.word	0xffffffff


	//   ....[48]....
        /*01f4*/ 	.word	0xffffffff


	//   ....[49]....
        /*01f8*/ 	.word	0xffffffff


	//   ....[50]....
        /*01fc*/ 	.word	0xffffffff


	//   ....[51]....
        /*0200*/ 	.word	0xffffffff


	//   ....[52]....
        /*0204*/ 	.word	0xffffffff


	//   ....[53]....
        /*0208*/ 	.word	0xffffffff


	//   ....[54]....
        /*020c*/ 	.word	0xffffffff


	//   ....[55]....
        /*0210*/ 	.word	0xffffffff


	//   ....[56]....
        /*0214*/ 	.word	0xffffffff


	//   ....[57]....
        /*0218*/ 	.word	0xffffffff


	//   ....[58]....
        /*021c*/ 	.word	0xffffffff


	//   ....[59]....
        /*0220*/ 	.word	0xffffffff


	//   ....[60]....
        /*0224*/ 	.word	0xffffffff


	//   ....[61]....
        /*0228*/ 	.word	0xffffffff


	//   ....[62]....
        /*022c*/ 	.word	0xffffffff


	//   ....[63]....
        /*0230*/ 	.word	0xffffffff


	//   ....[64]....
        /*0234*/ 	.word	0xffffffff


	//   ....[65]....
        /*0238*/ 	.word	0xffffffff


	//   ....[66]....
        /*023c*/ 	.word	0xffffffff


	//   ....[67]....
        /*0240*/ 	.word	0xffffffff


	//   ....[68]....
        /*0244*/ 	.word	0xffffffff


	//   ....[69]....
        /*0248*/ 	.word	0xffffffff


	//   ....[70]....
        /*024c*/ 	.word	0xffffffff


	//   ....[71]....
        /*0250*/ 	.word	0xffffffff


	//   ....[72]....
        /*0254*/ 	.word	0xffffffff


	//   ....[73]....
        /*0258*/ 	.word	0xffffffff


	//   ....[74]....
        /*025c*/ 	.word	0xffffffff


	//   ....[75]....
        /*0260*/ 	.word	0xffffffff


	//   ....[76]....
        /*0264*/ 	.word	0xffffffff


	//   ....[77]....
        /*0268*/ 	.word	0xffffffff


	//   ....[78]....
        /*026c*/ 	.word	0xffffffff


	//   ....[79]....
        /*0270*/ 	.word	0xffffffff


	//   ....[80]....
        /*0274*/ 	.word	0xffffffff


	//   ....[81]....
        /*0278*/ 	.word	0xffffffff


	//   ....[82]....
        /*027c*/ 	.word	0xffffffff


	//   ....[83]....
        /*0280*/ 	.word	0xffffffff


	//   ....[84]....
        /*0284*/ 	.word	0xffffffff


	//   ....[85]....
        /*0288*/ 	.word	0xffffffff


	//   ....[86]....
        /*028c*/ 	.word	0xffffffff


	//   ....[87]....
        /*0290*/ 	.word	0xffffffff


	//   ....[88]....
        /*0294*/ 	.word	0xffffffff


	//   ....[89]....
        /*0298*/ 	.word	0xffffffff


	//   ....[90]....
        /*029c*/ 	.word	0xffffffff


	//   ....[91]....
        /*02a0*/ 	.word	0xffffffff


	//   ....[92]....
        /*02a4*/ 	.word	0xffffffff


	//   ....[93]....
        /*02a8*/ 	.word	0xffffffff


	//   ....[94]....
        /*02ac*/ 	.word	0xffffffff


	//   ....[95]....
        /*02b0*/ 	.word	0xffffffff


	//   ....[96]....
        /*02b4*/ 	.word	0xffffffff


	//   ....[97]....
        /*02b8*/ 	.word	0xffffffff


	//   ....[98]....
        /*02bc*/ 	.word	0xffffffff


	//   ....[99]....
        /*02c0*/ 	.word	0xffffffff


	//   ....[100]....
        /*02c4*/ 	.word	0xffffffff


	//   ....[101]....
        /*02c8*/ 	.word	0xffffffff


	//   ....[102]....
        /*02cc*/ 	.word	0xffffffff


	//   ....[103]....
        /*02d0*/ 	.word	0xffffffff


	//   ....[104]....
        /*02d4*/ 	.word	0xffffffff


	//   ....[105]....
        /*02d8*/ 	.word	0xffffffff


	//   ....[106]....
        /*02dc*/ 	.word	0xffffffff


	//   ....[107]....
        /*02e0*/ 	.word	0xffffffff


	//   ....[108]....
        /*02e4*/ 	.word	0xffffffff


	//   ....[109]....
        /*02e8*/ 	.word	0xffffffff


	//   ....[110]....
        /*02ec*/ 	.word	0xffffffff


	//   ....[111]....
        /*02f0*/ 	.word	0xffffffff


	//   ....[112]....
        /*02f4*/ 	.word	0xffffffff


	//   ....[113]....
        /*02f8*/ 	.word	0xffffffff


	//   ....[114]....
        /*02fc*/ 	.word	0xffffffff


	//   ....[115]....
        /*0300*/ 	.word	0xffffffff


	//   ....[116]....
        /*0304*/ 	.word	0xffffffff


	//   ....[117]....
        /*0308*/ 	.word	0xffffffff


	//   ....[118]....
        /*030c*/ 	.word	0xffffffff


	//   ....[119]....
        /*0310*/ 	.word	0xffffffff


	//   ....[120]....
        /*0314*/ 	.word	0xffffffff


	//   ....[121]....
        /*0318*/ 	.word	0xffffffff


	//   ....[122]....
        /*031c*/ 	.word	0xffffffff


	//   ....[123]....
        /*0320*/ 	.word	0xffffffff


	//   ....[124]....
        /*0324*/ 	.word	0xffffffff


	//   ....[125]....
        /*0328*/ 	.word	0xffffffff


	//   ....[126]....
        /*032c*/ 	.word	0xffffffff


	//   ....[127]....
        /*0330*/ 	.word	0xffffffff


	//   ....[128]....
        /*0334*/ 	.word	0xffffffff


	//   ....[129]....
        /*0338*/ 	.word	0xffffffff


	//   ....[130]....
        /*033c*/ 	.word	0xffffffff


	//----- nvinfo : EIATTR_COOP_GROUP_INSTR_OFFSETS
	.align		4
.L_224:
        /*0340*/ 	.byte	0x04, 0x28
        /*0342*/ 	.short	(.L_226 - .L_225)


	//   ....[0]....
.L_225:
        /*0344*/ 	.word	0x00000050


	//   ....[1]....
        /*0348*/ 	.word	0x000001e0


	//   ....[2]....
        /*034c*/ 	.word	0x00000210


	//   ....[3]....
        /*0350*/ 	.word	0x00000240


	//   ....[4]....
        /*0354*/ 	.word	0x00000270


	//   ....[5]....
        /*0358*/ 	.word	0x000002a0


	//   ....[6]....
        /*035c*/ 	.word	0x000002d0


	//   ....[7]....
        /*0360*/ 	.word	0x00000440


	//   ....[8]....
        /*0364*/ 	.word	0x00000480


	//   ....[9]....
        /*0368*/ 	.word	0x000004b0


	//   ....[10]....
        /*036c*/ 	.word	0x000004e0


	//   ....[11]....
        /*0370*/ 	.word	0x00000510


	//   ....[12]....
        /*0374*/ 	.word	0x00000540


	//   ....[13]....
        /*0378*/ 	.word	0x000005d0


	//   ....[14]....
        /*037c*/ 	.word	0x00000600


	//   ....[15]....
        /*0380*/ 	.word	0x00000610


	//   ....[16]....
        /*0384*/ 	.word	0x00000680


	//   ....[17]....
        /*0388*/ 	.word	0x00001e90


	//   ....[18]....
        /*038c*/ 	.word	0x00001ee0


	//   ....[19]....
        /*0390*/ 	.word	0x00001f20


	//   ....[20]....
        /*0394*/ 	.word	0x00001f60


	//   ....[21]....
        /*0398*/ 	.word	0x00001fa0


	//   ....[22]....
        /*039c*/ 	.word	0x00001fd0


	//   ....[23]....
        /*03a0*/ 	.word	0x00002000


	//   ....[24]....
        /*03a4*/ 	.word	0x00002010


	//   ....[25]....
        /*03a8*/ 	.word	0x000040f0


	//   ....[26]....
        /*03ac*/ 	.word	0x00004180


	//   ....[27]....
        /*03b0*/ 	.word	0x000041a0


	//   ....[28]....
        /*03b4*/ 	.word	0x000041c0


	//   ....[29]....
        /*03b8*/ 	.word	0x000070a0


	//   ....[30]....
        /*03bc*/ 	.word	0x000070c0


	//   ....[31]....
        /*03c0*/ 	.word	0x000070f0


	//   ....[32]....
        /*03c4*/ 	.word	0x00007100


	//   ....[33]....
        /*03c8*/ 	.word	0x00008c80


	//   ....[34]....
        /*03cc*/ 	.word	0x00008c90


	//   ....[35]....
        /*03d0*/ 	.word	0x00008cc0


	//   ....[36]....
        /*03d4*/ 	.word	0x00008cd0


	//   ....[37]....
        /*03d8*/ 	.word	0x00009d30


	//   ....[38]....
        /*03dc*/ 	.word	0x00009d40


	//   ....[39]....
        /*03e0*/ 	.word	0x00009d60


	//   ....[40]....
        /*03e4*/ 	.word	0x00009d70


	//   ....[41]....
        /*03e8*/ 	.word	0x0000a0b0


	//   ....[42]....
        /*03ec*/ 	.word	0x0000a0d0


	//   ....[43]....
        /*03f0*/ 	.word	0x0000a1b0


	//   ....[44]....
        /*03f4*/ 	.word	0x0000a1c0


	//   ....[45]....
        /*03f8*/ 	.word	0x0000a2b0


	//   ....[46]....
        /*03fc*/ 	.word	0x0000a2d0


	//   ....[47]....
        /*0400*/ 	.word	0x0000a3c0


	//   ....[48]....
        /*0404*/ 	.word	0x0000a3d0


	//   ....[49]....
        /*0408*/ 	.word	0x0000a6b0


	//   ....[50]....
        /*040c*/ 	.word	0x0000a6d0


	//   ....[51]....
        /*0410*/ 	.word	0x0000ad10


	//   ....[52]....
        /*0414*/ 	.word	0x0000ad20


	//   ....[53]....
        /*0418*/ 	.word	0x0000b860


	//   ....[54]....
        /*041c*/ 	.word	0x0000b880


	//   ....[55]....
        /*0420*/ 	.word	0x0000b970


	//   ....[56]....
        /*0424*/ 	.word	0x0000b980


	//   ....[57]....
        /*0428*/ 	.word	0x0000ba70


	//   ....[58]....
        /*042c*/ 	.word	0x0000ba90


	//   ....[59]....
        /*0430*/ 	.word	0x0000bb80


	//   ....[60]....
        /*0434*/ 	.word	0x0000bb90


	//   ....[61]....
        /*0438*/ 	.word	0x0000bd20


	//   ....[62]....
        /*043c*/ 	.word	0x0000bd40


	//   ....[63]....
        /*0440*/ 	.word	0x0000be60


	//   ....[64]....
        /*0444*/ 	.word	0x0000bea0


	//   ....[65]....
        /*0448*/ 	.word	0x0000bed0


	//   ....[66]....
        /*044c*/ 	.word	0x0000bf00


	//   ....[67]....
        /*0450*/ 	.word	0x0000bf30


	//   ....[68]....
        /*0454*/ 	.word	0x0000bf60


	//   ....[69]....
        /*0458*/ 	.word	0x0000c0b0


	//   ....[70]....
        /*045c*/ 	.word	0x0000c0f0


	//   ....[71]....
        /*0460*/ 	.word	0x0000c120


	//   ....[72]....
        /*0464*/ 	.word	0x0000c150


	//   ....[73]....
        /*0468*/ 	.word	0x0000c180


	//   ....[74]....
        /*046c*/ 	.word	0x0000c1b0


	//   ....[75]....
        /*0470*/ 	.word	0x0000c240


	//   ....[76]....
        /*0474*/ 	.word	0x0000c270


	//   ....[77]....
        /*0478*/ 	.word	0x0000c280


	//   ....[78]....
        /*047c*/ 	.word	0x0000c2e0


	//   ....[79]....
        /*0480*/ 	.word	0x0000c810


	//   ....[80]....
        /*0484*/ 	.word	0x0000c870


	//   ....[81]....
        /*0488*/ 	.word	0x0000c8c0


	//   ....[82]....
        /*048c*/ 	.word	0x0000c910


	//   ....[83]....
        /*0490*/ 	.word	0x0000c960


	//   ....[84]....
        /*0494*/ 	.word	0x0000c9d0


	//   ....[85]....
        /*0498*/ 	.word	0x0000ca10


	//   ....[86]....
        /*049c*/ 	.word	0x0000ca80


	//   ....[87]....
        /*04a0*/ 	.word	0x0000caf0


	//   ....[88]....
        /*04a4*/ 	.word	0x0000cb50


	//   ....[89]....
        /*04a8*/ 	.word	0x0000cbd0


	//   ....[90]....
        /*04ac*/ 	.word	0x0000cc20


	//   ....[91]....
        /*04b0*/ 	.word	0x0000cc70


	//   ....[92]....
        /*04b4*/ 	.word	0x0000ccc0


	//   ....[93]....
        /*04b8*/ 	.word	0x0000cd30


	//   ....[94]....
        /*04bc*/ 	.word	0x0000cda0


	//   ....[95]....
        /*04c0*/ 	.word	0x0000ce00


	//   ....[96]....
        /*04c4*/ 	.word	0x0000ce60


	//   ....[97]....
        /*04c8*/ 	.word	0x0000cec0


	//   ....[98]....
        /*04cc*/ 	.word	0x0000cf30


	//   ....[99]....
        /*04d0*/ 	.word	0x0000cf90


	//   ....[100]....
        /*04d4*/ 	.word	0x0000cff0


	//   ....[101]....
        /*04d8*/ 	.word	0x0000d050


	//   ....[102]....
        /*04dc*/ 	.word	0x0000d0c0


	//   ....[103]....
        /*04e0*/ 	.word	0x0000d120


	//   ....[104]....
        /*04e4*/ 	.word	0x0000d180


	//   ....[105]....
        /*04e8*/ 	.word	0x0000d1e0


	//   ....[106]....
        /*04ec*/ 	.word	0x0000d250


	//   ....[107]....
        /*04f0*/ 	.word	0x0000d2b0


	//   ....[108]....
        /*04f4*/ 	.word	0x0000d310


	//   ....[109]....
        /*04f8*/ 	.word	0x0000d370


	//   ....[110]....
        /*04fc*/ 	.word	0x0000d3e0


	//   ....[111]....
        /*0500*/ 	.word	0x0000d440


	//   ....[112]....
        /*0504*/ 	.word	0x0000d4a0


	//   ....[113]....
        /*0508*/ 	.word	0x0000d500


	//   ....[114]....
        /*050c*/ 	.word	0x0000d570


	//   ....[115]....
        /*0510*/ 	.word	0x0000d5c0


	//   ....[116]....
        /*0514*/ 	.word	0x0000d600


	//   ....[117]....
        /*0518*/ 	.word	0x0000d650


	//   ....[118]....
        /*051c*/ 	.word	0x0000d6a0


	//   ....[119]....
        /*0520*/ 	.word	0x0000d6f0


	//   ....[120]....
        /*0524*/ 	.word	0x0000d760


	//   ....[121]....
        /*0528*/ 	.word	0x0000d7a0


	//   ....[122]....
        /*052c*/ 	.word	0x0000d7f0


	//   ....[123]....
        /*0530*/ 	.word	0x0000d840


	//   ....[124]....
        /*0534*/ 	.word	0x0000d890


	//   ....[125]....
        /*0538*/ 	.word	0x0000d8e0


	//   ....[126]....
        /*053c*/ 	.word	0x0000d950


	//   ....[127]....
        /*0540*/ 	.word	0x0000d990


	//   ....[128]....
        /*0544*/ 	.word	0x0000da00


	//   ....[129]....
        /*0548*/ 	.word	0x0000da60


	//   ....[130]....
        /*054c*/ 	.word	0x0000dac0


	//----- nvinfo : EIATTR_EXIT_INSTR_OFFSETS
	.align		4
.L_226:
        /*0550*/ 	.byte	0x04, 0x1c
        /*0552*/ 	.short	(.L_228 - .L_227)


	//   ....[0]....
.L_227:
        /*0554*/ 	.word	0x00000b40


	//   ....[1]....
        /*0558*/ 	.word	0x0000c7d0


	//----- nvinfo : EIATTR_MAX_THREADS
	.align		4
.L_228:
        /*055c*/ 	.byte	0x04, 0x05
        /*055e*/ 	.short	(.L_230 - .L_229)
.L_229:
        /*0560*/ 	.word	0x00000100
        /*0564*/ 	.word	0x00000001
        /*0568*/ 	.word	0x00000001


	//----- nvinfo : EIATTR_CRS_STACK_SIZE
	.align		4
.L_230:
        /*056c*/ 	.byte	0x04, 0x1e
        /*056e*/ 	.short	(.L_232 - .L_231)
.L_231:
        /*0570*/ 	.word	0x00000000
.L_232:


//--------------------- .nv.info._ZN7cutlass13device_kernelIN5flash19enable_sm80_to_sm89INS1_16FlashAttnFwdSm80INS1_25CollectiveMainloopFwdSm80ILi8ELi1ELb1EN4cute5tupleIJNS5_1CILi128EEENS7_ILi112EEES8_EEELi128ENS_10bfloat16_tEfNS_4arch4Sm80ELb0ELb0ELb0ELb1ELb0ELb1ELb1ELb1EEENS1_21CollectiveEpilogueFwdINS6_IJS8_S8_S9_EEENS6_IJNS7_ILi1EEESH_SH_EEESB_SD_Li256ELb1ELb1ELb1ELb0EEENS1_36VarlenDynamicPersistentTileSchedulerILi128ELi112ELi256ELi256ELb1ELb1ELb0ELb0ELb1ELb1EEEEEEEEEvNT_6ParamsE --------------------------
	.section	.nv.info._ZN7cutlass13device_kernelIN5flash19enable_sm80_to_sm89INS1_16FlashAttnFwdSm80INS1_25CollectiveMainloopFwdSm80ILi8ELi1ELb1EN4cute5tupleIJNS5_1CILi128EEENS7_ILi112EEES8_EEELi128ENS_10bfloat16_tEfNS_4arch4Sm80ELb0ELb0ELb0ELb1ELb0ELb1ELb1ELb1EEENS1_21CollectiveEpilogueFwdINS6_IJS8_S8_S9_EEENS6_IJNS7_ILi1EEESH_SH_EEESB_SD_Li256ELb1ELb1ELb1ELb0EEENS1_36VarlenDynamicPersistentTileSchedulerILi128ELi112ELi256ELi256ELb1ELb1ELb0ELb0ELb1ELb1EEEEEEEEEvNT_6ParamsE,"",@"SHT_CUDA_INFO"
	.sectionflags	@""
	.align	4


	//----- nvinfo : EIATTR_CUDA_API_VERSION
	.align		4
        /*0000*/ 	.byte	0x04, 0x37
        /*0002*/ 	.short	(.L_234 - .L_233)
.L_233:
        /*0004*/ 	.word	0x00000082


	//----- nvinfo : EIATTR_SW2861232_WAR
	.align		4
.L_234:
        /*0008*/ 	.byte	0x01, 0x35
	.zero		2


	//----- nvinfo : EIATTR_PARAM_CBANK
	.align		4
        /*000c*/ 	.byte	0x04, 0x0a
        /*000e*/ 	.short	(.L_236 - .L_235)
	.align		4
.L_235:
        /*0010*/ 	.word	index@(.nv.constant0._ZN7cutlass13device_kernelIN5flash19enable_sm80_to_sm89INS1_16FlashAttnFwdSm80INS1_25CollectiveMainloopFwdSm80ILi8ELi1ELb1EN4cute5tupleIJNS5_1CILi128EEENS7_ILi112EEES8_EEELi128ENS_10bfloat16_tEfNS_4arch4Sm80ELb0ELb0ELb0ELb1ELb0ELb1ELb1ELb1EEENS1_21CollectiveEpilogueFwdINS6_IJS8_S8_S9_EEENS6_IJNS7_ILi1EEESH_SH_EEESB_SD_Li256ELb1ELb1ELb1ELb0EEENS1_36VarlenDynamicPersistentTileSchedulerILi128ELi112ELi256ELi256ELb1ELb1ELb0ELb0ELb1ELb1EEEEEEEEEvNT_6ParamsE)
        /*0014*/ 	.short	0x0160
        /*0016*/ 	.short	0x0438


	//----- nvinfo : EIATTR_CBANK_PARAM_SIZE
	.align		4
.L_236:
        /*0018*/ 	.byte	0x03, 0x19
        /*001a*/ 	.short	0x0438


	//----- nvinfo : EIATTR_KPARAM_INFO
	.align		4
        /*001c*/ 	.byte	0x04, 0x17
        /*001e*/ 	.short	(.L_238 - .L_237)
.L_237:
        /*0020*/ 	.word	0x00000000
        /*0024*/ 	.short	0x0000
        /*0026*/ 	.short	0x0000
        /*0028*/ 	.byte	0x00, 0xf0, 0xe1, 0x10


	//----- nvinfo : EIATTR_MAXREG_COUNT
	.align		4
.L_238:
        /*002c*/ 	.byte	0x03, 0x1b
        /*002e*/ 	.short	0x00ff


	//----- nvinfo : EIATTR_NUM_BARRIERS
	.align		4
        /*0030*/ 	.byte	0x02, 0x4c
        /*0032*/ 	.byte	0x06
	.zero		1


	//----- nvinfo : EIATTR_MERCURY_ISA_VERSION
	.align		4
        /*0034*/ 	.byte	0x03, 0x5f
        /*0036*/ 	.short	0x0000


	//----- nvinfo : EIATTR_INT_WARP_WIDE_INSTR_OFFSETS
	.align		4
        /*0038*/ 	.byte	0x04, 0x31
        /*003a*/ 	.short	(.L_240 - .L_239)


	//   ....[0]....
.L_239:
        /*003c*/ 	.word	0x000139d0


	//   ....[1]....
        /*0040*/ 	.word	0x00013a70


	//----- nvinfo : EIATTR_COOP_GROUP_MASK_REGIDS
	.align		4
.L_240:
        /*0044*/ 	.byte	0x04, 0x29
        /*0046*/ 	.short	(.L_242 - .L_241)


	//   ....[0]....
.L_241:
        /*0048*/ 	.word	0xffffffff


	//   ....[1]....
        /*004c*/ 	.word	0xffffffff


	//   ....[2]....
        /*0050*/ 	.word	0xffffffff


	//   ....[3]....
        /*0054*/ 	.word	0xffffffff


	//   ....[4]....
        /*0058*/ 	.word	0xffffffff


	//   ....[5]....
        /*005c*/ 	.word	0xffffffff


	//   ....[6]....
        /*0060*/ 	.word	0xffffffff


	//   ....[7]....
        /*0064*/ 	.word	0xffffffff


	//   ....[8]....
        /*0068*/ 	.word	0xffffffff


	//   ....[9]....
        /*006c*/ 	.word	0xffffffff


	//   ....[10]....
        /*0070*/ 	.word	0xffffffff


	//   ....[11]....
        /*0074*/ 	.word	0xffffffff


	//   ....[12]....
        /*0078*/ 	.word	0xffffffff


	//   ....[13]....
        /*007c*/ 	.word	0xffffffff


	//   ....[14]....
        /*0080*/ 	.word	0xffffffff


	//   ....[15]....
        /*0084*/ 	.word	0xffffffff


	//   ....[16]....
        /*0088*/ 	.word	0xffffffff


	//   ....[17]....
        /*008c*/ 	.word	0xffffffff


	//   ....[18]....
        /*0090*/ 	.word	0xffffffff


	//   ....[19]....
        /*0094*/ 	.word	0xffffffff


	//   ....[20]....
        /*0098*/ 	.word	0xffffffff


	//   ....[21]....
        /*009c*/ 	.word	0xffffffff


	//   ....[22]....
        /*00a0*/ 	.word	0xffffffff


	//   ....[23]....
        /*00a4*/ 	.word	0xffffffff


	//   ....[24]....
        /*00a8*/ 	.word	0xffffffff


	//   ....[25]....
        /*00ac*/ 	.word	0xffffffff


	//   ....[26]....
        /*00b0*/ 	.word	0xffffffff


	//   ....[27]....
        /*00b4*/ 	.word	0xffffffff


	//   ....[28]....
        /*00b8*/ 	.word	0xffffffff


	//   ....[29]....
        /*00bc*/ 	.word	0xffffffff


	//   ....[30]....
        /*00c0*/ 	.word	0xffffffff


	//   ....[31]....
        /*00c4*/ 	.word	0xffffffff


	//   ....[32]....
        /*00c8*/ 	.word	0xffffffff


	//   ....[33]....
        /*00cc*/ 	.word	0xffffffff


	//   ....[34]....
        /*00d0*/ 	.word	0xffffffff


	//   ....[35]....
        /*00d4*/ 	.word	0xffffffff


	//   ....[36]....
        /*00d8*/ 	.word	0xffffffff


	//   ....[37]....
        /*00dc*/ 	.word	0xffffffff


	//   ....[38]....
        /*00e0*/ 	.word	0xffffffff


	//   ....[39]....
        /*00e4*/ 	.word	0xffffffff


	//   ....[40]....
        /*00e8*/ 	.word	0xffffffff


	//   ....[41]....
        /*00ec*/ 	.word	0xffffffff


	//   ....[42]....
        /*00f0*/ 	.word	0xffffffff


	//   ....[43]....
        /*00f4*/ 	.word	0xffffffff


	//   ....[44]....
        /*00f8*/ 	.word	0xffffffff


	//   ....[45]....
        /*00fc*/ 	.word	0xffffffff


	//   ....[46]....
        /*0100*/ 	.word	0xffffffff


	//   ....[47]....
        /*0104*/ 	.word	0xffffffff


	//   ....[48]....
        /*0108*/ 	.word	0xffffffff


	//   ....[49]....
        /*010c*/ 	.word	0xffffffff


	//   ....[50]....
        /*0110*/ 	.word	0xffffffff


	//   ....[51]....
        /*0114*/ 	.word	0xffffffff


	//   ....[52]....
        /*0118*/ 	.word	0xffffffff


	//   ....[53]....
        /*011c*/ 	.word	0xffffffff


	//   ....[54]....
        /*0120*/ 	.word	0xffffffff


	//   ....[55]....
        /*0124*/ 	.word	0xffffffff


	//   ....[56]....
        /*0128*/ 	.word	0xffffffff


	//   ....[57]....
        /*012c*/ 	.word	0xffffffff


	//   ....[58]....
        /*0130*/ 	.word	0xffffffff


	//   ....[59]....
        /*0134*/ 	.word	0xffffffff


	//   ....[60]....
        /*0138*/ 	.word	0xffffffff


	//   ....[61]....
        /*013c*/ 	.word	0xffffffff


	//   ....[62]....
        /*0140*/ 	.word	0xffffffff


	//   ....[63]....
        /*0144*/ 	.word	0xffffffff


	//   ....[64]....
        /*0148*/ 	.word	0xffffffff


	//   ....[65]....
        /*014c*/ 	.word	0xffffffff


	//   ....[66]....
        /*0150*/ 	.word	0xffffffff


	//   ....[67]....
        /*0154*/ 	.word	0xffffffff


	//   ....[68]....
        /*0158*/ 	.word	0xffffffff


	//   ....[69]....
        /*015c*/ 	.word	0xffffffff


	//   ....[70]....
        /*0160*/ 	.word	0xffffffff


	//   ....[71]....
        /*0164*/ 	.word	0xffffffff


	//   ....[72]....
        /*0168*/ 	.word	0xffffffff


	//   ....[73]....
        /*016c*/ 	.word	0xffffffff


	//   ....[74]....
        /*0170*/ 	.word	0xffffffff


	//   ....[75]....
        /*0174*/ 	.word	0xffffffff


	//   ....[76]....
        /*0178*/ 	.word	0xffffffff


	//   ....[77]....
        /*017c*/ 	.word	0xffffffff


	//   ....[78]....
        /*0180*/ 	.word	0xffffffff


	//   ....[79]....
        /*0184*/ 	.word	0xffffffff


	//   ....[80]....
        /*0188*/ 	.word	0xffffffff


	//   ....[81]....
        /*018c*/ 	.word	0xffffffff


	//   ....[82]....
        /*0190*/ 	.word	0xffffffff


	//   ....[83]....
        /*0194*/ 	.word	0xffffffff


	//   ....[84]....
        /*0198*/ 	.word	0xffffffff


	//   ....[85]....
        /*019c*/ 	.word	0xffffffff


	//   ....[86]....
        /*01a0*/ 	.word	0xffffffff


	//   ....[87]....
        /*01a4*/ 	.word	0xffffffff


	//   ....[88]....
        /*01a8*/ 	.word	0xffffffff


	//   ....[89]....
        /*01ac*/ 	.word	0xffffffff


	//   ....[90]....
        /*01b0*/ 	.word	0xffffffff


	//   ....[91]....
        /*01b4*/ 	.word	0xffffffff


	//   ....[92]....
        /*01b8*/ 	.word	0xffffffff


	//   ....[93]....
        /*01bc*/ 	.word	0xffffffff


	//   ....[94]....
        /*01c0*/ 	.word	0xffffffff


	//   ....[95]....
        /*01c4*/ 	.word	0xffffffff


	//   ....[96]....
        /*01c8*/ 	.word	0xffffffff


	//   ....[97]....
        /*01cc*/ 	.word	0xffffffff


	//   ....[98]....
        /*01d0*/ 	.word	0xffffffff


	//   ....[99]....
        /*01d4*/ 	.word	0xffffffff


	//   ....[100]....
        /*01d8*/ 	.word	0xffffffff


	//   ....[101]....
        /*01dc*/ 	.word	0xffffffff


	//   ....[102]....
        /*01e0*/ 	.word	0xffffffff


	//   ....[103]....
        /*01e4*/ 	.word	0xffffffff


	//   ....[104]....
        /*01e8*/ 	.word	0xffffffff


	//   ....[105]....
        /*01ec*/ 	.word	0xffffffff


	//   ....[106]....
        /*01f0*/ 	.word	0xffffffff


	//   ....[107]....
        /*01f4*/ 	.word	0xffffffff


	//   ....[108]....
        /*01f8*/ 	.word	0xffffffff


	//   ....[109]....
        /*01fc*/ 	.word	0xffffffff


	//   ....[110]....
        /*0200*/ 	.word	0xffffffff


	//   ....[111]....
        /*0204*/ 	.word	0xffffffff


	//   ....[112]....
        /*0208*/ 	.word	0xffffffff


	//   ....[113]....
        /*020c*/ 	.word	0xffffffff


	//   ....[114]....
        /*0210*/ 	.word	0xffffffff


	//   ....[115]....
        /*0214*/ 	.word	0xffffffff


	//   ....[116]....
        /*0218*/ 	.word	0xffffffff


	//   ....[117]....
        /*021c*/ 	.word	0xffffffff


	//   ....[118]....
        /*0220*/ 	.word	0xffffffff


	//   ....[119]....
        /*0224*/ 	.word	0xffffffff


	//   ....[120]....
        /*0228*/ 	.word	0xffffffff


	//   ....[121]....
        /*022c*/ 	.word	0xffffffff


	//   ....[122]....
        /*0230*/ 	.word	0xffffffff


	//   ....[123]....
        /*0234*/ 	.word	0xffffffff


	//   ....[124]....
        /*0238*/ 	.word	0xffffffff


	//   ....[125]....
        /*023c*/ 	.word	0xffffffff


	//   ....[126]....
        /*0240*/ 	.word	0xffffffff


	//   ....[127]....
        /*0244*/ 	.word	0xffffffff


	//   ....[128]....
        /*0248*/ 	.word	0xffffffff


	//   ....[129]....
        /*024c*/ 	.word	0xffffffff


	//   ....[130]....
        /*0250*/ 	.word	0xffffffff


	//   ....[131]....
        /*0254*/ 	.word	0xffffffff


	//   ....[132]....
        /*0258*/ 	.word	0xffffffff


	//   ....[133]....
        /*025c*/ 	.word	0xffffffff


	//   ....[134]....
        /*0260*/ 	.word	0xffffffff


	//   ....[135]....
        /*0264*/ 	.word	0xffffffff


	//   ....[136]....
        /*0268*/ 	.word	0xffffffff


	//   ....[137]....
        /*026c*/ 	.word	0xffffffff


	//   ....[138]....
        /*0270*/ 	.word	0xffffffff


	//----- nvinfo : EIATTR_COOP_GROUP_INSTR_OFFSETS
	.align		4
.L_242:
        /*0274*/ 	.byte	0x04, 0x28
        /*0276*/ 	.short	(.L_244 - .L_243)


	//   ....[0]....
.L_243:
        /*0278*/ 	.word	0x00000080


	//   ....[1]....
        /*027c*/ 	.word	0x00000210


	//   ....[2]....
        /*0280*/ 	.word	0x00000240


	//   ....[3]....
        /*0284*/ 	.word	0x00000270


	//   ....[4]....
        /*0288*/ 	.word	0x000002a0


	//   ....[5]....
        /*028c*/ 	.word	0x000002d0


	//   ....[6]....
        /*0290*/ 	.word	0x00000300


	//   ....[7]....
        /*0294*/ 	.word	0x00000460


	//   ....[8]....
        /*0298*/ 	.word	0x000004a0


	//   ....[9]....
        /*029c*/ 	.word	0x000004d0


	//   ....[10]....
        /*02a0*/ 	.word	0x00000500


	//   ....[11]....
        /*02a4*/ 	.word	0x00000530


	//   ....[12]....
        /*02a8*/ 	.word	0x00000560


	//   ....[13]....
        /*02ac*/ 	.word	0x000005f0


	//   ....[14]....
        /*02b0*/ 	.word	0x00000620


	//   ....[15]....
        /*02b4*/ 	.word	0x00000640


	//   ....[16]....
        /*02b8*/ 	.word	0x000006a0


	//   ....[17]....
        /*02bc*/ 	.word	0x00009190


	//   ....[18]....
        /*02c0*/ 	.word	0x000091c0


	//   ....[19]....
        /*02c4*/ 	.word	0x000091e0


	//   ....[20]....
        /*02c8*/ 	.word	0x00009200


	//   ....[21]....
        /*02cc*/ 	.word	0x00009230


	//   ....[22]....
        /*02d0*/ 	.word	0x00009270


	//   ....[23]....
        /*02d4*/ 	.word	0x00009320


	//   ....[24]....
        /*02d8*/ 	.word	0x00009330


	//   ....[25]....
        /*02dc*/ 	.word	0x00009890


	//   ....[26]....
        /*02e0*/ 	.word	0x000098d0


	//   ....[27]....
        /*02e4*/ 	.word	0x00009900


	//   ....[28]....
        /*02e8*/ 	.word	0x00009910


	//   ....[29]....
        /*02ec*/ 	.word	0x0000b190


	//   ....[30]....
        /*02f0*/ 	.word	0x0000b1d0


	//   ....[31]....
        /*02f4*/ 	.word	0x0000b200


	//   ....[32]....
        /*02f8*/ 	.word	0x0000b210


	//   ....[33]....
        /*02fc*/ 	.word	0x0000ea50


	//   ....[34]....
        /*0300*/ 	.word	0x0000ea70


	//   ....[35]....
        /*0304*/ 	.word	0x0000ea90


	//   ....[36]....
        /*0308*/ 	.word	0x0000eab0


	//   ....[37]....
        /*030c*/ 	.word	0x00011790


	//   ....[38]....
        /*0310*/ 	.word	0x000117b0


	//   ....[39]....
        /*0314*/ 	.word	0x000117e0


	//   ....[40]....
        /*0318*/ 	.word	0x000117f0


	//   ....[41]....
        /*031c*/ 	.word	0x000133d0


	//   ....[42]....
        /*0320*/ 	.word	0x000133e0


	//   ....[43]....
        /*0324*/ 	.word	0x00013410


	//   ....[44]....
        /*0328*/ 	.word	0x00013420


	//   ....[45]....
        /*032c*/ 	.word	0x000145a0


	//   ....[46]....
        /*0330*/ 	.word	0x000145c0


	//   ....[47]....
        /*0334*/ 	.word	0x000145e0


	//   ....[48]....
        /*0338*/ 	.word	0x000145f0


	//   ....[49]....
        /*033c*/ 	.word	0x00014910


	//   ....[50]....
        /*0340*/ 	.word	0x00014930


	//   ....[51]....
        /*0344*/ 	.word	0x00014a10


	//   ....[52]....
        /*0348*/ 	.word	0x00014a20


	//   ....[53]....
        /*034c*/ 	.word	0x00014b10


	//   ....[54]....
        /*0350*/ 	.word	0x00014b30


	//   ....[55]....
        /*0354*/ 	.word	0x00014c20


	//   ....[56]....
        /*0358*/ 	.word	0x00014c30


	//   ....[57]....
        /*035c*/ 	.word	0x00014f00


	//   ....[58]....
        /*0360*/ 	.word	0x00014f20


	//   ....[59]....
        /*0364*/ 	.word	0x00015580


	//   ....[60]....
        /*0368*/ 	.word	0x00015590


	//   ....[61]....
        /*036c*/ 	.word	0x000160d0


	//   ....[62]....
        /*0370*/ 	.word	0x000160f0


	//   ....[63]....
        /*0374*/ 	.word	0x000161e0


	//   ....[64]....
        /*0378*/ 	.word	0x000161f0


	//   ....[65]....
        /*037c*/ 	.word	0x000162e0


	//   ....[66]....
        /*0380*/ 	.word	0x00016300


	//   ....[67]....
        /*0384*/ 	.word	0x000163f0


	//   ....[68]....
        /*0388*/ 	.word	0x00016400


	//   ....[69]....
        /*038c*/ 	.word	0x00016570


	//   ....[70]....
        /*0390*/ 	.word	0x00016590


	//   ....[71]....
        /*0394*/ 	.word	0x000166b0


	//   ....[72]....
        /*0398*/ 	.word	0x000166f0


	//   ....[73]....
        /*039c*/ 	.word	0x00016720


	//   ....[74]....
        /*03a0*/ 	.word	0x00016750


	//   ....[75]....
        /*03a4*/ 	.word	0x00016780


	//   ....[76]....
        /*03a8*/ 	.word	0x000167b0


	//   ....[77]....
        /*03ac*/ 	.word	0x000168f0


	//   ....[78]....
        /*03b0*/ 	.word	0x00016930


	//   ....[79]....
        /*03b4*/ 	.word	0x00016960


	//   ....[80]....
        /*03b8*/ 	.word	0x00016990


	//   ....[81]....
        /*03bc*/ 	.word	0x000169c0


	//   ....[82]....
        /*03c0*/ 	.word	0x000169f0


	//   ....[83]....
        /*03c4*/ 	.word	0x00016a80


	//   ....[84]....
        /*03c8*/ 	.word	0x00016ab0


	//   ....[85]....
        /*03cc*/ 	.word	0x00016ac0


	//   ....[86]....
        /*03d0*/ 	.word	0x00016b20


	//   ....[87]....
        /*03d4*/ 	.word	0x00017000


	//   ....[88]....
        /*03d8*/ 	.word	0x00017050


	//   ....[89]....
        /*03dc*/ 	.word	0x000170b0


	//   ....[90]....
        /*03e0*/ 	.word	0x00017110


	//   ....[91]....
        /*03e4*/ 	.word	0x00017170


	//   ....[92]....
        /*03e8*/ 	.word	0x000171e0


	//   ....[93]....
        /*03ec*/ 	.word	0x00017220


	//   ....[94]....
        /*03f0*/ 	.word	0x00017280


	//   ....[95]....
        /*03f4*/ 	.word	0x000172f0


	//   ....[96]....
        /*03f8*/ 	.word	0x00017360


	//   ....[97]....
        /*03fc*/ 	.word	0x000173e0


	//   ....[98]....
        /*0400*/ 	.word	0x00017430


	//   ....[99]....
        /*0404*/ 	.word	0x00017480


	//   ....[100]....
        /*0408*/ 	.word	0x000174d0


	//   ....[101]....
        /*040c*/ 	.word	0x00017540


	//   ....[102]....
        /*0410*/ 	.word	0x000175b0


	//   ....[103]....
        /*0414*/ 	.word	0x00017620


	//   ....[104]....
        /*0418*/ 	.word	0x00017680


	//   ....[105]....
        /*041c*/ 	.word	0x000176f0


	//   ....[106]....
        /*0420*/ 	.word	0x00017760


	//   ....[107]....
        /*0424*/ 	.word	0x000177d0


	//   ....[108]....
        /*0428*/ 	.word	0x00017830


	//   ....[109]....
        /*042c*/ 	.word	0x000178a0


	//   ....[110]....
        /*0430*/ 	.word	0x00017910


	//   ....[111]....
        /*0434*/ 	.word	0x00017980


	//   ....[112]....
        /*0438*/ 	.word	0x000179e0


	//   ....[113]....
        /*043c*/ 	.word	0x00017a50


	//   ....[114]....
        /*0440*/ 	.word	0x00017ac0


	//   ....[115]....
        /*0444*/ 	.word	0x00017b30


	//   ....[116]....
        /*0448*/ 	.word	0x00017b90


	//   ....[117]....
        /*044c*/ 	.word	0x00017c00


	//   ....[118]....
        /*0450*/ 	.word	0x00017c70


	//   ....[119]....
        /*0454*/ 	.word	0x00017ce0


	//   ....[120]....
        /*0458*/ 	.word	0x00017d40


	//   ....[121]....
        /*045c*/ 	.word	0x00017db0


	//   ....[122]....
        /*0460*/ 	.word	0x00017e20


	//   ....[123]....
        /*0464*/ 	.word	0x00017e70


	//   ....[124]....
        /*0468*/ 	.word	0x00017eb0


	//   ....[125]....
        /*046c*/ 	.word	0x00017f00


	//   ....[126]....
        /*0470*/ 	.word	0x00017f50


	//   ....[127]....
        /*0474*/ 	.word	0x00017fa0


	//   ....[128]....
        /*0478*/ 	.word	0x00018010


	//   ....[129]....
        /*047c*/ 	.word	0x00018070


	//   ....[130]....
        /*0480*/ 	.word	0x000180c0


	//   ....[131]....
        /*0484*/ 	.word	0x00018110


	//   ....[132]....
        /*0488*/ 	.word	0x00018160


	//   ....[133]....
        /*048c*/ 	.word	0x000181b0


	//   ....[134]....
        /*0490*/ 	.word	0x00018220


	//   ....[135]....
        /*0494*/ 	.word	0x00018270


	//   ....[136]....
        /*0498*/ 	.word	0x000182d0


	//   ....[137]....
        /*049c*/ 	.word	0x00018330


	//   ....[138]....
        /*04a0*/ 	.word	0x000183a0


	//----- nvinfo : EIATTR_EXIT_INSTR_OFFSETS
	.align		4
.L_244:
        /*04a4*/ 	.byte	0x04, 0x1c
        /*04a6*/ 	.short	(.L_246 - .L_245)


	//   ....[0]....
.L_245:
        /*04a8*/ 	.word	0x00000b00


	//   ....[1]....
        /*04ac*/ 	.word	0x00016fc0


	//----- nvinfo : EIATTR_MAX_THREADS
	.align		4
.L_246:
        /*04b0*/ 	.byte	0x04, 0x05
        /*04b2*/ 	.short	(.L_248 - .L_247)
.L_247:
        /*04b4*/ 	.word	0x00000100
        /*04b8*/ 	.word	0x00000001
        /*04bc*/ 	.word	0x00000001


	//----- nvinfo : EIATTR_CRS_STACK_SIZE
	.align		4
.L_248:
        /*04c0*/ 	.byte	0x04, 0x1e
        /*04c2*/ 	.short	(.L_250 - .L_249)
.L_249:
        /*04c4*/ 	.word	0x00000000
.L_250:


//--------------------- .nv.info._ZN7cutlass13device_kernelIN5flash19enable_sm80_to_sm89INS1_16FlashAttnFwdSm80INS1_25CollectiveMainloopFwdSm80ILi4ELi1ELb0EN4cute5tupleIJNS5_1CILi128EEENS7_ILi48EEES8_EEELi128ENS_10bfloat16_tEfNS_4arch4Sm80ELb0ELb1ELb0ELb0ELb0ELb0ELb1ELb1EEENS1_21CollectiveEpilogueFwdINS6_IJS8_S8_S9_EEENS6_IJNS7_ILi1EEESH_SH_EEESB_SD_Li128ELb0ELb1ELb1ELb0EEENS1_19SingleTileSchedulerILb0ELb1ELb1ELi128EEEEEEEEEvNT_6ParamsE --------------------------
	.section	.nv.info._ZN7cutlass13device_kernelIN5flash19enable_sm80_to_sm89INS1_16FlashAttnFwdSm80INS1_25CollectiveMainloopFwdSm80ILi4ELi1ELb0EN4cute5tupleIJNS5_1CILi128EEENS7_ILi48EEES8_EEELi128ENS_10bfloat16_tEfNS_4arch4Sm80ELb0ELb1ELb0ELb0ELb0ELb0ELb1ELb1EEENS1_21CollectiveEpilogueFwdINS6_IJS8_S8_S9_EEENS6_IJNS7_ILi1EEESH_SH_EEESB_SD_Li128ELb0ELb1ELb1ELb0EEENS1_19SingleTileSchedulerILb0ELb1ELb1ELi128EEEEEEEEEvNT_6ParamsE,"",@"SHT_CUDA_INFO"
	.sectionflags	@""
	.align	4


	//----- nvinfo : EIATTR_CUDA_API_VERSION
	.align		4
        /*0000*/ 	.byte	0x04, 0x37
        /*0002*/ 	.short	(.L_252 - .L_251)
.L_251:
        /*0004*/ 	.word	0x00000082


	//----- nvinfo : EIATTR_SW2861232_WAR
	.align		4
.L_252:
        /*0008*/ 	.byte	0x01, 0x35
	.zero		2


	//----- nvinfo : EIATTR_PARAM_CBANK
	.align		4
        /*000c*/ 	.byte	0x04, 0x0a
        /*000e*/ 	.short	(.L_254 - .L_253)
	.align		4
.L_253:
        /*0010*/ 	.word	index@(.nv.constant0._ZN7cutlass13device_kernelIN5flash19enable_sm80_to_sm89INS1_16FlashAttnFwdSm80INS1_25CollectiveMainloopFwdSm80ILi4ELi1ELb0EN4cute5tupleIJNS5_1CILi128EEENS7_ILi48EEES8_EEELi128ENS_10bfloat16_tEfNS_4arch4Sm80ELb0ELb1ELb0ELb0ELb0ELb0ELb1ELb1EEENS1_21CollectiveEpilogueFwdINS6_IJS8_S8_S9_EEENS6_IJNS7_ILi1EEESH_SH_EEESB_SD_Li128ELb0ELb1ELb1ELb0EEENS1_19SingleTileSchedulerILb0ELb1ELb1ELi128EEEEEEEEEvNT_6ParamsE)
        /*0014*/ 	.short	0x0160
        /*0016*/ 	.short	0x0418


	//----- nvinfo : EIATTR_CBANK_PARAM_SIZE
	.align		4
.L_254:
        /*0018*/ 	.byte	0x03, 0x19
        /*001a*/ 	.short	0x0418


	//----- nvinfo : EIATTR_KPARAM_INFO
	.align		4
        /*001c*/ 	.byte	0x04, 0x17
        /*001e*/ 	.short	(.L_256 - .L_255)
.L_255:
        /*0020*/ 	.word	0x00000000
        /*0024*/ 	.short	0x0000
        /*0026*/ 	.short	0x0000
        /*0028*/ 	.byte	0x00, 0xf0, 0x61, 0x10


	//----- nvinfo : EIATTR_MAXREG_COUNT
	.align		4
.L_256:
        /*002c*/ 	.byte	0x03, 0x1b
        /*002e*/ 	.short	0x00ff


	//----- nvinfo : EIATTR_NUM_BARRIERS
	.align		4
        /*0030*/ 	.byte	0x02, 0x4c
        /*0032*/ 	.byte	0x02
	.zero		1


	//----- nvinfo : EIATTR_ANNOTATIONS
	.align		4
        /*0034*/ 	.byte	0x04, 0x55
        /*0036*/ 	.short	(.L_258 - .L_257)


	//   ....[0]....
.L_257:
        /* <DEDUP_REMOVED lines=40> */


	//----- nvinfo : EIATTR_MERCURY_ISA_VERSION
	.align		4
.L_258:
        /*02a0*/ 	.byte	0x03, 0x5f
        /*02a2*/ 	.short	0x0000


	//----- nvinfo : EIATTR_COOP_GROUP_MASK_REGIDS
	.align		4
        /*02a4*/ 	.byte	0x04, 0x29
        /*02a6*/ 	.short	(.L_260 - .L_259)


	//   ....[0]....
.L_259:
        /*02a8*/ 	.word	0xffffffff


	//   ....[1]....
        /*02ac*/ 	.word	0xffffffff


	//   ....[2]....
        /*02b0*/ 	.word	0xffffffff


	//   ....[3]....
        /*02b4*/ 	.word	0xffffffff


	//   ....[4]....
        /*02b8*/ 	.word	0xffffffff


	//   ....[5]....
        /*02bc*/ 	.word	0xffffffff


	//   ....[6]....
        /*02c0*/ 	.word	0xffffffff


	//   ....[7]....
        /*02c4*/ 	.word	0xffffffff


	//   ....[8]....
        /*02c8*/ 	.word	0xffffffff


	//   ....[9]....
        /*02cc*/ 	.word	0xffffffff


	//   ....[10]....
        /*02d0*/ 	.word	0xffffffff


	//   ....[11]....
        /*02d4*/ 	.word	0xffffffff


	//   ....[12]....
        /*02d8*/ 	.word	0xffffffff


	//   ....[13]....
        /*02dc*/ 	.word	0xffffffff


	//   ....[14]....
        /*02e0*/ 	.word	0xffffffff


	//   ....[15]....
        /*02e4*/ 	.word	0xffffffff


	//   ....[16]....
        /*02e8*/ 	.word	0xffffffff


	//   ....[17]....
        /*02ec*/ 	.word	0xffffffff


	//   ....[18]....
        /*02f0*/ 	.word	0xffffffff


	//   ....[19]....
        /*02f4*/ 	.word	0xffffffff


	//   ....[20]....
        /*02f8*/ 	.word	0xffffffff


	//   ....[21]....
        /*02fc*/ 	.word	0xffffffff


	//   ....[22]....
        /*0300*/ 	.word	0xffffffff


	//   ....[23]....
        /*0304*/ 	.word	0xffffffff


	//   ....[24]....
        /*0308*/ 	.word	0xffffffff


	//   ....[25]....
        /*030c*/ 	.word	0xffffffff


	//   ....[26]....
        /*0310*/ 	.word	0xffffffff


	//   ....[27]....
        /*0314*/ 	.word	0xffffffff


	//   ....[28]....
        /*0318*/ 	.word	0xffffffff


	//   ....[29]....
        /*031c*/ 	.word	0xffffffff


	//   ....[30]....
        /*0320*/ 	.word	0xffffffff


	//   ....[31]....
        /*0324*/ 	.word	0xffffffff


	//   ....[32]....
        /*0328*/ 	.word	0xffffffff


	//   ....[33]....
        /*032c*/ 	.word	0xffffffff


	//   ....[34]....
        /*0330*/ 	.word	0xffffffff


	//   ....[35]....
        /*0334*/ 	.word	0xffffffff


	//   ....[36]....
        /*0338*/ 	.word	0xffffffff


	//   ....[37]....
        /*033c*/ 	.word	0xffffffff


	//   ....[38]....
        /*0340*/ 	.word	0xffffffff


	//   ....[39]....
        /*0344*/ 	.word	0xffffffff


	//   ....[40]....
        /*0348*/ 	.word	0xffffffff


	//   ....[41]....
        /*034c*/ 	.word	0xffffffff


	//   ....[42]....
        /*0350*/ 	.word	0xffffffff


	//   ....[43]....
        /*0354*/ 	.word	0xffffffff


	//   ....[44]....
        /*0358*/ 	.word	0xffffffff


	//   ....[45]....
        /*035c*/ 	.word	0xffffffff


	//   ....[46]....
        /*0360*/ 	.word	0xffffffff


	//   ....[47]....
        /*0364*/ 	.word	0xffffffff


	//   ....[48]....
        /*0368*/ 	.word	0xffffffff


	//   ....[49]....
        /*036c*/ 	.word	0xffffffff


	//   ....[50]....
        /*0370*/ 	.word	0xffffffff


	//   ....[51]....
        /*0374*/ 	.word	0xffffffff


	//   ....[52]....
        /*0378*/ 	.word	0xffffffff


	//   ....[53]....
        /*037c*/ 	.word	0xffffffff


	//   ....[54]....
        /*0380*/ 	.word	0xffffffff


	//   ....[55]....
        /*0384*/ 	.word	0xffffffff


	//   ....[56]....
        /*0388*/ 	.word	0xffffffff


	//   ....[57]....
        /*038c*/ 	.word	0xffffffff


	//   ....[58]....
        /*0390*/ 	.word	0xffffffff


	//   ....[59]....
        /*0394*/ 	.word	0xffffffff


	//   ....[60]....
        /*0398*/ 	.word	0xffffffff


	//   ....[61]....
        /*039c*/ 	.word	0xffffffff


	//   ....[62]....
        /*03a0*/ 	.word	0xffffffff


	//   ....[63]....
        /*03a4*/ 	.word	0xffffffff


	//   ....[64]....
        /*03a8*/ 	.word	0xffffffff


	//   ....[65]....
        /*03ac*/ 	.word	0xffffffff


	//   ....[66]....
        /*03b0*/ 	.word	0xffffffff


	//   ....[67]....
        /*03b4*/ 	.word	0xffffffff


	//   ....[68]....
        /*03b8*/ 	.word	0xffffffff


	//   ....[69]....
        /*03bc*/ 	.word	0xffffffff


	//   ....[70]....
        /*03c0*/ 	.word	0xffffffff


	//   ....[71]....
        /*03c4*/ 	.word	0xffffffff


	//   ....[72]....
        /*03c8*/ 	.word	0xffffffff


	//   ....[73]....
        /*03cc*/ 	.word	0xffffffff


	//   ....[74]....
        /*03d0*/ 	.word	0xffffffff


	//   ....[75]....
        /*03d4*/ 	.word	0xffffffff


	//   ....[76]....
        /*03d8*/ 	.word	0xffffffff


	//   ....[77]....
        /*03dc*/ 	.word	0xffffffff


	//   ....[78]....
        /*03e0*/ 	.word	0xffffffff


	//   ....[79]....
        /*03e4*/ 	.word	0xffffffff


	//   ....[80]....
        /*03e8*/ 	.word	0xffffffff


	//   ....[81]....
        /*03ec*/ 	.word	0xffffffff


	//   ....[82]....
        /*03f0*/ 	.word	0xffffffff


	//   ....[83]....
        /*03f4*/ 	.word	0xffffffff


	//   ....[84]....
        /*03f8*/ 	.word	0xffffffff


	//----- nvinfo : EIATTR_COOP_GROUP_INSTR_OFFSETS
	.align		4
.L_260:
        /*03fc*/ 	.byte	0x04, 0x28
        /*03fe*/ 	.short	(.L_262 - .L_261)


	//   ....[0]....
.L_261:
        /*0400*/ 	.word	0x00000060


	//   ....[1]....
        /*0404*/ 	.word	0x000013c0


	//   ....[2]....
        /*0408*/ 	.word	0x00001410


	//   ....[3]....
        /*040c*/ 	.word	0x00001660


	//   ....[4]....
        /*0410*/ 	.word	0x00001690


	//   ....[5]....
        /*0414*/ 	.word	0x00001770


	//   ....[6]....
        /*0418*/ 	.word	0x000017a0


	//   ....[7]....
        /*041c*/ 	.word	0x00001880


	//   ....[8]....
        /*0420*/ 	.word	0x000018b0


	//   ....[9]....
        /*0424*/ 	.word	0x00001990


	//   ....[10]....
        /*0428*/ 	.word	0x000019c0


	//   ....[11]....
        /*042c*/ 	.word	0x00001aa0


	//   ....[12]....
        /*0430*/ 	.word	0x00001ad0


	//   ....[13]....
        /*0434*/ 	.word	0x00001bb0


	//   ....[14]....
        /*0438*/ 	.word	0x00001be0


	//   ....[15]....
        /*043c*/ 	.word	0x00001cb0


	//   ....[16]....
        /*0440*/ 	.word	0x00001cf0


	//   ....[17]....
        /*0444*/ 	.word	0x00003230


	//   ....[18]....
        /*0448*/ 	.word	0x00003470


	//   ....[19]....
        /*044c*/ 	.word	0x00003630


	//   ....[20]....
        /*0450*/ 	.word	0x000040e0


	//   ....[21]....
        /*0454*/ 	.word	0x00004520


	//   ....[22]....
        /*0458*/ 	.word	0x00004670


	//   ....[23]....
        /*045c*/ 	.word	0x00004760


	//   ....[24]....
        /*0460*/ 	.word	0x00004880


	//   ....[25]....
        /*0464*/ 	.word	0x00004cc0


	//   ....[26]....
        /*0468*/ 	.word	0x00004d00


	//   ....[27]....
        /*046c*/ 	.word	0x00004db0


	//   ....[28]....
        /*0470*/ 	.word	0x00004f40


	//   ....[29]....
        /*0474*/ 	.word	0x00007720


	//   ....[30]....
        /*0478*/ 	.word	0x000079b0


	//   ....[31]....
        /*047c*/ 	.word	0x00007b90


	//   ....[32]....
        /*0480*/ 	.word	0x00008200


	//   ....[33]....
        /*0484*/ 	.word	0x000089a0


	//   ....[34]....
        /*0488*/ 	.word	0x00008ac0


	//   ....[35]....
        /*048c*/ 	.word	0x00008c00


	//   ....[36]....
        /*0490*/ 	.word	0x00008d50


	//   ....[37]....
        /*0494*/ 	.word	0x00008df0


	//   ....[38]....
        /*0498*/ 	.word	0x00008f10


	//   ....[39]....
        /*049c*/ 	.word	0x000090d0


	//   ....[40]....
        /*04a0*/ 	.word	0x00009120


	//   ....[41]....
        /*04a4*/ 	.word	0x0000be80


	//   ....[42]....
        /*04a8*/ 	.word	0x0000bed0


	//   ....[43]....
        /*04ac*/ 	.word	0x0000bf00


	//   ....[44]....
        /*04b0*/ 	.word	0x0000bf30


	//   ....[45]....
        /*04b4*/ 	.word	0x0000bf70


	//   ....[46]....
        /*04b8*/ 	.word	0x0000bfb0


	//   ....[47]....
        /*04bc*/ 	.word	0x0000c210


	//   ....[48]....
        /*04c0*/ 	.word	0x0000c380


	//   ....[49]....
        /*04c4*/ 	.word	0x0000ed30


	//   ....[50]....
        /*04c8*/ 	.word	0x0000efa0


	//   ....[51]....
        /*04cc*/ 	.word	0x0000f4b0


	//   ....[52]....
        /*04d0*/ 	.word	0x0000f980


	//   ....[53]....
        /*04d4*/ 	.word	0x00010130


	//   ....[54]....
        /*04d8*/ 	.word	0x00010190


	//   ....[55]....
        /*04dc*/ 	.word	0x00010290


	//   ....[56]....
        /*04e0*/ 	.word	0x000102e0


	//   ....[57]....
        /*04e4*/ 	.word	0x00010340


	//   ....[58]....
        /*04e8*/ 	.word	0x00010480


	//   ....[59]....
        /*04ec*/ 	.word	0x00010770


	//   ....[60]....
        /*04f0*/ 	.word	0x000107d0


	//   ....[61]....
        /*04f4*/ 	.word	0x00012320


	//   ....[62]....
        /*04f8*/ 	.word	0x00012330


	//   ....[63]....
        /*04fc*/ 	.word	0x00012340


	//   ....[64]....
        /*0500*/ 	.word	0x00012350


	//   ....[65]....
        /*0504*/ 	.word	0x00012380


	//   ....[66]....
        /*0508*/ 	.word	0x000123a0


	//   ....[67]....
        /*050c*/ 	.word	0x000123c0


	//   ....[68]....
        /*0510*/ 	.word	0x000123d0


	//   ....[69]....
        /*0514*/ 	.word	0x00013450


	//   ....[70]....
        /*0518*/ 	.word	0x00013480


	//   ....[71]....
        /*051c*/ 	.word	0x000134b0


	//   ....[72]....
        /*0520*/ 	.word	0x000134e0


	//   ....[73]....
        /*0524*/ 	.word	0x00013520


	//   ....[74]....
        /*0528*/ 	.word	0x00013550


	//   ....[75]....
        /*052c*/ 	.word	0x00013570


	//   ....[76]....
        /*0530*/ 	.word	0x00013580


	//   ....[77]....
        /*0534*/ 	.word	0x000135a0


	//   ....[78]....
        /*0538*/ 	.word	0x000135b0


	//   ....[79]....
        /*053c*/ 	.word	0x00013c60


	//   ....[80]....
        /*0540*/ 	.word	0x00013c80


	//   ....[81]....
        /*0544*/ 	.word	0x00014280


	//   ....[82]....
        /*0548*/ 	.word	0x000142a0


	//   ....[83]....
        /*054c*/ 	.word	0x000148a0


	//   ....[84]....
        /*0550*/ 	.word	0x000148b0


	//----- nvinfo : EIATTR_EXIT_INSTR_OFFSETS
	.align		4
.L_262:
        /*0554*/ 	.byte	0x04, 0x1c
        /*0556*/ 	.short	(.L_264 - .L_263)


	//   ....[0]....
.L_263:
        /*0558*/ 	.word	0x000001c0


	//   ....[1]....
        /*055c*/ 	.word	0x000148c0


	//   ....[2]....
        /*0560*/ 	.word	0x00014e60


	//   ....[3]....
        /*0564*/ 	.word	0x00014eb0


	//   ....[4]....
        /*0568*/ 	.word	0x00014ee0


	//   ....[5]....
        /*056c*/ 	.word	0x00014f40


	//   ....[6]....
        /*0570*/ 	.word	0x000151d0


	//----- nvinfo : EIATTR_CTAIDZ_USED
	.align		4
.L_264:
        /*0574*/ 	.byte	0x01, 0x04
	.zero		2


	//----- nvinfo : EIATTR_MAX_THREADS
	.align		4
        /*0578*/ 	.byte	0x04, 0x05
        /*057a*/ 	.short	(.L_266 - .L_265)
.L_265:
        /*057c*/ 	.word	0x00000080
        /*0580*/ 	.word	0x00000001
        /*0584*/ 	.word	0x00000001


	//----- nvinfo : EIATTR_CRS_STACK_SIZE
	.align		4
.L_266:
        /*0588*/ 	.byte	0x04, 0x1e
        /*058a*/ 	.short	(.L_268 - .L_267)
.L_267:
        /*058c*/ 	.word	0x00000000
.L_268:


//--------------------- .nv.info._ZN7cutlass13device_kernelIN5flash19enable_sm80_to_sm89INS1_16FlashAttnFwdSm80INS1_25CollectiveMainloopFwdSm80ILi8ELi1ELb1EN4cute5tupleIJNS5_1CILi128EEENS7_ILi96EEES8_EEELi128ENS_10bfloat16_tEfNS_4arch4Sm80ELb0ELb1ELb0ELb1ELb0ELb0ELb1ELb1EEENS1_21CollectiveEpilogueFwdINS6_IJS8_S8_S9_EEENS6_IJNS7_ILi1EEESH_SH_EEESB_SD_Li256ELb1ELb1ELb1ELb0EEENS1_36VarlenDynamicPersistentTileSchedulerILi128ELi96ELi256ELi256ELb1ELb1ELb0ELb1ELb0ELb1EEEEEEEEEvNT_6ParamsE --------------------------
	.section	.nv.info._ZN7cutlass13device_kernelIN5flash19enable_sm80_to_sm89INS1_16FlashAttnFwdSm80INS1_25CollectiveMainloopFwdSm80ILi8ELi1ELb1EN4cute5tupleIJNS5_1CILi128EEENS7_ILi96EEES8_EEELi128ENS_10bfloat16_tEfNS_4arch4Sm80ELb0ELb1ELb0ELb1ELb0ELb0ELb1ELb1EEENS1_21CollectiveEpilogueFwdINS6_IJS8_S8_S9_EEENS6_IJNS7_ILi1EEESH_SH_EEESB_SD_Li256ELb1ELb1ELb1ELb0EEENS1_36VarlenDynamicPersistentTileSchedulerILi128ELi96ELi256ELi256ELb1ELb1ELb0ELb1ELb0ELb1EEEEEEEEEvNT_6ParamsE,"",@"SHT_CUDA_INFO"
	.sectionflags	@""
	.align	4


	//----- nvinfo : EIATTR_CUDA_API_VERSION
	.align		4
        /*0000*/ 	.byte	0x04, 0x37
        /*0002*/ 	.short	(.L_270 - .L_269)
.L_269:
        /*0004*/ 	.word	0x00000082


	//----- nvinfo : EIATTR_SW2861232_WAR
	.align		4
.L_270:
        /*0008*/ 	.byte	0x01, 0x35
	.zero		2


	//----- nvinfo : EIATTR_PARAM_CBANK
	.align		4
        /*000c*/ 	.byte	0x04, 0x0a
        /*000e*/ 	.short	(.L_272 - .L_271)
	.align		4
.L_271:
        /*0010*/ 	.word	index@(.nv.constant0._ZN7cutlass13device_kernelIN5flash19enable_sm80_to_sm89INS1_16FlashAttnFwdSm80INS1_25CollectiveMainloopFwdSm80ILi8ELi1ELb1EN4cute5tupleIJNS5_1CILi128EEENS7_ILi96EEES8_EEELi128ENS_10bfloat16_tEfNS_4arch4Sm80ELb0ELb1ELb0ELb1ELb0ELb0ELb1ELb1EEENS1_21CollectiveEpilogueFwdINS6_IJS8_S8_S9_EEENS6_IJNS7_ILi1EEESH_SH_EEESB_SD_Li256ELb1ELb1ELb1ELb0EEENS1_36VarlenDynamicPersistentTileSchedulerILi128ELi96ELi256ELi256ELb1ELb1ELb0ELb1ELb0ELb1EEEEEEEEEvNT_6ParamsE)
        /*0014*/ 	.short	0x0160
        /*0016*/ 	.short	0x0438


	//----- nvinfo : EIATTR_CBANK_PARAM_SIZE
	.align		4
.L_272:
        /*0018*/ 	.byte	0x03, 0x19
        /*001a*/ 	.short	0x0438


	//----- nvinfo : EIATTR_KPARAM_INFO
	.align		4
        /*001c*/ 	.byte	0x04, 0x17
        /*001e*/ 	.short	(.L_274 - .L_273)
.L_273:
        /*0020*/ 	.word	0x00000000
        /*0024*/ 	.short	0x0000
        /*0026*/ 	.short	0x0000
        /*0028*/ 	.byte	0x00, 0xf0, 0xe1, 0x10


	//----- nvinfo : EIATTR_MAXREG_COUNT
	.align		4
.L_274:
        /*002c*/ 	.byte	0x03, 0x1b
        /*002e*/ 	.short	0x00ff


	//----- nvinfo : EIATTR_NUM_BARRIERS
	.align		4
        /*0030*/ 	.byte	0x02, 0x4c
        /*0032*/ 	.byte	0x06
	.zero		1


	//----- nvinfo : EIATTR_ANNOTATIONS
	.align		4
        /*0034*/ 	.byte	0x04, 0x55
        /*0036*/ 	.short	(.L_276 - .L_275)


	//   ....[0]....
.L_275:
        /* <DEDUP_REMOVED lines=67> */


	//----- nvinfo : EIATTR_MERCURY_ISA_VERSION
	.align		4
.L_276:
        /*0458*/ 	.byte	0x03, 0x5f
        /*045a*/ 	.short	0x0000


	//----- nvinfo : EIATTR_INT_WARP_WIDE_INSTR_OFFSETS
	.align		4
        /*045c*/ 	.byte	0x04, 0x31
        /*045e*/ 	.short	(.L_278 - .L_277)


	//   ....[0]....
.L_277:
        /*0460*/ 	.word	0x00011b50


	//   ....[1]....
        /*0464*/ 	.word	0x00011bd0


	//----- nvinfo : EIATTR_COOP_GROUP_MASK_REGIDS
	.align		4
.L_278:
        /*0468*/ 	.byte	0x04, 0x29
        /*046a*/ 	.short	(.L_280 - .L_279)


	//   ....[0]....
.L_279:
        /*046c*/ 	.word	0xffffffff


	//   ....[1]....
        /*0470*/ 	.word	0xffffffff


	//   ....[2]....
        /*0474*/ 	.word	0xffffffff


	//   ....[3]....
        /*0478*/ 	.word	0xffffffff


	//   ....[4]....
        /*047c*/ 	.word	0xffffffff


	//   ....[5]....
        /*0480*/ 	.word	0xffffffff


	//   ....[6]....
        /*0484*/ 	.word	0xffffffff


	//   ....[7]....
        /*0488*/ 	.word	0xffffffff


	//   ....[8]....
        /*048c*/ 	.word	0xffffffff


	//   ....[9]....
        /*0490*/ 	.word	0xffffffff


	//   ....[10]....
        /*0494*/ 	.word	0xffffffff


	//   ....[11]....
        /*0498*/ 	.word	0xffffffff


	//   ....[12]....
        /*049c*/ 	.word	0xffffffff


	//   ....[13]....
        /*04a0*/ 	.word	0xffffffff


	//   ....[14]....
        /*04a4*/ 	.word	0xffffffff


	//   ....[15]....
        /*04a8*/ 	.word	0xffffffff


	//   ....[16]....
        /*04ac*/ 	.word	0xffffffff


	//   ....[17]....
        /*04b0*/ 	.word	0xffffffff


	//   ....[18]....
        /*04b4*/ 	.word	0xffffffff


	//   ....[19]....
        /*04b8*/ 	.word	0xffffffff


	//   ....[20]....
        /*04bc*/ 	.word	0xffffffff


	//   ....[21]....
        /*04c0*/ 	.word	0xffffffff


	//   ....[22]....
        /*04c4*/ 	.word	0xffffffff


	//   ....[23]....
        /*04c8*/ 	.word	0xffffffff


	//   ....[24]....
        /*04cc*/ 	.word	0xffffffff


	//   ....[25]....
        /*04d0*/ 	.word	0xffffffff


	//   ....[26]....
        /*04d4*/ 	.word	0xffffffff


	//   ....[27]....
        /*04d8*/ 	.word	0xffffffff


	//   ....[28]....
        /*04dc*/ 	.word	0xffffffff


	//   ....[29]....
        /*04e0*/ 	.word	0xffffffff


	//   ....[30]....
        /*04e4*/ 	.word	0xffffffff


	//   ....[31]....
        /*04e8*/ 	.word	0xffffffff


	//   ....[32]....
        /*04ec*/ 	.word	0xffffffff


	//   ....[33]....
        /*04f0*/ 	.word	0xffffffff


	//   ....[34]....
        /*04f4*/ 	.word	0xffffffff


	//   ....[35]....
        /*04f8*/ 	.word	0xffffffff


	//   ....[36]....
        /*04fc*/ 	.word	0xffffffff


	//   ....[37]....
        /*0500*/ 	.word	0xffffffff


	//   ....[38]....
        /*0504*/ 	.word	0xffffffff


	//   ....[39]....
        /*0508*/ 	.word	0xffffffff


	//   ....[40]....
        /*050c*/ 	.word	0xffffffff


	//   ....[41]....
        /*0510*/ 	.word	0xffffffff


	//   ....[42]....
        /*0514*/ 	.word	0xffffffff


	//   ....[43]....
        /*0518*/ 	.word	0xffffffff


	//   ....[44]....
        /*051c*/ 	.word	0xffffffff


	//   ....[45]....
        /*0520*/ 	.word	0xffffffff


	//   ....[46]....
        /*0524*/ 	.word	0xffffffff


	//   ....[47]....
        /*0528*/ 	.word	0xffffffff


	//   ....[48]....
        /*052c*/ 	.word	0xffffffff


	//   ....[49]....
        /*0530*/ 	.word	0xffffffff


	//   ....[50]....
        /*0534*/ 	.word	0xffffffff


	//   ....[51]....
        /*0538*/ 	.word	0xffffffff


	//   ....[52]....
        /*053c*/ 	.word	0xffffffff


	//   ....[53]....
        /*0540*/ 	.word	0xffffffff


	//   ....[54]....
        /*0544*/ 	.word	0xffffffff


	//   ....[55]....
        /*0548*/ 	.word	0xffffffff


	//   ....[56]....
        /*054c*/ 	.word	0xffffffff


	//   ....[57]....
        /*0550*/ 	.word	0xffffffff


	//   ....[58]....
        /*0554*/ 	.word	0xffffffff


	//   ....[59]....
        /*0558*/ 	.word	0xffffffff


	//   ....[60]....
        /*055c*/ 	.word	0xffffffff


	//   ....[61]....
        /*0560*/ 	.word	0xffffffff


	//   ....[62]....
        /*0564*/ 	.word	0xffffffff


	//   ....[63]....
        /*0568*/ 	.word	0xffffffff


	//   ....[64]....
        /*056c*/ 	.word	0xffffffff


	//   ....[65]....
        /*0570*/ 	.word	0xffffffff


	//   ....[66]....
        /*0574*/ 	.word	0xffffffff


	//   ....[67]....
        /*0578*/ 	.word	0xffffffff


	//   ....[68]....
        /*057c*/ 	.word	0xffffffff


	//   ....[69]....
        /*0580*/ 	.word	0xffffffff


	//   ....[70]....
        /*0584*/ 	.word	0xffffffff


	//   ....[71]....
        /*0588*/ 	.word	0xffffffff


	//   ....[72]....
        /*058c*/ 	.word	0xffffffff


	//   ....[73]....
        /*0590*/ 	.word	0xffffffff


	//   ....[74]....
        /*0594*/ 	.word	0xffffffff


	//   ....[75]....
        /*0598*/ 	.word	0xffffffff


	//   ....[76]....
        /*059c*/ 	.word	0xffffffff


	//   ....[77]....
        /*05a0*/ 	.word	0xffffffff


	//   ....[78]....
        /*05a4*/ 	.word	0xffffffff


	//   ....[79]....
        /*05a8*/ 	.word	0xffffffff


	//   ....[80]....
        /*05ac*/ 	.word	0xffffffff


	//   ....[81]....
        /*05b0*/ 	.word	0xffffffff


	//   ....[82]....
        /*05b4*/ 	.word	0xffffffff


	//   ....[83]....
        /*05b8*/ 	.word	0xffffffff


	//   ....[84]....
        /*05bc*/ 	.word	0xffffffff


	//   ....[85]....
        /*05c0*/ 	.word	0xffffffff


	//   ....[86]....
        /*05c4*/ 	.word	0xffffffff


	//   ....[87]....
        /*05c8*/ 	.word	0xffffffff


	//   ....[88]....
        /*05cc*/ 	.word	0xffffffff


	//   ....[89]....
        /*05d0*/ 	.word	0xffffffff


	//   ....[90]....
        /*05d4*/ 	.word	0xffffffff


	//   ....[91]....
        /*05d8*/ 	.word	0xffffffff


	//   ....[92]....
        /*05dc*/ 	.word	0xffffffff


	//   ....[93]....
        /*05e0*/ 	.word	0xffffffff


	//   ....[94]....
        /*05e4*/ 	.word	0xffffffff


	//   ....[95]....
        /*05e8*/ 	.word	0xffffffff


	//   ....[96]....
        /*05ec*/ 	.word	0xffffffff


	//   ....[97]....
        /*05f0*/ 	.word	0xffffffff


	//   ....[98]....
        /*05f4*/ 	.word	0xffffffff


	//   ....[99]....
        /*05f8*/ 	.word	0xffffffff


	//   ....[100]....
        /*05fc*/ 	.word	0xffffffff


	//   ....[101]....
        /*0600*/ 	.word	0xffffffff


	//   ....[102]....
        /*0604*/ 	.word	0xffffffff


	//   ....[103]....
        /*0608*/ 	.word	0xffffffff


	//   ....[104]....
        /*060c*/ 	.word	0xffffffff


	//   ....[105]....
        /*0610*/ 	.word	0xffffffff


	//   ....[106]....
        /*0614*/ 	.word	0xffffffff


	//   ....[107]....
        /*0618*/ 	.word	0xffffffff


	//   ....[108]....
        /*061c*/ 	.word	0xffffffff


	//   ....[109]....
        /*0620*/ 	.word	0xffffffff


	//   ....[110]....
        /*0624*/ 	.word	0xffffffff


	//   ....[111]....
        /*0628*/ 	.word	0xffffffff


	//   ....[112]....
        /*062c*/ 	.word	0xffffffff


	//   ....[113]....
        /*0630*/ 	.word	0xffffffff


	//   ....[114]....
        /*0634*/ 	.word	0xffffffff


	//   ....[115]....
        /*0638*/ 	.word	0xffffffff


	//   ....[116]....
        /*063c*/ 	.word	0xffffffff


	//   ....[117]....
        /*0640*/ 	.word	0xffffffff


	//   ....[118]....
        /*0644*/ 	.word	0xffffffff


	//   ....[119]....
        /*0648*/ 	.word	0xffffffff


	//   ....[120]....
        /*064c*/ 	.word	0xffffffff


	//   ....[121]....
        /*0650*/ 	.word	0xffffffff


	//   ....[122]....
        /*0654*/ 	.word	0xffffffff


	//   ....[123]....
        /*0658*/ 	.word	0xffffffff


	//   ....[124]....
        /*065c*/ 	.word	0xffffffff


	//   ....[125]....
        /*0660*/ 	.word	0xffffffff


	//   ....[126]....
        /*0664*/ 	.word	0xffffffff


	//   ....[127]....
        /*0668*/ 	.word	0xffffffff


	//   ....[128]....
        /*066c*/ 	.word	0xffffffff


	//   ....[129]....
        /*0670*/ 	.word	0xffffffff


	//   ....[130]....
        /*0674*/ 	.word	0xffffffff


	//   ....[131]....
        /*0678*/ 	.word	0xffffffff


	//   ....[132]....
        /*067c*/ 	.word	0xffffffff


	//   ....[133]....
        /*0680*/ 	.word	0xffffffff


	//   ....[134]....
        /*0684*/ 	.word	0xffffffff


	//   ....[135]....
        /*0688*/ 	.word	0xffffffff


	//   ....[136]....
        /*068c*/ 	.word	0xffffffff


	//   ....[137]....
        /*0690*/ 	.word	0xffffffff


	//   ....[138]....
        /*0694*/ 	.word	0xffffffff


	//   ....[139]....
        /*0698*/ 	.word	0xffffffff


	//   ....[140]....
        /*069c*/ 	.word	0xffffffff


	//   ....[141]....
        /*06a0*/ 	.word	0xffffffff


	//   ....[142]....
        /*06a4*/ 	.word	0xffffffff


	//   ....[143]....
        /*06a8*/ 	.word	0xffffffff


	//   ....[144]....
        /*06ac*/ 	.word	0xffffffff


	//----- nvinfo : EIATTR_COOP_GROUP_INSTR_OFFSETS
	.align		4
.L_280:
        /*06b0*/ 	.byte	0x04, 0x28
        /*06b2*/ 	.short	(.L_282 - .L_281)


	//   ....[0]....
.L_281:
        /*06b4*/ 	.word	0x00000050


	//   ....[1]....
        /*06b8*/ 	.word	0x00000210


	//   ....[2]....
        /*06bc*/ 	.word	0x00000240


	//   ....[3]....
        /*06c0*/ 	.word	0x00000270


	//   ....[4]....
        /*06c4*/ 	.word	0x000002a0


	//   ....[5]....
        /*06c8*/ 	.word	0x000002d0


	//   ....[6]....
        /*06cc*/ 	.word	0x00000300


	//   ....[7]....
        /*06d0*/ 	.word	0x00000470


	//   ....[8]....
        /*06d4*/ 	.word	0x000004b0


	//   ....[9]....
        /*06d8*/ 	.word	0x000004e0


	//   ....[10]....
        /*06dc*/ 	.word	0x00000510


	//   ....[11]....
        /*06e0*/ 	.word	0x00000540


	//   ....[12]....
        /*06e4*/ 	.word	0x00000570


	//   ....[13]....
        /*06e8*/ 	.word	0x00000600


	//   ....[14]....
        /*06ec*/ 	.word	0x00000650


	//   ....[15]....
        /*06f0*/ 	.word	0x00000670


	//   ....[16]....
        /*06f4*/ 	.word	0x000006d0


	//   ....[17]....
        /*06f8*/ 	.word	0x00002b90


	//   ....[18]....
        /*06fc*/ 	.word	0x00002bc0


	//   ....[19]....
        /*0700*/ 	.word	0x00002be0


	//   ....[20]....
        /*0704*/ 	.word	0x00002bf0


	//   ....[21]....
        /*0708*/ 	.word	0x00002c00


	//   ....[22]....
        /*070c*/ 	.word	0x00002c10


	//   ....[23]....
        /*0710*/ 	.word	0x00002c20


	//   ....[24]....
        /*0714*/ 	.word	0x00002cf0


	//   ....[25]....
        /*0718*/ 	.word	0x00003f30


	//   ....[26]....
        /*071c*/ 	.word	0x00004840


	//   ....[27]....
        /*0720*/ 	.word	0x00004d40


	//   ....[28]....
        /*0724*/ 	.word	0x000052c0


	//   ....[29]....
        /*0728*/ 	.word	0x000052e0


	//   ....[30]....
        /*072c*/ 	.word	0x00005330


	//   ....[31]....
        /*0730*/ 	.word	0x000079c0


	//   ....[32]....
        /*0734*/ 	.word	0x00007cb0


	//   ....[33]....
        /*0738*/ 	.word	0x00008a20


	//   ....[34]....
        /*073c*/ 	.word	0x00008e00


	//   ....[35]....
        /*0740*/ 	.word	0x00008e30


	//   ....[36]....
        /*0744*/ 	.word	0x00008ea0


	//   ....[37]....
        /*0748*/ 	.word	0x0000ba50


	//   ....[38]....
        /*074c*/ 	.word	0x0000ba80


	//   ....[39]....
        /*0750*/ 	.word	0x0000bab0


	//   ....[40]....
        /*0754*/ 	.word	0x0000bad0


	//   ....[41]....
        /*0758*/ 	.word	0x0000e730


	//   ....[42]....
        /*075c*/ 	.word	0x0000ea20


	//   ....[43]....
        /*0760*/ 	.word	0x0000f7b0


	//   ....[44]....
        /*0764*/ 	.word	0x0000fba0


	//   ....[45]....
        /*0768*/ 	.word	0x0000fbb0


	//   ....[46]....
        /*076c*/ 	.word	0x0000fc10


	//   ....[47]....
        /*0770*/ 	.word	0x00011500


	//   ....[48]....
        /*0774*/ 	.word	0x00011550


	//   ....[49]....
        /*0778*/ 	.word	0x00011570


	//   ....[50]....
        /*077c*/ 	.word	0x00011590


	//   ....[51]....
        /*0780*/ 	.word	0x00012640


	//   ....[52]....
        /*0784*/ 	.word	0x00012660


	//   ....[53]....
        /*0788*/ 	.word	0x00012670


	//   ....[54]....
        /*078c*/ 	.word	0x00012680


	//   ....[55]....
        /*0790*/ 	.word	0x000129f0


	//   ....[56]....
        /*0794*/ 	.word	0x00012a10


	//   ....[57]....
        /*0798*/ 	.word	0x00012af0


	//   ....[58]....
        /*079c*/ 	.word	0x00012b00


	//   ....[59]....
        /*07a0*/ 	.word	0x00012bf0


	//   ....[60]....
        /*07a4*/ 	.word	0x00012c10


	//   ....[61]....
        /*07a8*/ 	.word	0x00012d00


	//   ....[62]....
        /*07ac*/ 	.word	0x00012d10


	//   ....[63]....
        /*07b0*/ 	.word	0x00013000


	//   ....[64]....
        /*07b4*/ 	.word	0x00013020


	//   ....[65]....
        /*07b8*/ 	.word	0x00013670


	//   ....[66]....
        /*07bc*/ 	.word	0x00013680


	//   ....[67]....
        /*07c0*/ 	.word	0x00014280


	//   ....[68]....
        /*07c4*/ 	.word	0x000142a0


	//   ....[69]....
        /*07c8*/ 	.word	0x00014390


	//   ....[70]....
        /*07cc*/ 	.word	0x000143a0


	//   ....[71]....
        /*07d0*/ 	.word	0x00014490


	//   ....[72]....
        /*07d4*/ 	.word	0x000144b0


	//   ....[73]....
        /*07d8*/ 	.word	0x000145a0


	//   ....[74]....
        /*07dc*/ 	.word	0x000145b0


	//   ....[75]....
        /*07e0*/ 	.word	0x00014760


	//   ....[76]....
        /*07e4*/ 	.word	0x00014780


	//   ....[77]....
        /*07e8*/ 	.word	0x000148b0


	//   ....[78]....
        /*07ec*/ 	.word	0x000148f0


	//   ....[79]....
        /*07f0*/ 	.word	0x00014920


	//   ....[80]....
        /*07f4*/ 	.word	0x00014950


	//   ....[81]....
        /*07f8*/ 	.word	0x00014980


	//   ....[82]....
        /*07fc*/ 	.word	0x000149b0


	//   ....[83]....
        /*0800*/ 	.word	0x00014b10


	//   ....[84]....
        /*0804*/ 	.word	0x00014b50


	//   ....[85]....
        /*0808*/ 	.word	0x00014b80


	//   ....[86]....
        /*080c*/ 	.word	0x00014bb0


	//   ....[87]....
        /*0810*/ 	.word	0x00014be0


	//   ....[88]....
        /*0814*/ 	.word	0x00014c10


	//   ....[89]....
        /*0818*/ 	.word	0x00014ca0


	//   ....[90]....
        /*081c*/ 	.word	0x00014d00


	//   ....[91]....
        /*0820*/ 	.word	0x00014d10


	//   ....[92]....
        /*0824*/ 	.word	0x00014d70


	//   ....[93]....
        /*0828*/ 	.word	0x000157d0


	//   ....[94]....
        /*082c*/ 	.word	0x00015830


	//   ....[95]....
        /*0830*/ 	.word	0x00015880


	//   ....[96]....
        /*0834*/ 	.word	0x000158d0


	//   ....[97]....
        /*0838*/ 	.word	0x00015920


	//   ....[98]....
        /*083c*/ 	.word	0x00015990


	//   ....[99]....
        /*0840*/ 	.word	0x000159e0


	//   ....[100]....
        /*0844*/ 	.word	0x00015a50


	//   ....[101]....
        /*0848*/ 	.word	0x00015ac0


	//   ....[102]....
        /*084c*/ 	.word	0x00015b20


	//   ....[103]....
        /*0850*/ 	.word	0x00015b80


	//   ....[104]....
        /*0854*/ 	.word	0x00015be0


	//   ....[105]....
        /*0858*/ 	.word	0x00015c30


	//   ....[106]....
        /*085c*/ 	.word	0x00015c90


	//   ....[107]....
        /*0860*/ 	.word	0x00015d00


	//   ....[108]....
        /*0864*/ 	.word	0x00015d70


	//   ....[109]....
        /*0868*/ 	.word	0x00015de0


	//   ....[110]....
        /*086c*/ 	.word	0x00015e40


	//   ....[111]....
        /*0870*/ 	.word	0x00015eb0


	//   ....[112]....
        /*0874*/ 	.word	0x00015f20


	//   ....[113]....
        /*0878*/ 	.word	0x00015f90


	//   ....[114]....
        /*087c*/ 	.word	0x00015ff0


	//   ....[115]....
        /*0880*/ 	.word	0x00016050


	//   ....[116]....
        /*0884*/ 	.word	0x000160c0


	//   ....[117]....
        /*0888*/ 	.word	0x00016130


	//   ....[118]....
        /*088c*/ 	.word	0x00016190


	//   ....[119]....
        /*0890*/ 	.word	0x00016200


	//   ....[120]....
        /*0894*/ 	.word	0x00016270


	//   ....[121]....
        /*0898*/ 	.word	0x000162e0


	//   ....[122]....
        /*089c*/ 	.word	0x00016340


	//   ....[123]....
        /*08a0*/ 	.word	0x000163b0


	//   ....[124]....
        /*08a4*/ 	.word	0x00016420


	//   ....[125]....
        /*08a8*/ 	.word	0x00016490


	//   ....[126]....
        /*08ac*/ 	.word	0x000164f0


	//   ....[127]....
        /*08b0*/ 	.word	0x00016560


	//   ....[128]....
        /*08b4*/ 	.word	0x000165d0


	//   ....[129]....
        /*08b8*/ 	.word	0x00016620


	//   ....[130]....
        /*08bc*/ 	.word	0x00016660


	//   ....[131]....
        /*08c0*/ 	.word	0x000166b0


	//   ....[132]....
        /*08c4*/ 	.word	0x00016700


	//   ....[133]....
        /*08c8*/ 	.word	0x00016750


	//   ....[134]....
        /*08cc*/ 	.word	0x000167c0


	//   ....[135]....
        /*08d0*/ 	.word	0x00016810


	//   ....[136]....
        /*08d4*/ 	.word	0x00016860


	//   ....[137]....
        /*08d8*/ 	.word	0x000168b0


	//   ....[138]....
        /*08dc*/ 	.word	0x00016900


	//   ....[139]....
        /*08e0*/ 	.word	0x00016950


	//   ....[140]....
        /*08e4*/ 	.word	0x000169c0


	//   ....[141]....
        /*08e8*/ 	.word	0x00016a10


	//   ....[142]....
        /*08ec*/ 	.word	0x00016a80


	//   ....[143]....
        /*08f0*/ 	.word	0x00016ae0


	//   ....[144]....
        /*08f4*/ 	.word	0x00016b50


	//----- nvinfo : EIATTR_EXIT_INSTR_OFFSETS
	.align		4
.L_282:
        /*08f8*/ 	.byte	0x04, 0x1c
        /*08fa*/ 	.short	(.L_284 - .L_283)


	//   ....[0]....
.L_283:
        /*08fc*/ 	.word	0x000010f0


	//   ....[1]....
        /*0900*/ 	.word	0x00015790


	//----- nvinfo : EIATTR_MAX_THREADS
	.align		4
.L_284:
        /*0904*/ 	.byte	0x04, 0x05
        /*0906*/ 	.short	(.L_286 - .L_285)
.L_285:
        /*0908*/ 	.word	0x00000100
        /*090c*/ 	.word	0x00000001
        /*0910*/ 	.word	0x00000001


	//----- nvinfo : EIATTR_CRS_STACK_SIZE
	.align		4
.L_286:
        /*0914*/ 	.byte	0x04, 0x1e
        /*0916*/ 	.short	(.L_288 - .L_287)
.L_287:
        /*0918*/ 	.word	0x00000000
.L_288:


//--------------------- .nv.info._ZN7cutlass13device_kernelIN5flash19enable_sm80_to_sm89INS1_16FlashAttnFwdSm80INS1_25CollectiveMainloopFwdSm80ILi8ELi1ELb1EN4cute5tupleIJNS5_1CILi128EEENS7_ILi96EEES8_EEELi128ENS_10bfloat16_tEfNS_4arch4Sm80ELb0ELb1ELb0ELb1ELb0ELb1ELb1ELb1EEENS1_21CollectiveEpilogueFwdINS6_IJS8_S8_S9_EEENS6_IJNS7_ILi1EEESH_SH_EEESB_SD_Li256ELb1ELb1ELb1ELb0EEENS1_36VarlenDynamicPersistentTileSchedulerILi128ELi96ELi256ELi256ELb1ELb1ELb0ELb1ELb0ELb1EEEEEEEEEvNT_6ParamsE --------------------------
	.section	.nv.info._ZN7cutlass13device_kernelIN5flash19enable_sm80_to_sm89INS1_16FlashAttnFwdSm80INS1_25CollectiveMainloopFwdSm80ILi8ELi1ELb1EN4cute5tupleIJNS5_1CILi128EEENS7_ILi96EEES8_EEELi128ENS_10bfloat16_tEfNS_4arch4Sm80ELb0ELb1ELb0ELb1ELb0ELb1ELb1ELb1EEENS1_21CollectiveEpilogueFwdINS6_IJS8_S8_S9_EEENS6_IJNS7_ILi1EEESH_SH_EEESB_SD_Li256ELb1ELb1ELb1ELb0EEENS1_36VarlenDynamicPersistentTileSchedulerILi128ELi96ELi256ELi256ELb1ELb1ELb0ELb1ELb0ELb1EEEEEEEEEvNT_6ParamsE,"",@"SHT_CUDA_INFO"
	.sectionflags	@""
	.align	4


	//----- nvinfo : EIATTR_CUDA_API_VERSION
	.align		4
        /*0000*/ 	.byte	0x04, 0x37
        /*0002*/ 	.short	(.L_290 - .L_289)
.L_289:
        /*0004*/ 	.word	0x00000082


	//----- nvinfo : EIATTR_SW2861232_WAR
	.align		4
.L_290:
        /*0008*/ 	.byte	0x01, 0x35
	.zero		2


	//----- nvinfo : EIATTR_PARAM_CBANK
	.align		4
        /*000c*/ 	.byte	0x04, 0x0a
        /*000e*/ 	.short	(.L_292 - .L_291)
	.align		4
.L_291:
        /*0010*/ 	.word	index@(.nv.constant0._ZN7cutlass13device_kernelIN5flash19enable_sm80_to_sm89INS1_16FlashAttnFwdSm80INS1_25CollectiveMainloopFwdSm80ILi8ELi1ELb1EN4cute5tupleIJNS5_1CILi128EEENS7_ILi96EEES8_EEELi128ENS_10bfloat16_tEfNS_4arch4Sm80ELb0ELb1ELb0ELb1ELb0ELb1ELb1ELb1EEENS1_21CollectiveEpilogueFwdINS6_IJS8_S8_S9_EEENS6_IJNS7_ILi1EEESH_SH_EEESB_SD_Li256ELb1ELb1ELb1ELb0EEENS1_36VarlenDynamicPersistentTileSchedulerILi128ELi96ELi256ELi256ELb1ELb1ELb0ELb1ELb0ELb1EEEEEEEEEvNT_6ParamsE)
        /*0014*/ 	.short	0x0160
        /*0016*/ 	.short	0x0438


	//----- nvinfo : EIATTR_CBANK_PARAM_SIZE
	.align		4
.L_292:
        /*0018*/ 	.byte	0x03, 0x19
        /*001a*/ 	.short	0x0438


	//----- nvinfo : EIATTR_KPARAM_INFO
	.align		4
        /*001c*/ 	.byte	0x04, 0x17
        /*001e*/ 	.short	(.L_294 - .L_293)
.L_293:
        /*0020*/ 	.word	0x00000000
        /*0024*/ 	.short	0x0000
        /*0026*/ 	.short	0x0000
        /*0028*/ 	.byte	0x00, 0xf0, 0xe1, 0x10


	//----- nvinfo : EIATTR_MAXREG_COUNT
	.align		4
.L_294:
        /*002c*/ 	.byte	0x03, 0x1b
        /*002e*/ 	.short	0x00ff


	//----- nvinfo : EIATTR_NUM_BARRIERS
	.align		4
        /*0030*/ 	.byte	0x02, 0x4c
        /*0032*/ 	.byte	0x06
	.zero		1


	//----- nvinfo : EIATTR_MERCURY_ISA_VERSION
	.align		4
        /*0034*/ 	.byte	0x03, 0x5f
        /*0036*/ 	.short	0x0000


	//----- nvinfo : EIATTR_INT_WARP_WIDE_INSTR_OFFSETS
	.align		4
        /*0038*/ 	.byte	0x04, 0x31
        /*003a*/ 	.short	(.L_296 - .L_295)


	//   ....[0]....
.L_295:
        /*003c*/ 	.word	0x0001c070


	//   ....[1]....
        /*0040*/ 	.word	0x0001c110


	//----- nvinfo : EIATTR_COOP_GROUP_MASK_REGIDS
	.align		4
.L_296:
        /*0044*/ 	.byte	0x04, 0x29
        /*0046*/ 	.short	(.L_298 - .L_297)


	//   ....[0]....
.L_297:
        /*0048*/ 	.word	0xffffffff


	//   ....[1]....
        /*004c*/ 	.word	0xffffffff


	//   ....[2]....
        /*0050*/ 	.word	0xffffffff


	//   ....[3]....
        /*0054*/ 	.word	0xffffffff


	//   ....[4]....
        /*0058*/ 	.word	0xffffffff


	//   ....[5]....
        /*005c*/ 	.word	0xffffffff


	//   ....[6]....
        /*0060*/ 	.word	0xffffffff


	//   ....[7]....
        /*0064*/ 	.word	0xffffffff


	//   ....[8]....
        /*0068*/ 	.word	0xffffffff


	//   ....[9]....
        /*006c*/ 	.word	0xffffffff


	//   ....[10]....
        /*0070*/ 	.word	0xffffffff


	//   ....[11]....
        /*0074*/ 	.word	0xffffffff


	//   ....[12]....
        /*0078*/ 	.word	0xffffffff


	//   ....[13]....
        /*007c*/ 	.word	0xffffffff


	//   ....[14]....
        /*0080*/ 	.word	0xffffffff


	//   ....[15]....
        /*0084*/ 	.word	0xffffffff


	//   ....[16]....
        /*0088*/ 	.word	0xffffffff


	//   ....[17]....
        /*008c*/ 	.word	0xffffffff


	//   ....[18]....
        /*0090*/ 	.word	0xffffffff


	//   ....[19]....
        /*0094*/ 	.word	0xffffffff


	//   ....[20]....
        /*0098*/ 	.word	0xffffffff


	//   ....[21]....
        /*009c*/ 	.word	0xffffffff


	//   ....[22]....
        /*00a0*/ 	.word	0xffffffff


	//   ....[23]....
        /*00a4*/ 	.word	0xffffffff


	//   ....[24]....
        /*00a8*/ 	.word	0xffffffff


	//   ....[25]....
        /*00ac*/ 	.word	0xffffffff


	//   ....[26]....
        /*00b0*/ 	.word	0xffffffff


	//   ....[27]....
        /*00b4*/ 	.word	0xffffffff


	//   ....[28]....
        /*00b8*/ 	.word	0xffffffff


	//   ....[29]....
        /*00bc*/ 	.word	0xffffffff


	//   ....[30]....
        /*00c0*/ 	.word	0xffffffff


	//   ....[31]....
        /*00c4*/ 	.word	0xffffffff


	//   ....[32]....
        /*00c8*/ 	.word	0xffffffff


	//   ....[33]....
        /*00cc*/ 	.word	0xffffffff


	//   ....[34]....
        /*00d0*/ 	.word	0xffffffff


	//   ....[35]....
        /*00d4*/ 	.word	0xffffffff


	//   ....[36]....
        /*00d8*/ 	.word	0xffffffff


	//   ....[37]....
        /*00dc*/ 	.word	0xffffffff


	//   ....[38]....
        /*00e0*/ 	.word	0xffffffff


	//   ....[39]....
        /*00e4*/ 	.word	0xffffffff


	//   ....[40]....
        /*00e8*/ 	.word	0xffffffff


	//   ....[41]....
        /*00ec*/ 	.word	0xffffffff


	//   ....[42]....
        /*00f0*/ 	.word	0xffffffff


	//   ....[43]....
        /*00f4*/ 	.word	0xffffffff


	//   ....[44]....
        /*00f8*/ 	.word	0xffffffff


	//   ....[45]....
        /*00fc*/ 	.word	0xffffffff


	//   ....[46]....
        /*0100*/ 	.word	0xffffffff


	//   ....[47]....
        /*0104*/ 	.word	0xffffffff


	//   ....[48]....
        /*0108*/ 	.word	0xffffffff


	//   ....[49]....
        /*010c*/ 	.word	0xffffffff


	//   ....[50]....
        /*0110*/ 	.word	0xffffffff


	//   ....[51]....
        /*0114*/ 	.word	0xffffffff


	//   ....[52]....
        /*0118*/ 	.word	0xffffffff


	//   ....[53]....
        /*011c*/ 	.word	0xffffffff


	//   ....[54]....
        /*0120*/ 	.word	0xffffffff


	//   ....[55]....
        /*0124*/ 	.word	0xffffffff


	//   ....[56]....
        /*0128*/ 	.word	0xffffffff


	//   ....[57]....
        /*012c*/ 	.word	0xffffffff


	//   ....[58]....
        /*0130*/ 	.word	0xffffffff


	//   ....[59]....
        /*0134*/ 	.word	0xffffffff


	//   ....[60]....
        /*0138*/ 	.word	0xffffffff


	//   ....[61]....
        /*013c*/ 	.word	0xffffffff


	//   ....[62]....
        /*0140*/ 	.word	0xffffffff


	//   ....[63]....
        /*0144*/ 	.word	0xffffffff


	//   ....[64]....
        /*0148*/ 	.word	0xffffffff


	//   ....[65]....
        /*014c*/ 	.word	0xffffffff


	//   ....[66]....
        /*0150*/ 	.word	0xffffffff


	//   ....[67]....
        /*0154*/ 	.word	0xffffffff


	//   ....[68]....
        /*0158*/ 	.word	0xffffffff


	//   ....[69]....
        /*015c*/ 	.word	0xffffffff


	//   ....[70]....
        /*0160*/ 	.word	0xffffffff


	//   ....[71]....
        /*0164*/ 	.word	0xffffffff


	//   ....[72]....
        /*0168*/ 	.word	0xffffffff


	//   ....[73]....
        /*016c*/ 	.word	0xffffffff


	//   ....[74]....
        /*0170*/ 	.word	0xffffffff


	//   ....[75]....
        /*0174*/ 	.word	0xffffffff


	//   ....[76]....
        /*0178*/ 	.word	0xffffffff


	//   ....[77]....
        /*017c*/ 	.word	0xffffffff


	//   ....[78]....
        /*0180*/ 	.word	0xffffffff


	//   ....[79]....
        /*0184*/ 	.word	0xffffffff


	//   ....[80]....
        /*0188*/ 	.word	0xffffffff


	//   ....[81]....
        /*018c*/ 	.word	0xffffffff


	//   ....[82]....
        /*0190*/ 	.word	0xffffffff


	//   ....[83]....
        /*0194*/ 	.word	0xffffffff


	//   ....[84]....
        /*0198*/ 	.word	0xffffffff


	//   ....[85]....
        /*019c*/ 	.word	0xffffffff


	//   ....[86]....
        /*01a0*/ 	.word	0xffffffff


	//   ....[87]....
        /*01a4*/ 	.word	0xffffffff


	//   ....[88]....
        /*01a8*/ 	.word	0xffffffff


	//   ....[89]....
        /*01ac*/ 	.word	0xffffffff


	//   ....[90]....
        /*01b0*/ 	.word	0xffffffff


	//   ....[91]....
        /*01b4*/ 	.word	0xffffffff


	//   ....[92]....
        /*01b8*/ 	.word	0xffffffff


	//   ....[93]....
        /*01bc*/ 	.word	0xffffffff


	//   ....[94]....
        /*01c0*/ 	.word	0xffffffff


	//   ....[95]....
        /*01c4*/ 	.word	0xffffffff


	//   ....[96]....
        /*01c8*/ 	.word	0xffffffff


	//   ....[97]....
        /*01cc*/ 	.word	0xffffffff


	//   ....[98]....
        /*01d0*/ 	.word	0xffffffff


	//   ....[99]....
        /*01d4*/ 	.word	0xffffffff


	//   ....[100]....
        /*01d8*/ 	.word	0xffffffff


	//   ....[101]....
        /*01dc*/ 	.word	0xffffffff


	//   ....[102]....
        /*01e0*/ 	.word	0xffffffff


	//   ....[103]....
        /*01e4*/ 	.word	0xffffffff


	//   ....[104]....
        /*01e8*/ 	.word	0xffffffff


	//   ....[105]....
        /*01ec*/ 	.word	0xffffffff


	//   ....[106]....
        /*01f0*/ 	.word	0xffffffff


	//   ....[107]....
        /*01f4*/ 	.word	0xffffffff


	//   ....[108]....
        /*01f8*/ 	.word	0xffffffff


	//   ....[109]....
        /*01fc*/ 	.word	0xffffffff


	//   ....[110]....
        /*0200*/ 	.word	0xffffffff


	//   ....[111]....
        /*0204*/ 	.word	0xffffffff


	//   ....[112]....
        /*0208*/ 	.word	0xffffffff


	//   ....[113]....
        /*020c*/ 	.word	0xffffffff


	//   ....[114]....
        /*0210*/ 	.word	0xffffffff


	//   ....[115]....
        /*0214*/ 	.word	0xffffffff


	//   ....[116]....
        /*0218*/ 	.word	0xffffffff


	//   ....[117]....
        /*021c*/ 	.word	0xffffffff


	//   ....[118]....
        /*0220*/ 	.word	0xffffffff


	//   ....[119]....
        /*0224*/ 	.word	0xffffffff


	//   ....[120]....
        /*0228*/ 	.word	0xffffffff


	//   ....[121]....
        /*022c*/ 	.word	0xffffffff


	//   ....[122]....
        /*0230*/ 	.word	0xffffffff


	//   ....[123]....
        /*0234*/ 	.word	0xffffffff


	//   ....[124]....
        /*0238*/ 	.word	0xffffffff


	//   ....[125]....
        /*023c*/ 	.word	0xffffffff


	//   ....[126]....
        /*0240*/ 	.word	0xffffffff


	//   ....[127]....
        /*0244*/ 	.word	0xffffffff


	//   ....[128]....
        /*0248*/ 	.word	0xffffffff


	//   ....[129]....
        /*024c*/ 	.word	0xffffffff


	//   ....[130]....
        /*0250*/ 	.word	0xffffffff


	//   ....[131]....
        /*0254*/ 	.word	0xffffffff


	//   ....[132]....
        /*0258*/ 	.word	0xffffffff


	//   ....[133]....
        /*025c*/ 	.word	0xffffffff


	//   ....[134]....
        /*0260*/ 	.word	0xffffffff


	//   ....[135]....
        /*0264*/ 	.word	0xffffffff


	//   ....[136]....
        /*0268*/ 	.word	0xffffffff


	//   ....[137]....
        /*026c*/ 	.word	0xffffffff


	//   ....[138]....
        /*0270*/ 	.word	0xffffffff


	//   ....[139]....
        /*0274*/ 	.word	0xffffffff


	//   ....[140]....
        /*0278*/ 	.word	0xffffffff


	//   ....[141]....
        /*027c*/ 	.word	0xffffffff


	//   ....[142]....
        /*0280*/ 	.word	0xffffffff


	//   ....[143]....
        /*0284*/ 	.word	0xffffffff


	//   ....[144]....
        /*0288*/ 	.word	0xffffffff


	//   ....[145]....
        /*028c*/ 	.word	0xffffffff


	//   ....[146]....
        /*0290*/ 	.word	0xffffffff


	//   ....[147]....
        /*0294*/ 	.word	0xffffffff


	//   ....[148]....
        /*0298*/ 	.word	0xffffffff


	//   ....[149]....
        /*029c*/ 	.word	0xffffffff


	//   ....[150]....
        /*02a0*/ 	.word	0xffffffff


	//   ....[151]....
        /*02a4*/ 	.word	0xffffffff


	//   ....[152]....
        /*02a8*/ 	.word	0xffffffff


	//   ....[153]....
        /*02ac*/ 	.word	0xffffffff


	//   ....[154]....
        /*02b0*/ 	.word	0xffffffff


	//   ....[155]....
        /*02b4*/ 	.word	0xffffffff


	//   ....[156]....
        /*02b8*/ 	.word	0xffffffff


	//   ....[157]....
        /*02bc*/ 	.word	0xffffffff


	//   ....[158]....
        /*02c0*/ 	.word	0xffffffff


	//   ....[159]....
        /*02c4*/ 	.word	0xffffffff


	//   ....[160]....
        /*02c8*/ 	.word	0xffffffff


	//   ....[161]....
        /*02cc*/ 	.word	0xffffffff


	//   ....[162]....
        /*02d0*/ 	.word	0xffffffff


	//   ....[163]....
        /*02d4*/ 	.word	0xffffffff


	//   ....[164]....
        /*02d8*/ 	.word	0xffffffff


	//   ....[165]....
        /*02dc*/ 	.word	0xffffffff


	//   ....[166]....
        /*02e0*/ 	.word	0xffffffff


	//   ....[167]....
        /*02e4*/ 	.word	0xffffffff


	//   ....[168]....
        /*02e8*/ 	.word	0xffffffff


	//   ....[169]....
        /*02ec*/ 	.word	0xffffffff


	//   ....[170]....
        /*02f0*/ 	.word	0xffffffff


	//   ....[171]....
        /*02f4*/ 	.word	0xffffffff


	//   ....[172]....
        /*02f8*/ 	.word	0xffffffff


	//   ....[173]....
        /*02fc*/ 	.word	0xffffffff


	//   ....[174]....
        /*0300*/ 	.word	0xffffffff


	//   ....[175]....
        /*0304*/ 	.word	0xffffffff


	//   ....[176]....
        /*0308*/ 	.word	0xffffffff


	//----- nvinfo : EIATTR_COOP_GROUP_INSTR_OFFSETS
	.align		4
.L_298:
        /*030c*/ 	.byte	0x04, 0x28
        /*030e*/ 	.short	(.L_300 - .L_299)


	//   ....[0]....
.L_299:
        /*0310*/ 	.word	0x00000080


	//   ....[1]....
        /*0314*/ 	.word	0x00000210


	//   ....[2]....
        /*0318*/ 	.word	0x00000240


	//   ....[3]....
        /*031c*/ 	.word	0x00000270


	//   ....[4]....
        /*0320*/ 	.word	0x000002a0


	//   ....[5]....
        /*0324*/ 	.word	0x000002d0


	//   ....[6]....
        /*0328*/ 	.word	0x00000300


	//   ....[7]....
        /*032c*/ 	.word	0x00000460


	//   ....[8]....
        /*0330*/ 	.word	0x000004a0


	//   ....[9]....
        /*0334*/ 	.word	0x000004d0


	//   ....[10]....
        /*0338*/ 	.word	0x00000500


	//   ....[11]....
        /*033c*/ 	.word	0x00000530


	//   ....[12]....
        /*0340*/ 	.word	0x00000560


	//   ....[13]....
        /*0344*/ 	.word	0x000005f0


	//   ....[14]....
        /*0348*/ 	.word	0x00000630


	//   ....[15]....
        /*034c*/ 	.word	0x00000650


	//   ....[16]....
        /*0350*/ 	.word	0x000006b0


	//   ....[17]....
        /*0354*/ 	.word	0x00008310


	//   ....[18]....
        /*0358*/ 	.word	0x00008350


	//   ....[19]....
        /*035c*/ 	.word	0x00008390


	//   ....[20]....
        /*0360*/ 	.word	0x000083d0


	//   ....[21]....
        /*0364*/ 	.word	0x00008410


	//   ....[22]....
        /*0368*/ 	.word	0x00008440


	//   ....[23]....
        /*036c*/ 	.word	0x00008480


	//   ....[24]....
        /*0370*/ 	.word	0x000084c0


	//   ....[25]....
        /*0374*/ 	.word	0x00008b10


	//   ....[26]....
        /*0378*/ 	.word	0x00008b30


	//   ....[27]....
        /*037c*/ 	.word	0x00008b50


	//   ....[28]....
        /*0380*/ 	.word	0x00008b60


	//   ....[29]....
        /*0384*/ 	.word	0x00008d00


	//   ....[30]....
        /*0388*/ 	.word	0x00008d40


	//   ....[31]....
        /*038c*/ 	.word	0x00008db0


	//   ....[32]....
        /*0390*/ 	.word	0x00008df0


	//   ....[33]....
        /*0394*/ 	.word	0x00009000


	//   ....[34]....
        /*0398*/ 	.word	0x00009090


	//   ....[35]....
        /*039c*/ 	.word	0x000090d0


	//   ....[36]....
        /*03a0*/ 	.word	0x00009110


	//   ....[37]....
        /*03a4*/ 	.word	0x000092b0


	//   ....[38]....
        /*03a8*/ 	.word	0x000092f0


	//   ....[39]....
        /*03ac*/ 	.word	0x00009360


	//   ....[40]....
        /*03b0*/ 	.word	0x00009390


	//   ....[41]....
        /*03b4*/ 	.word	0x0000b0c0


	//   ....[42]....
        /*03b8*/ 	.word	0x0000b140


	//   ....[43]....
        /*03bc*/ 	.word	0x0000b170


	//   ....[44]....
        /*03c0*/ 	.word	0x0000b180


	//   ....[45]....
        /*03c4*/ 	.word	0x0000b270


	//   ....[46]....
        /*03c8*/ 	.word	0x0000b2b0


	//   ....[47]....
        /*03cc*/ 	.word	0x0000b2c0


	//   ....[48]....
        /*03d0*/ 	.word	0x0000b320


	//   ....[49]....
        /*03d4*/ 	.word	0x0000b490


	//   ....[50]....
        /*03d8*/ 	.word	0x0000b4d0


	//   ....[51]....
        /*03dc*/ 	.word	0x0000b4e0


	//   ....[52]....
        /*03e0*/ 	.word	0x0000b4f0


	//   ....[53]....
        /*03e4*/ 	.word	0x0000b5d0


	//   ....[54]....
        /*03e8*/ 	.word	0x0000b610


	//   ....[55]....
        /*03ec*/ 	.word	0x0000b630


	//   ....[56]....
        /*03f0*/ 	.word	0x0000b660


	//   ....[57]....
        /*03f4*/ 	.word	0x0000e6a0


	//   ....[58]....
        /*03f8*/ 	.word	0x0000e850


	//   ....[59]....
        /*03fc*/ 	.word	0x0000f660


	//   ....[60]....
        /*0400*/ 	.word	0x0000f990


	//   ....[61]....
        /*0404*/ 	.word	0x0000fb10


	//   ....[62]....
        /*0408*/ 	.word	0x0000fc40


	//   ....[63]....
        /*040c*/ 	.word	0x00011f80


	//   ....[64]....
        /*0410*/ 	.word	0x000121a0


	//   ....[65]....
        /*0414*/ 	.word	0x00013150


	//   ....[66]....
        /*0418*/ 	.word	0x00013230


	//   ....[67]....
        /*041c*/ 	.word	0x00013510


	//   ....[68]....
        /*0420*/ 	.word	0x00013610


	//   ....[69]....
        /*0424*/ 	.word	0x00016110


	//   ....[70]....
        /*0428*/ 	.word	0x00016160


	//   ....[71]....
        /*042c*/ 	.word	0x00016180


	//   ....[72]....
        /*0430*/ 	.word	0x000161a0


	//   ....[73]....
        /*0434*/ 	.word	0x00018c10


	//   ....[74]....
        /*0438*/ 	.word	0x00018f00


	//   ....[75]....
        /*043c*/ 	.word	0x00019d80


	//   ....[76]....
        /*0440*/ 	.word	0x0001a010


	//   ....[77]....
        /*0444*/ 	.word	0x0001a150


	//   ....[78]....
        /*0448*/ 	.word	0x0001a2a0


	//   ....[79]....
        /*044c*/ 	.word	0x0001ba60


	//   ....[80]....
        /*0450*/ 	.word	0x0001ba90


	//   ....[81]....
        /*0454*/ 	.word	0x0001baa0


	//   ....[82]....
        /*0458*/ 	.word	0x0001bad0


	//   ....[83]....
        /*045c*/ 	.word	0x0001cbb0


	//   ....[84]....
        /*0460*/ 	.word	0x0001cc20


	//   ....[85]....
        /*0464*/ 	.word	0x0001cc40


	//   ....[86]....
        /*0468*/ 	.word	0x0001cc60


	//   ....[87]....
        /*046c*/ 	.word	0x0001cfa0


	//   ....[88]....
        /*0470*/ 	.word	0x0001cfc0


	//   ....[89]....
        /*0474*/ 	.word	0x0001d0a0


	//   ....[90]....
        /*0478*/ 	.word	0x0001d0b0


	//   ....[91]....
        /*047c*/ 	.word	0x0001d1a0


	//   ....[92]....
        /*0480*/ 	.word	0x0001d1c0


	//   ....[93]....
        /*0484*/ 	.word	0x0001d2b0


	//   ....[94]....
        /*0488*/ 	.word	0x0001d2c0


	//   ....[95]....
        /*048c*/ 	.word	0x0001d5a0


	//   ....[96]....
        /*0490*/ 	.word	0x0001d5c0


	//   ....[97]....
        /*0494*/ 	.word	0x0001dbf0


	//   ....[98]....
        /*0498*/ 	.word	0x0001dc00


	//   ....[99]....
        /*049c*/ 	.word	0x0001e760


	//   ....[100]....
        /*04a0*/ 	.word	0x0001e780


	//   ....[101]....
        /*04a4*/ 	.word	0x0001e870


	//   ....[102]....
        /*04a8*/ 	.word	0x0001e880


	//   ....[103]....
        /*04ac*/ 	.word	0x0001e970


	//   ....[104]....
        /*04b0*/ 	.word	0x0001e990


	//   ....[105]....
        /*04b4*/ 	.word	0x0001ea80


	//   ....[106]....
        /*04b8*/ 	.word	0x0001ea90


	//   ....[107]....
        /*04bc*/ 	.word	0x0001ec00


	//   ....[108]....
        /*04c0*/ 	.word	0x0001ec20


	//   ....[109]....
        /*04c4*/ 	.word	0x0001ed40


	//   ....[110]....
        /*04c8*/ 	.word	0x0001ed80


	//   ....[111]....
        /*04cc*/ 	.word	0x0001edb0


	//   ....[112]....
        /*04d0*/ 	.word	0x0001ede0


	//   ....[113]....
        /*04d4*/ 	.word	0x0001ee10


	//   ....[114]....
        /*04d8*/ 	.word	0x0001ee40


	//   ....[115]....
        /*04dc*/ 	.word	0x0001ef90


	//   ....[116]....
        /*04e0*/ 	.word	0x0001efd0


	//   ....[117]....
        /*04e4*/ 	.word	0x0001f000


	//   ....[118]....
        /*04e8*/ 	.word	0x0001f030


	//   ....[119]....
        /*04ec*/ 	.word	0x0001f060


	//   ....[120]....
        /*04f0*/ 	.word	0x0001f090


	//   ....[121]....
        /*04f4*/ 	.word	0x0001f120


	//   ....[122]....
        /*04f8*/ 	.word	0x0001f160


	//   ....[123]....
        /*04fc*/ 	.word	0x0001f170


	//   ....[124]....
        /*0500*/ 	.word	0x0001f1d0


	//   ....[125]....
        /*0504*/ 	.word	0x0001fac0


	//   ....[126]....
        /*0508*/ 	.word	0x0001fb10


	//   ....[127]....
        /*050c*/ 	.word	0x0001fb60


	//   ....[128]....
        /*0510*/ 	.word	0x0001fbb0


	//   ....[129]....
        /*0514*/ 	.word	0x0001fc00


	//   ....[130]....
        /*0518*/ 	.word	0x0001fc70


	//   ....[131]....
        /*051c*/ 	.word	0x0001fcb0


	//   ....[132]....
        /*0520*/ 	.word	0x0001fd10


	//   ....[133]....
        /*0524*/ 	.word	0x0001fd80


	//   ....[134]....
        /*0528*/ 	.word	0x0001fdf0


	//   ....[135]....
        /*052c*/ 	.word	0x0001fe50


	//   ....[136]....
        /*0530*/ 	.word	0x0001feb0


	//   ....[137]....
        /*0534*/ 	.word	0x0001ff00


	//   ....[138]....
        /*0538*/ 	.word	0x0001ff50


	//   ....[139]....
        /*053c*/ 	.word	0x0001ffc0


	//   ....[140]....
        /*0540*/ 	.word	0x00020030


	//   ....[141]....
        /*0544*/ 	.word	0x000200a0


	//   ....[142]....
        /*0548*/ 	.word	0x00020100


	//   ....[143]....
        /*054c*/ 	.word	0x00020170


	//   ....[144]....
        /*0550*/ 	.word	0x000201e0


	//   ....[145]....
        /*0554*/ 	.word	0x00020250


	//   ....[146]....
        /*0558*/ 	.word	0x000202b0


	//   ....[147]....
        /*055c*/ 	.word	0x00020320


	//   ....[148]....
        /*0560*/ 	.word	0x00020390


	//   ....[149]....
        /*0564*/ 	.word	0x00020400


	//   ....[150]....
        /*0568*/ 	.word	0x00020460


	//   ....[151]....
        /*056c*/ 	.word	0x000204d0


	//   ....[152]....
        /*0570*/ 	.word	0x00020540


	//   ....[153]....
        /*0574*/ 	.word	0x000205b0


	//   ....[154]....
        /*0578*/ 	.word	0x00020610


	//   ....[155]....
        /*057c*/ 	.word	0x00020680


	//   ....[156]....
        /*0580*/ 	.word	0x000206f0


	//   ....[157]....
        /*0584*/ 	.word	0x00020760


	//   ....[158]....
        /*0588*/ 	.word	0x000207c0


	//   ....[159]....
        /*058c*/ 	.word	0x00020830


	//   ....[160]....
        /*0590*/ 	.word	0x000208a0


	//   ....[161]....
        /*0594*/ 	.word	0x000208f0


	//   ....[162]....
        /*0598*/ 	.word	0x00020940


	//   ....[163]....
        /*059c*/ 	.word	0x00020990


	//   ....[164]....
        /*05a0*/ 	.word	0x000209e0


	//   ....[165]....
        /*05a4*/ 	.word	0x00020a30


	//   ....[166]....
        /*05a8*/ 	.word	0x00020aa0


	//   ....[167]....
        /*05ac*/ 	.word	0x00020af0


	//   ....[168]....
        /*05b0*/ 	.word	0x00020b40


	//   ....[169]....
        /*05b4*/ 	.word	0x00020b90


	//   ....[170]....
        /*05b8*/ 	.word	0x00020be0


	//   ....[171]....
        /*05bc*/ 	.word	0x00020c30


	//   ....[172]....
        /*05c0*/ 	.word	0x00020ca0


	//   ....[173]....
        /*05c4*/ 	.word	0x00020cf0


	//   ....[174]....
        /*05c8*/ 	.word	0x00020d60


	//   ....[175]....
        /*05cc*/ 	.word	0x00020dc0


	//   ....[176]....
        /*05d0*/ 	.word	0x00020e30


	//----- nvinfo : EIATTR_EXIT_INSTR_OFFSETS
	.align		4
.L_300:
        /*05d4*/ 	.byte	0x04, 0x1c
        /*05d6*/ 	.short	(.L_302 - .L_301)


	//   ....[0]....
.L_301:
        /*05d8*/ 	.word	0x00000f40


	//   ....[1]....
        /*05dc*/ 	.word	0x0001fa90


	//----- nvinfo : EIATTR_MAX_THREADS
	.align		4
.L_302:
        /*05e0*/ 	.byte	0x04, 0x05
        /*05e2*/ 	.short	(.L_304 - .L_303)
.L_303:
        /*05e4*/ 	.word	0x00000100
        /*05e8*/ 	.word	0x00000001
        /*05ec*/ 	.word	0x00000001


	//----- nvinfo : EIATTR_CRS_STACK_SIZE
	.align		4
.L_304:
        /*05f0*/ 	.byte	0x04, 0x1e
        /*05f2*/ 	.short	(.L_306 - .L_305)
.L_305:
        /*05f4*/ 	.word	0x00000000
.L_306:


//--------------------- .nv.info._ZN7cutlass13device_kernelIN5flash19enable_sm80_to_sm89INS1_16FlashAttnFwdSm80INS1_25CollectiveMainloopFwdSm80ILi4ELi1ELb0EN4cute5tupleIJNS5_1CILi128EEENS7_ILi64EEES8_EEELi128ENS_10bfloat16_tEfNS_4arch4Sm80ELb1ELb0ELb0ELb0ELb0ELb0ELb1ELb1EEENS1_21CollectiveEpilogueFwdINS6_IJS8_S8_S9_EEENS6_IJNS7_ILi1EEESH_SH_EEESB_SD_Li128ELb0ELb1ELb1ELb0EEENS1_30DynamicPersistentTileSchedulerILi128ELi128ELb1ELb1ELb0EEEEEEEEEvNT_6ParamsE --------------------------
	.section	.nv.info._ZN7cutlass13device_kernelIN5flash19enable_sm80_to_sm89INS1_16FlashAttnFwdSm80INS1_25CollectiveMainloopFwdSm80ILi4ELi1ELb0EN4cute5tupleIJNS5_1CILi128EEENS7_ILi64EEES8_EEELi128ENS_10bfloat16_tEfNS_4arch4Sm80ELb1ELb0ELb0ELb0ELb0ELb0ELb1ELb1EEENS1_21CollectiveEpilogueFwdINS6_IJS8_S8_S9_EEENS6_IJNS7_ILi1EEESH_SH_EEESB_SD_Li128ELb0ELb1ELb1ELb0EEENS1_30DynamicPersistentTileSchedulerILi128ELi128ELb1ELb1ELb0EEEEEEEEEvNT_6ParamsE,"",@"SHT_CUDA_INFO"
	.sectionflags	@""
	.align	4


	//----- nvinfo : EIATTR_CUDA_API_VERSION
	.align		4
        /*0000*/ 	.byte	0x04, 0x37
        /*0002*/ 	.short	(.L_308 - .L_307)
.L_307:
        /*0004*/ 	.word	0x00000082


	//----- nvinfo : EIATTR_SW2861232_WAR
	.align		4
.L_308:
        /*0008*/ 	.byte	0x01, 0x35
	.zero		2


	//----- nvinfo : EIATTR_PARAM_CBANK
	.align		4
        /*000c*/ 	.byte	0x04, 0x0a
        /*000e*/ 	.short	(.L_310 - .L_309)
	.align		4
.L_309:
        /*0010*/ 	.word	index@(.nv.constant0._ZN7cutlass13device_kernelIN5flash19enable_sm80_to_sm89INS1_16FlashAttnFwdSm80INS1_25CollectiveMainloopFwdSm80ILi4ELi1ELb0EN4cute5tupleIJNS5_1CILi128EEENS7_ILi64EEES8_EEELi128ENS_10bfloat16_tEfNS_4arch4Sm80ELb1ELb0ELb0ELb0ELb0ELb0ELb1ELb1EEENS1_21CollectiveEpilogueFwdINS6_IJS8_S8_S9_EEENS6_IJNS7_ILi1EEESH_SH_EEESB_SD_Li128ELb0ELb1ELb1ELb0EEENS1_30DynamicPersistentTileSchedulerILi128ELi128ELb1ELb1ELb0EEEEEEEEEvNT_6ParamsE)
        /*0014*/ 	.short	0x0160
        /*0016*/ 	.short	0x0428


	//----- nvinfo : EIATTR_CBANK_PARAM_SIZE
	.align		4
.L_310:
        /*0018*/ 	.byte	0x03, 0x19
        /*001a*/ 	.short	0x0428


	//----- nvinfo : EIATTR_KPARAM_INFO
	.align		4
        /*001c*/ 	.byte	0x04, 0x17
        /*001e*/ 	.short	(.L_312 - .L_311)
.L_311:
        /*0020*/ 	.word	0x00000000
        /*0024*/ 	.short	0x0000
        /*0026*/ 	.short	0x0000
        /*0028*/ 	.byte	0x00, 0xf0, 0xa1, 0x10


	//----- nvinfo : EIATTR_MAXREG_COUNT
	.align		4
.L_312:
        /*002c*/ 	.byte	0x03, 0x1b
        /*002e*/ 	.short	0x00ff


	//----- nvinfo : EIATTR_NUM_BARRIERS
	.align		4
        /*0030*/ 	.byte	0x02, 0x4c
        /*0032*/ 	.byte	0x06
	.zero		1


	//----- nvinfo : EIATTR_ANNOTATIONS
	.align		4
        /*0034*/ 	.byte	0x04, 0x55
        /*0036*/ 	.short	(.L_314 - .L_313)


	//   ....[0]....
.L_313:
        /* <DEDUP_REMOVED lines=77> */


	//----- nvinfo : EIATTR_MERCURY_ISA_VERSION
	.align		4
.L_314:
        /*04f8*/ 	.byte	0x03, 0x5f
        /*04fa*/ 	.short	0x0000


	//----- nvinfo : EIATTR_INT_WARP_WIDE_INSTR_OFFSETS
	.align		4
        /*04fc*/ 	.byte	0x04, 0x31
        /*04fe*/ 	.short	(.L_316 - .L_315)


	//   ....[0]....
.L_315:
        /*0500*/ 	.word	0x000100d0


	//   ....[1]....
        /*0504*/ 	.word	0x00010150


	//----- nvinfo : EIATTR_COOP_GROUP_MASK_REGIDS
	.align		4
.L_316:
        /*0508*/ 	.byte	0x04, 0x29
        /*050a*/ 	.short	(.L_318 - .L_317)


	//   ....[0]....
.L_317:
        /*050c*/ 	.word	0xffffffff


	//   ....[1]....
        /*0510*/ 	.word	0xffffffff


	//   ....[2]....
        /*0514*/ 	.word	0xffffffff


	//   ....[3]....
        /*0518*/ 	.word	0xffffffff


	//   ....[4]....
        /*051c*/ 	.word	0xffffffff


	//   ....[5]....
        /*0520*/ 	.word	0xffffffff


	//   ....[6]....
        /*0524*/ 	.word	0xffffffff


	//   ....[7]....
        /*0528*/ 	.word	0xffffffff


	//   ....[8]....
        /*052c*/ 	.word	0xffffffff


	//   ....[9]....
        /*0530*/ 	.word	0xffffffff


	//   ....[10]....
        /*0534*/ 	.word	0xffffffff


	//   ....[11]....
        /*0538*/ 	.word	0xffffffff


	//   ....[12]....
        /*053c*/ 	.word	0xffffffff


	//   ....[13]....
        /*0540*/ 	.word	0xffffffff


	//   ....[14]....
        /*0544*/ 	.word	0xffffffff


	//   ....[15]....
        /*0548*/ 	.word	0xffffffff


	//   ....[16]....
        /*054c*/ 	.word	0xffffffff


	//   ....[17]....
        /*0550*/ 	.word	0xffffffff


	//   ....[18]....
        /*0554*/ 	.word	0xffffffff


	//   ....[19]....
        /*0558*/ 	.word	0xffffffff


	//   ....[20]....
        /*055c*/ 	.word	0xffffffff


	//   ....[21]....
        /*0560*/ 	.word	0xffffffff


	//   ....[22]....
        /*0564*/ 	.word	0xffffffff


	//   ....[23]....
        /*0568*/ 	.word	0xffffffff


	//   ....[24]....
        /*056c*/ 	.word	0xffffffff


	//   ....[25]....
        /*0570*/ 	.word	0xffffffff


	//   ....[26]....
        /*0574*/ 	.word	0xffffffff


	//   ....[27]....
        /*0578*/ 	.word	0xffffffff


	//   ....[28]....
        /*057c*/ 	.word	0xffffffff


	//   ....[29]....
        /*0580*/ 	.word	0xffffffff


	//   ....[30]....
        /*0584*/ 	.word	0xffffffff


	//   ....[31]....
        /*0588*/ 	.word	0xffffffff


	//   ....[32]....
        /*058c*/ 	.word	0xffffffff


	//   ....[33]....
        /*0590*/ 	.word	0xffffffff


	//   ....[34]....
        /*0594*/ 	.word	0xffffffff


	//   ....[35]....
        /*0598*/ 	.word	0xffffffff


	//   ....[36]....
        /*059c*/ 	.word	0xffffffff


	//   ....[37]....
        /*05a0*/ 	.word	0xffffffff


	//   ....[38]....
        /*05a4*/ 	.word	0xffffffff


	//   ....[39]....
        /*05a8*/ 	.word	0xffffffff


	//   ....[40]....
        /*05ac*/ 	.word	0xffffffff


	//   ....[41]....
        /*05b0*/ 	.word	0xffffffff


	//   ....[42]....
        /*05b4*/ 	.word	0xffffffff


	//   ....[43]....
        /*05b8*/ 	.word	0xffffffff


	//   ....[44]....
        /*05bc*/ 	.word	0xffffffff


	//   ....[45]....
        /*05c0*/ 	.word	0xffffffff


	//   ....[46]....
        /*05c4*/ 	.word	0xffffffff


	//   ....[47]....
        /*05c8*/ 	.word	0xffffffff


	//   ....[48]....
        /*05cc*/ 	.word	0xffffffff


	//   ....[49]....
        /*05d0*/ 	.word	0xffffffff


	//   ....[50]....
        /*05d4*/ 	.word	0xffffffff


	//   ....[51]....
        /*05d8*/ 	.word	0xffffffff


	//   ....[52]....
        /*05dc*/ 	.word	0xffffffff


	//   ....[53]....
        /*05e0*/ 	.word	0xffffffff


	//   ....[54]....
        /*05e4*/ 	.word	0xffffffff


	//   ....[55]....
        /*05e8*/ 	.word	0xffffffff


	//   ....[56]....
        /*05ec*/ 	.word	0xffffffff


	//   ....[57]....
        /*05f0*/ 	.word	0xffffffff


	//   ....[58]....
        /*05f4*/ 	.word	0xffffffff


	//   ....[59]....
        /*05f8*/ 	.word	0xffffffff


	//   ....[60]....
        /*05fc*/ 	.word	0xffffffff


	//   ....[61]....
        /*0600*/ 	.word	0xffffffff


	//   ....[62]....
        /*0604*/ 	.word	0xffffffff


	//   ....[63]....
        /*0608*/ 	.word	0xffffffff


	//   ....[64]....
        /*060c*/ 	.word	0xffffffff


	//   ....[65]....
        /*0610*/ 	.word	0xffffffff


	//   ....[66]....
        /*0614*/ 	.word	0xffffffff


	//   ....[67]....
        /*0618*/ 	.word	0xffffffff


	//   ....[68]....
        /*061c*/ 	.word	0xffffffff


	//   ....[69]....
        /*0620*/ 	.word	0xffffffff


	//   ....[70]....
        /*0624*/ 	.word	0xffffffff


	//   ....[71]....
        /*0628*/ 	.word	0xffffffff


	//   ....[72]....
        /*062c*/ 	.word	0xffffffff


	//   ....[73]....
        /*0630*/ 	.word	0xffffffff


	//   ....[74]....
        /*0634*/ 	.word	0xffffffff


	//   ....[75]....
        /*0638*/ 	.word	0xffffffff


	//   ....[76]....
        /*063c*/ 	.word	0xffffffff


	//   ....[77]....
        /*0640*/ 	.word	0xffffffff


	//   ....[78]....
        /*0644*/ 	.word	0xffffffff


	//   ....[79]....
        /*0648*/ 	.word	0xffffffff


	//   ....[80]....
        /*064c*/ 	.word	0xffffffff


	//   ....[81]....
        /*0650*/ 	.word	0xffffffff


	//   ....[82]....
        /*0654*/ 	.word	0xffffffff


	//   ....[83]....
        /*0658*/ 	.word	0xffffffff


	//   ....[84]....
        /*065c*/ 	.word	0xffffffff


	//   ....[85]....
        /*0660*/ 	.word	0xffffffff


	//   ....[86]....
        /*0664*/ 	.word	0xffffffff


	//   ....[87]....
        /*0668*/ 	.word	0xffffffff


	//   ....[88]....
        /*066c*/ 	.word	0xffffffff


	//   ....[89]....
        /*0670*/ 	.word	0xffffffff


	//   ....[90]....
        /*0674*/ 	.word	0xffffffff


	//   ....[91]....
        /*0678*/ 	.word	0xffffffff


	//   ....[92]....
        /*067c*/ 	.word	0xffffffff


	//   ....[93]....
        /*0680*/ 	.word	0xffffffff


	//   ....[94]....
        /*0684*/ 	.word	0xffffffff


	//   ....[95]....
        /*0688*/ 	.word	0xffffffff


	//   ....[96]....
        /*068c*/ 	.word	0xffffffff


	//   ....[97]....
        /*0690*/ 	.word	0xffffffff


	//   ....[98]....
        /*0694*/ 	.word	0xffffffff


	//   ....[99]....
        /*0698*/ 	.word	0xffffffff


	//   ....[100]....
        /*069c*/ 	.word	0xffffffff


	//----- nvinfo : EIATTR_COOP_GROUP_INSTR_OFFSETS
	.align		4
.L_318:
        /*06a0*/ 	.byte	0x04, 0x28
        /*06a2*/ 	.short	(.L_320 - .L_319)


	//   ....[0]....
.L_319:
        /*06a4*/ 	.word	0x00000050


	//   ....[1]....
        /*06a8*/ 	.word	0x00000060


	//   ....[2]....
        /*06ac*/ 	.word	0x00001810


	//   ....[3]....
        /*06b0*/ 	.word	0x00001830


	//   ....[4]....
        /*06b4*/ 	.word	0x00001970


	//   ....[5]....
        /*06b8*/ 	.word	0x00001980


	//   ....[6]....
        /*06bc*/ 	.word	0x00001ab0


	//   ....[7]....
        /*06c0*/ 	.word	0x00001ad0


	//   ....[8]....
        /*06c4*/ 	.word	0x00001c00


	//   ....[9]....
        /*06c8*/ 	.word	0x00001c10


	//   ....[10]....
        /*06cc*/ 	.word	0x00001d40


	//   ....[11]....
        /*06d0*/ 	.word	0x00001d60


	//   ....[12]....
        /*06d4*/ 	.word	0x00001e90


	//   ....[13]....
        /*06d8*/ 	.word	0x00001ea0


	//   ....[14]....
        /*06dc*/ 	.word	0x00001fd0


	//   ....[15]....
        /*06e0*/ 	.word	0x00001ff0


	//   ....[16]....
        /*06e4*/ 	.word	0x00002120


	//   ....[17]....
        /*06e8*/ 	.word	0x00002130


	//   ....[18]....
        /*06ec*/ 	.word	0x00003760


	//   ....[19]....
        /*06f0*/ 	.word	0x00003770


	//   ....[20]....
        /*06f4*/ 	.word	0x00003780


	//   ....[21]....
        /*06f8*/ 	.word	0x00003790


	//   ....[22]....
        /*06fc*/ 	.word	0x00003c40


	//   ....[23]....
        /*0700*/ 	.word	0x00003dd0


	//   ....[24]....
        /*0704*/ 	.word	0x00004050


	//   ....[25]....
        /*0708*/ 	.word	0x000042c0


	//   ....[26]....
        /*070c*/ 	.word	0x00004500


	//   ....[27]....
        /*0710*/ 	.word	0x00004690


	//   ....[28]....
        /*0714*/ 	.word	0x000046c0


	//   ....[29]....
        /*0718*/ 	.word	0x00004770


	//   ....[30]....
        /*071c*/ 	.word	0x00006d40


	//   ....[31]....
        /*0720*/ 	.word	0x00006d50


	//   ....[32]....
        /*0724*/ 	.word	0x00006d70


	//   ....[33]....
        /*0728*/ 	.word	0x00006d90


	//   ....[34]....
        /*072c*/ 	.word	0x000081b0


	//   ....[35]....
        /*0730*/ 	.word	0x00008220


	//   ....[36]....
        /*0734*/ 	.word	0x00008290


	//   ....[37]....
        /*0738*/ 	.word	0x000082b0


	//   ....[38]....
        /*073c*/ 	.word	0x000082e0


	//   ....[39]....
        /*0740*/ 	.word	0x00008300


	//   ....[40]....
        /*0744*/ 	.word	0x00008340


	//   ....[41]....
        /*0748*/ 	.word	0x00008380


	//   ....[42]....
        /*074c*/ 	.word	0x0000c4e0


	//   ....[43]....
        /*0750*/ 	.word	0x0000c4f0


	//   ....[44]....
        /*0754*/ 	.word	0x0000c500


	//   ....[45]....
        /*0758*/ 	.word	0x0000c530


	//   ....[46]....
        /*075c*/ 	.word	0x0000c570


	//   ....[47]....
        /*0760*/ 	.word	0x0000c5c0


	//   ....[48]....
        /*0764*/ 	.word	0x0000c690


	//   ....[49]....
        /*0768*/ 	.word	0x0000ca70


	//   ....[50]....
        /*076c*/ 	.word	0x0000f4d0


	//   ....[51]....
        /*0770*/ 	.word	0x0000f540


	//   ....[52]....
        /*0774*/ 	.word	0x0000f550


	//   ....[53]....
        /*0778*/ 	.word	0x0000f560


	//   ....[54]....
        /*077c*/ 	.word	0x0000f590


	//   ....[55]....
        /*0780*/ 	.word	0x0000f5b0


	//   ....[56]....
        /*0784*/ 	.word	0x0000f5c0


	//   ....[57]....
        /*0788*/ 	.word	0x0000f5d0


	//   ....[58]....
        /*078c*/ 	.word	0x00010290


	//   ....[59]....
        /*0790*/ 	.word	0x000106f0


	//   ....[60]....
        /*0794*/ 	.word	0x00010700


	//   ....[61]....
        /*0798*/ 	.word	0x00010720


	//   ....[62]....
        /*079c*/ 	.word	0x00010730


	//   ....[63]....
        /*07a0*/ 	.word	0x00010770


	//   ....[64]....
        /*07a4*/ 	.word	0x00010790


	//   ....[65]....
        /*07a8*/ 	.word	0x000107b0


	//   ....[66]....
        /*07ac*/ 	.word	0x000107d0


	//   ....[67]....
        /*07b0*/ 	.word	0x00010930


	//   ....[68]....
        /*07b4*/ 	.word	0x00010960


	//   ....[69]....
        /*07b8*/ 	.word	0x00010f60


	//   ....[70]....
        /*07bc*/ 	.word	0x00010f80


	//   ....[71]....
        /*07c0*/ 	.word	0x000113b0


	//   ....[72]....
        /*07c4*/ 	.word	0x000113d0


	//   ....[73]....
        /*07c8*/ 	.word	0x00011800


	//   ....[74]....
        /*07cc*/ 	.word	0x00011810


	//   ....[75]....
        /*07d0*/ 	.word	0x00011fa0


	//   ....[76]....
        /*07d4*/ 	.word	0x000120b0


	//   ....[77]....
        /*07d8*/ 	.word	0x00012120


	//   ....[78]....
        /*07dc*/ 	.word	0x00012190


	//   ....[79]....
        /*07e0*/ 	.word	0x000121f0


	//   ....[80]....
        /*07e4*/ 	.word	0x00012260


	//   ....[81]....
        /*07e8*/ 	.word	0x000122d0


	//   ....[82]....
        /*07ec*/ 	.word	0x00012340


	//   ....[83]....
        /*07f0*/ 	.word	0x000123a0


	//   ....[84]....
        /*07f4*/ 	.word	0x00012410


	//   ....[85]....
        /*07f8*/ 	.word	0x00012480


	//   ....[86]....
        /*07fc*/ 	.word	0x000124f0


	//   ....[87]....
        /*0800*/ 	.word	0x00012550


	//   ....[88]....
        /*0804*/ 	.word	0x000125c0


	//   ....[89]....
        /*0808*/ 	.word	0x00012630


	//   ....[90]....
        /*080c*/ 	.word	0x000126a0


	//   ....[91]....
        /*0810*/ 	.word	0x00012700


	//   ....[92]....
        /*0814*/ 	.word	0x00012760


	//   ....[93]....
        /*0818*/ 	.word	0x000127c0


	//   ....[94]....
        /*081c*/ 	.word	0x00012810


	//   ....[95]....
        /*0820*/ 	.word	0x00012870


	//   ....[96]....
        /*0824*/ 	.word	0x000128c0


	//   ....[97]....
        /*0828*/ 	.word	0x00012920


	//   ....[98]....
        /*082c*/ 	.word	0x00012970


	//   ....[99]....
        /*0830*/ 	.word	0x000129d0


	//   ....[100]....
        /*0834*/ 	.word	0x00012a30


	//----- nvinfo : EIATTR_EXIT_INSTR_OFFSETS
	.align		4
.L_320:
        /*0838*/ 	.byte	0x04, 0x1c
        /*083a*/ 	.short	(.L_322 - .L_321)


	//   ....[0]....
.L_321:
        /*083c*/ 	.word	0x000000b0


	//   ....[1]....
        /*0840*/ 	.word	0x00012060


	//----- nvinfo : EIATTR_MAX_THREADS
	.align		4
.L_322:
        /*0844*/ 	.byte	0x04, 0x05
        /*0846*/ 	.short	(.L_324 - .L_323)
.L_323:
        /*0848*/ 	.word	0x00000080
        /*084c*/ 	.word	0x00000001
        /*0850*/ 	.word	0x00000001


	//----- nvinfo : EIATTR_CRS_STACK_SIZE
	.align		4
.L_324:
        /*0854*/ 	.byte	0x04, 0x1e
        /*0856*/ 	.short	(.L_326 - .L_325)
.L_325:
        /*0858*/ 	.word	0x00000000
.L_326:


//--------------------- .nv.info._ZN7cutlass13device_kernelIN5flash19enable_sm80_to_sm89INS1_16FlashAttnFwdSm80INS1_25CollectiveMainloopFwdSm80ILi8ELi1ELb1EN4cute5tupleIJNS5_1CILi128EEENS7_ILi112EEES8_EEELi128ENS_10bfloat16_tEfNS_4arch4Sm80ELb1ELb0ELb0ELb1ELb0ELb0ELb1ELb1EEENS1_21CollectiveEpilogueFwdINS6_IJS8_S8_S9_EEENS6_IJNS7_ILi1EEESH_SH_EEESB_SD_Li256ELb1ELb1ELb1ELb0EEENS1_36VarlenDynamicPersistentTileSchedulerILi128ELi112ELi256ELi256ELb1ELb1ELb0ELb1ELb1ELb1EEEEEEEEEvNT_6ParamsE --------------------------
	.section	.nv.info._ZN7cutlass13device_kernelIN5flash19enable_sm80_to_sm89INS1_16FlashAttnFwdSm80INS1_25CollectiveMainloopFwdSm80ILi8ELi1ELb1EN4cute5tupleIJNS5_1CILi128EEENS7_ILi112EEES8_EEELi128ENS_10bfloat16_tEfNS_4arch4Sm80ELb1ELb0ELb0ELb1ELb0ELb0ELb1ELb1EEENS1_21CollectiveEpilogueFwdINS6_IJS8_S8_S9_EEENS6_IJNS7_ILi1EEESH_SH_EEESB_SD_Li256ELb1ELb1ELb1ELb0EEENS1_36VarlenDynamicPersistentTileSchedulerILi128ELi112ELi256ELi256ELb1ELb1ELb0ELb1ELb1ELb1EEEEEEEEEvNT_6ParamsE,"",@"SHT_CUDA_INFO"
	.sectionflags	@""
	.align	4


	//----- nvinfo : EIATTR_CUDA_API_VERSION
	.align		4
        /*0000*/ 	.byte	0x04, 0x37
        /*0002*/ 	.short	(.L_328 - .L_327)
.L_327:
        /*0004*/ 	.word	0x00000082


	//----- nvinfo : EIATTR_SW2861232_WAR
	.align		4
.L_328:
        /*0008*/ 	.byte	0x01, 0x35
	.zero		2


	//----- nvinfo : EIATTR_PARAM_CBANK
	.align		4
        /*000c*/ 	.byte	0x04, 0x0a
        /*000e*/ 	.short	(.L_330 - .L_329)
	.align		4
.L_329:
        /*0010*/ 	.word	index@(.nv.constant0._ZN7cutlass13device_kernelIN5flash19enable_sm80_to_sm89INS1_16FlashAttnFwdSm80INS1_25CollectiveMainloopFwdSm80ILi8ELi1ELb1EN4cute5tupleIJNS5_1CILi128EEENS7_ILi112EEES8_EEELi128ENS_10bfloat16_tEfNS_4arch4Sm80ELb1ELb0ELb0ELb1ELb0ELb0ELb1ELb1EEENS1_21CollectiveEpilogueFwdINS6_IJS8_S8_S9_EEENS6_IJNS7_ILi1EEESH_SH_EEESB_SD_Li256ELb1ELb1ELb1ELb0EEENS1_36VarlenDynamicPersistentTileSchedulerILi128ELi112ELi256ELi256ELb1ELb1ELb0ELb1ELb1ELb1EEEEEEEEEvNT_6ParamsE)
        /*0014*/ 	.short	0x0160
        /*0016*/ 	.short	0x0438


	//----- nvinfo : EIATTR_CBANK_PARAM_SIZE
	.align		4
.L_330:
        /*0018*/ 	.byte	0x03, 0x19
        /*001a*/ 	.short	0x0438


	//----- nvinfo : EIATTR_KPARAM_INFO
	.align		4
        /*001c*/ 	.byte	0x04, 0x17
        /*001e*/ 	.short	(.L_332 - .L_331)
.L_331:
        /*0020*/ 	.word	0x00000000
        /*0024*/ 	.short	0x0000
        /*0026*/ 	.short	0x0000
        /*0028*/ 	.byte	0x00, 0xf0, 0xe1, 0x10


	//----- nvinfo : EIATTR_MAXREG_COUNT
	.align		4
.L_332:
        /*002c*/ 	.byte	0x03, 0x1b
        /*002e*/ 	.short	0x00ff


	//----- nvinfo : EIATTR_NUM_BARRIERS
	.align		4
        /*0030*/ 	.byte	0x02, 0x4c
        /*0032*/ 	.byte	0x06
	.zero		1


	//----- nvinfo : EIATTR_ANNOTATIONS
	.align		4
        /*0034*/ 	.byte	0x04, 0x55
        /*0036*/ 	.short	(.L_334 - .L_333)


	//   ....[0]....
.L_333:
        /* <DEDUP_REMOVED lines=84> */


	//----- nvinfo : EIATTR_MERCURY_ISA_VERSION
	.align		4
.L_334:
        /*0560*/ 	.byte	0x03, 0x5f
        /*0562*/ 	.short	0x0000


	//----- nvinfo : EIATTR_INT_WARP_WIDE_INSTR_OFFSETS
	.align		4
        /*0564*/ 	.byte	0x04, 0x31
        /*0566*/ 	.short	(.L_336 - .L_335)


	//   ....[0]....
.L_335:
        /*0568*/ 	.word	0x0000dbb0


	//   ....[1]....
        /*056c*/ 	.word	0x0000dc30


	//----- nvinfo : EIATTR_COOP_GROUP_MASK_REGIDS
	.align		4
.L_336:
        /*0570*/ 	.byte	0x04, 0x29
        /*0572*/ 	.short	(.L_338 - .L_337)


	//   ....[0]....
.L_337:
        /*0574*/ 	.word	0xffffffff


	//   ....[1]....
        /*0578*/ 	.word	0xffffffff


	//   ....[2]....
        /*057c*/ 	.word	0xffffffff


	//   ....[3]....
        /*0580*/ 	.word	0xffffffff


	//   ....[4]....
        /*0584*/ 	.word	0xffffffff


	//   ....[5]....
        /*0588*/ 	.word	0xffffffff


	//   ....[6]....
        /*058c*/ 	.word	0xffffffff


	//   ....[7]....
        /*0590*/ 	.word	0xffffffff


	//   ....[8]....
        /*0594*/ 	.word	0xffffffff


	//   ....[9]....
        /*0598*/ 	.word	0xffffffff


	//   ....[10]....
        /*059c*/ 	.word	0xffffffff


	//   ....[11]....
        /*05a0*/ 	.word	0xffffffff


	//   ....[12]....
        /*05a4*/ 	.word	0xffffffff


	//   ....[13]....
        /*05a8*/ 	.word	0xffffffff


	//   ....[14]....
        /*05ac*/ 	.word	0xffffffff


	//   ....[15]....
        /*05b0*/ 	.word	0xffffffff


	//   ....[16]....
        /*05b4*/ 	.word	0xffffffff


	//   ....[17]....
        /*05b8*/ 	.word	0xffffffff


	//   ....[18]....
        /*05bc*/ 	.word	0xffffffff


	//   ....[19]....
        /*05c0*/ 	.word	0xffffffff


	//   ....[20]....
        /*05c4*/ 	.word	0xffffffff


	//   ....[21]....
        /*05c8*/ 	.word	0xffffffff


	//   ....[22]....
        /*05cc*/ 	.word	0xffffffff


	//   ....[23]....
        /*05d0*/ 	.word	0xffffffff


	//   ....[24]....
        /*05d4*/ 	.word	0xffffffff


	//   ....[25]....
        /*05d8*/ 	.word	0xffffffff


	//   ....[26]....
        /*05dc*/ 	.word	0xffffffff


	//   ....[27]....
        /*05e0*/ 	.word	0xffffffff


	//   ....[28]....
        /*05e4*/ 	.word	0xffffffff


	//   ....[29]....
        /*05e8*/ 	.word	0xffffffff


	//   ....[30]....
        /*05ec*/ 	.word	0xffffffff


	//   ....[31]....
        /*05f0*/ 	.word	0xffffffff


	//   ....[32]....
        /*05f4*/ 	.word	0xffffffff


	//   ....[33]....
        /*05f8*/ 	.word	0xffffffff


	//   ....[34]....
        /*05fc*/ 	.word	0xffffffff


	//   ....[35]....
        /*0600*/ 	.word	0xffffffff


	//   ....[36]....
        /*0604*/ 	.word	0xffffffff


	//   ....[37]....
        /*0608*/ 	.word	0xffffffff


	//   ....[38]....
        /*060c*/ 	.word	0xffffffff


	//   ....[39]....
        /*0610*/ 	.word	0xffffffff


	//   ....[40]....
        /*0614*/ 	.word	0xffffffff


	//   ....[41]....
        /*0618*/ 	.word	0xffffffff


	//   ....[42]....
        /*061c*/ 	.word	0xffffffff


	//   ....[43]....
        /*0620*/ 	.word	0xffffffff


	//   ....[44]....
        /*0624*/ 	.word	0xffffffff


	//   ....[45]....
        /*0628*/ 	.word	0xffffffff


	//   ....[46]....
        /*062c*/ 	.word	0xffffffff


	//   ....[47]....
        /*0630*/ 	.word	0xffffffff


	//   ....[48]....
        /*0634*/ 	.word	0xffffffff


	//   ....[49]....
        /*0638*/ 	.word	0xffffffff


	//   ....[50]....
        /*063c*/ 	.word	0xffffffff


	//   ....[51]....
        /*0640*/ 	.word	0xffffffff


	//   ....[52]....
        /*0644*/ 	.word	0xffffffff


	//   ....[53]....
        /*0648*/ 	.word	0xffffffff


	//   ....[54]....
        /*064c*/ 	.word	0xffffffff


	//   ....[55]....
        /*0650*/ 	.word	0xffffffff


	//   ....[56]....
        /*0654*/ 	.word	0xffffffff


	//   ....[57]....
        /*0658*/ 	.word	0xffffffff


	//   ....[58]....
        /*065c*/ 	.word	0xffffffff


	//   ....[59]....
        /*0660*/ 	.word	0xffffffff


	//   ....[60]....
        /*0664*/ 	.word	0xffffffff


	//   ....[61]....
        /*0668*/ 	.word	0xffffffff


	//   ....[62]....
        /*066c*/ 	.word	0xffffffff


	//   ....[63]....
        /*0670*/ 	.word	0xffffffff


	//   ....[64]....
        /*0674*/ 	.word	0xffffffff


	//   ....[65]....
        /*0678*/ 	.word	0xffffffff


	//   ....[66]....
        /*067c*/ 	.word	0xffffffff


	//   ....[67]....
        /*0680*/ 	.word	0xffffffff


	//   ....[68]....
        /*0684*/ 	.word	0xffffffff


	//   ....[69]....
        /*0688*/ 	.word	0xffffffff


	//   ....[70]....
        /*068c*/ 	.word	0xffffffff


	//   ....[71]....
        /*0690*/ 	.word	0xffffffff


	//   ....[72]....
        /*0694*/ 	.word	0xffffffff


	//   ....[73]....
        /*0698*/ 	.word	0xffffffff


	//   ....[74]....
        /*069c*/ 	.word	0xffffffff


	//   ....[75]....
        /*06a0*/ 	.word	0xffffffff


	//   ....[76]....
        /*06a4*/ 	.word	0xffffffff


	//   ....[77]....
        /*06a8*/ 	.word	0xffffffff


	//   ....[78]....
        /*06ac*/ 	.word	0xffffffff


	//   ....[79]....
        /*06b0*/ 	.word	0xffffffff


	//   ....[80]....
        /*06b4*/ 	.word	0xffffffff


	//   ....[81]....
        /*06b8*/ 	.word	0xffffffff


	//   ....[82]....
        /*06bc*/ 	.word	0xffffffff


	//   ....[83]....
        /*06c0*/ 	.word	0xffffffff


	//   ....[84]....
        /*06c4*/ 	.word	0xffffffff


	//   ....[85]....
        /*06c8*/ 	.word	0xffffffff


	//   ....[86]....
        /*06cc*/ 	.word	0xffffffff


	//   ....[87]....
        /*06d0*/ 	.word	0xffffffff


	//   ....[88]....
        /*06d4*/ 	.word	0xffffffff


	//   ....[89]....
        /*06d8*/ 	.word	0xffffffff


	//   ....[90]....
        /*06dc*/ 	.word	0xffffffff


	//   ....[91]....
        /*06e0*/ 	.word	0xffffffff


	//   ....[92]....
        /*06e4*/ 	.word	0xffffffff


	//   ....[93]....
        /*06e8*/ 	.word	0xffffffff


	//   ....[94]....
        /*06ec*/ 	.word	0xffffffff


	//   ....[95]....
        /*06f0*/ 	.word	0xffffffff


	//   ....[96]....
        /*06f4*/ 	.word	0xffffffff


	//   ....[97]....
        /*06f8*/ 	.word	0xffffffff


	//   ....[98]....
        /*06fc*/ 	.word	0xffffffff


	//   ....[99]....
        /*0700*/ 	.word	0xffffffff


	//   ....[100]....
        /*0704*/ 	.word	0xffffffff


	//   ....[101]....
        /*0708*/ 	.word	0xffffffff


	//   ....[102]....
        /*070c*/ 	.word	0xffffffff


	//   ....[103]....
        /*0710*/ 	.word	0xffffffff


	//   ....[104]....
        /*0714*/ 	.word	0xffffffff


	//   ....[105]....
        /*0718*/ 	.word	0xffffffff


	//   ....[106]....
        /*071c*/ 	.word	0xffffffff


	//   ....[107]....
        /*0720*/ 	.word	0xffffffff


	//   ....[108]....
        /*0724*/ 	.word	0xffffffff


	//   ....[109]....
        /*0728*/ 	.word	0xffffffff


	//   ....[110]....
        /*072c*/ 	.word	0xffffffff


	//   ....[111]....
        /*0730*/ 	.word	0xffffffff


	//   ....[112]....
        /*0734*/ 	.word	0xffffffff


	//   ....[113]....
        /*0738*/ 	.word	0xffffffff


	//   ....[114]....
        /*073c*/ 	.word	0xffffffff


	//   ....[115]....
        /*0740*/ 	.word	0xffffffff


	//   ....[116]....
        /*0744*/ 	.word	0xffffffff


	//   ....[117]....
        /*0748*/ 	.word	0xffffffff


	//   ....[118]....
        /*074c*/ 	.word	0xffffffff


	//   ....[119]....
        /*0750*/ 	.word	0xffffffff


	//   ....[120]....
        /*0754*/ 	.word	0xffffffff


	//   ....[121]....
        /*0758*/ 	.word	0xffffffff


	//   ....[122]....
        /*075c*/ 	.word	0xffffffff


	//   ....[123]....
        /*0760*/ 	.word	0xffffffff


	//   ....[124]....
        /*0764*/ 	.word	0xffffffff


	//   ....[125]....
        /*0768*/ 	.word	0xffffffff


	//   ....[126]....
        /*076c*/ 	.word	0xffffffff


	//   ....[127]....
        /*0770*/ 	.word	0xffffffff


	//   ....[128]....
        /*0774*/ 	.word	0xffffffff


	//   ....[129]....
        /*0778*/ 	.word	0xffffffff


	//   ....[130]....
        /*077c*/ 	.word	0xffffffff


	//   ....[131]....
        /*0780*/ 	.word	0xffffffff


	//   ....[132]....
        /*0784*/ 	.word	0xffffffff


	//   ....[133]....
        /*0788*/ 	.word	0xffffffff


	//   ....[134]....
        /*078c*/ 	.word	0xffffffff


	//   ....[135]....
        /*0790*/ 	.word	0xffffffff


	//   ....[136]....
        /*0794*/ 	.word	0xffffffff


	//   ....[137]....
        /*0798*/ 	.word	0xffffffff


	//   ....[138]....
        /*079c*/ 	.word	0xffffffff


	//----- nvinfo : EIATTR_COOP_GROUP_INSTR_OFFSETS
	.align		4
.L_338:
        /*07a0*/ 	.byte	0x04, 0x28
        /*07a2*/ 	.short	(.L_340 - .L_339)


	//   ....[0]....
.L_339:
        /*07a4*/ 	.word	0x00000050


	//   ....[1]....
        /*07a8*/ 	.word	0x00000200


	//   ....[2]....
        /*07ac*/ 	.word	0x00000230


	//   ....[3]....
        /*07b0*/ 	.word	0x00000260


	//   ....[4]....
        /*07b4*/ 	.word	0x00000290


	//   ....[5]....
        /*07b8*/ 	.word	0x000002c0


	//   ....[6]....
        /*07bc*/ 	.word	0x000002f0


	//   ....[7]....
        /*07c0*/ 	.word	0x00000450


	//   ....[8]....
        /*07c4*/ 	.word	0x00000490


	//   ....[9]....
        /*07c8*/ 	.word	0x000004c0


	//   ....[10]....
        /*07cc*/ 	.word	0x000004f0


	//   ....[11]....
        /*07d0*/ 	.word	0x00000520


	//   ....[12]....
        /*07d4*/ 	.word	0x00000550


	//   ....[13]....
        /*07d8*/ 	.word	0x000005e0


	//   ....[14]....
        /*07dc*/ 	.word	0x00000630


	//   ....[15]....
        /*07e0*/ 	.word	0x00000650


	//   ....[16]....
        /*07e4*/ 	.word	0x000006b0


	//   ....[17]....
        /*07e8*/ 	.word	0x00002600


	//   ....[18]....
        /*07ec*/ 	.word	0x00002640


	//   ....[19]....
        /*07f0*/ 	.word	0x00002660


	//   ....[20]....
        /*07f4*/ 	.word	0x000026f0


	//   ....[21]....
        /*07f8*/ 	.word	0x00002860


	//   ....[22]....
        /*07fc*/ 	.word	0x00002880


	//   ....[23]....
        /*0800*/ 	.word	0x000028a0


	//   ....[24]....
        /*0804*/ 	.word	0x000028c0


	//   ....[25]....
        /*0808*/ 	.word	0x00004200


	//   ....[26]....
        /*080c*/ 	.word	0x00004210


	//   ....[27]....
        /*0810*/ 	.word	0x00004c90


	//   ....[28]....
        /*0814*/ 	.word	0x00004d50


	//   ....[29]....
        /*0818*/ 	.word	0x00004d60


	//   ....[30]....
        /*081c*/ 	.word	0x00004d90


	//   ....[31]....
        /*0820*/ 	.word	0x00007a00


	//   ....[32]....
        /*0824*/ 	.word	0x00007a30


	//   ....[33]....
        /*0828*/ 	.word	0x00008450


	//   ....[34]....
        /*082c*/ 	.word	0x00008550


	//   ....[35]....
        /*0830*/ 	.word	0x00008570


	//   ....[36]....
        /*0834*/ 	.word	0x000085d0


	//   ....[37]....
        /*0838*/ 	.word	0x0000b940


	//   ....[38]....
        /*083c*/ 	.word	0x0000b960


	//   ....[39]....
        /*0840*/ 	.word	0x0000b980


	//   ....[40]....
        /*0844*/ 	.word	0x0000b9a0


	//   ....[41]....
        /*0848*/ 	.word	0x0000d560


	//   ....[42]....
        /*084c*/ 	.word	0x0000d5b0


	//   ....[43]....
        /*0850*/ 	.word	0x0000d5d0


	//   ....[44]....
        /*0854*/ 	.word	0x0000d5f0


	//   ....[45]....
        /*0858*/ 	.word	0x0000e6b0


	//   ....[46]....
        /*085c*/ 	.word	0x0000e6c0


	//   ....[47]....
        /*0860*/ 	.word	0x0000e6e0


	//   ....[48]....
        /*0864*/ 	.word	0x0000e700


	//   ....[49]....
        /*0868*/ 	.word	0x0000eac0


	//   ....[50]....
        /*086c*/ 	.word	0x0000eae0


	//   ....[51]....
        /*0870*/ 	.word	0x0000ebe0


	//   ....[52]....
        /*0874*/ 	.word	0x0000ebf0


	//   ....[53]....
        /*0878*/ 	.word	0x0000ed00


	//   ....[54]....
        /*087c*/ 	.word	0x0000ed20


	//   ....[55]....
        /*0880*/ 	.word	0x0000ee30


	//   ....[56]....
        /*0884*/ 	.word	0x0000ee40


	//   ....[57]....
        /*0888*/ 	.word	0x0000f150


	//   ....[58]....
        /*088c*/ 	.word	0x0000f170


	//   ....[59]....
        /*0890*/ 	.word	0x0000f7c0


	//   ....[60]....
        /*0894*/ 	.word	0x0000f7d0


	//   ....[61]....
        /*0898*/ 	.word	0x00010420


	//   ....[62]....
        /*089c*/ 	.word	0x00010440


	//   ....[63]....
        /*08a0*/ 	.word	0x00010550


	//   ....[64]....
        /*08a4*/ 	.word	0x00010560


	//   ....[65]....
        /*08a8*/ 	.word	0x00010670


	//   ....[66]....
        /*08ac*/ 	.word	0x00010690


	//   ....[67]....
        /*08b0*/ 	.word	0x000107a0


	//   ....[68]....
        /*08b4*/ 	.word	0x000107b0


	//   ....[69]....
        /*08b8*/ 	.word	0x00010980


	//   ....[70]....
        /*08bc*/ 	.word	0x000109a0


	//   ....[71]....
        /*08c0*/ 	.word	0x00010ad0


	//   ....[72]....
        /*08c4*/ 	.word	0x00010b10


	//   ....[73]....
        /*08c8*/ 	.word	0x00010b40


	//   ....[74]....
        /*08cc*/ 	.word	0x00010b70


	//   ....[75]....
        /*08d0*/ 	.word	0x00010ba0


	//   ....[76]....
        /*08d4*/ 	.word	0x00010bd0


	//   ....[77]....
        /*08d8*/ 	.word	0x00010d30


	//   ....[78]....
        /*08dc*/ 	.word	0x00010d70


	//   ....[79]....
        /*08e0*/ 	.word	0x00010da0


	//   ....[80]....
        /*08e4*/ 	.word	0x00010dd0


	//   ....[81]....
        /*08e8*/ 	.word	0x00010e00


	//   ....[82]....
        /*08ec*/ 	.word	0x00010e30


	//   ....[83]....
        /*08f0*/ 	.word	0x00010ec0


	//   ....[84]....
        /*08f4*/ 	.word	0x00010f20


	//   ....[85]....
        /*08f8*/ 	.word	0x00010f30


	//   ....[86]....
        /*08fc*/ 	.word	0x00010f90


	//   ....[87]....
        /*0900*/ 	.word	0x00011a00


	//   ....[88]....
        /*0904*/ 	.word	0x00011a60


	//   ....[89]....
        /*0908*/ 	.word	0x00011ab0


	//   ....[90]....
        /*090c*/ 	.word	0x00011b00


	//   ....[91]....
        /*0910*/ 	.word	0x00011b50


	//   ....[92]....
        /*0914*/ 	.word	0x00011bc0


	//   ....[93]....
        /*0918*/ 	.word	0x00011c00


	//   ....[94]....
        /*091c*/ 	.word	0x00011c70


	//   ....[95]....
        /*0920*/ 	.word	0x00011ce0


	//   ....[96]....
        /*0924*/ 	.word	0x00011d40


	//   ....[97]....
        /*0928*/ 	.word	0x00011da0


	//   ....[98]....
        /*092c*/ 	.word	0x00011e00


	//   ....[99]....
        /*0930*/ 	.word	0x00011e50


	//   ....[100]....
        /*0934*/ 	.word	0x00011eb0


	//   ....[101]....
        /*0938*/ 	.word	0x00011f20


	//   ....[102]....
        /*093c*/ 	.word	0x00011f90


	//   ....[103]....
        /*0940*/ 	.word	0x00011ff0


	//   ....[104]....
        /*0944*/ 	.word	0x00012050


	//   ....[105]....
        /*0948*/ 	.word	0x000120b0


	//   ....[106]....
        /*094c*/ 	.word	0x00012120


	//   ....[107]....
        /*0950*/ 	.word	0x00012180


	//   ....[108]....
        /*0954*/ 	.word	0x000121e0


	//   ....[109]....
        /*0958*/ 	.word	0x00012240


	//   ....[110]....
        /*095c*/ 	.word	0x000122b0


	//   ....[111]....
        /*0960*/ 	.word	0x00012310


	//   ....[112]....
        /*0964*/ 	.word	0x00012370


	//   ....[113]....
        /*0968*/ 	.word	0x000123d0


	//   ....[114]....
        /*096c*/ 	.word	0x00012440


	//   ....[115]....
        /*0970*/ 	.word	0x000124a0


	//   ....[116]....
        /*0974*/ 	.word	0x00012500


	//   ....[117]....
        /*0978*/ 	.word	0x00012560


	//   ....[118]....
        /*097c*/ 	.word	0x000125d0


	//   ....[119]....
        /*0980*/ 	.word	0x00012630


	//   ....[120]....
        /*0984*/ 	.word	0x00012690


	//   ....[121]....
        /*0988*/ 	.word	0x000126f0


	//   ....[122]....
        /*098c*/ 	.word	0x00012760


	//   ....[123]....
        /*0990*/ 	.word	0x000127b0


	//   ....[124]....
        /*0994*/ 	.word	0x000127f0


	//   ....[125]....
        /*0998*/ 	.word	0x00012840


	//   ....[126]....
        /*099c*/ 	.word	0x00012890


	//   ....[127]....
        /*09a0*/ 	.word	0x000128e0


	//   ....[128]....
        /*09a4*/ 	.word	0x00012950


	//   ....[129]....
        /*09a8*/ 	.word	0x00012990


	//   ....[130]....
        /*09ac*/ 	.word	0x000129e0


	//   ....[131]....
        /*09b0*/ 	.word	0x00012a30


	//   ....[132]....
        /*09b4*/ 	.word	0x00012a80


	//   ....[133]....
        /*09b8*/ 	.word	0x00012ad0


	//   ....[134]....
        /*09bc*/ 	.word	0x00012b40


	//   ....[135]....
        /*09c0*/ 	.word	0x00012b80


	//   ....[136]....
        /*09c4*/ 	.word	0x00012bf0


	//   ....[137]....
        /*09c8*/ 	.word	0x00012c50


	//   ....[138]....
        /*09cc*/ 	.word	0x00012cb0


	//----- nvinfo : EIATTR_EXIT_INSTR_OFFSETS
	.align		4
.L_340:
        /*09d0*/ 	.byte	0x04, 0x1c
        /*09d2*/ 	.short	(.L_342 - .L_341)


	//   ....[0]....
.L_341:
        /*09d4*/ 	.word	0x000010d0


	//   ....[1]....
        /*09d8*/ 	.word	0x000119c0


	//----- nvinfo : EIATTR_MAX_THREADS
	.align		4
.L_342:
        /*09dc*/ 	.byte	0x04, 0x05
        /*09de*/ 	.short	(.L_344 - .L_343)
.L_343:
        /*09e0*/ 	.word	0x00000100
        /*09e4*/ 	.word	0x00000001
        /*09e8*/ 	.word	0x00000001


	//----- nvinfo : EIATTR_CRS_STACK_SIZE
	.align		4
.L_344:
        /*09ec*/ 	.byte	0x04, 0x1e
        /*09ee*/ 	.short	(.L_346 - .L_345)
.L_345:
        /*09f0*/ 	.word	0x00000000
.L_346:


//--------------------- .nv.info._ZN7cutlass13device_kernelIN5flash19enable_sm80_to_sm89INS1_16FlashAttnFwdSm80INS1_25CollectiveMainloopFwdSm80ILi8ELi1ELb1EN4cute5tupleIJNS5_1CILi128EEENS7_ILi112EEES8_EEELi128ENS_10bfloat16_tEfNS_4arch4Sm80ELb1ELb0ELb0ELb1ELb0ELb1ELb1ELb1EEENS1_21CollectiveEpilogueFwdINS6_IJS8_S8_S9_EEENS6_IJNS7_ILi1EEESH_SH_EEESB_SD_Li256ELb1ELb1ELb1ELb0EEENS1_36VarlenDynamicPersistentTileSchedulerILi128ELi112ELi256ELi256ELb1ELb1ELb0ELb1ELb1ELb1EEEEEEEEEvNT_6ParamsE --------------------------
	.section	.nv.info._ZN7cutlass13device_kernelIN5flash19enable_sm80_to_sm89INS1_16FlashAttnFwdSm80INS1_25CollectiveMainloopFwdSm80ILi8ELi1ELb1EN4cute5tupleIJNS5_1CILi128EEENS7_ILi112EEES8_EEELi128ENS_10bfloat16_tEfNS_4arch4Sm80ELb1ELb0ELb0ELb1ELb0ELb1ELb1ELb1EEENS1_21CollectiveEpilogueFwdINS6_IJS8_S8_S9_EEENS6_IJNS7_ILi1EEESH_SH_EEESB_SD_Li256ELb1ELb1ELb1ELb0EEENS1_36VarlenDynamicPersistentTileSchedulerILi128ELi112ELi256ELi256ELb1ELb1ELb0ELb1ELb1ELb1EEEEEEEEEvNT_6ParamsE,"",@"SHT_CUDA_INFO"
	.sectionflags	@""
	.align	4


	//----- nvinfo : EIATTR_CUDA_API_VERSION
	.align		4
        /*0000*/ 	.byte	0x04, 0x37
        /*0002*/ 	.short	(.L_348 - .L_347)
.L_347:
        /*0004*/ 	.word	0x00000082


	//----- nvinfo : EIATTR_SW2861232_WAR
	.align		4
.L_348:
        /*0008*/ 	.byte	0x01, 0x35
	.zero		2


	//----- nvinfo : EIATTR_PARAM_CBANK
	.align		4
        /*000c*/ 	.byte	0x04, 0x0a
        /*000e*/ 	.short	(.L_350 - .L_349)
	.align		4
.L_349:
        /*0010*/ 	.word	index@(.nv.constant0._ZN7cutlass13device_kernelIN5flash19enable_sm80_to_sm89INS1_16FlashAttnFwdSm80INS1_25CollectiveMainloopFwdSm80ILi8ELi1ELb1EN4cute5tupleIJNS5_1CILi128EEENS7_ILi112EEES8_EEELi128ENS_10bfloat16_tEfNS_4arch4Sm80ELb1ELb0ELb0ELb1ELb0ELb1ELb1ELb1EEENS1_21CollectiveEpilogueFwdINS6_IJS8_S8_S9_EEENS6_IJNS7_ILi1EEESH_SH_EEESB_SD_Li256ELb1ELb1ELb1ELb0EEENS1_36VarlenDynamicPersistentTileSchedulerILi128ELi112ELi256ELi256ELb1ELb1ELb0ELb1ELb1ELb1EEEEEEEEEvNT_6ParamsE)
        /*0014*/ 	.short	0x0160
        /*0016*/ 	.short	0x0438


	//----- nvinfo : EIATTR_CBANK_PARAM_SIZE
	.align		4
.L_350:
        /*0018*/ 	.byte	0x03, 0x19
        /*001a*/ 	.short	0x0438


	//----- nvinfo : EIATTR_KPARAM_INFO
	.align		4
        /*001c*/ 	.byte	0x04, 0x17
        /*001e*/ 	.short	(.L_352 - .L_351)
.L_351:
        /*0020*/ 	.word	0x00000000
        /*0024*/ 	.short	0x0000
        /*0026*/ 	.short	0x0000
        /*0028*/ 	.byte	0x00, 0xf0, 0xe1, 0x10


	//----- nvinfo : EIATTR_MAXREG_COUNT
	.align		4
.L_352:
        /*002c*/ 	.byte	0x03, 0x1b
        /*002e*/ 	.short	0x00ff


	//----- nvinfo : EIATTR_NUM_BARRIERS
	.align		4
        /*0030*/ 	.byte	0x02, 0x4c
        /*0032*/ 	.byte	0x06
	.zero		1


	//----- nvinfo : EIATTR_ANNOTATIONS
	.align		4
        /*0034*/ 	.byte	0x04, 0x55
        /*0036*/ 	.short	(.L_354 - .L_353)


	//   ....[0]....
.L_353:
        /* <DEDUP_REMOVED lines=71> */


	//----- nvinfo : EIATTR_MERCURY_ISA_VERSION
	.align		4
.L_354:
        /*0490*/ 	.byte	0x03, 0x5f
        /*0492*/ 	.short	0x0000


	//----- nvinfo : EIATTR_INT_WARP_WIDE_INSTR_OFFSETS
	.align		4
        /*0494*/ 	.byte	0x04, 0x31
        /*0496*/ 	.short	(.L_356 - .L_355)


	//   ....[0]....
.L_355:
        /*0498*/ 	.word	0x0001a320


	//   ....[1]....
        /*049c*/ 	.word	0x0001a3a0


	//----- nvinfo : EIATTR_COOP_GROUP_MASK_REGIDS
	.align		4
.L_356:
        /*04a0*/ 	.byte	0x04, 0x29
        /*04a2*/ 	.short	(.L_358 - .L_357)


	//   ....[0]....
.L_357:
        /*04a4*/ 	.word	0xffffffff


	//   ....[1]....
        /*04a8*/ 	.word	0xffffffff


	//   ....[2]....
        /*04ac*/ 	.word	0xffffffff


	//   ....[3]....
        /*04b0*/ 	.word	0xffffffff


	//   ....[4]....
        /*04b4*/ 	.word	0xffffffff


	//   ....[5]....
        /*04b8*/ 	.word	0xffffffff


	//   ....[6]....
        /*04bc*/ 	.word	0xffffffff


	//   ....[7]....
        /*04c0*/ 	.word	0xffffffff


	//   ....[8]....
        /*04c4*/ 	.word	0xffffffff


	//   ....[9]....
        /*04c8*/ 	.word	0xffffffff


	//   ....[10]....
        /*04cc*/ 	.word	0xffffffff


	//   ....[11]....
        /*04d0*/ 	.word	0xffffffff


	//   ....[12]....
        /*04d4*/ 	.word	0xffffffff


	//   ....[13]....
        /*04d8*/ 	.word	0xffffffff


	//   ....[14]....
        /*04dc*/ 	.word	0xffffffff


	//   ....[15]....
        /*04e0*/ 	.word	0xffffffff


	//   ....[16]....
        /*04e4*/ 	.word	0xffffffff


	//   ....[17]....
        /*04e8*/ 	.word	0xffffffff


	//   ....[18]....
        /*04ec*/ 	.word	0xffffffff


	//   ....[19]....
        /*04f0*/ 	.word	0xffffffff


	//   ....[20]....
        /*04f4*/ 	.word	0xffffffff


	//   ....[21]....
        /*04f8*/ 	.word	0xffffffff


	//   ....[22]....
        /*04fc*/ 	.word	0xffffffff


	//   ....[23]....
        /*0500*/ 	.word	0xffffffff


	//   ....[24]....
        /*0504*/ 	.word	0xffffffff


	//   ....[25]....
        /*0508*/ 	.word	0xffffffff


	//   ....[26]....
        /*050c*/ 	.word	0xffffffff


	//   ....[27]....
        /*0510*/ 	.word	0xffffffff


	//   ....[28]....
        /*0514*/ 	.word	0xffffffff


	//   ....[29]....
        /*0518*/ 	.word	0xffffffff


	//   ....[30]....
        /*051c*/ 	.word	0xffffffff


	//   ....[31]....
        /*0520*/ 	.word	0xffffffff


	//   ....[32]....
        /*0524*/ 	.word	0xffffffff


	//   ....[33]....
        /*0528*/ 	.word	0xffffffff


	//   ....[34]....
        /*052c*/ 	.word	0xffffffff


	//   ....[35]....
        /*0530*/ 	.word	0xffffffff


	//   ....[36]....
        /*0534*/ 	.word	0xffffffff


	//   ....[37]....
        /*0538*/ 	.word	0xffffffff


	//   ....[38]....
        /*053c*/ 	.word	0xffffffff


	//   ....[39]....
        /*0540*/ 	.word	0xffffffff


	//   ....[40]....
        /*0544*/ 	.word	0xffffffff


	//   ....[41]....
        /*0548*/ 	.word	0xffffffff


	//   ....[42]....
        /*054c*/ 	.word	0xffffffff


	//   ....[43]....
        /*0550*/ 	.word	0xffffffff


	//   ....[44]....
        /*0554*/ 	.word	0xffffffff


	//   ....[45]....
        /*0558*/ 	.word	0xffffffff


	//   ....[46]....
        /*055c*/ 	.word	0xffffffff


	//   ....[47]....
        /*0560*/ 	.word	0xffffffff


	//   ....[48]....
        /*0564*/ 	.word	0xffffffff


	//   ....[49]....
        /*0568*/ 	.word	0xffffffff


	//   ....[50]....
        /*056c*/ 	.word	0xffffffff


	//   ....[51]....
        /*0570*/ 	.word	0xffffffff


	//   ....[52]....
        /*0574*/ 	.word	0xffffffff


	//   ....[53]....
        /*0578*/ 	.word	0xffffffff


	//   ....[54]....
        /*057c*/ 	.word	0xffffffff


	//   ....[55]....
        /*0580*/ 	.word	0xffffffff


	//   ....[56]....
        /*0584*/ 	.word	0xffffffff


	//   ....[57]....
        /*0588*/ 	.word	0xffffffff


	//   ....[58]....
        /*058c*/ 	.word	0xffffffff


	//   ....[59]....
        /*0590*/ 	.word	0xffffffff


	//   ....[60]....
        /*0594*/ 	.word	0xffffffff


	//   ....[61]....
        /*0598*/ 	.word	0xffffffff


	//   ....[62]....
        /*059c*/ 	.word	0xffffffff


	//   ....[63]....
        /*05a0*/ 	.word	0xffffffff


	//   ....[64]....
        /*05a4*/ 	.word	0xffffffff


	//   ....[65]....
        /*05a8*/ 	.word	0xffffffff


	//   ....[66]....
        /*05ac*/ 	.word	0xffffffff


	//   ....[67]....
        /*05b0*/ 	.word	0xffffffff


	//   ....[68]....
        /*05b4*/ 	.word	0xffffffff


	//   ....[69]....
        /*05b8*/ 	.word	0xffffffff


	//   ....[70]....
        /*05bc*/ 	.word	0xffffffff


	//   ....[71]....
        /*05c0*/ 	.word	0xffffffff


	//   ....[72]....
        /*05c4*/ 	.word	0xffffffff


	//   ....[73]....
        /*05c8*/ 	.word	0xffffffff


	//   ....[74]....
        /*05cc*/ 	.word	0xffffffff


	//   ....[75]....
        /*05d0*/ 	.word	0xffffffff


	//   ....[76]....
        /*05d4*/ 	.word	0xffffffff


	//   ....[77]....
        /*05d8*/ 	.word	0xffffffff


	//   ....[78]....
        /*05dc*/ 	.word	0xffffffff


	//   ....[79]....
        /*05e0*/ 	.word	0xffffffff


	//   ....[80]....
        /*05e4*/ 	.word	0xffffffff


	//   ....[81]....
        /*05e8*/ 	.word	0xffffffff


	//   ....[82]....
        /*05ec*/ 	.word	0xffffffff


	//   ....[83]....
        /*05f0*/ 	.word	0xffffffff


	//   ....[84]....
        /*05f4*/ 	.word	0xffffffff


	//   ....[85]....
        /*05f8*/ 	.word	0xffffffff


	//   ....[86]....
        /*05fc*/ 	.word	0xffffffff


	//   ....[87]....
        /*0600*/ 	.word	0xffffffff


	//   ....[88]....
        /*0604*/ 	.word	0xffffffff


	//   ....[89]....
        /*0608*/ 	.word	0xffffffff


	//   ....[90]....
        /*060c*/ 	.word	0xffffffff


	//   ....[91]....
        /*0610*/ 	.word	0xffffffff


	//   ....[92]....
        /*0614*/ 	.word	0xffffffff


	//   ....[93]....
        /*0618*/ 	.word	0xffffffff


	//   ....[94]....
        /*061c*/ 	.word	0xffffffff


	//   ....[95]....
        /*0620*/ 	.word	0xffffffff


	//   ....[96]....
        /*0624*/ 	.word	0xffffffff


	//   ....[97]....
        /*0628*/ 	.word	0xffffffff


	//   ....[98]....
        /*062c*/ 	.word	0xffffffff


	//   ....[99]....
        /*0630*/ 	.word	0xffffffff


	//   ....[100]....
        /*0634*/ 	.word	0xffffffff


	//   ....[101]....
        /*0638*/ 	.word	0xffffffff


	//   ....[102]....
        /*063c*/ 	.word	0xffffffff


	//   ....[103]....
        /*0640*/ 	.word	0xffffffff


	//   ....[104]....
        /*0644*/ 	.word	0xffffffff


	//   ....[105]....
        /*0648*/ 	.word	0xffffffff


	//   ....[106]....
        /*064c*/ 	.word	0xffffffff


	//   ....[107]....
        /*0650*/ 	.word	0xffffffff


	//   ....[108]....
        /*0654*/ 	.word	0xffffffff


	//   ....[109]....
        /*0658*/ 	.word	0xffffffff


	//   ....[110]....
        /*065c*/ 	.word	0xffffffff


	//   ....[111]....
        /*0660*/ 	.word	0xffffffff


	//   ....[112]....
        /*0664*/ 	.word	0xffffffff


	//   ....[113]....
        /*0668*/ 	.word	0xffffffff


	//   ....[114]....
        /*066c*/ 	.word	0xffffffff


	//   ....[115]....
        /*0670*/ 	.word	0xffffffff


	//   ....[116]....
        /*0674*/ 	.word	0xffffffff


	//   ....[117]....
        /*0678*/ 	.word	0xffffffff


	//   ....[118]....
        /*067c*/ 	.word	0xffffffff


	//   ....[119]....
        /*0680*/ 	.word	0xffffffff


	//   ....[120]....
        /*0684*/ 	.word	0xffffffff


	//   ....[121]....
        /*0688*/ 	.word	0xffffffff


	//   ....[122]....
        /*068c*/ 	.word	0xffffffff


	//   ....[123]....
        /*0690*/ 	.word	0xffffffff


	//   ....[124]....
        /*0694*/ 	.word	0xffffffff


	//   ....[125]....
        /*0698*/ 	.word	0xffffffff


	//   ....[126]....
        /*069c*/ 	.word	0xffffffff


	//   ....[127]....
        /*06a0*/ 	.word	0xffffffff


	//   ....[128]....
        /*06a4*/ 	.word	0xffffffff


	//   ....[129]....
        /*06a8*/ 	.word	0xffffffff


	//   ....[130]....
        /*06ac*/ 	.word	0xffffffff


	//   ....[131]....
        /*06b0*/ 	.word	0xffffffff


	//   ....[132]....
        /*06b4*/ 	.word	0xffffffff


	//   ....[133]....
        /*06b8*/ 	.word	0xffffffff


	//   ....[134]....
        /*06bc*/ 	.word	0xffffffff


	//   ....[135]....
        /*06c0*/ 	.word	0xffffffff


	//   ....[136]....
        /*06c4*/ 	.word	0xffffffff


	//   ....[137]....
        /*06c8*/ 	.word	0xffffffff


	//   ....[138]....
        /*06cc*/ 	.word	0xffffffff


	//   ....[139]....
        /*06d0*/ 	.word	0xffffffff


	//   ....[140]....
        /*06d4*/ 	.word	0xffffffff


	//   ....[141]....
        /*06d8*/ 	.word	0xffffffff


	//   ....[142]....
        /*06dc*/ 	.word	0xffffffff


	//   ....[143]....
        /*06e0*/ 	.word	0xffffffff


	//   ....[144]....
        /*06e4*/ 	.word	0xffffffff


	//   ....[145]....
        /*06e8*/ 	.word	0xffffffff


	//   ....[146]....
        /*06ec*/ 	.word	0xffffffff


	//   ....[147]....
        /*06f0*/ 	.word	0xffffffff


	//   ....[148]....
        /*06f4*/ 	.word	0xffffffff


	//   ....[149]....
        /*06f8*/ 	.word	0xffffffff


	//   ....[150]....
        /*06fc*/ 	.word	0xffffffff


	//   ....[151]....
        /*0700*/ 	.word	0xffffffff


	//   ....[152]....
        /*0704*/ 	.word	0xffffffff


	//   ....[153]....
        /*0708*/ 	.word	0xffffffff


	//   ....[154]....
        /*070c*/ 	.word	0xffffffff


	//   ....[155]....
        /*0710*/ 	.word	0xffffffff


	//   ....[156]....
        /*0714*/ 	.word	0xffffffff


	//   ....[157]....
        /*0718*/ 	.word	0xffffffff


	//   ....[158]....
        /*071c*/ 	.word	0xffffffff


	//   ....[159]....
        /*0720*/ 	.word	0xffffffff


	//   ....[160]....
        /*0724*/ 	.word	0xffffffff


	//   ....[161]....
        /*0728*/ 	.word	0xffffffff


	//   ....[162]....
        /*072c*/ 	.word	0xffffffff


	//   ....[163]....
        /*0730*/ 	.word	0xffffffff


	//   ....[164]....
        /*0734*/ 	.word	0xffffffff


	//   ....[165]....
        /*0738*/ 	.word	0xffffffff


	//   ....[166]....
        /*073c*/ 	.word	0xffffffff


	//   ....[167]....
        /*0740*/ 	.word	0xffffffff


	//   ....[168]....
        /*0744*/ 	.word	0xffffffff


	//   ....[169]....
        /*0748*/ 	.word	0xffffffff


	//   ....[170]....
        /*074c*/ 	.word	0xffffffff


	//----- nvinfo : EIATTR_COOP_GROUP_INSTR_OFFSETS
	.align		4
.L_358:
        /*0750*/ 	.byte	0x04, 0x28
        /*0752*/ 	.short	(.L_360 - .L_359)


	//   ....[0]....
.L_359:
        /*0754*/ 	.word	0x00000050


	//   ....[1]....
        /*0758*/ 	.word	0x00000200


	//   ....[2]....
        /*075c*/ 	.word	0x00000230


	//   ....[3]....
        /*0760*/ 	.word	0x00000260


	//   ....[4]....
        /*0764*/ 	.word	0x00000290


	//   ....[5]....
        /*0768*/ 	.word	0x000002c0


	//   ....[6]....
        /*076c*/ 	.word	0x000002f0


	//   ....[7]....
        /*0770*/ 	.word	0x00000450


	//   ....[8]....
        /*0774*/ 	.word	0x00000490


	//   ....[9]....
        /*0778*/ 	.word	0x000004c0


	//   ....[10]....
        /*077c*/ 	.word	0x000004f0


	//   ....[11]....
        /*0780*/ 	.word	0x00000520


	//   ....[12]....
        /*0784*/ 	.word	0x00000550


	//   ....[13]....
        /*0788*/ 	.word	0x000005e0


	//   ....[14]....
        /*078c*/ 	.word	0x00000630


	//   ....[15]....
        /*0790*/ 	.word	0x00000650


	//   ....[16]....
        /*0794*/ 	.word	0x000006b0


	//   ....[17]....
        /*0798*/ 	.word	0x0000a190


	//   ....[18]....
        /*079c*/ 	.word	0x0000a1b0


	//   ....[19]....
        /*07a0*/ 	.word	0x0000a210


	//   ....[20]....
        /*07a4*/ 	.word	0x0000a230


	//   ....[21]....
        /*07a8*/ 	.word	0x0000a2a0


	//   ....[22]....
        /*07ac*/ 	.word	0x0000a2c0


	//   ....[23]....
        /*07b0*/ 	.word	0x0000a310


	//   ....[24]....
        /*07b4*/ 	.word	0x0000a330


	//   ....[25]....
        /*07b8*/ 	.word	0x0000a7b0


	//   ....[26]....
        /*07bc*/ 	.word	0x0000a800


	//   ....[27]....
        /*07c0*/ 	.word	0x0000a820


	//   ....[28]....
        /*07c4*/ 	.word	0x0000a830


	//   ....[29]....
        /*07c8*/ 	.word	0x0000aa00


	//   ....[30]....
        /*07cc*/ 	.word	0x0000aa90


	//   ....[31]....
        /*07d0*/ 	.word	0x0000aad0


	//   ....[32]....
        /*07d4*/ 	.word	0x0000ab00


	//   ....[33]....
        /*07d8*/ 	.word	0x0000acd0


	//   ....[34]....
        /*07dc*/ 	.word	0x0000ad60


	//   ....[35]....
        /*07e0*/ 	.word	0x0000ada0


	//   ....[36]....
        /*07e4*/ 	.word	0x0000ade0


	//   ....[37]....
        /*07e8*/ 	.word	0x0000afc0


	//   ....[38]....
        /*07ec*/ 	.word	0x0000b050


	//   ....[39]....
        /*07f0*/ 	.word	0x0000b090


	//   ....[40]....
        /*07f4*/ 	.word	0x0000b0a0


	//   ....[41]....
        /*07f8*/ 	.word	0x0000ceb0


	//   ....[42]....
        /*07fc*/ 	.word	0x0000cf00


	//   ....[43]....
        /*0800*/ 	.word	0x0000cf30


	//   ....[44]....
        /*0804*/ 	.word	0x0000cf70


	//   ....[45]....
        /*0808*/ 	.word	0x0000d000


	//   ....[46]....
        /*080c*/ 	.word	0x0000d020


	//   ....[47]....
        /*0810*/ 	.word	0x0000d040


	//   ....[48]....
        /*0814*/ 	.word	0x0000d060


	//   ....[49]....
        /*0818*/ 	.word	0x0000d240


	//   ....[50]....
        /*081c*/ 	.word	0x0000d280


	//   ....[51]....
        /*0820*/ 	.word	0x0000d2b0


	//   ....[52]....
        /*0824*/ 	.word	0x0000d2c0


	//   ....[53]....
        /*0828*/ 	.word	0x0000d3a0


	//   ....[54]....
        /*082c*/ 	.word	0x0000d3e0


	//   ....[55]....
        /*0830*/ 	.word	0x0000d3f0


	//   ....[56]....
        /*0834*/ 	.word	0x0000d410


	//   ....[57]....
        /*0838*/ 	.word	0x000109f0


	//   ....[58]....
        /*083c*/ 	.word	0x00010a00


	//   ....[59]....
        /*0840*/ 	.word	0x00011460


	//   ....[60]....
        /*0844*/ 	.word	0x00011530


	//   ....[61]....
        /*0848*/ 	.word	0x00011540


	//   ....[62]....
        /*084c*/ 	.word	0x00011570


	//   ....[63]....
        /*0850*/ 	.word	0x00014160


	//   ....[64]....
        /*0854*/ 	.word	0x00014190


	//   ....[65]....
        /*0858*/ 	.word	0x00014bb0


	//   ....[66]....
        /*085c*/ 	.word	0x00014ca0


	//   ....[67]....
        /*0860*/ 	.word	0x00014cd0


	//   ....[68]....
        /*0864*/ 	.word	0x00014d40


	//   ....[69]....
        /*0868*/ 	.word	0x000180a0


	//   ....[70]....
        /*086c*/ 	.word	0x000180c0


	//   ....[71]....
        /*0870*/ 	.word	0x000180e0


	//   ....[72]....
        /*0874*/ 	.word	0x00018100


	//   ....[73]....
        /*0878*/ 	.word	0x00019cd0


	//   ....[74]....
        /*087c*/ 	.word	0x00019d20


	//   ....[75]....
        /*0880*/ 	.word	0x00019d40


	//   ....[76]....
        /*0884*/ 	.word	0x00019d60


	//   ....[77]....
        /*0888*/ 	.word	0x0001afd0


	//   ....[78]....
        /*088c*/ 	.word	0x0001afe0


	//   ....[79]....
        /*0890*/ 	.word	0x0001b000


	//   ....[80]....
        /*0894*/ 	.word	0x0001b020


	//   ....[81]....
        /*0898*/ 	.word	0x0001b390


	//   ....[82]....
        /*089c*/ 	.word	0x0001b3b0


	//   ....[83]....
        /*08a0*/ 	.word	0x0001b490


	//   ....[84]....
        /*08a4*/ 	.word	0x0001b4a0


	//   ....[85]....
        /*08a8*/ 	.word	0x0001b590


	//   ....[86]....
        /*08ac*/ 	.word	0x0001b5b0


	//   ....[87]....
        /*08b0*/ 	.word	0x0001b6a0


	//   ....[88]....
        /*08b4*/ 	.word	0x0001b6b0


	//   ....[89]....
        /*08b8*/ 	.word	0x0001b9a0


	//   ....[90]....
        /*08bc*/ 	.word	0x0001b9c0


	//   ....[91]....
        /*08c0*/ 	.word	0x0001c010


	//   ....[92]....
        /*08c4*/ 	.word	0x0001c020


	//   ....[93]....
        /*08c8*/ 	.word	0x0001cc40


	//   ....[94]....
        /*08cc*/ 	.word	0x0001cc60


	//   ....[95]....
        /*08d0*/ 	.word	0x0001cd50


	//   ....[96]....
        /*08d4*/ 	.word	0x0001cd60


	//   ....[97]....
        /*08d8*/ 	.word	0x0001ce50


	//   ....[98]....
        /*08dc*/ 	.word	0x0001ce70


	//   ....[99]....
        /*08e0*/ 	.word	0x0001cf60


	//   ....[100]....
        /*08e4*/ 	.word	0x0001cf70


	//   ....[101]....
        /*08e8*/ 	.word	0x0001d120


	//   ....[102]....
        /*08ec*/ 	.word	0x0001d140


	//   ....[103]....
        /*08f0*/ 	.word	0x0001d270


	//   ....[104]....
        /*08f4*/ 	.word	0x0001d2b0


	//   ....[105]....
        /*08f8*/ 	.word	0x0001d2e0


	//   ....[106]....
        /*08fc*/ 	.word	0x0001d310


	//   ....[107]....
        /*0900*/ 	.word	0x0001d340


	//   ....[108]....
        /*0904*/ 	.word	0x0001d370


	//   ....[109]....
        /*0908*/ 	.word	0x0001d4d0


	//   ....[110]....
        /*090c*/ 	.word	0x0001d510


	//   ....[111]....
        /*0910*/ 	.word	0x0001d540


	//   ....[112]....
        /*0914*/ 	.word	0x0001d570


	//   ....[113]....
        /*0918*/ 	.word	0x0001d5a0


	//   ....[114]....
        /*091c*/ 	.word	0x0001d5d0


	//   ....[115]....
        /*0920*/ 	.word	0x0001d660


	//   ....[116]....
        /*0924*/ 	.word	0x0001d6c0


	//   ....[117]....
        /*0928*/ 	.word	0x0001d6d0


	//   ....[118]....
        /*092c*/ 	.word	0x0001d730


	//   ....[119]....
        /*0930*/ 	.word	0x0001e1a0


	//   ....[120]....
        /*0934*/ 	.word	0x0001e200


	//   ....[121]....
        /*0938*/ 	.word	0x0001e250


	//   ....[122]....
        /*093c*/ 	.word	0x0001e2a0


	//   ....[123]....
        /*0940*/ 	.word	0x0001e2f0


	//   ....[124]....
        /*0944*/ 	.word	0x0001e360


	//   ....[125]....
        /*0948*/ 	.word	0x0001e3a0


	//   ....[126]....
        /*094c*/ 	.word	0x0001e410


	//   ....[127]....
        /*0950*/ 	.word	0x0001e480


	//   ....[128]....
        /*0954*/ 	.word	0x0001e4e0


	//   ....[129]....
        /*0958*/ 	.word	0x0001e540


	//   ....[130]....
        /*095c*/ 	.word	0x0001e5a0


	//   ....[131]....
        /*0960*/ 	.word	0x0001e5f0


	//   ....[132]....
        /*0964*/ 	.word	0x0001e650


	//   ....[133]....
        /*0968*/ 	.word	0x0001e6c0


	//   ....[134]....
        /*096c*/ 	.word	0x0001e730


	//   ....[135]....
        /*0970*/ 	.word	0x0001e790


	//   ....[136]....
        /*0974*/ 	.word	0x0001e7f0


	//   ....[137]....
        /*0978*/ 	.word	0x0001e850


	//   ....[138]....
        /*097c*/ 	.word	0x0001e8c0


	//   ....[139]....
        /*0980*/ 	.word	0x0001e920


	//   ....[140]....
        /*0984*/ 	.word	0x0001e980


	//   ....[141]....
        /*0988*/ 	.word	0x0001e9e0


	//   ....[142]....
        /*098c*/ 	.word	0x0001ea50


	//   ....[143]....
        /*0990*/ 	.word	0x0001eab0


	//   ....[144]....
        /*0994*/ 	.word	0x0001eb10


	//   ....[145]....
        /*0998*/ 	.word	0x0001eb70


	//   ....[146]....
        /*099c*/ 	.word	0x0001ebe0


	//   ....[147]....
        /*09a0*/ 	.word	0x0001ec40


	//   ....[148]....
        /*09a4*/ 	.word	0x0001eca0


	//   ....[149]....
        /*09a8*/ 	.word	0x0001ed00


	//   ....[150]....
        /*09ac*/ 	.word	0x0001ed70


	//   ....[151]....
        /*09b0*/ 	.word	0x0001edd0


	//   ....[152]....
        /*09b4*/ 	.word	0x0001ee30


	//   ....[153]....
        /*09b8*/ 	.word	0x0001ee90


	//   ....[154]....
        /*09bc*/ 	.word	0x0001ef00


	//   ....[155]....
        /*09c0*/ 	.word	0x0001ef50


	//   ....[156]....
        /*09c4*/ 	.word	0x0001ef90


	//   ....[157]....
        /*09c8*/ 	.word	0x0001efe0


	//   ....[158]....
        /*09cc*/ 	.word	0x0001f030


	//   ....[159]....
        /*09d0*/ 	.word	0x0001f080


	//   ....[160]....
        /*09d4*/ 	.word	0x0001f0f0


	//   ....[161]....
        /*09d8*/ 	.word	0x0001f130


	//   ....[162]....
        /*09dc*/ 	.word	0x0001f180


	//   ....[163]....
        /*09e0*/ 	.word	0x0001f1d0


	//   ....[164]....
        /*09e4*/ 	.word	0x0001f220


	//   ....[165]....
        /*09e8*/ 	.word	0x0001f270


	//   ....[166]....
        /*09ec*/ 	.word	0x0001f2e0


	//   ....[167]....
        /*09f0*/ 	.word	0x0001f320


	//   ....[168]....
        /*09f4*/ 	.word	0x0001f390


	//   ....[169]....
        /*09f8*/ 	.word	0x0001f3f0


	//   ....[170]....
        /*09fc*/ 	.word	0x0001f450


	//----- nvinfo : EIATTR_EXIT_INSTR_OFFSETS
	.align		4
.L_360:
        /*0a00*/ 	.byte	0x04, 0x1c
        /*0a02*/ 	.short	(.L_362 - .L_361)


	//   ....[0]....
.L_361:
        /*0a04*/ 	.word	0x000010d0


	//   ....[1]....
        /*0a08*/ 	.word	0x0001e160


	//----- nvinfo : EIATTR_MAX_THREADS
	.align		4
.L_362:
        /*0a0c*/ 	.byte	0x04, 0x05
        /*0a0e*/ 	.short	(.L_364 - .L_363)
.L_363:
        /*0a10*/ 	.word	0x00000100
        /*0a14*/ 	.word	0x00000001
        /*0a18*/ 	.word	0x00000001


	//----- nvinfo : EIATTR_CRS_STACK_SIZE
	.align		4
.L_364:
        /*0a1c*/ 	.byte	0x04, 0x1e
        /*0a1e*/ 	.short	(.L_366 - .L_365)
.L_365:
        /*0a20*/ 	.word	0x00000000
.L_366:


//--------------------- .nv.callgraph             --------------------------
	.section	.nv.callgraph,"",@"SHT_CUDA_CALLGRAPH"
	.align	4
	.sectionentsize	8
	.align		4
        /*0000*/ 	.word	0x00000000
	.align		4
        /*0004*/ 	.word	0xffffffff
	.align		4
        /*0008*/ 	.word	0x00000000
	.align		4
        /*000c*/ 	.word	0xfffffffe
	.align		4
        /*0010*/ 	.word	0x00000000
	.align		4
        /*0014*/ 	.word	0xfffffffd
	.align		4
        /*0018*/ 	.word	0x00000000
	.align		4
        /*001c*/ 	.word	0xfffffffc


//--------------------- .nv.rel.action            --------------------------
	.section	.nv.rel.action,"",@"SHT_CUDA_RELOCINFO"
	.align	8
	.sectionentsize	8
        /*0000*/ 	.byte	0x73, 0x00, 0x00, 0x00, 0x00, 0x00, 0x00, 0x00, 0x00, 0x00, 0x00, 0x11, 0x25, 0x00, 0x05, 0x36


//--------------------- .nv.constant4             --------------------------
	.section	.nv.constant4,"a",@progbits
	.align	8
	.align		8
.nv.constant4:
        /*0000*/ 	.dword	_ZN72_INTERNAL_0c2d3feb_36_flash_fwd_hdim128_bf16_split_sm80_cu_cf07d2ef_31174cuda3std3__45__cpo5beginE
	.align		8
        /*0008*/ 	.dword	_ZN72_INTERNAL_0c2d3feb_36_flash_fwd_hdim128_bf16_split_sm80_cu_cf07d2ef_31174cuda3std3__45__cpo3endE
	.align		8
        /*0010*/ 	.dword	_ZN72_INTERNAL_0c2d3feb_36_flash_fwd_hdim128_bf16_split_sm80_cu_cf07d2ef_31174cuda3std3__45__cpo6cbeginE
	.align		8
        /*0018*/ 	.dword	_ZN72_INTERNAL_0c2d3feb_36_flash_fwd_hdim128_bf16_split_sm80_cu_cf07d2ef_31174cuda3std3__45__cpo4cendE
	.align		8
        /*0020*/ 	.dword	_ZN72_INTERNAL_0c2d3feb_36_flash_fwd_hdim128_bf16_split_sm80_cu_cf07d2ef_31174cuda3std3__474_GLOBAL__N__0c2d3feb_36_flash_fwd_hdim128_bf16_split_sm80_cu_cf07d2ef_31176ignoreE
	.align		8
        /*0028*/ 	.dword	_ZN72_INTERNAL_0c2d3feb_36_flash_fwd_hdim128_bf16_split_sm80_cu_cf07d2ef_31174cuda3std3__419piecewise_constructE
	.align		8
        /*0030*/ 	.dword	_ZN72_INTERNAL_0c2d3feb_36_flash_fwd_hdim128_bf16_split_sm80_cu_cf07d2ef_31174cuda3std3__48in_placeE
	.align		8
        /*0038*/ 	.dword	_ZN72_INTERNAL_0c2d3feb_36_flash_fwd_hdim128_bf16_split_sm80_cu_cf07d2ef_31174cuda3std6ranges3__45__cpo4swapE
	.align		8
        /*0040*/ 	.dword	_ZN72_INTERNAL_0c2d3feb_36_flash_fwd_hdim128_bf16_split_sm80_cu_cf07d2ef_31174cuda3std6ranges3__45__cpo9iter_moveE
	.align		8
        /*0048*/ 	.dword	_ZN72_INTERNAL_0c2d3feb_36_flash_fwd_hdim128_bf16_split_sm80_cu_cf07d2ef_31174cute7productE
	.align		8
        /*0050*/ 	.dword	_ZN72_INTERNAL_0c2d3feb_36_flash_fwd_hdim128_bf16_split_sm80_cu_cf07d2ef_31174cute1_E


//--------------------- .nv.constant0._ZN7cutlass13device_kernelIN5flash19enable_sm80_to_sm89INS1_16FlashAttnFwdSm80INS1_25CollectiveMainloopFwdSm80ILi8ELi1ELb1EN4cute5tupleIJNS5_1CILi128EEES8_S8_EEELi128ENS_10bfloat16_tEfNS_4arch4Sm80ELb0ELb0ELb0ELb0ELb0ELb0ELb1ELb1EEENS1_21CollectiveEpilogueFwdIS9_NS6_IJNS7_ILi1EEESF_SF_EEESA_SC_Li256ELb0ELb1ELb1ELb0EEENS1_19SingleTileSchedulerILb0ELb1ELb1ELi128EEEEEEEEEvNT_6ParamsE --------------------------
	.section	.nv.constant0._ZN7cutlass13device_kernelIN5flash19enable_sm80_to_sm89INS1_16FlashAttnFwdSm80INS1_25CollectiveMainloopFwdSm80ILi8ELi1ELb1EN4cute5tupleIJNS5_1CILi128EEES8_S8_EEELi128ENS_10bfloat16_tEfNS_4arch4Sm80ELb0ELb0ELb0ELb0ELb0ELb0ELb1ELb1EEENS1_21CollectiveEpilogueFwdIS9_NS6_IJNS7_ILi1EEESF_SF_EEESA_SC_Li256ELb0ELb1ELb1ELb0EEENS1_19SingleTileSchedulerILb0ELb1ELb1ELi128EEEEEEEEEvNT_6ParamsE,"a",@progbits
	.sectionflags	@""
	.align	4
.nv.constant0._ZN7cutlass13device_kernelIN5flash19enable_sm80_to_sm89INS1_16FlashAttnFwdSm80INS1_25CollectiveMainloopFwdSm80ILi8ELi1ELb1EN4cute5tupleIJNS5_1CILi128EEES8_S8_EEELi128ENS_10bfloat16_tEfNS_4arch4Sm80ELb0ELb0ELb0ELb0ELb0ELb0ELb1ELb1EEENS1_21CollectiveEpilogueFwdIS9_NS6_IJNS7_ILi1EEESF_SF_EEESA_SC_Li256ELb0ELb1ELb1ELb0EEENS1_19SingleTileSchedulerILb0ELb1ELb1ELi128EEEEEEEEEvNT_6ParamsE:
	.zero		1400


//--------------------- .nv.constant0._ZN7cutlass13device_kernelIN5flash19enable_sm80_to_sm89INS1_16FlashAttnFwdSm80INS1_25CollectiveMainloopFwdSm80ILi8ELi1ELb1EN4cute5tupleIJNS5_1CILi128EEENS7_ILi96EEES8_EEELi128ENS_10bfloat16_tEfNS_4arch4Sm80ELb0ELb1ELb0ELb0ELb0ELb0ELb1ELb1EEENS1_21CollectiveEpilogueFwdINS6_IJS8_S8_S9_EEENS6_IJNS7_ILi1EEESH_SH_EEESB_SD_Li256ELb0ELb1ELb1ELb0EEENS1_19SingleTileSchedulerILb0ELb1ELb1ELi128EEEEEEEEEvNT_6ParamsE --------------------------
	.section	.nv.constant0._ZN7cutlass13device_kernelIN5flash19enable_sm80_to_sm89INS1_16FlashAttnFwdSm80INS1_25CollectiveMainloopFwdSm80ILi8ELi1ELb1EN4cute5tupleIJNS5_1CILi128EEENS7_ILi96EEES8_EEELi128ENS_10bfloat16_tEfNS_4arch4Sm80ELb0ELb1ELb0ELb0ELb0ELb0ELb1ELb1EEENS1_21CollectiveEpilogueFwdINS6_IJS8_S8_S9_EEENS6_IJNS7_ILi1EEESH_SH_EEESB_SD_Li256ELb0ELb1ELb1ELb0EEENS1_19SingleTileSchedulerILb0ELb1ELb1ELi128EEEEEEEEEvNT_6ParamsE,"a",@progbits
	.sectionflags	@""
	.align	4
.nv.constant0._ZN7cutlass13device_kernelIN5flash19enable_sm80_to_sm89INS1_16FlashAttnFwdSm80INS1_25CollectiveMainloopFwdSm80ILi8ELi1ELb1EN4cute5tupleIJNS5_1CILi128EEENS7_ILi96EEES8_EEELi128ENS_10bfloat16_tEfNS_4arch4Sm80ELb0ELb1ELb0ELb0ELb0ELb0ELb1ELb1EEENS1_21CollectiveEpilogueFwdINS6_IJS8_S8_S9_EEENS6_IJNS7_ILi1EEESH_SH_EEESB_SD_Li256ELb0ELb1ELb1ELb0EEENS1_19SingleTileSchedulerILb0ELb1ELb1ELi128EEEEEEEEEvNT_6ParamsE:
	.zero		1400


//--------------------- .nv.constant0._ZN7cutlass13device_kernelIN5flash19enable_sm80_to_sm89INS1_16FlashAttnFwdSm80INS1_25CollectiveMainloopFwdSm80ILi8ELi1ELb1EN4cute5tupleIJNS5_1CILi128EEES8_S8_EEELi128ENS_10bfloat16_tEfNS_4arch4Sm80ELb1ELb0ELb0ELb0ELb0ELb0ELb1ELb1EEENS1_21CollectiveEpilogueFwdIS9_NS6_IJNS7_ILi1EEESF_SF_EEESA_SC_Li256ELb0ELb1ELb1ELb0EEENS1_30DynamicPersistentTileSchedulerILi256ELi256ELb1ELb1ELb0EEEEEEEEEvNT_6ParamsE --------------------------
	.section	.nv.constant0._ZN7cutlass13device_kernelIN5flash19enable_sm80_to_sm89INS1_16FlashAttnFwdSm80INS1_25CollectiveMainloopFwdSm80ILi8ELi1ELb1EN4cute5tupleIJNS5_1CILi128EEES8_S8_EEELi128ENS_10bfloat16_tEfNS_4arch4Sm80ELb1ELb0ELb0ELb0ELb0ELb0ELb1ELb1EEENS1_21CollectiveEpilogueFwdIS9_NS6_IJNS7_ILi1EEESF_SF_EEESA_SC_Li256ELb0ELb1ELb1ELb0EEENS1_30DynamicPersistentTileSchedulerILi256ELi256ELb1ELb1ELb0EEEEEEEEEvNT_6ParamsE,"a",@progbits
	.sectionflags	@""
	.align	4
.nv.constant0._ZN7cutlass13device_kernelIN5flash19enable_sm80_to_sm89INS1_16FlashAttnFwdSm80INS1_25CollectiveMainloopFwdSm80ILi8ELi1ELb1EN4cute5tupleIJNS5_1CILi128EEES8_S8_EEELi128ENS_10bfloat16_tEfNS_4arch4Sm80ELb1ELb0ELb0ELb0ELb0ELb0ELb1ELb1EEENS1_21CollectiveEpilogueFwdIS9_NS6_IJNS7_ILi1EEESF_SF_EEESA_SC_Li256ELb0ELb1ELb1ELb0EEENS1_30DynamicPersistentTileSchedulerILi256ELi256ELb1ELb1ELb0EEEEEEEEEvNT_6ParamsE:
	.zero		1416


//--------------------- .nv.constant0._ZN7cutlass13device_kernelIN5flash19enable_sm80_to_sm89INS1_16FlashAttnFwdSm80INS1_25CollectiveMainloopFwdSm80ILi4ELi1ELb0EN4cute5tupleIJNS5_1CILi128EEENS7_ILi64EEES8_EEELi128ENS_10bfloat16_tEfNS_4arch4Sm80ELb0ELb0ELb0ELb0ELb0ELb0ELb1ELb1EEENS1_21CollectiveEpilogueFwdINS6_IJS8_S8_S9_EEENS6_IJNS7_ILi1EEESH_SH_EEESB_SD_Li128ELb0ELb1ELb1ELb0EEENS1_19SingleTileSchedulerILb0ELb1ELb1ELi128EEEEEEEEEvNT_6ParamsE --------------------------
	.section	.nv.constant0._ZN7cutlass13device_kernelIN5flash19enable_sm80_to_sm89INS1_16FlashAttnFwdSm80INS1_25CollectiveMainloopFwdSm80ILi4ELi1ELb0EN4cute5tupleIJNS5_1CILi128EEENS7_ILi64EEES8_EEELi128ENS_10bfloat16_tEfNS_4arch4Sm80ELb0ELb0ELb0ELb0ELb0ELb0ELb1ELb1EEENS1_21CollectiveEpilogueFwdINS6_IJS8_S8_S9_EEENS6_IJNS7_ILi1EEESH_SH_EEESB_SD_Li128ELb0ELb1ELb1ELb0EEENS1_19SingleTileSchedulerILb0ELb1ELb1ELi128EEEEEEEEEvNT_6ParamsE,"a",@progbits
	.sectionflags	@""
	.align	4
.nv.constant0._ZN7cutlass13device_kernelIN5flash19enable_sm80_to_sm89INS1_16FlashAttnFwdSm80INS1_25CollectiveMainloopFwdSm80ILi4ELi1ELb0EN4cute5tupleIJNS5_1CILi128EEENS7_ILi64EEES8_EEELi128ENS_10bfloat16_tEfNS_4arch4Sm80ELb0ELb0ELb0ELb0ELb0ELb0ELb1ELb1EEENS1_21CollectiveEpilogueFwdINS6_IJS8_S8_S9_EEENS6_IJNS7_ILi1EEESH_SH_EEESB_SD_Li128ELb0ELb1ELb1ELb0EEENS1_19SingleTileSchedulerILb0ELb1ELb1ELi128EEEEEEEEEvNT_6ParamsE:
	.zero		1400


//--------------------- .nv.constant0._ZN7cutlass13device_kernelIN5flash19enable_sm80_to_sm89INS1_16FlashAttnFwdSm80INS1_25CollectiveMainloopFwdSm80ILi8ELi1ELb1EN4cute5tupleIJNS5_1CILi128EEENS7_ILi112EEES8_EEELi128ENS_10bfloat16_tEfNS_4arch4Sm80ELb0ELb0ELb0ELb1ELb0ELb0ELb1ELb1EEENS1_21CollectiveEpilogueFwdINS6_IJS8_S8_S9_EEENS6_IJNS7_ILi1EEESH_SH_EEESB_SD_Li256ELb1ELb1ELb1ELb0EEENS1_36VarlenDynamicPersistentTileSchedulerILi128ELi112ELi256ELi256ELb1ELb1ELb0ELb0ELb1ELb1EEEEEEEEEvNT_6ParamsE --------------------------
	.section	.nv.constant0._ZN7cutlass13device_kernelIN5flash19enable_sm80_to_sm89INS1_16FlashAttnFwdSm80INS1_25CollectiveMainloopFwdSm80ILi8ELi1ELb1EN4cute5tupleIJNS5_1CILi128EEENS7_ILi112EEES8_EEELi128ENS_10bfloat16_tEfNS_4arch4Sm80ELb0ELb0ELb0ELb1ELb0ELb0ELb1ELb1EEENS1_21CollectiveEpilogueFwdINS6_IJS8_S8_S9_EEENS6_IJNS7_ILi1EEESH_SH_EEESB_SD_Li256ELb1ELb1ELb1ELb0EEENS1_36VarlenDynamicPersistentTileSchedulerILi128ELi112ELi256ELi256ELb1ELb1ELb0ELb0ELb1ELb1EEEEEEEEEvNT_6ParamsE,"a",@progbits
	.sectionflags	@""
	.align	4
.nv.constant0._ZN7cutlass13device_kernelIN5flash19enable_sm80_to_sm89INS1_16FlashAttnFwdSm80INS1_25CollectiveMainloopFwdSm80ILi8ELi1ELb1EN4cute5tupleIJNS5_1CILi128EEENS7_ILi112EEES8_EEELi128ENS_10bfloat16_tEfNS_4arch4Sm80ELb0ELb0ELb0ELb1ELb0ELb0ELb1ELb1EEENS1_21CollectiveEpilogueFwdINS6_IJS8_S8_S9_EEENS6_IJNS7_ILi1EEESH_SH_EEESB_SD_Li256ELb1ELb1ELb1ELb0EEENS1_36VarlenDynamicPersistentTileSchedulerILi128ELi112ELi256ELi256ELb1ELb1ELb0ELb0ELb1ELb1EEEEEEEEEvNT_6ParamsE:
	.zero		1432


//--------------------- .nv.constant0._ZN7cutlass13device_kernelIN5flash19enable_sm80_to_sm89INS1_16FlashAttnFwdSm80INS1_25CollectiveMainloopFwdSm80ILi8ELi1ELb1EN4cute5tupleIJNS5_1CILi128EEENS7_ILi112EEES8_EEELi128ENS_10bfloat16_tEfNS_4arch4Sm80ELb0ELb0ELb0ELb1ELb0ELb1ELb1ELb1EEENS1_21CollectiveEpilogueFwdINS6_IJS8_S8_S9_EEENS6_IJNS7_ILi1EEESH_SH_EEESB_SD_Li256ELb1ELb1ELb1ELb0EEENS1_36VarlenDynamicPersistentTileSchedulerILi128ELi112ELi256ELi256ELb1ELb1ELb0ELb0ELb1ELb1EEEEEEEEEvNT_6ParamsE --------------------------
	.section	.nv.constant0._ZN7cutlass13device_kernelIN5flash19enable_sm80_to_sm89INS1_16FlashAttnFwdSm80INS1_25CollectiveMainloopFwdSm80ILi8ELi1ELb1EN4cute5tupleIJNS5_1CILi128EEENS7_ILi112EEES8_EEELi128ENS_10bfloat16_tEfNS_4arch4Sm80ELb0ELb0ELb0ELb1ELb0ELb1ELb1ELb1EEENS1_21CollectiveEpilogueFwdINS6_IJS8_S8_S9_EEENS6_IJNS7_ILi1EEESH_SH_EEESB_SD_Li256ELb1ELb1ELb1ELb0EEENS1_36VarlenDynamicPersistentTileSchedulerILi128ELi112ELi256ELi256ELb1ELb1ELb0ELb0ELb1ELb1EEEEEEEEEvNT_6ParamsE,"a",@progbits
	.sectionflags	@""
	.align	4
.nv.constant0._ZN7cutlass13device_kernelIN5flash19enable_sm80_to_sm89INS1_16FlashAttnFwdSm80INS1_25CollectiveMainloopFwdSm80ILi8ELi1ELb1EN4cute5tupleIJNS5_1CILi128EEENS7_ILi112EEES8_EEELi128ENS_10bfloat16_tEfNS_4arch4Sm80ELb0ELb0ELb0ELb1ELb0ELb1ELb1ELb1EEENS1_21CollectiveEpilogueFwdINS6_IJS8_S8_S9_EEENS6_IJNS7_ILi1EEESH_SH_EEESB_SD_Li256ELb1ELb1ELb1ELb0EEENS1_36VarlenDynamicPersistentTileSchedulerILi128ELi112ELi256ELi256ELb1ELb1ELb0ELb0ELb1ELb1EEEEEEEEEvNT_6ParamsE:
	.zero		1432


//--------------------- .nv.constant0._ZN7cutlass13device_kernelIN5flash19enable_sm80_to_sm89INS1_16FlashAttnFwdSm80INS1_25CollectiveMainloopFwdSm80ILi4ELi1ELb0EN4cute5tupleIJNS5_1CILi128EEENS7_ILi48EEES8_EEELi128ENS_10bfloat16_tEfNS_4arch4Sm80ELb0ELb1ELb0ELb0ELb0ELb0ELb1ELb1EEENS1_21CollectiveEpilogueFwdINS6_IJS8_S8_S9_EEENS6_IJNS7_ILi1EEESH_SH_EEESB_SD_Li128ELb0ELb1ELb1ELb0EEENS1_19SingleTileSchedulerILb0ELb1ELb1ELi128EEEEEEEEEvNT_6ParamsE --------------------------
	.section	.nv.constant0._ZN7cutlass13device_kernelIN5flash19enable_sm80_to_sm89INS1_16FlashAttnFwdSm80INS1_25CollectiveMainloopFwdSm80ILi4ELi1ELb0EN4cute5tupleIJNS5_1CILi128EEENS7_ILi48EEES8_EEELi128ENS_10bfloat16_tEfNS_4arch4Sm80ELb0ELb1ELb0ELb0ELb0ELb0ELb1ELb1EEENS1_21CollectiveEpilogueFwdINS6_IJS8_S8_S9_EEENS6_IJNS7_ILi1EEESH_SH_EEESB_SD_Li128ELb0ELb1ELb1ELb0EEENS1_19SingleTileSchedulerILb0ELb1ELb1ELi128EEEEEEEEEvNT_6ParamsE,"a",@progbits
	.sectionflags	@""
	.align	4
.nv.constant0._ZN7cutlass13device_kernelIN5flash19enable_sm80_to_sm89INS1_16FlashAttnFwdSm80INS1_25CollectiveMainloopFwdSm80ILi4ELi1ELb0EN4cute5tupleIJNS5_1CILi128EEENS7_ILi48EEES8_EEELi128ENS_10bfloat16_tEfNS_4arch4Sm80ELb0ELb1ELb0ELb0ELb0ELb0ELb1ELb1EEENS1_21CollectiveEpilogueFwdINS6_IJS8_S8_S9_EEENS6_IJNS7_ILi1EEESH_SH_EEESB_SD_Li128ELb0ELb1ELb1ELb0EEENS1_19SingleTileSchedulerILb0ELb1ELb1ELi128EEEEEEEEEvNT_6ParamsE:
	.zero		1400


//--------------------- .nv.constant0._ZN7cutlass13device_kernelIN5flash19enable_sm80_to_sm89INS1_16FlashAttnFwdSm80INS1_25CollectiveMainloopFwdSm80ILi8ELi1ELb1EN4cute5tupleIJNS5_1CILi128EEENS7_ILi96EEES8_EEELi128ENS_10bfloat16_tEfNS_4arch4Sm80ELb0ELb1ELb0ELb1ELb0ELb0ELb1ELb1EEENS1_21CollectiveEpilogueFwdINS6_IJS8_S8_S9_EEENS6_IJNS7_ILi1EEESH_SH_EEESB_SD_Li256ELb1ELb1ELb1ELb0EEENS1_36VarlenDynamicPersistentTileSchedulerILi128ELi96ELi256ELi256ELb1ELb1ELb0ELb1ELb0ELb1EEEEEEEEEvNT_6ParamsE --------------------------
	.section	.nv.constant0._ZN7cutlass13device_kernelIN5flash19enable_sm80_to_sm89INS1_16FlashAttnFwdSm80INS1_25CollectiveMainloopFwdSm80ILi8ELi1ELb1EN4cute5tupleIJNS5_1CILi128EEENS7_ILi96EEES8_EEELi128ENS_10bfloat16_tEfNS_4arch4Sm80ELb0ELb1ELb0ELb1ELb0ELb0ELb1ELb1EEENS1_21CollectiveEpilogueFwdINS6_IJS8_S8_S9_EEENS6_IJNS7_ILi1EEESH_SH_EEESB_SD_Li256ELb1ELb1ELb1ELb0EEENS1_36VarlenDynamicPersistentTileSchedulerILi128ELi96ELi256ELi256ELb1ELb1ELb0ELb1ELb0ELb1EEEEEEEEEvNT_6ParamsE,"a",@progbits
	.sectionflags	@""
	.align	4
.nv.constant0._ZN7cutlass13device_kernelIN5flash19enable_sm80_to_sm89INS1_16FlashAttnFwdSm80INS1_25CollectiveMainloopFwdSm80ILi8ELi1ELb1EN4cute5tupleIJNS5_1CILi128EEENS7_ILi96EEES8_EEELi128ENS_10bfloat16_tEfNS_4arch4Sm80ELb0ELb1ELb0ELb1ELb0ELb0ELb1ELb1EEENS1_21CollectiveEpilogueFwdINS6_IJS8_S8_S9_EEENS6_IJNS7_ILi1EEESH_SH_EEESB_SD_Li256ELb1ELb1ELb1ELb0EEENS1_36VarlenDynamicPersistentTileSchedulerILi128ELi96ELi256ELi256ELb1ELb1ELb0ELb1ELb0ELb1EEEEEEEEEvNT_6ParamsE:
	.zero		1432


//--------------------- .nv.constant0._ZN7cutlass13device_kernelIN5flash19enable_sm80_to_sm89INS1_16FlashAttnFwdSm80INS1_25CollectiveMainloopFwdSm80ILi8ELi1ELb1EN4cute5tupleIJNS5_1CILi128EEENS7_ILi96EEES8_EEELi128ENS_10bfloat16_tEfNS_4arch4Sm80ELb0ELb1ELb0ELb1ELb0ELb1ELb1ELb1EEENS1_21CollectiveEpilogueFwdINS6_IJS8_S8_S9_EEENS6_IJNS7_ILi1EEESH_SH_EEESB_SD_Li256ELb1ELb1ELb1ELb0EEENS1_36VarlenDynamicPersistentTileSchedulerILi128ELi96ELi256ELi256ELb1ELb1ELb0ELb1ELb0ELb1EEEEEEEEEvNT_6ParamsE --------------------------
	.section	.nv.constant0._ZN7cutlass13device_kernelIN5flash19enable_sm80_to_sm89INS1_16FlashAttnFwdSm80INS1_25CollectiveMainloopFwdSm80ILi8ELi1ELb1EN4cute5tupleIJNS5_1CILi128EEENS7_ILi96EEES8_EEELi128ENS_10bfloat16_tEfNS_4arch4Sm80ELb0ELb1ELb0ELb1ELb0ELb1ELb1ELb1EEENS1_21CollectiveEpilogueFwdINS6_IJS8_S8_S9_EEENS6_IJNS7_ILi1EEESH_SH_EEESB_SD_Li256ELb1ELb1ELb1ELb0EEENS1_36VarlenDynamicPersistentTileSchedulerILi128ELi96ELi256ELi256ELb1ELb1ELb0ELb1ELb0ELb1EEEEEEEEEvNT_6ParamsE,"a",@progbits
	.sectionflags	@""
	.align	4
.nv.constant0._ZN7cutlass13device_kernelIN5flash19enable_sm80_to_sm89INS1_16FlashAttnFwdSm80INS1_25CollectiveMainloopFwdSm80ILi8ELi1ELb1EN4cute5tupleIJNS5_1CILi128EEENS7_ILi96EEES8_EEELi128ENS_10bfloat16_tEfNS_4arch4Sm80ELb0ELb1ELb0ELb1ELb0ELb1ELb1ELb1EEENS1_21CollectiveEpilogueFwdINS6_IJS8_S8_S9_EEENS6_IJNS7_ILi1EEESH_SH_EEESB_SD_Li256ELb1ELb1ELb1ELb0EEENS1_36VarlenDynamicPersistentTileSchedulerILi128ELi96ELi256ELi256ELb1ELb1ELb0ELb1ELb0ELb1EEEEEEEEEvNT_6ParamsE:
	.zero		1432


//--------------------- .nv.constant0._ZN7cutlass13device_kernelIN5flash19enable_sm80_to_sm89INS1_16FlashAttnFwdSm80INS1_25CollectiveMainloopFwdSm80ILi4ELi1ELb0EN4cute5tupleIJNS5_1CILi128EEENS7_ILi64EEES8_EEELi128ENS_10bfloat16_tEfNS_4arch4Sm80ELb1ELb0ELb0ELb0ELb0ELb0ELb1ELb1EEENS1_21CollectiveEpilogueFwdINS6_IJS8_S8_S9_EEENS6_IJNS7_ILi1EEESH_SH_EEESB_SD_Li128ELb0ELb1ELb1ELb0EEENS1_30DynamicPersistentTileSchedulerILi128ELi128ELb1ELb1ELb0EEEEEEEEEvNT_6ParamsE --------------------------
	.section	.nv.constant0._ZN7cutlass13device_kernelIN5flash19enable_sm80_to_sm89INS1_16FlashAttnFwdSm80INS1_25CollectiveMainloopFwdSm80ILi4ELi1ELb0EN4cute5tupleIJNS5_1CILi128EEENS7_ILi64EEES8_EEELi128ENS_10bfloat16_tEfNS_4arch4Sm80ELb1ELb0ELb0ELb0ELb0ELb0ELb1ELb1EEENS1_21CollectiveEpilogueFwdINS6_IJS8_S8_S9_EEENS6_IJNS7_ILi1EEESH_SH_EEESB_SD_Li128ELb0ELb1ELb1ELb0EEENS1_30DynamicPersistentTileSchedulerILi128ELi128ELb1ELb1ELb0EEEEEEEEEvNT_6ParamsE,"a",@progbits
	.sectionflags	@""
	.align	4
.nv.constant0._ZN7cutlass13device_kernelIN5flash19enable_sm80_to_sm89INS1_16FlashAttnFwdSm80INS1_25CollectiveMainloopFwdSm80ILi4ELi1ELb0EN4cute5tupleIJNS5_1CILi128EEENS7_ILi64EEES8_EEELi128ENS_10bfloat16_tEfNS_4arch4Sm80ELb1ELb0ELb0ELb0ELb0ELb0ELb1ELb1EEENS1_21CollectiveEpilogueFwdINS6_IJS8_S8_S9_EEENS6_IJNS7_ILi1EEESH_SH_EEESB_SD_Li128ELb0ELb1ELb1ELb0EEENS1_30DynamicPersistentTileSchedulerILi128ELi128ELb1ELb1ELb0EEEEEEEEEvNT_6ParamsE:
	.zero		1416


//--------------------- .nv.constant0._ZN7cutlass13device_kernelIN5flash19enable_sm80_to_sm89INS1_16FlashAttnFwdSm80INS1_25CollectiveMainloopFwdSm80ILi8ELi1ELb1EN4cute5tupleIJNS5_1CILi128EEENS7_ILi112EEES8_EEELi128ENS_10bfloat16_tEfNS_4arch4Sm80ELb1ELb0ELb0ELb1ELb0ELb0ELb1ELb1EEENS1_21CollectiveEpilogueFwdINS6_IJS8_S8_S9_EEENS6_IJNS7_ILi1EEESH_SH_EEESB_SD_Li256ELb1ELb1ELb1ELb0EEENS1_36VarlenDynamicPersistentTileSchedulerILi128ELi112ELi256ELi256ELb1ELb1ELb0ELb1ELb1ELb1EEEEEEEEEvNT_6ParamsE --------------------------
	.section	.nv.constant0._ZN7cutlass13device_kernelIN5flash19enable_sm80_to_sm89INS1_16FlashAttnFwdSm80INS1_25CollectiveMainloopFwdSm80ILi8ELi1ELb1EN4cute5tupleIJNS5_1CILi128EEENS7_ILi112EEES8_EEELi128ENS_10bfloat16_tEfNS_4arch4Sm80ELb1ELb0ELb0ELb1ELb0ELb0ELb1ELb1EEENS1_21CollectiveEpilogueFwdINS6_IJS8_S8_S9_EEENS6_IJNS7_ILi1EEESH_SH_EEESB_SD_Li256ELb1ELb1ELb1ELb0EEENS1_36VarlenDynamicPersistentTileSchedulerILi128ELi112ELi256ELi256ELb1ELb1ELb0ELb1ELb1ELb1EEEEEEEEEvNT_6ParamsE,"a",@progbits
	.sectionflags	@""
	.align	4
.nv.constant0._ZN7cutlass13device_kernelIN5flash19enable_sm80_to_sm89INS1_16FlashAttnFwdSm80INS1_25CollectiveMainloopFwdSm80ILi8ELi1ELb1EN4cute5tupleIJNS5_1CILi128EEENS7_ILi112EEES8_EEELi128ENS_10bfloat16_tEfNS_4arch4Sm80ELb1ELb0ELb0ELb1ELb0ELb0ELb1ELb1EEENS1_21CollectiveEpilogueFwdINS6_IJS8_S8_S9_EEENS6_IJNS7_ILi1EEESH_SH_EEESB_SD_Li256ELb1ELb1ELb1ELb0EEENS1_36VarlenDynamicPersistentTileSchedulerILi128ELi112ELi256ELi256ELb1ELb1ELb0ELb1ELb1ELb1EEEEEEEEEvNT_6ParamsE:
	.zero		1432


//--------------------- .nv.constant0._ZN7cutlass13device_kernelIN5flash19enable_sm80_to_sm89INS1_16FlashAttnFwdSm80INS1_25CollectiveMainloopFwdSm80ILi8ELi1ELb1EN4cute5tupleIJNS5_1CILi128EEENS7_ILi112EEES8_EEELi128ENS_10bfloat16_tEfNS_4arch4Sm80ELb1ELb0ELb0ELb1ELb0ELb1ELb1ELb1EEENS1_21CollectiveEpilogueFwdINS6_IJS8_S8_S9_EEENS6_IJNS7_ILi1EEESH_SH_EEESB_SD_Li256ELb1ELb1ELb1ELb0EEENS1_36VarlenDynamicPersistentTileSchedulerILi128ELi112ELi256ELi256ELb1ELb1ELb0ELb1ELb1ELb1EEEEEEEEEvNT_6ParamsE --------------------------
	.section	.nv.constant0._ZN7cutlass13device_kernelIN5flash19enable_sm80_to_sm89INS1_16FlashAttnFwdSm80INS1_25CollectiveMainloopFwdSm80ILi8ELi1ELb1EN4cute5tupleIJNS5_1CILi128EEENS7_ILi112EEES8_EEELi128ENS_10bfloat16_tEfNS_4arch4Sm80ELb1ELb0ELb0ELb1ELb0ELb1ELb1ELb1EEENS1_21CollectiveEpilogueFwdINS6_IJS8_S8_S9_EEENS6_IJNS7_ILi1EEESH_SH_EEESB_SD_Li256ELb1ELb1ELb1ELb0EEENS1_36VarlenDynamicPersistentTileSchedulerILi128ELi112ELi256ELi256ELb1ELb1ELb0ELb1ELb1ELb1EEEEEEEEEvNT_6ParamsE,"a",@progbits
	.sectionflags	@""
	.align	4
.nv.constant0._ZN7cutlass13device_kernelIN5flash19enable_sm80_to_sm89INS1_16FlashAttnFwdSm80INS1_25CollectiveMainloopFwdSm80ILi8ELi1ELb1EN4cute5tupleIJNS5_1CILi128EEENS7_ILi112EEES8_EEELi128ENS_10bfloat16_tEfNS_4arch4Sm80ELb1ELb0ELb0ELb1ELb0ELb1ELb1ELb1EEENS1_21CollectiveEpilogueFwdINS6_IJS8_S8_S9_EEENS6_IJNS7_ILi1EEESH_SH_EEESB_SD_Li256ELb1ELb1ELb1ELb0EEENS1_36VarlenDynamicPersistentTileSchedulerILi128ELi112ELi256ELi256ELb1ELb1ELb0ELb1ELb1ELb1EEEEEEEEEvNT_6ParamsE:
	.zero		1432


//--------------------- .text._ZN7cutlass13device_kernelIN5flash19enable_sm80_to_sm89INS1_16FlashAttnFwdSm80INS1_25CollectiveMainloopFwdSm80ILi8ELi1ELb1EN4cute5tupleIJNS5_1CILi128EEES8_S8_EEELi128ENS_10bfloat16_tEfNS_4arch4Sm80ELb0ELb0ELb0ELb0ELb0ELb0ELb1ELb1EEENS1_21CollectiveEpilogueFwdIS9_NS6_IJNS7_ILi1EEESF_SF_EEESA_SC_Li256ELb0ELb1ELb1ELb0EEENS1_19SingleTileSchedulerILb0ELb1ELb1ELi128EEEEEEEEEvNT_6ParamsE --------------------------
	.section	.text._ZN7cutlass13device_kernelIN5flash19enable_sm80_to_sm89INS1_16FlashAttnFwdSm80INS1_25CollectiveMainloopFwdSm80ILi8ELi1ELb1EN4cute5tupleIJNS5_1CILi128EEES8_S8_EEELi128ENS_10bfloat16_tEfNS_4arch4Sm80ELb0ELb0ELb0ELb0ELb0ELb0ELb1ELb1EEENS1_21CollectiveEpilogueFwdIS9_NS6_IJNS7_ILi1EEESF_SF_EEESA_SC_Li256ELb0ELb1ELb1ELb0EEENS1_19SingleTileSchedulerILb0ELb1ELb1ELi128EEEEEEEEEvNT_6ParamsE,"ax",@progbits
	.sectioninfo	@"SHI_REGISTERS=255"
	.align	128
.text._ZN7cutlass13device_kernelIN5flash19enable_sm80_to_sm89INS1_16FlashAttnFwdSm80INS1_25CollectiveMainloopFwdSm80ILi8ELi1ELb1EN4cute5tupleIJNS5_1CILi128EEES8_S8_EEELi128ENS_10bfloat16_tEfNS_4arch4Sm80ELb0ELb0ELb0ELb0ELb0ELb0ELb1ELb1EEENS1_21CollectiveEpilogueFwdIS9_NS6_IJNS7_ILi1EEESF_SF_EEESA_SC_Li256ELb0ELb1ELb1ELb0EEENS1_19SingleTileSchedulerILb0ELb1ELb1ELi128EEEEEEEEEvNT_6ParamsE:
        .type           _ZN7cutlass13device_kernelIN5flash19enable_sm80_to_sm89INS1_16FlashAttnFwdSm80INS1_25CollectiveMainloopFwdSm80ILi8ELi1ELb1EN4cute5tupleIJNS5_1CILi128EEES8_S8_EEELi128ENS_10bfloat16_tEfNS_4arch4Sm80ELb0ELb0ELb0ELb0ELb0ELb0ELb1ELb1EEENS1_21CollectiveEpilogueFwdIS9_NS6_IJNS7_ILi1EEESF_SF_EEESA_SC_Li256ELb0ELb1ELb1ELb0EEENS1_19SingleTileSchedulerILb0ELb1ELb1ELi128EEEEEEEEEvNT_6ParamsE,@function
        .size           _ZN7cutlass13device_kernelIN5flash19enable_sm80_to_sm89INS1_16FlashAttnFwdSm80INS1_25CollectiveMainloopFwdSm80ILi8ELi1ELb1EN4cute5tupleIJNS5_1CILi128EEES8_S8_EEELi128ENS_10bfloat16_tEfNS_4arch4Sm80ELb0ELb0ELb0ELb0ELb0ELb0ELb1ELb1EEENS1_21CollectiveEpilogueFwdIS9_NS6_IJNS7_ILi1EEESF_SF_EEESA_SC_Li256ELb0ELb1ELb1ELb0EEENS1_19SingleTileSchedulerILb0ELb1ELb1ELi128EEEEEEEEEvNT_6ParamsE,(.L_x_1336 - _ZN7cutlass13device_kernelIN5flash19enable_sm80_to_sm89INS1_16FlashAttnFwdSm80INS1_25CollectiveMainloopFwdSm80ILi8ELi1ELb1EN4cute5tupleIJNS5_1CILi128EEES8_S8_EEELi128ENS_10bfloat16_tEfNS_4arch4Sm80ELb0ELb0ELb0ELb0ELb0ELb0ELb1ELb1EEENS1_21CollectiveEpilogueFwdIS9_NS6_IJNS7_ILi1EEESF_SF_EEESA_SC_Li256ELb0ELb1ELb1ELb0EEENS1_19SingleTileSchedulerILb0ELb1ELb1ELi128EEEEEEEEEvNT_6ParamsE)
        .other          _ZN7cutlass13device_kernelIN5flash19enable_sm80_to_sm89INS1_16FlashAttnFwdSm80INS1_25CollectiveMainloopFwdSm80ILi8ELi1ELb1EN4cute5tupleIJNS5_1CILi128EEES8_S8_EEELi128ENS_10bfloat16_tEfNS_4arch4Sm80ELb0ELb0ELb0ELb0ELb0ELb0ELb1ELb1EEENS1_21CollectiveEpilogueFwdIS9_NS6_IJNS7_ILi1EEESF_SF_EEESA_SC_Li256ELb0ELb1ELb1ELb0EEENS1_19SingleTileSchedulerILb0ELb1ELb1ELi128EEEEEEEEEvNT_6ParamsE,@"STO_CUDA_ENTRY STV_DEFAULT"
_ZN7cutlass13device_kernelIN5flash19enable_sm80_to_sm89INS1_16FlashAttnFwdSm80INS1_25CollectiveMainloopFwdSm80ILi8ELi1ELb1EN4cute5tupleIJNS5_1CILi128EEES8_S8_EEELi128ENS_10bfloat16_tEfNS_4arch4Sm80ELb0ELb0ELb0ELb0ELb0ELb0ELb1ELb1EEENS1_21CollectiveEpilogueFwdIS9_NS6_IJNS7_ILi1EEESF_SF_EEESA_SC_Li256ELb0ELb1ELb1ELb0EEENS1_19SingleTileSchedulerILb0ELb1ELb1ELi128EEEEEEEEEvNT_6ParamsE:
[----:B------:R-:W-:Y:S02]  /*0000*/  MOV R1, c[0x0][0x28] ;  /* 0x00000a0000017a02 */ /* 0x000fe40000000f00 */
[----:B------:R-:W1:Y:S01]  /*0010*/  S2R R124, SR_TID.X ;  /* 0x00000000007c7919 */ /* 0x000e620000002100 */
[----:B------:R-:W2:Y:S03]  /*0020*/  S2UR UR6, SR_CTAID.Y ;  /* 0x00000000000679c3 */ /* 0x000ea60000002600 */
[----:B------:R-:W3:Y:S01]  /*0030*/  S2R R0, SR_CTAID.Z ;  /* 0x0000000000007919 */ /* 0x000ee20000002700 */
[----:B-1----:R-:W-:-:S06]  /*0040*/  SHF.R.U32.HI R2, RZ, 0x5, R124 ;  /* 0x00000005ff027819 */ /* 0x002fcc000001167c */
[----:B------:R-:W1:Y:S02]  /*0050*/  SHFL.IDX PT, R2, R2, RZ, 0x1f ;  /* 0x00001fff02027589 */ /* 0x000e6400000e0000 */
[----:B-1----:R-:W-:-:S13]  /*0060*/  ISETP.NE.AND P0, PT, R2, RZ, PT ;  /* 0x000000ff0200720c */ /* 0x002fda0003f05270 */
[----:B--2---:R-:W-:Y:S05]  /*0070*/  @!P0 BRA `(.L_x_0) ;  /* 0x0000009000008947 */ /* 0x004fea0003800000 */
[----:B---3--:R-:W-:Y:S01]  /*0080*/  MOV R2, c[0x0][0x550] ;  /* 0x0001540000027a02 */ /* 0x008fe20000000f00 */
[----:B------:R-:W-:-:S03]  /*0090*/  UMOV UR10, UR6 ;  /* 0x00000006000a7c82 */ /* 0x000fc60008000000 */
[----:B------:R-:W-:-:S13]  /*00a0*/  ISETP.NE.AND P0, PT, R2, 0x1, PT ;  /* 0x000000010200780c */ /* 0x000fda0003f05270 */
[----:B------:R-:W-:Y:S05]  /*00b0*/  @!P0 BRA `(.L_x_1) ;  /* 0x000000b000008947 */ /* 0x000fea0003800000 */
[----:B------:R-:W-:Y:S02]  /*00c0*/  ULDC UR4, c[0x0][0x554] ;  /* 0x0001550000047ab9 */ /* 0x000fe40000000800 */
[----:B------:R-:W-:Y:S02]  /*00d0*/  UIMAD.WIDE.U32 UR4, UR6, UR4, URZ ;  /* 0x00000004060472a5 */ /* 0x000fe4000f8e003f */
[----:B------:R-:W-:Y:S02]  /*00e0*/  ULDC UR10, c[0x0][0x558] ;  /* 0x00015600000a7ab9 */ /* 0x000fe40000000800 */
[----:B------:R-:W-:Y:S01]  /*00f0*/  USHF.R.U32.HI UR10, URZ, UR10, UR5 ;  /* 0x0000000a3f0a7299 */ /* 0x000fe20008011605 */
[----:B------:R-:W-:Y:S05]  /*0100*/  BRA `(.L_x_1) ;  /* 0x0000006000007947 */ /* 0x000fea0003800000 */
.L_x_0:
[----:B---3--:R-:W-:Y:S02]  /*0110*/  ULDC.64 UR4, c[0x0][0x550] ;  /* 0x0001540000047ab9 */ /* 0x008fe40000000a00 */
[----:B------:R-:W-:Y:S02]  /*0120*/  UISETP.NE.AND UP0, UPT, UR4, 0x1, UPT ;  /* 0x000000010400788c */ /* 0x000fe4000bf05270 */
[----:B------:R-:W-:-:S02]  /*0130*/  UIMAD.WIDE.U32 UR8, UR6, UR5, URZ ;  /* 0x00000005060872a5 */ /* 0x000fc4000f8e003f */
[----:B------:R-:W-:Y:S02]  /*0140*/  ULDC UR4, c[0x0][0x558] ;  /* 0x0001560000047ab9 */ /* 0x000fe40000000800 */
[----:B------:R-:W-:-:S05]  /*0150*/  UMOV UR10, UR6 ;  /* 0x00000006000a7c82 */ /* 0x000fca0008000000 */
[----:B------:R-:W-:-:S03]  /*0160*/  @UP0 USHF.R.U32.HI UR10, URZ, UR4, UR9 ;  /* 0x000000043f0a0299 */ /* 0x000fc60008011609 */
.L_x_1:
[----:B------:R-:W-:Y:S01]  /*0170*/  ISETP.GE.AND P0, PT, R0, RZ, PT ;  /* 0x000000ff0000720c */ /* 0x000fe20003f06270 */
[----:B------:R-:W-:Y:S02]  /*0180*/  UIADD3 UR5, -UR10, URZ, URZ ;  /* 0x0000003f0a057290 */ /* 0x000fe4000fffe13f */
[----:B------:R-:W-:Y:S02]  /*0190*/  ULDC UR4, c[0x0][0x550] ;  /* 0x0001540000047ab9 */ /* 0x000fe40000000800 */
[----:B------:R-:W-:-:S08]  /*01a0*/  UIMAD UR6, UR5, UR4, UR6 ;  /* 0x00000004050672a4 */ /* 0x000fd0000f8e0206 */
[----:B------:R-:W-:Y:S05]  /*01b0*/  @!P0 EXIT ;  /* 0x000000000000894d */ /* 0x000fea0003800000 */
[----:B------:R-:W-:Y:S02]  /*01c0*/  ULDC UR4, c[0x0][0x1d0] ;  /* 0x0000740000047ab9 */ /* 0x000fe40000000800 */
[----:B------:R-:W-:Y:S02]  /*01d0*/  UISETP.GE.AND UP0, UPT, UR4, 0x1, UPT ;  /* 0x000000010400788c */ /* 0x000fe4000bf06270 */
[----:B------:R-:W-:Y:S02]  /*01e0*/  UIADD3 UR7, UR4, 0x7f, URZ ;  /* 0x0000007f04077890 */ /* 0x000fe4000fffe03f */
[----:B------:R-:W-:Y:S02]  /*01f0*/  UMOV UR13, URZ ;  /* 0x0000003f000d7c82 */ /* 0x000fe40008000000 */
[----:B------:R-:W-:Y:S01]  /*0200*/  PLOP3.LUT P0, PT, PT, PT, UP0, 0x80, 0x0 ;  /* 0x000000000000781c */ /* 0x000fe20003f0f008 */
[----:B------:R-:W-:-:S04]  /*0210*/  USHF.R.S32.HI UR5, URZ, 0x1f, UR7 ;  /* 0x0000001f3f057899 */ /* 0x000fc80008011407 */
[----:B------:R-:W-:-:S04]  /*0220*/  ULEA.HI UR5, UR5, UR7, URZ, 0x7 ;  /* 0x0000000705057291 */ /* 0x000fc8000f8f383f */
[----:B------:R-:W-:-:S04]  /*0230*/  USHF.R.S32.HI UR17, URZ, 0x7, UR5 ;  /* 0x000000073f117899 */ /* 0x000fc80008011405 */
[----:B------:R-:W-:Y:S05]  /*0240*/  @!P0 BRA `(.L_x_2) ;  /* 0x0000024000008947 */ /* 0x000fea0003800000 */
[----:B------:R-:W-:Y:S02]  /*0250*/  USHF.R.U32.HI UR4, URZ, 0x10, UR6 ;  /* 0x000000103f047899 */ /* 0x000fe40008011606 */
[----:B------:R-:W-:Y:S02]  /*0260*/  ULDC UR5, c[0x0][0x338] ;  /* 0x0000ce0000057ab9 */ /* 0x000fe40000000800 */
[----:B------:R-:W-:Y:S02]  /*0270*/  UISETP.NE.AND UP0, UPT, UR4, URZ, UPT ;  /* 0x0000003f0400728c */ /* 0x000fe4000bf05270 */
[----:B------:R-:W-:Y:S02]  /*0280*/  UMOV UR12, URZ ;  /* 0x0000003f000c7c82 */ /* 0x000fe40008000000 */
[----:B------:R-:W-:-:S04]  /*0290*/  USEL UR5, UR4, UR5, UP0 ;  /* 0x0000000504057287 */ /* 0x000fc80008000000 */
[----:B------:R-:W-:Y:S02]  /*02a0*/  UIADD3 UR11, UR17, -0x1, UR5 ;  /* 0xffffffff110b7890 */ /* 0x000fe4000fffe005 */
[----:B------:R-:W-:-:S05]  /*02b0*/  IMAD.U32 R2, RZ, RZ, UR5 ;  /* 0x00000005ff027e24 */ /* 0x000fca000f8e00ff */
[-C--:B------:R-:W-:Y:S02]  /*02c0*/  IABS R3, R2.reuse ;  /* 0x0000000200037213 */ /* 0x080fe40000000000 */
[----:B------:R-:W-:-:S03]  /*02d0*/  IABS R2, R2 ;  /* 0x0000000200027213 */ /* 0x000fc60000000000 */
[----:B------:R-:W-:Y:S02]  /*02e0*/  IMAD.MOV.U32 R5, RZ, RZ, R3 ;  /* 0x000000ffff057224 */ /* 0x000fe400078e0003 */
[----:B------:R-:W-:Y:S01]  /*02f0*/  IMAD.U32 R3, RZ, RZ, UR11 ;  /* 0x0000000bff037e24 */ /* 0x000fe2000f8e00ff */
[----:B------:R-:W-:Y:S01]  /*0300*/  ULOP3.LUT UR11, UR11, UR5, URZ, 0x3c, !UPT ;  /* 0x000000050b0b7292 */ /* 0x000fe2000f8e3c3f */
[----:B------:R-:W1:Y:S01]  /*0310*/  R2UR UR9, R5 ;  /* 0x00000000050973c2 */ /* 0x000e6200000e0000 */
[----:B------:R-:W-:Y:S02]  /*0320*/  IMAD.MOV R2, RZ, RZ, -R2 ;  /* 0x000000ffff027224 */ /* 0x000fe400078e0a02 */
[----:B------:R-:W-:-:S05]  /*0330*/  IABS R3, R3 ;  /* 0x0000000300037213 */ /* 0x000fca0000000000 */
[----:B------:R-:W2:Y:S08]  /*0340*/  R2UR UR8, R3 ;  /* 0x00000000030873c2 */ /* 0x000eb000000e0000 */
[----:B------:R-:W3:Y:S01]  /*0350*/  R2UR UR7, R2 ;  /* 0x00000000020773c2 */ /* 0x000ee200000e0000 */
[----:B-1----:R-:W1:Y:S08]  /*0360*/  I2F.RP R6, UR9 ;  /* 0x0000000900067d06 */ /* 0x002e700008209400 */
[----:B-1----:R-:W1:Y:S02]  /*0370*/  MUFU.RCP R4, R6 ;  /* 0x0000000600047308 */ /* 0x002e640000001000 */
[----:B-1----:R-:W-:-:S06]  /*0380*/  IADD3 R4, R4, 0xffffffe, RZ ;  /* 0x0ffffffe04047810 */ /* 0x002fcc0007ffe0ff */
[----:B------:R-:W1:Y:S02]  /*0390*/  F2I.FTZ.U32.TRUNC.NTZ R4, R4 ;  /* 0x0000000400047305 */ /* 0x000e64000021f000 */
[----:B-1----:R-:W1:Y:S02]  /*03a0*/  R2UR UR13, R4 ;  /* 0x00000000040d73c2 */ /* 0x002e6400000e0000 */
[----:B-1----:R-:W-:-:S04]  /*03b0*/  UIADD3 UR4, URZ, -UR13, URZ ;  /* 0x8000000d3f047290 */ /* 0x002fc8000fffe03f */
[----:B------:R-:W-:-:S04]  /*03c0*/  UIMAD UR4, UR4, UR9, URZ ;  /* 0x00000009040472a4 */ /* 0x000fc8000f8e023f */
[----:B------:R-:W-:-:S04]  /*03d0*/  UIMAD.WIDE.U32 UR12, UR13, UR4, UR12 ;  /* 0x000000040d0c72a5 */ /* 0x000fc8000f8e000c */
[----:B--2---:R-:W-:-:S04]  /*03e0*/  UIMAD.WIDE.U32 UR12, UR13, UR8, URZ ;  /* 0x000000080d0c72a5 */ /* 0x004fc8000f8e003f */
[----:B---3--:R-:W-:-:S04]  /*03f0*/  UIMAD UR7, UR13, UR7, UR8 ;  /* 0x000000070d0772a4 */ /* 0x008fc8000f8e0208 */
[----:B------:R-:W-:-:S11]  /*0400*/  UISETP.GT.U32.AND UP0, UPT, UR9, UR7, UPT ;  /* 0x000000070900728c */ /* 0x000fd6000bf04070 */
[----:B------:R-:W-:Y:S02]  /*0410*/  @!UP0 UIADD3 UR7, UR7, -UR9, URZ ;  /* 0x8000000907078290 */ /* 0x000fe4000fffe03f */
[----:B------:R-:W-:Y:S02]  /*0420*/  @!UP0 UIADD3 UR13, UR13, 0x1, URZ ;  /* 0x000000010d0d8890 */ /* 0x000fe4000fffe03f */
[----:B------:R-:W-:Y:S02]  /*0430*/  UISETP.GE.U32.AND UP1, UPT, UR7, UR9, UPT ;  /* 0x000000090700728c */ /* 0x000fe4000bf26070 */
[----:B------:R-:W-:-:S09]  /*0440*/  UISETP.GE.AND UP0, UPT, UR11, URZ, UPT ;  /* 0x0000003f0b00728c */ /* 0x000fd2000bf06270 */
[----:B------:R-:W-:Y:S02]  /*0450*/  @UP1 UIADD3 UR13, UR13, 0x1, URZ ;  /* 0x000000010d0d1890 */ /* 0x000fe4000fffe03f */
[----:B------:R-:W-:Y:S02]  /*0460*/  UISETP.NE.AND UP1, UPT, UR5, URZ, UPT ;  /* 0x0000003f0500728c */ /* 0x000fe4000bf25270 */
[----:B------:R-:W-:-:S09]  /*0470*/  @!UP0 UIADD3 UR13, -UR13, URZ, URZ ;  /* 0x0000003f0d0d8290 */ /* 0x000fd2000fffe13f */
[----:B------:R-:W-:Y:S02]  /*0480*/  @!UP1 ULOP3.LUT UR13, URZ, UR5, URZ, 0x33, !UPT ;  /* 0x000000053f0d9292 */ /* 0x000fe4000f8e333f */
.L_x_2:
[----:B------:R-:W-:Y:S01]  /*0490*/  ULOP3.LUT UR8, UR6, 0xffff, URZ, 0xc0, !UPT ;  /* 0x0000ffff06087892 */ /* 0x000fe2000f8ec03f */
[----:B------:R-:W-:Y:S01]  /*04a0*/  PLOP3.LUT P2, PT, PT, PT, PT, 0x80, 0x0 ;  /* 0x000000000000781c */ /* 0x000fe20003f4f070 */
[----:B------:R-:W-:Y:S01]  /*04b0*/  ULDC.64 UR14, c[0x0][0x118] ;  /* 0x00004600000e7ab9 */ /* 0x000fe20000000a00 */
[----:B------:R-:W-:Y:S01]  /*04c0*/  IMAD.MOV.U32 R7, RZ, RZ, RZ ;  /* 0x000000ffff077224 */ /* 0x000fe200078e00ff */
[----:B------:R-:W-:Y:S01]  /*04d0*/  UIMAD UR8, UR8, UR13, URZ ;  /* 0x0000000d080872a4 */ /* 0x000fe2000f8e023f */
[----:B------:R-:W-:Y:S01]  /*04e0*/  IMAD.MOV.U32 R2, RZ, RZ, RZ ;  /* 0x000000ffff027224 */ /* 0x000fe200078e00ff */
[----:B------:R-:W-:Y:S01]  /*04f0*/  CS2R R114, SRZ ;  /* 0x0000000000727805 */ /* 0x000fe2000001ff00 */
[----:B------:R-:W-:Y:S01]  /*0500*/  CS2R R112, SRZ ;  /* 0x0000000000707805 */ /* 0x000fe2000001ff00 */
[----:B------:R-:W-:Y:S01]  /*0510*/  UIADD3 UR13, UR8, UR13, URZ ;  /* 0x0000000d080d7290 */ /* 0x000fe2000fffe03f */
[----:B------:R-:W-:Y:S01]  /*0520*/  CS2R R118, SRZ ;  /* 0x0000000000767805 */ /* 0x000fe2000001ff00 */
[----:B------:R-:W-:Y:S01]  /*0530*/  CS2R R116, SRZ ;  /* 0x0000000000747805 */ /* 0x000fe2000001ff00 */
[----:B------:R-:W-:Y:S01]  /*0540*/  CS2R R110, SRZ ;  /* 0x00000000006e7805 */ /* 0x000fe2000001ff00 */
[----:B------:R-:W-:Y:S01]  /*0550*/  UISETP.LT.AND UP0, UPT, UR17, UR13, UPT ;  /* 0x0000000d1100728c */ /* 0x000fe2000bf01270 */
[----:B------:R-:W-:Y:S01]  /*0560*/  CS2R R108, SRZ ;  /* 0x00000000006c7805 */ /* 0x000fe2000001ff00 */
[----:B------:R-:W-:Y:S01]  /*0570*/  CS2R R122, SRZ ;  /* 0x00000000007a7805 */ /* 0x000fe2000001ff00 */
[----:B------:R-:W-:Y:S01]  /*0580*/  CS2R R120, SRZ ;  /* 0x0000000000787805 */ /* 0x000fe2000001ff00 */
[----:B------:R-:W-:Y:S01]  /*0590*/  USEL UR17, UR17, UR13, UP0 ;  /* 0x0000000d11117287 */ /* 0x000fe20008000000 */
[----:B------:R-:W-:Y:S01]  /*05a0*/  CS2R R106, SRZ ;  /* 0x00000000006a7805 */ /* 0x000fe2000001ff00 */
[----:B------:R-:W-:Y:S01]  /*05b0*/  CS2R R104, SRZ ;  /* 0x0000000000687805 */ /* 0x000fe2000001ff00 */
[----:B------:R-:W-:Y:S01]  /*05c0*/  CS2R R102, SRZ ;  /* 0x0000000000667805 */ /* 0x000fe2000001ff00 */
[----:B------:R-:W-:Y:S01]  /*05d0*/  UISETP.GT.AND UP0, UPT, UR17, UR8, UPT ;  /* 0x000000081100728c */ /* 0x000fe2000bf04270 */
[----:B------:R-:W-:Y:S01]  /*05e0*/  CS2R R100, SRZ ;  /* 0x0000000000647805 */ /* 0x000fe2000001ff00 */
[----:B------:R-:W-:Y:S01]  /*05f0*/  CS2R R98, SRZ ;  /* 0x0000000000627805 */ /* 0x000fe2000001ff00 */
[----:B------:R-:W-:Y:S01]  /*0600*/  CS2R R96, SRZ ;  /* 0x0000000000607805 */ /* 0x000fe2000001ff00 */
[----:B------:R-:W-:Y:S01]  /*0610*/  CS2R R94, SRZ ;  /* 0x00000000005e7805 */ /* 0x000fe2000001ff00 */
[----:B------:R-:W-:Y:S01]  /*0620*/  CS2R R92, SRZ ;  /* 0x00000000005c7805 */ /* 0x000fe2000001ff00 */
[----:B------:R-:W-:Y:S01]  /*0630*/  PLOP3.LUT P0, PT, PT, PT, UP0, 0x80, 0x0 ;  /* 0x000000000000781c */ /* 0x000fe20003f0f008 */
[----:B------:R-:W-:Y:S01]  /*0640*/  CS2R R90, SRZ ;  /* 0x00000000005a7805 */ /* 0x000fe2000001ff00 */
        /* <DEDUP_REMOVED lines=15> */
[----:B------:R-:W-:Y:S05]  /*0740*/  @!P0 BRA `(.L_x_3) ;  /* 0x0000839000008947 */ /* 0x000fea0003800000 */
[----:B------:R-:W-:Y:S02]  /*0750*/  ISETP.NE.U32.AND P1, PT, RZ, c[0x0][0x340], PT ;  /* 0x0000d000ff007a0c */ /* 0x000fe40003f25070 */
[----:B------:R-:W-:Y:S01]  /*0760*/  SHF.R.S32.HI R125, RZ, 0x1f, R124 ;  /* 0x0000001fff7d7819 */ /* 0x000fe2000001147c */
[----:B------:R-:W-:Y:S01]  /*0770*/  USHF.R.S32.HI UR20, URZ, 0x1f, UR10 ;  /* 0x0000001f3f147899 */ /* 0x000fe2000801140a */
[----:B------:R-:W-:Y:S01]  /*0780*/  ISETP.NE.AND.EX P1, PT, RZ, c[0x0][0x344], PT, P1 ;  /* 0x0000d100ff007a0c */ /* 0x000fe20003f25310 */
[----:B------:R-:W-:-:S12]  /*0790*/  ULDC.64 UR4, c[0x0][0x1b8] ;  /* 0x00006e0000047ab9 */ /* 0x000fd80000000a00 */
[----:B------:R-:W-:-:S04]  /*07a0*/  @P1 IMAD.MOV.U32 R3, RZ, RZ, 0x4 ;  /* 0x00000004ff031424 */ /* 0x000fc800078e00ff */
[----:B------:R-:W-:-:S06]  /*07b0*/  @P1 IMAD.WIDE R234, R0, R3, c[0x0][0x340] ;  /* 0x0000d00000ea1625 */ /* 0x000fcc00078e0203 */
[----:B------:R-:W2:Y:S01]  /*07c0*/  @P1 LDG.E R234, [R234.64] ;  /* 0x0000000eeaea1981 */ /* 0x000ea2000c1e1900 */
[----:B------:R-:W-:Y:S01]  /*07d0*/  LEA.HI R40, R125, R124, RZ, 0x3 ;  /* 0x0000007c7d287211 */ /* 0x000fe200078f18ff */
[----:B------:R-:W-:Y:S01]  /*07e0*/  IMAD.MOV.U32 R9, RZ, RZ, c[0x0][0x2c4] ;  /* 0x0000b100ff097624 */ /* 0x000fe200078e00ff */
[----:B------:R-:W-:Y:S01]  /*07f0*/  UIMAD.WIDE.U32 UR6, UR10, UR4, URZ ;  /* 0x000000040a0672a5 */ /* 0x000fe2000f8e003f */
[----:B------:R-:W1:Y:S01]  /*0800*/  S2R R3, SR_CTAID.X ;  /* 0x0000000000037919 */ /* 0x000e620000002500 */
[----:B------:R-:W-:Y:S01]  /*0810*/  LOP3.LUT R41, R40, 0xfffffff8, RZ, 0xc0, !PT ;  /* 0xfffffff828297812 */ /* 0x000fe200078ec0ff */
[----:B------:R-:W-:Y:S01]  /*0820*/  UIMAD UR4, UR20, UR4, URZ ;  /* 0x00000004140472a4 */ /* 0x000fe2000f8e023f */
[----:B------:R-:W-:Y:S01]  /*0830*/  ISETP.NE.AND P0, PT, R9, 0x1, PT ;  /* 0x000000010900780c */ /* 0x000fe20003f05270 */
[----:B------:R-:W-:Y:S01]  /*0840*/  UIADD3 UR16, UR17, -0x1, URZ ;  /* 0xffffffff11107890 */ /* 0x000fe2000fffe03f */
[----:B------:R-:W-:Y:S01]  /*0850*/  SHF.R.S32.HI R40, RZ, 0x3, R40 ;  /* 0x00000003ff287819 */ /* 0x000fe20000011428 */
[----:B------:R-:W-:Y:S01]  /*0860*/  IMAD.IADD R41, R124, 0x1, -R41 ;  /* 0x000000017c297824 */ /* 0x000fe200078e0a29 */
[----:B------:R-:W-:Y:S01]  /*0870*/  UIMAD UR4, UR10, UR5, UR4 ;  /* 0x000000050a0472a4 */ /* 0x000fe2000f8e0204 */
[----:B------:R-:W-:Y:S01]  /*0880*/  SHF.R.S32.HI R7, RZ, 0x1f, R0 ;  /* 0x0000001fff077819 */ /* 0x000fe20000011400 */
[----:B------:R-:W-:Y:S01]  /*0890*/  IMAD.U32 R13, RZ, RZ, UR7 ;  /* 0x00000007ff0d7e24 */ /* 0x000fe2000f8e00ff */
[--C-:B------:R-:W-:Y:S01]  /*08a0*/  SHF.R.S32.HI R44, RZ, 0x1f, R40.reuse ;  /* 0x0000001fff2c7819 */ /* 0x100fe20000011428 */
[----:B------:R-:W-:Y:S01]  /*08b0*/  IMAD R2, R41, 0x20, R40 ;  /* 0x0000002029027824 */ /* 0x000fe200078e0228 */
[----:B------:R-:W-:Y:S01]  /*08c0*/  UIADD3 UR4, UR7, UR4, URZ ;  /* 0x0000000407047290 */ /* 0x000fe2000fffe03f */
[----:B------:R-:W-:Y:S01]  /*08d0*/  IMAD.U32 R12, RZ, RZ, UR6 ;  /* 0x00000006ff0c7e24 */ /* 0x000fe2000f8e00ff */
[----:B------:R-:W-:Y:S01]  /*08e0*/  UMOV UR18, 0x7 ;  /* 0x0000000700127882 */ /* 0x000fe20000000000 */
[----:B------:R-:W-:Y:S01]  /*08f0*/  IMAD R5, R7, c[0x0][0x1c0], RZ ;  /* 0x0000700007057a24 */ /* 0x000fe200078e02ff */
[----:B------:R-:W-:Y:S01]  /*0900*/  ULDC.64 UR6, c[0x0][0x1e0] ;  /* 0x0000780000067ab9 */ /* 0x000fe20000000a00 */
[----:B------:R-:W-:Y:S01]  /*0910*/  IMAD R9, R9, c[0x0][0x168], RZ ;  /* 0x00005a0009097a24 */ /* 0x000fe200078e02ff */
[----:B------:R-:W-:Y:S01]  /*0920*/  USHF.L.U64.HI UR18, UR6, UR18, UR7 ;  /* 0x0000001206127299 */ /* 0x000fe20008010207 */
[----:B------:R-:W-:Y:S01]  /*0930*/  IMAD.U32 R13, RZ, RZ, UR4 ;  /* 0x00000004ff0d7e24 */ /* 0x000fe2000f8e00ff */
[----:B------:R-:W-:Y:S01]  /*0940*/  ULDC.64 UR4, c[0x0][0x1e8] ;  /* 0x00007a0000047ab9 */ /* 0x000fe20000000a00 */
[C---:B------:R-:W-:Y:S01]  /*0950*/  IMAD R14, R0.reuse, c[0x0][0x1c4], R5 ;  /* 0x00007100000e7a24 */ /* 0x040fe200078e0205 */
[----:B------:R-:W-:Y:S01]  /*0960*/  UIMAD UR4, UR20, UR4, URZ ;  /* 0x00000004140472a4 */ /* 0x000fe2000f8e023f */
[----:B------:R-:W-:Y:S01]  /*0970*/  IMAD.WIDE.U32 R12, R0, c[0x0][0x1c0], R12 ;  /* 0x00007000000c7a25 */ /* 0x000fe200078e000c */
[----:B------:R-:W-:-:S02]  /*0980*/  USHF.L.U32 UR19, UR6, 0x7, URZ ;  /* 0x0000000706137899 */ /* 0x000fc4000800063f */
[----:B------:R-:W-:Y:S01]  /*0990*/  UIMAD UR4, UR10, UR5, UR4 ;  /* 0x000000050a0472a4 */ /* 0x000fe2000f8e0204 */
[----:B-1----:R-:W-:Y:S01]  /*09a0*/  IMAD R11, R3, 0x80, R2 ;  /* 0x00000080030b7824 */ /* 0x002fe200078e0202 */
[----:B------:R-:W-:Y:S01]  /*09b0*/  USHF.R.S32.HI UR11, URZ, 0x1f, UR16 ;  /* 0x0000001f3f0b7899 */ /* 0x000fe20008011410 */
[----:B------:R-:W-:Y:S01]  /*09c0*/  IMAD.IADD R15, R13, 0x1, R14 ;  /* 0x000000010d0f7824 */ /* 0x000fe200078e020e */
[----:B------:R-:W-:Y:S01]  /*09d0*/  UIMAD.WIDE.U32 UR12, UR6, 0x40, URZ ;  /* 0x00000040060c78a5 */ /* 0x000fe2000f8e003f */
[----:B------:R-:W-:Y:S01]  /*09e0*/  @P0 IMAD.HI.U32 R4, R11, c[0x0][0x2c8], RZ ;  /* 0x0000b2000b040a27 */ /* 0x000fe200078e00ff */
[----:B------:R-:W-:-:S03]  /*09f0*/  USHF.L.U32 UR9, UR7, 0x6, URZ ;  /* 0x0000000607097899 */ /* 0x000fc6000800063f */
[----:B------:R-:W-:Y:S01]  /*0a00*/  IMAD.MOV.U32 R2, RZ, RZ, R11 ;  /* 0x000000ffff027224 */ /* 0x000fe200078e000b */
[----:B------:R-:W-:Y:S01]  /*0a10*/  @P0 SHF.R.U32.HI R2, RZ, c[0x0][0x2cc], R4 ;  /* 0x0000b300ff020a19 */ /* 0x000fe20000011604 */
[----:B------:R-:W-:Y:S01]  /*0a20*/  IMAD.MOV.U32 R14, RZ, RZ, R12 ;  /* 0x000000ffff0e7224 */ /* 0x000fe200078e000c */
[----:B------:R-:W-:Y:S01]  /*0a30*/  UIADD3 UR9, UR13, UR9, URZ ;  /* 0x000000090d097290 */ /* 0x000fe2000fffe03f */
[----:B------:R-:W-:Y:S01]  /*0a40*/  IMAD R6, R3, 0x80, R40 ;  /* 0x0000008003067824 */ /* 0x000fe200078e0228 */
[--C-:B------:R-:W-:Y:S01]  /*0a50*/  SHF.R.S32.HI R5, RZ, 0x1f, R2.reuse ;  /* 0x0000001fff057819 */ /* 0x100fe20000011402 */
[----:B------:R-:W-:Y:S01]  /*0a60*/  IMAD.MOV R12, RZ, RZ, -R2 ;  /* 0x000000ffff0c7224 */ /* 0x000fe200078e0a02 */
[----:B------:R-:W-:Y:S01]  /*0a70*/  IADD3 R3, -R40, c[0x0][0x1d0], RZ ;  /* 0x0000740028037a10 */ /* 0x000fe20007ffe1ff */
[----:B------:R-:W-:Y:S01]  /*0a80*/  IMAD.WIDE.U32 R14, R2, c[0x0][0x1b0], R14 ;  /* 0x00006c00020e7a25 */ /* 0x000fe200078e000e */
[C---:B------:R-:W-:Y:S01]  /*0a90*/  IADD3 R4, R6.reuse, 0x20, RZ ;  /* 0x0000002006047810 */ /* 0x040fe20007ffe0ff */
[----:B------:R-:W-:Y:S01]  /*0aa0*/  BAR.SYNC.DEFER_BLOCKING 0x0 ;  /* 0x0000000000007b1d */ /* 0x000fe20000010000 */
[-C--:B------:R-:W-:Y:S01]  /*0ab0*/  ISETP.GE.AND P5, PT, R6, R9.reuse, PT ;  /* 0x000000090600720c */ /* 0x080fe20003fa6270 */
[----:B------:R-:W-:Y:S01]  /*0ac0*/  IMAD R5, R5, c[0x0][0x1b0], RZ ;  /* 0x00006c0005057a24 */ /* 0x000fe200078e02ff */
[-C--:B------:R-:W-:Y:S01]  /*0ad0*/  ISETP.GE.AND P3, PT, R4, R9.reuse, PT ;  /* 0x000000090400720c */ /* 0x080fe20003f66270 */
[----:B------:R-:W-:Y:S01]  /*0ae0*/  IMAD R12, R12, c[0x0][0x2c4], R11 ;  /* 0x0000b1000c0c7a24 */ /* 0x000fe200078e020b */
[----:B------:R-:W-:Y:S01]  /*0af0*/  IADD3 R4, R6, 0x40, RZ ;  /* 0x0000004006047810 */ /* 0x000fe20007ffe0ff */
[----:B------:R-:W-:Y:S01]  /*0b00*/  IMAD R5, R2, c[0x0][0x1b4], R5 ;  /* 0x00006d0002057a24 */ /* 0x000fe200078e0205 */
[----:B------:R-:W-:Y:S01]  /*0b10*/  IADD3 R6, R6, 0x60, RZ ;  /* 0x0000006006067810 */ /* 0x000fe20007ffe0ff */
[----:B------:R-:W-:Y:S01]  /*0b20*/  IMAD.SHL.U32 R11, R40, 0x40, RZ ;  /* 0x00000040280b7824 */ /* 0x000fe200078e00ff */
[----:B------:R-:W-:Y:S01]  /*0b30*/  ISETP.GE.AND P4, PT, R4, R9, PT ;  /* 0x000000090400720c */ /* 0x000fe20003f86270 */
[----:B------:R-:W-:Y:S01]  /*0b40*/  IMAD.IADD R15, R15, 0x1, R5 ;  /* 0x000000010f0f7824 */ /* 0x000fe200078e0205 */
[----:B------:R-:W-:Y:S01]  /*0b50*/  SHF.R.S32.HI R5, RZ, 0x1f, R12 ;  /* 0x0000001fff057819 */ /* 0x000fe2000001140c */
[----:B------:R-:W-:Y:S01]  /*0b60*/  IMAD.SHL.U32 R42, R41, 0x8, RZ ;  /* 0x00000008292a7824 */ /* 0x000fe200078e00ff */
[----:B------:R-:W-:Y:S01]  /*0b70*/  LOP3.LUT R11, R11, 0x1c0, RZ, 0xc0, !PT ;  /* 0x000001c00b0b7812 */ /* 0x000fe200078ec0ff */
[----:B------:R-:W-:-:S02]  /*0b80*/  IMAD.U32 R2, RZ, RZ, UR16 ;  /* 0x00000010ff027e24 */ /* 0x000fc4000f8e00ff */
[----:B------:R-:W-:Y:S01]  /*0b90*/  IMAD R5, R5, c[0x0][0x1a8], RZ ;  /* 0x00006a0005057a24 */ /* 0x000fe200078e02ff */
[----:B------:R-:W-:Y:S01]  /*0ba0*/  SHF.R.U32.HI R8, RZ, 0x3, R11 ;  /* 0x00000003ff087819 */ /* 0x000fe2000001160b */
[----:B------:R-:W-:Y:S01]  /*0bb0*/  IMAD R2, R2, -0x80, R3 ;  /* 0xffffff8002027824 */ /* 0x000fe200078e0203 */
[--C-:B------:R-:W-:Y:S01]  /*0bc0*/  LOP3.LUT R11, R11, 0x38, R42.reuse, 0xf8, !PT ;  /* 0x000000380b0b7812 */ /* 0x100fe200078ef82a */
[C---:B------:R-:W-:Y:S01]  /*0bd0*/  IMAD R5, R12.reuse, c[0x0][0x1ac], R5 ;  /* 0x00006b000c057a24 */ /* 0x040fe200078e0205 */
[----:B------:R-:W-:Y:S01]  /*0be0*/  SHF.R.S32.HI R43, RZ, 0x1f, R42 ;  /* 0x0000001fff2b7819 */ /* 0x000fe2000001142a */
[----:B------:R-:W-:Y:S01]  /*0bf0*/  IMAD.WIDE.U32 R12, R12, c[0x0][0x1a8], R14 ;  /* 0x00006a000c0c7a25 */ /* 0x000fe200078e000e */
[----:B------:R-:W-:Y:S02]  /*0c00*/  LOP3.LUT R8, R11, R8, RZ, 0x3c, !PT ;  /* 0x000000080b087212 */ /* 0x000fe400078e3cff */
[----:B------:R-:W-:Y:S01]  /*0c10*/  ISETP.GE.AND P6, PT, R42, c[0x0][0x198], PT ;  /* 0x000066002a007a0c */ /* 0x000fe20003fc6270 */
[----:B------:R-:W-:-:S02]  /*0c20*/  IMAD R3, R44, c[0x0][0x1e0], RZ ;  /* 0x000078002c037a24 */ /* 0x000fc400078e02ff */
[----:B------:R-:W-:Y:S01]  /*0c30*/  IMAD.IADD R4, R13, 0x1, R5 ;  /* 0x000000010d047824 */ /* 0x000fe200078e0205 */
[----:B------:R-:W-:Y:S01]  /*0c40*/  LEA R5, P0, R12, c[0x0][0x160], 0x1 ;  /* 0x000058000c057a11 */ /* 0x000fe200078008ff */
[----:B------:R-:W-:-:S03]  /*0c50*/  IMAD.WIDE.U32 R10, R40, c[0x0][0x1e0], R42 ;  /* 0x00007800280a7a25 */ /* 0x000fc600078e002a */
[----:B------:R-:W-:Y:S01]  /*0c60*/  LEA.HI.X R4, R12, c[0x0][0x164], R4, 0x1, P0 ;  /* 0x000059000c047a11 */ /* 0x000fe200000f0c04 */
[----:B------:R-:W-:Y:S01]  /*0c70*/  IMAD R3, R40, c[0x0][0x1e4], R3 ;  /* 0x0000790028037a24 */ /* 0x000fe200078e0203 */
[----:B------:R-:W1:Y:S01]  /*0c80*/  SHFL.IDX PT, R14, R5, RZ, 0x181f ;  /* 0x00181fff050e7589 */ /* 0x000e6200000e0000 */
[----:B------:R-:W-:Y:S01]  /*0c90*/  IMAD.MOV.U32 R12, RZ, RZ, R10 ;  /* 0x000000ffff0c7224 */ /* 0x000fe200078e000a */
[----:B------:R-:W-:Y:S01]  /*0ca0*/  ISETP.GE.AND P0, PT, R6, R9, PT ;  /* 0x000000090600720c */ /* 0x000fe20003f06270 */
[----:B------:R-:W-:Y:S01]  /*0cb0*/  IMAD.U32 R228, RZ, RZ, UR10 ;  /* 0x0000000affe47e24 */ /* 0x000fe2000f8e00ff */
[----:B------:R-:W3:Y:S01]  /*0cc0*/  SHFL.IDX PT, R15, R4, RZ, 0x181f ;  /* 0x00181fff040f7589 */ /* 0x000ee200000e0000 */
[----:B------:R-:W-:Y:S01]  /*0cd0*/  IMAD.IADD R13, R11, 0x1, R3 ;  /* 0x000000010b0d7824 */ /* 0x000fe200078e0203 */
[----:B------:R-:W-:Y:S02]  /*0ce0*/  IADD3 R3, R42, 0x40, RZ ;  /* 0x000000402a037810 */ /* 0x000fe40007ffe0ff */
[----:B------:R-:W-:Y:S01]  /*0cf0*/  LEA.HI R11, R125, R124, RZ, 0x6 ;  /* 0x0000007c7d0b7211 */ /* 0x000fe200078f30ff */
[----:B------:R-:W-:Y:S01]  /*0d00*/  IMAD.WIDE.U32 R228, R228, c[0x0][0x1e8], R12 ;  /* 0x00007a00e4e47a25 */ /* 0x000fe200078e000c */
[----:B------:R-:W-:Y:S01]  /*0d10*/  @!P5 SHF.R.S32.HI R6, RZ, 0x1f, R3 ;  /* 0x0000001fff06d819 */ /* 0x000fe20000011403 */
[----:B------:R-:W4:Y:S02]  /*0d20*/  SHFL.IDX PT, R12, R5, 0x1, 0x181f ;  /* 0x00381f00050c7f89 */ /* 0x000f2400000e0000 */
[----:B------:R-:W-:Y:S01]  /*0d30*/  IMAD.SHL.U32 R11, R11, 0x8, RZ ;  /* 0x000000080b0b7824 */ /* 0x000fe200078e00ff */
[----:B------:R-:W-:Y:S01]  /*0d40*/  @!P5 LEA.HI R6, R6, R3, RZ, 0x3 ;  /* 0x000000030606d211 */ /* 0x000fe200078f18ff */
[----:B------:R-:W5:Y:S01]  /*0d50*/  SHFL.IDX PT, R13, R4, 0x1, 0x181f ;  /* 0x00381f00040d7f89 */ /* 0x000f6200000e0000 */
[----:B------:R-:W-:Y:S01]  /*0d60*/  IADD3 R229, R229, UR4, RZ ;  /* 0x00000004e5e57c10 */ /* 0x000fe2000fffe0ff */
[----:B------:R-:W-:Y:S01]  /*0d70*/  UIMAD UR4, UR18, UR16, URZ ;  /* 0x00000010120472a4 */ /* 0x000fe2000f8e023f */
[----:B------:R-:W-:Y:S01]  /*0d80*/  LOP3.LUT R8, R8, 0xfffffe00, R11, 0xf8, !PT ;  /* 0xfffffe0008087812 */ /* 0x000fe200078ef80b */
[----:B------:R-:W5:Y:S02]  /*0d90*/  SHFL.IDX PT, R18, R5, 0x2, 0x181f ;  /* 0x00581f0005127f89 */ /* 0x000f6400000e0000 */
[----:B------:R-:W-:-:S02]  /*0da0*/  UIMAD UR4, UR11, UR19, UR4 ;  /* 0x000000130b0472a4 */ /* 0x000fc4000f8e0204 */
[----:B------:R-:W5:Y:S01]  /*0db0*/  SHFL.IDX PT, R19, R4, 0x2, 0x181f ;  /* 0x00581f0004137f89 */ /* 0x000f6200000e0000 */
[----:B-1----:R-:W-:Y:S01]  /*0dc0*/  @!P5 LEA R16, P2, R42, R14, 0x1 ;  /* 0x0000000e2a10d211 */ /* 0x002fe200078408ff */
[----:B------:R-:W-:Y:S02]  /*0dd0*/  IMAD.SHL.U32 R227, R8, 0x2, RZ ;  /* 0x0000000208e37824 */ /* 0x000fe400078e00ff */
[----:B------:R1:W2:Y:S01]  /*0de0*/  SHFL.IDX PT, R10, R5, 0x3, 0x181f ;  /* 0x00781f00050a7f89 */ /* 0x0002a200000e0000 */
[----:B---3--:R-:W-:-:S03]  /*0df0*/  @!P5 LEA.HI.X R17, R42, R15, R43, 0x1, P2 ;  /* 0x0000000f2a11d211 */ /* 0x008fc600010f0c2b */
[----:B------:R3:W2:Y:S01]  /*0e00*/  SHFL.IDX PT, R11, R4, 0x3, 0x181f ;  /* 0x00781f00040b7f89 */ /* 0x0006a200000e0000 */
[----:B----4-:R-:W-:-:S03]  /*0e10*/  @!P3 LEA R8, P2, R42, R12, 0x1 ;  /* 0x0000000c2a08b211 */ /* 0x010fc600078408ff */
[----:B------:R4:W-:Y:S01]  /*0e20*/  @!P5 LDGSTS.E.BYPASS.LTC128B.128 [R227+0x100], [R16.64], !P6 ;  /* 0x0010000010e3dfae */ /* 0x0009e2000f101d4e */
[C---:B-----5:R-:W-:Y:S01]  /*0e30*/  @!P3 LEA.HI.X R9, R42.reuse, R13, R43, 0x1, P2 ;  /* 0x0000000d2a09b211 */ /* 0x060fe200010f0c2b */
[----:B-1----:R-:W-:Y:S02]  /*0e40*/  IMAD.U32 R5, RZ, RZ, UR6 ;  /* 0x00000006ff057e24 */ /* 0x002fe4000f8e00ff */
[----:B---3--:R-:W-:Y:S01]  /*0e50*/  IMAD.U32 R4, RZ, RZ, UR7 ;  /* 0x00000007ff047e24 */ /* 0x008fe2000f8e00ff */
[----:B----4-:R-:W-:-:S04]  /*0e60*/  @!P4 LEA R16, P2, R42, R18, 0x1 ;  /* 0x000000122a10c211 */ /* 0x010fc800078408ff */
[----:B------:R-:W-:Y:S02]  /*0e70*/  @!P4 LEA.HI.X R17, R42, R19, R43, 0x1, P2 ;  /* 0x000000132a11c211 */ /* 0x000fe400010f0c2b */
[----:B--2---:R-:W-:Y:S01]  /*0e80*/  @P1 SHF.R.S32.HI R235, RZ, 0x1f, R234 ;  /* 0x0000001fffeb1819 */ /* 0x004fe200000114ea */
[----:B------:R-:W-:Y:S01]  /*0e90*/  @!P1 IMAD.MOV.U32 R234, RZ, RZ, R0 ;  /* 0x000000ffffea9224 */ /* 0x000fe200078e0000 */
[----:B------:R-:W-:Y:S01]  /*0ea0*/  @!P3 SHF.R.S32.HI R0, RZ, 0x1f, R3 ;  /* 0x0000001fff00b819 */ /* 0x000fe20000011403 */
[----:B------:R-:W-:Y:S01]  /*0eb0*/  @!P1 IMAD.MOV.U32 R235, RZ, RZ, R7 ;  /* 0x000000ffffeb9224 */ /* 0x000fe200078e0007 */
[----:B------:R-:W-:Y:S01]  /*0ec0*/  ISETP.GE.AND P1, PT, R3, c[0x0][0x198], PT ;  /* 0x0000660003007a0c */ /* 0x000fe20003f26270 */
[----:B------:R-:W-:Y:S01]  /*0ed0*/  IMAD.WIDE.U32 R228, R234, c[0x0][0x1f0], R228 ;  /* 0x00007c00eae47a25 */ /* 0x000fe200078e00e4 */
[----:B------:R-:W-:Y:S02]  /*0ee0*/  @!P5 LOP3.LUT R7, R6, 0xfffffff8, RZ, 0xc0, !PT ;  /* 0xfffffff80607d812 */ /* 0x000fe400078ec0ff */
[----:B------:R-:W-:Y:S01]  /*0ef0*/  @!P3 LEA.HI R0, R0, R3, RZ, 0x3 ;  /* 0x000000030000b211 */ /* 0x000fe200078f18ff */
[----:B------:R-:W-:-:S02]  /*0f00*/  IMAD R231, R235, c[0x0][0x1f0], RZ ;  /* 0x00007c00ebe77a24 */ /* 0x000fc400078e02ff */
[----:B------:R-:W-:Y:S01]  /*0f10*/  @!P5 IMAD.WIDE R20, R7, 0x2, R14 ;  /* 0x000000020714d825 */ /* 0x000fe200078e020e */
[----:B------:R-:W-:Y:S02]  /*0f20*/  @!P3 LOP3.LUT R7, R0, 0xfffffff8, RZ, 0xc0, !PT ;  /* 0xfffffff80007b812 */ /* 0x000fe400078ec0ff */
[----:B------:R-:W-:Y:S01]  /*0f30*/  @!P4 SHF.R.S32.HI R0, RZ, 0x1f, R3 ;  /* 0x0000001fff00c819 */ /* 0x000fe20000011403 */
[----:B------:R-:W-:Y:S02]  /*0f40*/  IMAD R231, R234, c[0x0][0x1f4], R231 ;  /* 0x00007d00eae77a24 */ /* 0x000fe400078e02e7 */
[----:B------:R1:W-:Y:S01]  /*0f50*/  @!P5 LDGSTS.E.BYPASS.LTC128B.128 [R227+0x4100], [R20.64], !P1 ;  /* 0x0410000014e3dfae */ /* 0x0003e2000c901d4e */
[----:B------:R-:W-:Y:S01]  /*0f60*/  ISETP.GE.AND P5, PT, R2, 0x21, PT ;  /* 0x000000210200780c */ /* 0x000fe20003fa6270 */
[----:B------:R-:W-:Y:S01]  /*0f70*/  IMAD.IADD R231, R229, 0x1, R231 ;  /* 0x00000001e5e77824 */ /* 0x000fe200078e02e7 */
[----:B------:R-:W-:Y:S01]  /*0f80*/  @!P4 LEA.HI R0, R0, R3, RZ, 0x3 ;  /* 0x000000030000c211 */ /* 0x000fe200078f18ff */
[----:B------:R2:W-:Y:S01]  /*0f90*/  @!P3 LDGSTS.E.BYPASS.LTC128B.128 [R227+0x1100], [R8.64], !P6 ;  /* 0x0110000008e3bfae */ /* 0x0005e2000f101d4e */
[----:B------:R-:W-:-:S02]  /*0fa0*/  IMAD.MOV.U32 R230, RZ, RZ, R228 ;  /* 0x000000ffffe67224 */ /* 0x000fc400078e00e4 */
[----:B------:R-:W-:Y:S01]  /*0fb0*/  @!P3 IMAD.WIDE R6, R7, 0x2, R12 ;  /* 0x000000020706b825 */ /* 0x000fe200078e020c */
[----:B------:R-:W-:-:S04]  /*0fc0*/  @!P4 LOP3.LUT R0, R0, 0xfffffff8, RZ, 0xc0, !PT ;  /* 0xfffffff80000c812 */ /* 0x000fc800078ec0ff */
[----:B------:R3:W-:Y:S01]  /*0fd0*/  @!P3 LDGSTS.E.BYPASS.LTC128B.128 [R227+0x5100], [R6.64], !P1 ;  /* 0x0510000006e3bfae */ /* 0x0007e2000c901d4e */
[----:B------:R-:W-:Y:S01]  /*0fe0*/  @!P0 LEA R14, P3, R42, R10, 0x1 ;  /* 0x0000000a2a0e8211 */ /* 0x000fe200078608ff */
[----:B------:R-:W-:Y:S02]  /*0ff0*/  @!P4 IMAD.WIDE R18, R0, 0x2, R18 ;  /* 0x000000020012c825 */ /* 0x000fe400078e0212 */
[----:B------:R4:W-:Y:S01]  /*1000*/  @!P4 LDGSTS.E.BYPASS.LTC128B.128 [R227+0x2100], [R16.64], !P6 ;  /* 0x0210000010e3cfae */ /* 0x0009e2000f101d4e */
[C-C-:B------:R-:W-:Y:S02]  /*1010*/  @!P0 LEA.HI.X R15, R42.reuse, R11, R43.reuse, 0x1, P3 ;  /* 0x0000000b2a0f8211 */ /* 0x140fe400018f0c2b */
[----:B------:R-:W-:Y:S01]  /*1020*/  ISETP.GE.AND P3, PT, R42, c[0x0][0x1d4], PT ;  /* 0x000075002a007a0c */ /* 0x000fe20003f66270 */
[----:B------:R5:W-:Y:S01]  /*1030*/  @!P4 LDGSTS.E.BYPASS.LTC128B.128 [R227+0x6100], [R18.64], !P1 ;  /* 0x0610000012e3cfae */ /* 0x000be2000c901d4e */
[----:B------:R-:W-:Y:S01]  /*1040*/  ISETP.GE.AND P4, PT, R2, 0x41, PT ;  /* 0x000000410200780c */ /* 0x000fe20003f86270 */
[----:B------:R-:W-:-:S02]  /*1050*/  IMAD.WIDE.U32 R42, R40, c[0x0][0x208], R42 ;  /* 0x00008200282a7a25 */ /* 0x000fc400078e002a */
[----:B------:R1:W-:Y:S01]  /*1060*/  @!P0 LDGSTS.E.BYPASS.LTC128B.128 [R227+0x3100], [R14.64], !P6 ;  /* 0x031000000ee38fae */ /* 0x0003e2000f101d4e */
[----:B------:R-:W-:Y:S01]  /*1070*/  ISETP.GE.AND P6, PT, R2, 0x1, PT ;  /* 0x000000010200780c */ /* 0x000fe20003fc6270 */
[----:B--2---:R-:W-:-:S04]  /*1080*/  IMAD.U32 R9, RZ, RZ, UR16 ;  /* 0x00000010ff097e24 */ /* 0x004fc8000f8e00ff */
[----:B------:R-:W-:-:S04]  /*1090*/  IMAD.WIDE.U32 R8, R9, UR19, R230 ;  /* 0x0000001309087c25 */ /* 0x000fc8000f8e00e6 */
[----:B---3--:R-:W-:Y:S01]  /*10a0*/  IMAD.U32 R7, RZ, RZ, UR6 ;  /* 0x00000006ff077e24 */ /* 0x008fe2000f8e00ff */
[----:B------:R-:W-:Y:S02]  /*10b0*/  @P5 LEA R5, P2, R5, R8, 0x5 ;  /* 0x0000000805055211 */ /* 0x000fe400078428ff */
[----:B------:R-:W-:Y:S01]  /*10c0*/  IADD3 R9, R9, UR4, RZ ;  /* 0x0000000409097c10 */ /* 0x000fe2000fffe0ff */
[----:B------:R-:W-:Y:S01]  /*10d0*/  ULDC.64 UR4, c[0x0][0x210] ;  /* 0x0000840000047ab9 */ /* 0x000fe20000000a00 */
[----:B------:R-:W-:Y:S01]  /*10e0*/  LEA.HI R6, R125, R124, RZ, 0x4 ;  /* 0x0000007c7d067211 */ /* 0x000fe200078f20ff */
[----:B------:R-:W-:Y:S01]  /*10f0*/  UIMAD UR4, UR20, UR4, URZ ;  /* 0x00000004140472a4 */ /* 0x000fe2000f8e023f */
[----:B------:R-:W-:Y:S02]  /*1100*/  @P5 LEA.HI.X R4, R7, R9, R4, 0x5, P2 ;  /* 0x0000000907045211 */ /* 0x000fe400010f2c04 */
[----:B------:R-:W-:Y:S02]  /*1110*/  @P5 LEA R12, P2, R5, c[0x0][0x1c8], 0x1 ;  /* 0x00007200050c5a11 */ /* 0x000fe400078408ff */
[----:B------:R-:W-:-:S02]  /*1120*/  SHF.R.S32.HI R7, RZ, 0x4, R6 ;  /* 0x00000004ff077819 */ /* 0x000fc40000011406 */
[----:B------:R-:W-:Y:S02]  /*1130*/  @P5 LEA.HI.X R13, R5, c[0x0][0x1cc], R4, 0x1, P2 ;  /* 0x00007300050d5a11 */ /* 0x000fe400010f0c04 */
[----:B------:R-:W-:Y:S02]  /*1140*/  @!P0 SHF.R.S32.HI R4, RZ, 0x1f, R3 ;  /* 0x0000001fff048819 */ /* 0x000fe40000011403 */
[----:B------:R-:W-:Y:S02]  /*1150*/  LOP3.LUT R5, R6, 0xfffffff0, RZ, 0xc0, !PT ;  /* 0xfffffff006057812 */ /* 0x000fe400078ec0ff */
[----:B------:R-:W-:Y:S02]  /*1160*/  @!P0 LEA.HI R4, R4, R3, RZ, 0x3 ;  /* 0x0000000304048211 */ /* 0x000fe400078f18ff */
[----:B------:R-:W-:Y:S01]  /*1170*/  ISETP.GE.AND P2, PT, R2, 0x61, PT ;  /* 0x000000610200780c */ /* 0x000fe20003f46270 */
[----:B------:R-:W-:Y:S01]  /*1180*/  IMAD.IADD R5, R124, 0x1, -R5 ;  /* 0x000000017c057824 */ /* 0x000fe200078e0a05 */
[----:B------:R-:W-:-:S02]  /*1190*/  @!P0 LOP3.LUT R4, R4, 0xfffffff8, RZ, 0xc0, !PT ;  /* 0xfffffff804048812 */ /* 0x000fc400078ec0ff */
[----:B------:R-:W-:Y:S02]  /*11a0*/  LEA.HI R6, R6, R7, RZ, 0x1 ;  /* 0x0000000706067211 */ /* 0x000fe400078f08ff */
[----:B------:R-:W-:Y:S01]  /*11b0*/  SHF.R.S32.HI R0, RZ, 0x1f, R5 ;  /* 0x0000001fff007819 */ /* 0x000fe20000011405 */
[----:B----4-:R-:W-:Y:S01]  /*11c0*/  @!P0 IMAD.WIDE R16, R4, 0x2, R10 ;  /* 0x0000000204108825 */ /* 0x010fe200078e020a */
[----:B------:R-:W-:Y:S02]  /*11d0*/  LOP3.LUT R6, R6, 0xfffffffe, RZ, 0xc0, !PT ;  /* 0xfffffffe06067812 */ /* 0x000fe400078ec0ff */
[----:B------:R-:W-:Y:S02]  /*11e0*/  LEA.HI R0, R0, R5, RZ, 0x3 ;  /* 0x0000000500007211 */ /* 0x000fe400078f18ff */
[----:B------:R2:W-:Y:S01]  /*11f0*/  @!P0 LDGSTS.E.BYPASS.LTC128B.128 [R227+0x7100], [R16.64], !P1 ;  /* 0x0710000010e38fae */ /* 0x0005e2000c901d4e */
[----:B-1----:R-:W-:Y:S01]  /*1200*/  @P6 LEA R14, P0, R8, c[0x0][0x1c8], 0x1 ;  /* 0x00007200080e6a11 */ /* 0x002fe200078008ff */
[----:B------:R-:W-:Y:S01]  /*1210*/  VOTEU.ANY UP0, P2 ;  /* 0x00000000003f7886 */ /* 0x000fe20001000100 */
[----:B------:R-:W-:Y:S01]  /*1220*/  LOP3.LUT R2, R0, 0xfffffff8, RZ, 0xc0, !PT ;  /* 0xfffffff800027812 */ /* 0x000fe200078ec0ff */
[----:B------:R-:W0:Y:S01]  /*1230*/  LDGDEPBAR ;  /* 0x00000000000079af */ /* 0x000e220000000000 */
[C-C-:B------:R-:W-:Y:S01]  /*1240*/  @P6 LEA.HI.X R15, R8.reuse, c[0x0][0x1cc], R9.reuse, 0x1, P0 ;  /* 0x00007300080f6a11 */ /* 0x140fe200000f0c09 */
[----:B------:R-:W-:Y:S01]  /*1250*/  IMAD.IADD R6, R7, 0x1, -R6 ;  /* 0x0000000107067824 */ /* 0x000fe200078e0a06 */
[----:B------:R-:W-:Y:S01]  /*1260*/  @P4 IADD3 R4, P0, R8, UR12, RZ ;  /* 0x0000000c08044c10 */ /* 0x000fe2000ff1e0ff */
[----:B------:R-:W-:Y:S01]  /*1270*/  IMAD.IADD R2, R5, 0x1, -R2 ;  /* 0x0000000105027824 */ /* 0x000fe200078e0a02 */
[----:B------:R-:W-:Y:S01]  /*1280*/  @UP0 UIMAD UR7, UR7, 0x60, URZ ;  /* 0x00000060070708a4 */ /* 0x000fe2000f8e023f */
[----:B------:R-:W-:Y:S01]  /*1290*/  IMAD.U32 R5, RZ, RZ, UR6 ;  /* 0x00000006ff057e24 */ /* 0x000fe2000f8e00ff */
[----:B------:R-:W-:Y:S01]  /*12a0*/  @P4 IADD3.X R11, R9, UR9, RZ, P0, !PT ;  /* 0x00000009090b4c10 */ /* 0x000fe200087fe4ff */
[----:B------:R1:W-:Y:S01]  /*12b0*/  @P6 LDGSTS.E.BYPASS.LTC128B.128 [R227+0x8100], [R14.64], !P3 ;  /* 0x081000000ee36fae */ /* 0x0003e2000d901d4e */
[----:B------:R-:W-:Y:S01]  /*12c0*/  ISETP.GE.AND P0, PT, R3, c[0x0][0x1d4], PT ;  /* 0x0000750003007a0c */ /* 0x000fe20003f06270 */
[----:B------:R-:W-:Y:S01]  /*12d0*/  @P2 IMAD.WIDE.U32 R8, R5, 0x60, R8 ;  /* 0x0000006005082825 */ /* 0x000fe200078e0008 */
[----:B------:R-:W-:-:S03]  /*12e0*/  LEA.HI R125, R125, R124, RZ, 0x5 ;  /* 0x0000007c7d7d7211 */ /* 0x000fc600078f28ff */
[----:B------:R-:W-:Y:S02]  /*12f0*/  IMAD.SHL.U32 R10, R2, 0x40, RZ ;  /* 0x00000040020a7824 */ /* 0x000fe400078e00ff */
[----:B------:R-:W-:Y:S02]  /*1300*/  IMAD.SHL.U32 R7, R6, 0x8, RZ ;  /* 0x0000000806077824 */ /* 0x000fe400078e00ff */
[----:B------:R-:W-:Y:S01]  /*1310*/  IMAD.SHL.U32 R0, R0, 0x40, RZ ;  /* 0x0000004000007824 */ /* 0x000fe200078e00ff */
[----:B------:R-:W-:Y:S01]  /*1320*/  LOP3.LUT R10, R10, 0x1c0, RZ, 0xc0, !PT ;  /* 0x000001c00a0a7812 */ /* 0x000fe200078ec0ff */
[----:B------:R-:W-:Y:S02]  /*1330*/  IMAD.SHL.U32 R5, R125, 0x20, RZ ;  /* 0x000000207d057824 */ /* 0x000fe400078e00ff */
[----:B------:R1:W-:Y:S01]  /*1340*/  @P6 LDGSTS.E.BYPASS.LTC128B.128 [R227+0xc100], [R14.64+0x80], !P0 ;  /* 0x0c1000800ee36fae */ /* 0x0003e2000c101d4e */
[----:B--2---:R-:W-:Y:S02]  /*1350*/  @P4 LEA R16, P1, R4, c[0x0][0x1c8], 0x1 ;  /* 0x0000720004104a11 */ /* 0x004fe400078208ff */
[----:B------:R-:W-:Y:S01]  /*1360*/  LOP3.LUT R3, R10, 0x8, R7, 0xf8, !PT ;  /* 0x000000080a037812 */ /* 0x000fe200078ef807 */
[----:B------:R1:W-:Y:S01]  /*1370*/  @P5 LDGSTS.E.BYPASS.LTC128B.128 [R227+0x9100], [R12.64], !P3 ;  /* 0x091000000ce35fae */ /* 0x0003e2000d901d4e */
[----:B------:R-:W-:Y:S01]  /*1380*/  @P4 LEA.HI.X R17, R4, c[0x0][0x1cc], R11, 0x1, P1 ;  /* 0x0000730004114a11 */ /* 0x000fe200008f0c0b */
[----:B------:R-:W-:Y:S01]  /*1390*/  IMAD.MOV.U32 R7, RZ, RZ, 0x10 ;  /* 0x00000010ff077424 */ /* 0x000fe200078e00ff */
[----:B------:R-:W-:Y:S01]  /*13a0*/  @P2 IADD3 R4, R9, UR7, RZ ;  /* 0x0000000709042c10 */ /* 0x000fe2000fffe0ff */
[----:B------:R1:W-:Y:S01]  /*13b0*/  @P5 LDGSTS.E.BYPASS.LTC128B.128 [R227+0xd100], [R12.64+0x80], !P0 ;  /* 0x0d1000800ce35fae */ /* 0x0003e2000c101d4e */
[----:B-----5:R-:W-:Y:S01]  /*13c0*/  @P2 LEA R18, P1, R8, c[0x0][0x1c8], 0x1 ;  /* 0x0000720008122a11 */ /* 0x020fe200078208ff */
[----:B------:R-:W-:Y:S01]  /*13d0*/  IMAD.SHL.U32 R9, R40, 0x8, RZ ;  /* 0x0000000828097824 */ /* 0x000fe200078e00ff */
[----:B------:R-:W-:Y:S01]  /*13e0*/  SHF.R.U32.HI R10, RZ, 0x3, R10 ;  /* 0x00000003ff0a7819 */ /* 0x000fe2000001160a */
[----:B------:R2:W-:Y:S01]  /*13f0*/  @P4 LDGSTS.E.BYPASS.LTC128B.128 [R227+0xa100], [R16.64], !P3 ;  /* 0x0a10000010e34fae */ /* 0x0005e2000d901d4e */
[----:B------:R-:W-:Y:S01]  /*1400*/  @P2 LEA.HI.X R19, R8, c[0x0][0x1cc], R4, 0x1, P1 ;  /* 0x0000730008132a11 */ /* 0x000fe200008f0c04 */
[----:B------:R-:W-:Y:S01]  /*1410*/  IMAD.SHL.U32 R4, R41, 0x40, RZ ;  /* 0x0000004029047824 */ /* 0x000fe200078e00ff */
[----:B------:R-:W-:Y:S01]  /*1420*/  LOP3.LUT R3, R3, R10, RZ, 0x3c, !PT ;  /* 0x0000000a03037212 */ /* 0x000fe200078e3cff */
[----:B------:R2:W-:Y:S01]  /*1430*/  @P4 LDGSTS.E.BYPASS.LTC128B.128 [R227+0xe100], [R16.64+0x80], !P0 ;  /* 0x0e10008010e34fae */ /* 0x0005e2000c101d4e */
[----:B------:R-:W-:-:S02]  /*1440*/  UIMAD UR7, UR10, UR5, UR4 ;  /* 0x000000050a0772a4 */ /* 0x000fc4000f8e0204 */
[----:B------:R-:W-:Y:S01]  /*1450*/  LOP3.LUT R0, R3, 0xfffffe00, R0, 0xf8, !PT ;  /* 0xfffffe0003007812 */ /* 0x000fe200078ef800 */
[----:B------:R2:W-:Y:S01]  /*1460*/  @P2 LDGSTS.E.BYPASS.LTC128B.128 [R227+0xb100], [R18.64], !P3 ;  /* 0x0b10000012e32fae */ /* 0x0005e2000d901d4e */
[----:B------:R-:W-:Y:S01]  /*1470*/  LOP3.LUT R3, R5, 0x7ffffc00, RZ, 0xc0, !PT ;  /* 0x7ffffc0005037812 */ /* 0x000fe200078ec0ff */
[----:B------:R-:W-:Y:S01]  /*1480*/  IMAD.MOV.U32 R5, RZ, RZ, 0x20 ;  /* 0x00000020ff057424 */ /* 0x000fe200078e00ff */
[----:B------:R-:W-:Y:S01]  /*1490*/  LOP3.LUT R4, R4, 0x1c0, RZ, 0xc0, !PT ;  /* 0x000001c004047812 */ /* 0x000fe200078ec0ff */
[----:B------:R2:W-:Y:S01]  /*14a0*/  @P2 LDGSTS.E.BYPASS.LTC128B.128 [R227+0xf100], [R18.64+0x80], !P0 ;  /* 0x0f10008012e32fae */ /* 0x0005e2000c101d4e */
[----:B------:R-:W-:Y:S01]  /*14b0*/  R2P PR, R2, 0x6 ;  /* 0x0000000602007804 */ /* 0x000fe20000000000 */
[----:B------:R-:W-:Y:S01]  /*14c0*/  IMAD.IADD R3, R0, 0x1, R3 ;  /* 0x0000000100037824 */ /* 0x000fe200078e0203 */
[----:B------:R-:W-:Y:S01]  /*14d0*/  LOP3.LUT R9, R4, 0x8, R9, 0xf8, !PT ;  /* 0x0000000804097812 */ /* 0x000fe200078ef809 */
[----:B------:R-:W0:Y:S01]  /*14e0*/  LDGDEPBAR ;  /* 0x00000000000079af */ /* 0x000e220000000000 */
[----:B------:R-:W-:Y:S01]  /*14f0*/  SHF.R.U32.HI R4, RZ, 0x3, R4 ;  /* 0x00000003ff047819 */ /* 0x000fe20000011604 */
[----:B------:R-:W-:Y:S01]  /*1500*/  ULDC.64 UR4, c[0x0][0x208] ;  /* 0x0000820000047ab9 */ /* 0x000fe20000000a00 */
[----:B------:R-:W-:Y:S01]  /*1510*/  SEL R7, R7, 0xfffffff0, !P1 ;  /* 0xfffffff007077807 */ /* 0x000fe20004800000 */
[----:B------:R-:W-:Y:S01]  /*1520*/  UIMAD UR11, UR11, UR4, URZ ;  /* 0x000000040b0b72a4 */ /* 0x000fe2000f8e023f */
[----:B------:R-:W-:Y:S01]  /*1530*/  LEA R2, R3, 0x100, 0x1 ;  /* 0x0000010003027811 */ /* 0x000fe200078e08ff */
[----:B------:R-:W-:Y:S01]  /*1540*/  UIMAD.WIDE.U32 UR22, UR16, UR4, URZ ;  /* 0x00000004101672a5 */ /* 0x000fe2000f8e003f */
[----:B------:R-:W-:Y:S01]  /*1550*/  LOP3.LUT R9, R9, R4, RZ, 0x3c, !PT ;  /* 0x0000000409097212 */ /* 0x000fe200078e3cff */
[----:B------:R-:W-:Y:S01]  /*1560*/  UIMAD UR11, UR16, UR5, UR11 ;  /* 0x00000005100b72a4 */ /* 0x000fe2000f8e020b */
[----:B------:R-:W-:Y:S01]  /*1570*/  SEL R5, R5, 0xffffffe0, !P2 ;  /* 0xffffffe005057807 */ /* 0x000fe20005000000 */
[--C-:B------:R-:W-:Y:S01]  /*1580*/  IMAD R4, R7, 0x2, R2.reuse ;  /* 0x0000000207047824 */ /* 0x100fe200078e0202 */
[----:B------:R-:W-:Y:S01]  /*1590*/  LOP3.LUT P1, RZ, R41, 0x2, RZ, 0xc0, !PT ;  /* 0x0000000229ff7812 */ /* 0x000fe2000782c0ff */
[----:B------:R-:W-:Y:S01]  /*15a0*/  IMAD R226, R6, 0x200, R9 ;  /* 0x0000020006e27824 */ /* 0x000fe200078e0209 */
[----:B------:R-:W-:Y:S01]  /*15b0*/  UIADD3 UR20, UR23, UR11, URZ ;  /* 0x0000000b17147290 */ /* 0x000fe2000fffe03f */
[----:B------:R-:W-:Y:S01]  /*15c0*/  IMAD.SHL.U32 R6, R3, 0x2, RZ ;  /* 0x0000000203067824 */ /* 0x000fe200078e00ff */
[----:B------:R-:W-:Y:S01]  /*15d0*/  LOP3.LUT P2, RZ, R41, 0x4, RZ, 0xc0, !PT ;  /* 0x0000000429ff7812 */ /* 0x000fe2000784c0ff */
[C---:B------:R-:W-:Y:S01]  /*15e0*/  IMAD R3, R5.reuse, 0x2, R2 ;  /* 0x0000000205037824 */ /* 0x040fe200078e0202 */
[----:B------:R-:W-:Y:S01]  /*15f0*/  UMOV UR11, 0xffffff80 ;  /* 0xffffff80000b7882 */ /* 0x000fe20000000000 */
[----:B------:R-:W-:-:S02]  /*1600*/  IMAD R2, R5, 0x2, R4 ;  /* 0x0000000205027824 */ /* 0x000fc400078e0204 */
[----:B------:R-:W-:Y:S01]  /*1610*/  IMAD.SHL.U32 R226, R226, 0x2, RZ ;  /* 0x00000002e2e27824 */ /* 0x000fe200078e00ff */
[----:B------:R-:W-:-:S04]  /*1620*/  DEPBAR.LE SB0, 0x1 ;  /* 0x000080400000791a */ /* 0x000fc80000000000 */
[----:B------:R-:W-:Y:S01]  /*1630*/  BAR.SYNC.DEFER_BLOCKING 0x0 ;  /* 0x0000000000007b1d */ /* 0x000fe20000010000 */
[----:B------:R-:W-:-:S05]  /*1640*/  IADD3 R225, R226, 0x8120, RZ ;  /* 0x00008120e2e17810 */ /* 0x000fca0007ffe0ff */
[----:B------:R-:W-:Y:S04]  /*1650*/  LDSM.16.M88.4 R140, [R6+0x100] ;  /* 0x00010000068c783b */ /* 0x000fe80000000200 */
[----:B------:R-:W-:Y:S04]  /*1660*/  LDSM.16.M88.4 R184, [R6+0x4100] ;  /* 0x0041000006b8783b */ /* 0x000fe80000000200 */
[----:B------:R-:W-:Y:S04]  /*1670*/  LDSM.16.M88.4 R168, [R4] ;  /* 0x0000000004a8783b */ /* 0x000fe80000000200 */
[----:B------:R3:W-:Y:S04]  /*1680*/  LDSM.16.M88.4 R188, [R4+0x4000] ;  /* 0x0040000004bc783b */ /* 0x0007e80000000200 */
[----:B------:R-:W-:Y:S04]  /*1690*/  LDSM.16.M88.4 R176, [R3] ;  /* 0x0000000003b0783b */ /* 0x000fe80000000200 */
[----:B------:R4:W-:Y:S04]  /*16a0*/  LDSM.16.M88.4 R196, [R3+0x4000] ;  /* 0x0040000003c4783b */ /* 0x0009e80000000200 */
[----:B------:R-:W-:Y:S04]  /*16b0*/  LDSM.16.M88.4 R180, [R2] ;  /* 0x0000000002b4783b */ /* 0x000fe80000000200 */
[----:B------:R5:W-:Y:S04]  /*16c0*/  LDSM.16.M88.4 R200, [R2+0x4000] ;  /* 0x0040000002c8783b */ /* 0x000be80000000200 */
[----:B------:R-:W-:Y:S01]  /*16d0*/  BAR.SYNC.DEFER_BLOCKING 0x0 ;  /* 0x0000000000007b1d */ /* 0x000fe20000010000 */
[----:B---3--:R-:W-:-:S04]  /*16e0*/  IADD3 R4, R226, 0x8100, RZ ;  /* 0x00008100e2047810 */ /* 0x008fc80007ffe0ff */
[----:B------:R-:W-:Y:S01]  /*16f0*/  @P1 IADD3 R225, R4, -0x20, RZ ;  /* 0xffffffe004e11810 */ /* 0x000fe20007ffe0ff */
[----:B----4-:R-:W-:-:S03]  /*1700*/  IMAD R3, R44, c[0x0][0x208], RZ ;  /* 0x000082002c037a24 */ /* 0x010fc600078e02ff */
[C---:B------:R-:W-:Y:S02]  /*1710*/  IADD3 R219, R225.reuse, 0x800, RZ ;  /* 0x00000800e1db7810 */ /* 0x040fe40007ffe0ff */
[C---:B------:R-:W-:Y:S02]  /*1720*/  IADD3 R218, R225.reuse, 0x1000, RZ ;  /* 0x00001000e1da7810 */ /* 0x040fe40007ffe0ff */
[C---:B------:R-:W-:Y:S02]  /*1730*/  IADD3 R217, R225.reuse, 0x1800, RZ ;  /* 0x00001800e1d97810 */ /* 0x040fe40007ffe0ff */
[C---:B------:R-:W-:Y:S01]  /*1740*/  IADD3 R216, R225.reuse, 0x2000, RZ ;  /* 0x00002000e1d87810 */ /* 0x040fe20007ffe0ff */
[----:B-----5:R-:W-:Y:S01]  /*1750*/  IMAD R2, R40, c[0x0][0x20c], R3 ;  /* 0x0000830028027a24 */ /* 0x020fe200078e0203 */
[C---:B------:R-:W-:Y:S02]  /*1760*/  IADD3 R215, R225.reuse, 0x2800, RZ ;  /* 0x00002800e1d77810 */ /* 0x040fe40007ffe0ff */
[----:B------:R-:W-:Y:S01]  /*1770*/  IADD3 R214, R225, 0x3000, RZ ;  /* 0x00003000e1d67810 */ /* 0x000fe20007ffe0ff */
[----:B------:R-:W-:Y:S01]  /*1780*/  IMAD.IADD R43, R43, 0x1, R2 ;  /* 0x000000012b2b7824 */ /* 0x000fe200078e0202 */
[----:B------:R-:W-:-:S04]  /*1790*/  DEPBAR.LE SB0, 0x0 ;  /* 0x000080000000791a */ /* 0x000fc80000000000 */
[----:B------:R-:W-:Y:S01]  /*17a0*/  BAR.SYNC.DEFER_BLOCKING 0x0 ;  /* 0x0000000000007b1d */ /* 0x000fe20000010000 */
[----:B------:R-:W-:Y:S01]  /*17b0*/  IMAD.U32 R2, RZ, RZ, UR10 ;  /* 0x0000000aff027e24 */ /* 0x000fe2000f8e00ff */
[C---:B------:R-:W-:Y:S02]  /*17c0*/  IADD3 R213, R225.reuse, 0x3800, RZ ;  /* 0x00003800e1d57810 */ /* 0x040fe40007ffe0ff */
[C---:B------:R-:W-:Y:S01]  /*17d0*/  IADD3 R211, R225.reuse, 0x4000, RZ ;  /* 0x00004000e1d37810 */ /* 0x040fe20007ffe0ff */
[----:B------:R-:W-:Y:S01]  /*17e0*/  IMAD.WIDE.U32 R2, R2, c[0x0][0x210], R42 ;  /* 0x0000840002027a25 */ /* 0x000fe200078e002a */
[C---:B------:R-:W-:Y:S02]  /*17f0*/  IADD3 R210, R225.reuse, 0x4800, RZ ;  /* 0x00004800e1d27810 */ /* 0x040fe40007ffe0ff */
[----:B------:R-:W-:Y:S02]  /*1800*/  IADD3 R209, R225, 0x5000, RZ ;  /* 0x00005000e1d17810 */ /* 0x000fe40007ffe0ff */
[----:B------:R-:W-:Y:S01]  /*1810*/  IADD3 R3, R3, UR7, RZ ;  /* 0x0000000703037c10 */ /* 0x000fe2000fffe0ff */
[----:B------:R-:W-:Y:S01]  /*1820*/  ULDC UR7, c[0x0][0x1d0] ;  /* 0x0000740000077ab9 */ /* 0x000fe20000000800 */
[C---:B------:R-:W-:Y:S01]  /*1830*/  IADD3 R208, R225.reuse, 0x5800, RZ ;  /* 0x00005800e1d07810 */ /* 0x040fe20007ffe0ff */
[----:B------:R-:W-:Y:S01]  /*1840*/  UIMAD UR7, UR16, UR11, UR7 ;  /* 0x0000000b100772a4 */ /* 0x000fe2000f8e0207 */
[C---:B------:R-:W-:Y:S01]  /*1850*/  IADD3 R207, R225.reuse, 0x6000, RZ ;  /* 0x00006000e1cf7810 */ /* 0x040fe20007ffe0ff */
[----:B------:R-:W-:Y:S01]  /*1860*/  USHF.L.U32 UR11, UR4, 0x6, URZ ;  /* 0x00000006040b7899 */ /* 0x000fe2000800063f */
[----:B------:R-:W-:-:S02]  /*1870*/  IADD3 R206, R225, 0x6800, RZ ;  /* 0x00006800e1ce7810 */ /* 0x000fc40007ffe0ff */
[C---:B------:R-:W-:Y:S02]  /*1880*/  IADD3 R205, R225.reuse, 0x7000, RZ ;  /* 0x00007000e1cd7810 */ /* 0x040fe40007ffe0ff */
[----:B------:R-:W-:Y:S01]  /*1890*/  IADD3 R40, -R40, UR7, RZ ;  /* 0x0000000728287c10 */ /* 0x000fe2000fffe1ff */
[----:B------:R-:W-:Y:S01]  /*18a0*/  IMAD.U32 R45, RZ, RZ, UR11 ;  /* 0x0000000bff2d7e24 */ /* 0x000fe2000f8e00ff */
[----:B------:R-:W-:Y:S01]  /*18b0*/  IADD3 R204, R225, 0x7800, RZ ;  /* 0x00007800e1cc7810 */ /* 0x000fe20007ffe0ff */
[----:B------:R-:W3:Y:S01]  /*18c0*/  LDSM.16.M88.4 R24, [R226+0x8100] ;  /* 0x00810000e218783b */ /* 0x000ee20000000200 */
[C---:B------:R-:W-:Y:S02]  /*18d0*/  ISETP.LT.OR P5, PT, R40.reuse, 0x1, P3 ;  /* 0x000000012800780c */ /* 0x040fe40001fa1670 */
[C---:B------:R-:W-:Y:S01]  /*18e0*/  ISETP.LT.OR P6, PT, R40.reuse, 0x1, P0 ;  /* 0x000000012800780c */ /* 0x040fe200007c1670 */
[----:B--2---:R-:W2:Y:S01]  /*18f0*/  LDSM.16.M88.4 R16, [R226+0x8900] ;  /* 0x00890000e210783b */ /* 0x004ea20000000200 */
[----:B------:R-:W-:-:S03]  /*1900*/  ISETP.LT.OR P4, PT, R40, 0x21, P3 ;  /* 0x000000212800780c */ /* 0x000fc60001f81670 */
[----:B-1----:R-:W1:Y:S04]  /*1910*/  LDSM.16.M88.4 R12, [R225] ;  /* 0x00000000e10c783b */ /* 0x002e680000000200 */
[----:B------:R-:W4:Y:S04]  /*1920*/  LDSM.16.M88.4 R8, [R226+0x9100] ;  /* 0x00910000e208783b */ /* 0x000f280000000200 */
[----:B------:R-:W5:Y:S04]  /*1930*/  LDSM.16.M88.4 R36, [R225+0x800] ;  /* 0x00080000e124783b */ /* 0x000f680000000200 */
[----:B------:R-:W1:Y:S04]  /*1940*/  LDSM.16.M88.4 R96, [R226+0x9900] ;  /* 0x00990000e260783b */ /* 0x000e680000000200 */
[----:B------:R-:W1:Y:S04]  /*1950*/  LDSM.16.M88.4 R32, [R225+0x1000] ;  /* 0x00100000e120783b */ /* 0x000e680000000200 */
[----:B------:R-:W1:Y:S04]  /*1960*/  LDSM.16.M88.4 R88, [R226+0xa100] ;  /* 0x00a10000e258783b */ /* 0x000e680000000200 */
[----:B------:R-:W-:Y:S04]  /*1970*/  LDSM.16.M88.4 R64, [R226+0xb900] ;  /* 0x00b90000e240783b */ /* 0x000fe80000000200 */
[----:B------:R-:W-:Y:S01]  /*1980*/  LDSM.16.M88.4 R72, [R226+0xb100] ;  /* 0x00b10000e248783b */ /* 0x000fe20000000200 */
[C---:B---3--:R-:W-:Y:S03]  /*1990*/  HMMA.16816.F32.BF16 R28, R140.reuse, R24, RZ ;  /* 0x000000188c1c723c */ /* 0x048fe600000418ff */
[----:B------:R-:W-:Y:S04]  /*19a0*/  LDSM.16.M88.4 R80, [R226+0xa900] ;  /* 0x00a90000e250783b */ /* 0x000fe80000000200 */
[----:B------:R-:W-:Y:S01]  /*19b0*/  LDSM.16.M88.4 R48, [R225+0x2800] ;  /* 0x00280000e130783b */ /* 0x000fe20000000200 */
[C---:B------:R-:W-:Y:S08]  /*19c0*/  HMMA.16816.F32.BF16 R24, R140.reuse, R26, RZ ;  /* 0x0000001a8c18723c */ /* 0x040ff000000418ff */
[C---:B--2---:R-:W-:Y:S08]  /*19d0*/  HMMA.16816.F32.BF16 R20, R140.reuse, R16, RZ ;  /* 0x000000108c14723c */ /* 0x044ff000000418ff */
[----:B------:R-:W-:Y:S08]  /*19e0*/  HMMA.16816.F32.BF16 R16, R140, R18, RZ ;  /* 0x000000128c10723c */ /* 0x000ff000000418ff */
[C---:B-1----:R-:W-:Y:S08]  /*19f0*/  HMMA.16816.F32.BF16 R28, R168.reuse, R12, R28 ;  /* 0x0000000ca81c723c */ /* 0x042ff0000004181c */
[----:B------:R-:W-:Y:S08]  /*1a00*/  HMMA.16816.F32.BF16 R24, R168, R14, R24 ;  /* 0x0000000ea818723c */ /* 0x000ff00000041818 */
[C---:B----4-:R-:W-:Y:S08]  /*1a10*/  HMMA.16816.F32.BF16 R12, R140.reuse, R8, RZ ;  /* 0x000000088c0c723c */ /* 0x050ff000000418ff */
[----:B------:R-:W-:Y:S08]  /*1a20*/  HMMA.16816.F32.BF16 R8, R140, R10, RZ ;  /* 0x0000000a8c08723c */ /* 0x000ff000000418ff */
[C---:B-----5:R-:W-:Y:S08]  /*1a30*/  HMMA.16816.F32.BF16 R20, R168.reuse, R36, R20 ;  /* 0x00000024a814723c */ /* 0x060ff00000041814 */
[----:B------:R-:W-:Y:S01]  /*1a40*/  HMMA.16816.F32.BF16 R16, R168, R38, R16 ;  /* 0x00000026a810723c */ /* 0x000fe20000041810 */
[----:B------:R-:W1:Y:S07]  /*1a50*/  LDSM.16.M88.4 R36, [R225+0x1800] ;  /* 0x00180000e124783b */ /* 0x000e6e0000000200 */
[----:B------:R-:W-:Y:S08]  /*1a60*/  HMMA.16816.F32.BF16 R100, R140, R96, RZ ;  /* 0x000000608c64723c */ /* 0x000ff000000418ff */
[----:B------:R-:W-:Y:S08]  /*1a70*/  HMMA.16816.F32.BF16 R12, R168, R32, R12 ;  /* 0x00000020a80c723c */ /* 0x000ff0000004180c */
[----:B------:R-:W-:Y:S08]  /*1a80*/  HMMA.16816.F32.BF16 R96, R140, R98, RZ ;  /* 0x000000628c60723c */ /* 0x000ff000000418ff */
[----:B------:R-:W-:Y:S01]  /*1a90*/  HMMA.16816.F32.BF16 R8, R168, R34, R8 ;  /* 0x00000022a808723c */ /* 0x000fe20000041808 */
[----:B------:R-:W2:Y:S07]  /*1aa0*/  LDSM.16.M88.4 R32, [R225+0x2000] ;  /* 0x00200000e120783b */ /* 0x000eae0000000200 */
[C---:B------:R-:W-:Y:S08]  /*1ab0*/  HMMA.16816.F32.BF16 R92, R140.reuse, R88, RZ ;  /* 0x000000588c5c723c */ /* 0x040ff000000418ff */
[----:B------:R-:W-:Y:S08]  /*1ac0*/  HMMA.16816.F32.BF16 R88, R140, R90, RZ ;  /* 0x0000005a8c58723c */ /* 0x000ff000000418ff */
[C---:B-1----:R-:W-:Y:S07]  /*1ad0*/  HMMA.16816.F32.BF16 R100, R168.reuse, R36, R100 ;  /* 0x00000024a864723c */ /* 0x042fee0000041864 */
[----:B------:R-:W-:Y:S01]  /*1ae0*/  IMAD R37, R235, c[0x0][0x218], RZ ;  /* 0x00008600eb257a24 */ /* 0x000fe200078e02ff */
[----:B------:R-:W-:Y:S03]  /*1af0*/  HMMA.16816.F32.BF16 R96, R168, R38, R96 ;  /* 0x00000026a860723c */ /* 0x000fe60000041860 */
[----:B------:R-:W-:-:S02]  /*1b00*/  IMAD R37, R234, c[0x0][0x21c], R37 ;  /* 0x00008700ea257a24 */ /* 0x000fc400078e0225 */
[----:B------:R-:W-:-:S03]  /*1b10*/  IMAD.WIDE.U32 R234, R234, c[0x0][0x218], R2 ;  /* 0x00008600eaea7a25 */ /* 0x000fc600078e0002 */
[----:B------:R-:W-:Y:S01]  /*1b20*/  HMMA.16816.F32.BF16 R68, R140, R64, RZ ;  /* 0x000000408c44723c */ /* 0x000fe200000418ff */
[----:B------:R-:W-:Y:S01]  /*1b30*/  IMAD.U32 R38, RZ, RZ, UR22 ;  /* 0x00000016ff267e24 */ /* 0x000fe2000f8e00ff */
[----:B------:R-:W-:Y:S01]  /*1b40*/  UIADD3 UR22, UP0, UR11, 0x80, URZ ;  /* 0x000000800b167890 */ /* 0x000fe2000ff1e03f */
[----:B------:R-:W-:Y:S02]  /*1b50*/  IMAD.U32 R3, RZ, RZ, UR20 ;  /* 0x00000014ff037e24 */ /* 0x000fe4000f8e00ff */
[----:B------:R-:W-:Y:S01]  /*1b60*/  IMAD.IADD R232, R235, 0x1, R37 ;  /* 0x00000001ebe87824 */ /* 0x000fe200078e0225 */
[C---:B------:R-:W-:Y:S01]  /*1b70*/  LEA R2, P1, R38.reuse, R234, 0x7 ;  /* 0x000000ea26027211 */ /* 0x040fe200078238ff */
[----:B------:R-:W-:Y:S01]  /*1b80*/  IMAD.U32 R39, RZ, RZ, UR23 ;  /* 0x00000017ff277e24 */ /* 0x000fe2000f8e00ff */
[----:B------:R-:W-:Y:S01]  /*1b90*/  UMOV UR23, 0x6 ;  /* 0x0000000600177882 */ /* 0x000fe20000000000 */
[C---:B--2---:R-:W-:Y:S01]  /*1ba0*/  HMMA.16816.F32.BF16 R92, R168.reuse, R32, R92 ;  /* 0x00000020a85c723c */ /* 0x044fe2000004185c */
[----:B------:R-:W-:Y:S01]  /*1bb0*/  LEA.HI.X R3, R38, R232, R3, 0x7, P1 ;  /* 0x000000e826037211 */ /* 0x000fe200008f3c03 */
[----:B------:R-:W-:Y:S01]  /*1bc0*/  USHF.L.U64.HI UR20, UR4, UR23, UR5 ;  /* 0x0000001704147299 */ /* 0x000fe20008010205 */
[C---:B------:R-:W-:Y:S01]  /*1bd0*/  LEA R46, P1, R2.reuse, c[0x0][0x1f8], 0x1 ;  /* 0x00007e00022e7a11 */ /* 0x040fe200078208ff */
[----:B------:R-:W-:Y:S02]  /*1be0*/  LDSM.16.M88.4 R36, [R225+0x3000] ;  /* 0x00300000e124783b */ /* 0x000fe40000000200 */
[----:B------:R-:W-:Y:S01]  /*1bf0*/  UIADD3.X UR21, URZ, UR20, URZ, UP0, !UPT ;  /* 0x000000143f157290 */ /* 0x000fe200087fe43f */
[----:B------:R-:W-:Y:S01]  /*1c00*/  LEA.HI.X R47, R2, c[0x0][0x1fc], R3, 0x1, P1 ;  /* 0x00007f00022f7a11 */ /* 0x000fe200008f0c03 */
[----:B------:R-:W-:Y:S01]  /*1c10*/  HMMA.16816.F32.BF16 R88, R168, R34, R88 ;  /* 0x00000022a858723c */ /* 0x000fe20000041858 */
[----:B------:R-:W-:Y:S01]  /*1c20*/  IADD3 R2, P1, R46, UR11, RZ ;  /* 0x0000000b2e027c10 */ /* 0x000fe2000ff3e0ff */
[----:B------:R-:W1:Y:S01]  /*1c30*/  LDSM.16.M88.4 R32, [R225+0x3800] ;  /* 0x00380000e120783b */ /* 0x000e620000000200 */
[----:B------:R-:W-:-:S02]  /*1c40*/  UISETP.GT.AND UP0, UPT, UR16, UR8, UPT ;  /* 0x000000081000728c */ /* 0x000fc4000bf04270 */
[----:B------:R-:W-:Y:S01]  /*1c50*/  IADD3.X R3, R47, UR20, RZ, P1, !PT ;  /* 0x000000142f037c10 */ /* 0x000fe20008ffe4ff */
[----:B------:R-:W-:Y:S01]  /*1c60*/  @!PT LDS RZ, [RZ] ;  /* 0x00000000fffff984 */ /* 0x000fe20000000800 */
[----:B------:R-:W-:Y:S01]  /*1c70*/  @!PT LDS RZ, [RZ] ;  /* 0x00000000fffff984 */ /* 0x000fe20000000800 */
[----:B------:R-:W-:Y:S01]  /*1c80*/  @!PT LDS RZ, [RZ] ;  /* 0x00000000fffff984 */ /* 0x000fe20000000800 */
[----:B------:R2:W-:Y:S01]  /*1c90*/  LDGSTS.E.BYPASS.LTC128B.128 [R227+0x100], [R46.64], !P5 ;  /* 0x001000002ee37fae */ /* 0x0005e2000e901d4e */
[----:B------:R-:W-:Y:S01]  /*1ca0*/  IADD3 R44, P5, P1, R45, 0x80, R46 ;  /* 0x000000802d2c7810 */ /* 0x000fe200079be02e */
[C---:B------:R-:W-:Y:S02]  /*1cb0*/  HMMA.16816.F32.BF16 R76, R140.reuse, R72, RZ ;  /* 0x000000488c4c723c */ /* 0x040fe400000418ff */
[----:B------:R2:W-:Y:S01]  /*1cc0*/  LDGSTS.E.BYPASS.LTC128B.128 [R227+0x4100], [R46.64+0x80], !P6 ;  /* 0x041000802ee37fae */ /* 0x0005e2000f101d4e */
[----:B------:R-:W-:Y:S02]  /*1cd0*/  ISETP.LT.OR P6, PT, R40, 0x21, P0 ;  /* 0x000000212800780c */ /* 0x000fe400007c1670 */
[----:B------:R-:W-:Y:S01]  /*1ce0*/  IADD3.X R45, RZ, UR20, R47, P5, P1 ;  /* 0x00000014ff2d7c10 */ /* 0x000fe2000afe242f */
[----:B------:R3:W-:Y:S01]  /*1cf0*/  LDGSTS.E.BYPASS.LTC128B.128 [R227+0x1100], [R2.64], !P4 ;  /* 0x0110000002e37fae */ /* 0x0007e2000e101d4e */
[----:B------:R-:W-:Y:S01]  /*1d00*/  IADD3 R42, P4, R2, UR11, RZ ;  /* 0x0000000b022a7c10 */ /* 0x000fe2000ff9e0ff */
[----:B------:R-:W-:Y:S01]  /*1d10*/  HMMA.16816.F32.BF16 R64, R140, R66, RZ ;  /* 0x000000428c40723c */ /* 0x000fe200000418ff */
[----:B------:R-:W-:-:S02]  /*1d20*/  ISETP.LT.OR P1, PT, R40, 0x41, P3 ;  /* 0x000000412800780c */ /* 0x000fc40001f21670 */
[C---:B------:R-:W-:Y:S02]  /*1d30*/  IADD3.X R43, R3.reuse, UR20, RZ, P4, !PT ;  /* 0x00000014032b7c10 */ /* 0x040fe4000a7fe4ff */
[----:B------:R-:W-:Y:S02]  /*1d40*/  IADD3 R52, P5, R2, UR22, RZ ;  /* 0x0000001602347c10 */ /* 0x000fe4000ffbe0ff */
[----:B------:R-:W-:Y:S01]  /*1d50*/  IADD3 R54, P4, R42, UR11, RZ ;  /* 0x0000000b2a367c10 */ /* 0x000fe2000ff9e0ff */
[----:B------:R2:W-:Y:S01]  /*1d60*/  LDGSTS.E.BYPASS.LTC128B.128 [R227+0x5100], [R44.64], !P6 ;  /* 0x051000002ce37fae */ /* 0x0005e2000f101d4e */
[C---:B------:R-:W-:Y:S01]  /*1d70*/  HMMA.16816.F32.BF16 R72, R140.reuse, R74, RZ ;  /* 0x0000004a8c48723c */ /* 0x040fe200000418ff */
[----:B------:R-:W-:Y:S02]  /*1d80*/  IADD3.X R53, R3, UR21, RZ, P5, !PT ;  /* 0x0000001503357c10 */ /* 0x000fe4000affe4ff */
[C---:B------:R-:W-:Y:S02]  /*1d90*/  ISETP.LT.OR P6, PT, R40.reuse, 0x41, P0 ;  /* 0x000000412800780c */ /* 0x040fe400007c1670 */
[----:B------:R-:W-:Y:S01]  /*1da0*/  IADD3.X R55, R43, UR20, RZ, P4, !PT ;  /* 0x000000142b377c10 */ /* 0x000fe2000a7fe4ff */
[----:B------:R4:W-:Y:S01]  /*1db0*/  LDGSTS.E.BYPASS.LTC128B.128 [R227+0x2100], [R42.64], !P1 ;  /* 0x021000002ae37fae */ /* 0x0009e2000c901d4e */
[C---:B------:R-:W-:Y:S01]  /*1dc0*/  ISETP.LT.OR P5, PT, R40.reuse, 0x61, P3 ;  /* 0x000000612800780c */ /* 0x040fe20001fa1670 */
[----:B------:R-:W-:Y:S01]  /*1dd0*/  HMMA.16816.F32.BF16 R84, R140, R80, RZ ;  /* 0x000000508c54723c */ /* 0x000fe200000418ff */
[----:B------:R-:W-:-:S02]  /*1de0*/  ISETP.LT.OR P4, PT, R40, 0x61, P0 ;  /* 0x000000612800780c */ /* 0x000fc40000781670 */
[----:B------:R-:W-:-:S04]  /*1df0*/  IADD3 R56, P1, R42, UR22, RZ ;  /* 0x000000162a387c10 */ /* 0x000fc8000ff3e0ff */
[----:B------:R-:W-:Y:S01]  /*1e00*/  IADD3.X R57, R43, UR21, RZ, P1, !PT ;  /* 0x000000152b397c10 */ /* 0x000fe20008ffe4ff */
[----:B---3--:R-:W-:Y:S01]  /*1e10*/  IMAD.MOV.U32 R2, RZ, RZ, 0x40 ;  /* 0x00000040ff027424 */ /* 0x008fe200078e00ff */
[----:B------:R3:W-:Y:S01]  /*1e20*/  LDGSTS.E.BYPASS.LTC128B.128 [R227+0x6100], [R52.64], !P6 ;  /* 0x0610000034e37fae */ /* 0x0007e2000f101d4e */
[----:B------:R-:W-:Y:S01]  /*1e30*/  HMMA.16816.F32.BF16 R80, R140, R82, RZ ;  /* 0x000000528c50723c */ /* 0x000fe200000418ff */
[----:B------:R-:W-:Y:S02]  /*1e40*/  PLOP3.LUT P1, PT, PT, PT, UP0, 0x80, 0x0 ;  /* 0x000000000000781c */ /* 0x000fe40003f2f008 */
[----:B------:R-:W-:Y:S01]  /*1e50*/  SEL R2, R2, 0xffffffc0, !P2 ;  /* 0xffffffc002027807 */ /* 0x000fe20005000000 */
[----:B------:R3:W-:Y:S04]  /*1e60*/  LDGSTS.E.BYPASS.LTC128B.128 [R227+0x3100], [R54.64], !P5 ;  /* 0x0310000036e37fae */ /* 0x0007e8000e901d4e */
[----:B------:R-:W-:Y:S01]  /*1e70*/  IMAD.IADD R223, R226, 0x1, R2 ;  /* 0x00000001e2df7824 */ /* 0x000fe200078e0202 */
[----:B------:R5:W-:Y:S01]  /*1e80*/  LDGSTS.E.BYPASS.LTC128B.128 [R227+0x7100], [R56.64], !P4 ;  /* 0x0710000038e37fae */ /* 0x000be2000e101d4e */
[----:B-1----:R-:W-:Y:S01]  /*1e90*/  HMMA.16816.F32.BF16 R68, R168, R32, R68 ;  /* 0x00000020a844723c */ /* 0x002fe20000041844 */
[----:B------:R-:W-:-:S02]  /*1ea0*/  IMAD.IADD R212, R2, 0x1, R225 ;  /* 0x0000000102d47824 */ /* 0x000fc400078e02e1 */
[----:B--2---:R-:W1:Y:S04]  /*1eb0*/  LDSM.16.M88.4 R44, [R223+0x8100] ;  /* 0x00810000df2c783b */ /* 0x004e680000000200 */
[----:B----4-:R-:W-:Y:S01]  /*1ec0*/  LDSM.16.M88.4 R40, [R223+0x8900] ;  /* 0x00890000df28783b */ /* 0x010fe20000000200 */
[C---:B------:R-:W-:Y:S03]  /*1ed0*/  HMMA.16816.F32.BF16 R64, R168.reuse, R34, R64 ;  /* 0x00000022a840723c */ /* 0x040fe60000041840 */
[----:B------:R-:W2:Y:S04]  /*1ee0*/  LDSM.16.M88.4 R32, [R223+0xa100] ;  /* 0x00a10000df20783b */ /* 0x000ea80000000200 */
[----:B------:R-:W-:Y:S01]  /*1ef0*/  LDSM.16.M88.4 R108, [R226+0xf900] ;  /* 0x00f90000e26c783b */ /* 0x000fe20000000200 */
[C---:B------:R-:W-:Y:S03]  /*1f00*/  HMMA.16816.F32.BF16 R76, R168.reuse, R36, R76 ;  /* 0x00000024a84c723c */ /* 0x040fe6000004184c */
[----:B------:R-:W-:Y:S04]  /*1f10*/  LDSM.16.M88.4 R112, [R226+0xf100] ;  /* 0x00f10000e270783b */ /* 0x000fe80000000200 */
[----:B------:R-:W-:Y:S01]  /*1f20*/  LDSM.16.M88.4 R104, [R225+0x4000] ;  /* 0x00400000e168783b */ /* 0x000fe20000000200 */
[C---:B------:R-:W-:Y:S03]  /*1f30*/  HMMA.16816.F32.BF16 R72, R168.reuse, R38, R72 ;  /* 0x00000026a848723c */ /* 0x040fe60000041848 */
[----:B------:R-:W4:Y:S04]  /*1f40*/  LDSM.16.M88.4 R36, [R223+0x9900] ;  /* 0x00990000df24783b */ /* 0x000f280000000200 */
[----:B------:R-:W-:Y:S01]  /*1f50*/  LDSM.16.M88.4 R60, [R225+0x5800] ;  /* 0x00580000e13c783b */ /* 0x000fe20000000200 */
[C---:B------:R-:W-:Y:S03]  /*1f60*/  HMMA.16816.F32.BF16 R84, R168.reuse, R48, R84 ;  /* 0x00000030a854723c */ /* 0x040fe60000041854 */
[----:B-----5:R-:W-:Y:S04]  /*1f70*/  LDSM.16.M88.4 R56, [R225+0x6000] ;  /* 0x00600000e138783b */ /* 0x020fe80000000200 */
[----:B---3--:R-:W-:Y:S01]  /*1f80*/  LDSM.16.M88.4 R52, [R225+0x6800] ;  /* 0x00680000e134783b */ /* 0x008fe20000000200 */
[----:B------:R-:W-:Y:S03]  /*1f90*/  HMMA.16816.F32.BF16 R80, R168, R50, R80 ;  /* 0x00000032a850723c */ /* 0x000fe60000041850 */
[----:B------:R-:W3:Y:S04]  /*1fa0*/  LDSM.16.M88.4 R48, [R223+0x9100] ;  /* 0x00910000df30783b */ /* 0x000ee80000000200 */
[----:B------:R-:W-:Y:S01]  /*1fb0*/  LDSM.16.M88.4 R120, [R223+0xd900] ;  /* 0x00d90000df78783b */ /* 0x000fe20000000200 */
[C---:B-1----:R-:W-:Y:S03]  /*1fc0*/  HMMA.16816.F32.BF16 R28, R176.reuse, R44, R28 ;  /* 0x0000002cb01c723c */ /* 0x042fe6000004181c */
[----:B------:R-:W-:Y:S04]  /*1fd0*/  LDSM.16.M88.4 R116, [R223+0xe100] ;  /* 0x00e10000df74783b */ /* 0x000fe80000000200 */
[----:B------:R-:W0:Y:S01]  /*1fe0*/  LDGDEPBAR ;  /* 0x00000000000079af */ /* 0x000e220000000000 */
[C---:B------:R-:W-:Y:S03]  /*1ff0*/  HMMA.16816.F32.BF16 R24, R176.reuse, R46, R24 ;  /* 0x0000002eb018723c */ /* 0x040fe60000041818 */
[----:B------:R-:W1:Y:S05]  /*2000*/  LDSM.16.M88.4 R44, [R223+0xa900] ;  /* 0x00a90000df2c783b */ /* 0x000e6a0000000200 */
[C---:B--2---:R-:W-:Y:S08]  /*2010*/  HMMA.16816.F32.BF16 R92, R176.reuse, R32, R92 ;  /* 0x00000020b05c723c */ /* 0x044ff0000004185c */
[C---:B------:R-:W-:Y:S01]  /*2020*/  HMMA.16816.F32.BF16 R88, R176.reuse, R34, R88 ;  /* 0x00000022b058723c */ /* 0x040fe20000041858 */
[----:B------:R-:W2:Y:S07]  /*2030*/  LDSM.16.M88.4 R32, [R212+0x800] ;  /* 0x00080000d420783b */ /* 0x000eae0000000200 */
[C---:B------:R-:W-:Y:S08]  /*2040*/  HMMA.16816.F32.BF16 R20, R176.reuse, R40, R20 ;  /* 0x00000028b014723c */ /* 0x040ff00000041814 */
[C---:B------:R-:W-:Y:S01]  /*2050*/  HMMA.16816.F32.BF16 R16, R176.reuse, R42, R16 ;  /* 0x0000002ab010723c */ /* 0x040fe20000041810 */
[----:B------:R-:W5:Y:S07]  /*2060*/  LDSM.16.M88.4 R40, [R223+0xb100] ;  /* 0x00b10000df28783b */ /* 0x000f6e0000000200 */
[C---:B----4-:R-:W-:Y:S08]  /*2070*/  HMMA.16816.F32.BF16 R100, R176.reuse, R36, R100 ;  /* 0x00000024b064723c */ /* 0x050ff00000041864 */
[C---:B------:R-:W-:Y:S01]  /*2080*/  HMMA.16816.F32.BF16 R96, R176.reuse, R38, R96 ;  /* 0x00000026b060723c */ /* 0x040fe20000041860 */
[----:B------:R-:W4:Y:S07]  /*2090*/  LDSM.16.M88.4 R36, [R212] ;  /* 0x00000000d424783b */ /* 0x000f2e0000000200 */
[C---:B---3--:R-:W-:Y:S08]  /*20a0*/  HMMA.16816.F32.BF16 R12, R176.reuse, R48, R12 ;  /* 0x00000030b00c723c */ /* 0x048ff0000004180c */
[C---:B------:R-:W-:Y:S01]  /*20b0*/  HMMA.16816.F32.BF16 R8, R176.reuse, R50, R8 ;  /* 0x00000032b008723c */ /* 0x040fe20000041808 */
[----:B------:R-:W3:Y:S07]  /*20c0*/  LDSM.16.M88.4 R48, [R223+0xb900] ;  /* 0x00b90000df30783b */ /* 0x000eee0000000200 */
[C---:B-1----:R-:W-:Y:S08]  /*20d0*/  HMMA.16816.F32.BF16 R84, R176.reuse, R44, R84 ;  /* 0x0000002cb054723c */ /* 0x042ff00000041854 */
[----:B------:R-:W-:Y:S01]  /*20e0*/  HMMA.16816.F32.BF16 R80, R176, R46, R80 ;  /* 0x0000002eb050723c */ /* 0x000fe20000041850 */
[----:B------:R-:W1:Y:S07]  /*20f0*/  LDSM.16.M88.4 R44, [R212+0x1000] ;  /* 0x00100000d42c783b */ /* 0x000e6e0000000200 */
[C---:B--2---:R-:W-:Y:S08]  /*2100*/  HMMA.16816.F32.BF16 R20, R180.reuse, R32, R20 ;  /* 0x00000020b414723c */ /* 0x044ff00000041814 */
[----:B------:R-:W-:Y:S01]  /*2110*/  HMMA.16816.F32.BF16 R16, R180, R34, R16 ;  /* 0x00000022b410723c */ /* 0x000fe20000041810 */
[----:B------:R-:W2:Y:S07]  /*2120*/  LDSM.16.M88.4 R32, [R212+0x3000] ;  /* 0x00300000d420783b */ /* 0x000eae0000000200 */
[C---:B-----5:R-:W-:Y:S08]  /*2130*/  HMMA.16816.F32.BF16 R76, R176.reuse, R40, R76 ;  /* 0x00000028b04c723c */ /* 0x060ff0000004184c */
[----:B------:R-:W-:Y:S01]  /*2140*/  HMMA.16816.F32.BF16 R72, R176, R42, R72 ;  /* 0x0000002ab048723c */ /* 0x000fe20000041848 */
[----:B------:R-:W5:Y:S07]  /*2150*/  LDSM.16.M88.4 R40, [R212+0x1800] ;  /* 0x00180000d428783b */ /* 0x000f6e0000000200 */
[C---:B----4-:R-:W-:Y:S08]  /*2160*/  HMMA.16816.F32.BF16 R28, R180.reuse, R36, R28 ;  /* 0x00000024b41c723c */ /* 0x050ff0000004181c */
[----:B------:R-:W-:Y:S01]  /*2170*/  HMMA.16816.F32.BF16 R24, R180, R38, R24 ;  /* 0x00000026b418723c */ /* 0x000fe20000041818 */
[----:B------:R-:W4:Y:S07]  /*2180*/  LDSM.16.M88.4 R36, [R212+0x2800] ;  /* 0x00280000d424783b */ /* 0x000f2e0000000200 */
[C---:B---3--:R-:W-:Y:S08]  /*2190*/  HMMA.16816.F32.BF16 R68, R176.reuse, R48, R68 ;  /* 0x00000030b044723c */ /* 0x048ff00000041844 */
[----:B------:R-:W-:Y:S01]  /*21a0*/  HMMA.16816.F32.BF16 R64, R176, R50, R64 ;  /* 0x00000032b040723c */ /* 0x000fe20000041840 */
[----:B------:R-:W3:Y:S07]  /*21b0*/  LDSM.16.M88.4 R48, [R212+0x2000] ;  /* 0x00200000d430783b */ /* 0x000eee0000000200 */
[C---:B-1----:R-:W-:Y:S08]  /*21c0*/  HMMA.16816.F32.BF16 R12, R180.reuse, R44, R12 ;  /* 0x0000002cb40c723c */ /* 0x042ff0000004180c */
[C---:B------:R-:W-:Y:S01]  /*21d0*/  HMMA.16816.F32.BF16 R8, R180.reuse, R46, R8 ;  /* 0x0000002eb408723c */ /* 0x040fe20000041808 */
[----:B------:R-:W1:Y:S07]  /*21e0*/  LDSM.16.M88.4 R44, [R212+0x3800] ;  /* 0x00380000d42c783b */ /* 0x000e6e0000000200 */
[C---:B--2---:R-:W-:Y:S08]  /*21f0*/  HMMA.16816.F32.BF16 R76, R180.reuse, R32, R76 ;  /* 0x00000020b44c723c */ /* 0x044ff0000004184c */
[C---:B------:R-:W-:Y:S01]  /*2200*/  HMMA.16816.F32.BF16 R72, R180.reuse, R34, R72 ;  /* 0x00000022b448723c */ /* 0x040fe20000041848 */
[----:B------:R-:W2:Y:S07]  /*2210*/  LDSM.16.M88.4 R32, [R226+0xd900] ;  /* 0x00d90000e220783b */ /* 0x000eae0000000200 */
[C---:B-----5:R-:W-:Y:S08]  /*2220*/  HMMA.16816.F32.BF16 R100, R180.reuse, R40, R100 ;  /* 0x00000028b464723c */ /* 0x060ff00000041864 */
[C---:B------:R-:W-:Y:S01]  /*2230*/  HMMA.16816.F32.BF16 R96, R180.reuse, R42, R96 ;  /* 0x0000002ab460723c */ /* 0x040fe20000041860 */
[----:B------:R-:W5:Y:S07]  /*2240*/  LDSM.16.M88.4 R40, [R226+0xc100] ;  /* 0x00c10000e228783b */ /* 0x000f6e0000000200 */
[C---:B----4-:R-:W-:Y:S08]  /*2250*/  HMMA.16816.F32.BF16 R84, R180.reuse, R36, R84 ;  /* 0x00000024b454723c */ /* 0x050ff00000041854 */
[C---:B------:R-:W-:Y:S01]  /*2260*/  HMMA.16816.F32.BF16 R80, R180.reuse, R38, R80 ;  /* 0x00000026b450723c */ /* 0x040fe20000041850 */
[----:B------:R-:W4:Y:S07]  /*2270*/  LDSM.16.M88.4 R36, [R226+0xd100] ;  /* 0x00d10000e224783b */ /* 0x000f2e0000000200 */
[C---:B---3--:R-:W-:Y:S08]  /*2280*/  HMMA.16816.F32.BF16 R92, R180.reuse, R48, R92 ;  /* 0x00000030b45c723c */ /* 0x048ff0000004185c */
[C---:B------:R-:W-:Y:S01]  /*2290*/  HMMA.16816.F32.BF16 R88, R180.reuse, R50, R88 ;  /* 0x00000032b458723c */ /* 0x040fe20000041858 */
[----:B------:R-:W3:Y:S07]  /*22a0*/  LDSM.16.M88.4 R48, [R226+0xc900] ;  /* 0x00c90000e230783b */ /* 0x000eee0000000200 */
[C---:B-1----:R-:W-:Y:S08]  /*22b0*/  HMMA.16816.F32.BF16 R68, R180.reuse, R44, R68 ;  /* 0x0000002cb444723c */ /* 0x042ff00000041844 */
[----:B------:R-:W-:Y:S01]  /*22c0*/  HMMA.16816.F32.BF16 R64, R180, R46, R64 ;  /* 0x0000002eb440723c */ /* 0x000fe20000041840 */
        /* <DEDUP_REMOVED lines=12> */
[----:B------:R-:W-:Y:S07]  /*2390*/  LDSM.16.M88.4 R48, [R225+0x7000] ;  /* 0x00700000e130783b */ /* 0x000fee0000000200 */
        /* <DEDUP_REMOVED lines=8> */
[----:B------:R-:W3:Y:S07]  /*2420*/  LDSM.16.M88.4 R40, [R223+0xc100] ;  /* 0x00c10000df28783b */ /* 0x000eee0000000200 */
[C---:B----4-:R-:W-:Y:S08]  /*2430*/  HMMA.16816.F32.BF16 R20, R188.reuse, R36, R20 ;  /* 0x00000024bc14723c */ /* 0x050ff00000041814 */
[----:B------:R-:W-:Y:S01]  /*2440*/  HMMA.16816.F32.BF16 R16, R188, R38, R16 ;  /* 0x00000026bc10723c */ /* 0x000fe20000041810 */
[----:B------:R-:W4:Y:S07]  /*2450*/  LDSM.16.M88.4 R36, [R223+0xc900] ;  /* 0x00c90000df24783b */ /* 0x000f2e0000000200 */
[C---:B------:R-:W-:Y:S08]  /*2460*/  HMMA.16816.F32.BF16 R68, R184.reuse, R108, R68 ;  /* 0x0000006cb844723c */ /* 0x040ff00000041844 */
[C---:B------:R-:W-:Y:S08]  /*2470*/  HMMA.16816.F32.BF16 R76, R184.reuse, R112, R76 ;  /* 0x00000070b84c723c */ /* 0x040ff0000004184c */
[C---:B------:R-:W-:Y:S01]  /*2480*/  HMMA.16816.F32.BF16 R72, R184.reuse, R114, R72 ;  /* 0x00000072b848723c */ /* 0x040fe20000041848 */
[----:B------:R-:W-:Y:S07]  /*2490*/  LDSM.16.M88.4 R112, [R223+0xe900] ;  /* 0x00e90000df70783b */ /* 0x000fee0000000200 */
[----:B------:R-:W-:Y:S01]  /*24a0*/  HMMA.16816.F32.BF16 R64, R184, R110, R64 ;  /* 0x0000006eb840723c */ /* 0x000fe20000041840 */
[----:B------:R-:W-:Y:S07]  /*24b0*/  LDSM.16.M88.4 R108, [R223+0xf100] ;  /* 0x00f10000df6c783b */ /* 0x000fee0000000200 */
[C---:B------:R-:W-:Y:S08]  /*24c0*/  HMMA.16816.F32.BF16 R28, R188.reuse, R104, R28 ;  /* 0x00000068bc1c723c */ /* 0x040ff0000004181c */
[C---:B------:R-:W-:Y:S01]  /*24d0*/  HMMA.16816.F32.BF16 R24, R188.reuse, R106, R24 ;  /* 0x0000006abc18723c */ /* 0x040fe20000041818 */
[----:B------:R-:W5:Y:S07]  /*24e0*/  LDSM.16.M88.4 R104, [R223+0xf900] ;  /* 0x00f90000df68783b */ /* 0x000f6e0000000200 */
[C---:B-1----:R-:W-:Y:S08]  /*24f0*/  HMMA.16816.F32.BF16 R68, R188.reuse, R44, R68 ;  /* 0x0000002cbc44723c */ /* 0x042ff00000041844 */
[C---:B------:R-:W-:Y:S08]  /*2500*/  HMMA.16816.F32.BF16 R100, R188.reuse, R60, R100 ;  /* 0x0000003cbc64723c */ /* 0x040ff00000041864 */
[C---:B------:R-:W-:Y:S01]  /*2510*/  HMMA.16816.F32.BF16 R96, R188.reuse, R62, R96 ;  /* 0x0000003ebc60723c */ /* 0x040fe20000041860 */
[----:B------:R-:W-:Y:S07]  /*2520*/  LDSM.16.M88.4 R60, [R212+0x4000] ;  /* 0x00400000d43c783b */ /* 0x000fee0000000200 */
        /* <DEDUP_REMOVED lines=9> */
[----:B------:R-:W-:Y:S01]  /*25c0*/  HMMA.16816.F32.BF16 R64, R188, R46, R64 ;  /* 0x0000002ebc40723c */ /* 0x000fe20000041840 */
[----:B------:R-:W-:Y:S07]  /*25d0*/  LDSM.16.M88.4 R44, [R212+0x6000] ;  /* 0x00600000d42c783b */ /* 0x000fee0000000200 */
[C---:B--2---:R-:W-:Y:S08]  /*25e0*/  HMMA.16816.F32.BF16 R12, R196.reuse, R32, R12 ;  /* 0x00000020c40c723c */ /* 0x044ff0000004180c */
[C---:B------:R-:W-:Y:S01]  /*25f0*/  HMMA.16816.F32.BF16 R8, R196.reuse, R34, R8 ;  /* 0x00000022c408723c */ /* 0x040fe20000041808 */
[----:B------:R-:W1:Y:S07]  /*2600*/  LDSM.16.M88.4 R32, [R212+0x7800] ;  /* 0x00780000d420783b */ /* 0x000e6e0000000200 */
[C---:B---3--:R-:W-:Y:S08]  /*2610*/  HMMA.16816.F32.BF16 R28, R196.reuse, R40, R28 ;  /* 0x00000028c41c723c */ /* 0x048ff0000004181c */
[C---:B------:R-:W-:Y:S01]  /*2620*/  HMMA.16816.F32.BF16 R24, R196.reuse, R42, R24 ;  /* 0x0000002ac418723c */ /* 0x040fe20000041818 */
[----:B------:R-:W2:Y:S07]  /*2630*/  LDSM.16.M88.4 R40, [R212+0x6800] ;  /* 0x00680000d428783b */ /* 0x000eae0000000200 */
[C---:B----4-:R-:W-:Y:S08]  /*2640*/  HMMA.16816.F32.BF16 R20, R196.reuse, R36, R20 ;  /* 0x00000024c414723c */ /* 0x050ff00000041814 */
[----:B------:R-:W-:Y:S01]  /*2650*/  HMMA.16816.F32.BF16 R16, R196, R38, R16 ;  /* 0x00000026c410723c */ /* 0x000fe20000041810 */
[----:B------:R-:W3:Y:S01]  /*2660*/  LDSM.16.M88.4 R36, [R212+0x7000] ;  /* 0x00700000d424783b */ /* 0x000ee20000000200 */
[----:B------:R-:W-:-:S06]  /*2670*/  DEPBAR.LE SB0, 0x0 ;  /* 0x000080000000791a */ /* 0x000fcc0000000000 */
[C---:B-----5:R-:W-:Y:S08]  /*2680*/  HMMA.16816.F32.BF16 R68, R196.reuse, R104, R68 ;  /* 0x00000068c444723c */ /* 0x060ff00000041844 */
[C---:B------:R-:W-:Y:S08]  /*2690*/  HMMA.16816.F32.BF16 R100, R196.reuse, R120, R100 ;  /* 0x00000078c464723c */ /* 0x040ff00000041864 */
[C---:B------:R-:W-:Y:S08]  /*26a0*/  HMMA.16816.F32.BF16 R96, R196.reuse, R122, R96 ;  /* 0x0000007ac460723c */ /* 0x040ff00000041860 */
[C---:B------:R-:W-:Y:S08]  /*26b0*/  HMMA.16816.F32.BF16 R92, R196.reuse, R116, R92 ;  /* 0x00000074c45c723c */ /* 0x040ff0000004185c */
[C---:B------:R-:W-:Y:S08]  /*26c0*/  HMMA.16816.F32.BF16 R88, R196.reuse, R118, R88 ;  /* 0x00000076c458723c */ /* 0x040ff00000041858 */
[C---:B------:R-:W-:Y:S08]  /*26d0*/  HMMA.16816.F32.BF16 R84, R196.reuse, R112, R84 ;  /* 0x00000070c454723c */ /* 0x040ff00000041854 */
[C---:B------:R-:W-:Y:S08]  /*26e0*/  HMMA.16816.F32.BF16 R80, R196.reuse, R114, R80 ;  /* 0x00000072c450723c */ /* 0x040ff00000041850 */
[C---:B------:R-:W-:Y:S08]  /*26f0*/  HMMA.16816.F32.BF16 R76, R196.reuse, R108, R76 ;  /* 0x0000006cc44c723c */ /* 0x040ff0000004184c */
[C---:B------:R-:W-:Y:S08]  /*2700*/  HMMA.16816.F32.BF16 R72, R196.reuse, R110, R72 ;  /* 0x0000006ec448723c */ /* 0x040ff00000041848 */
[----:B------:R-:W-:Y:S08]  /*2710*/  HMMA.16816.F32.BF16 R64, R196, R106, R64 ;  /* 0x0000006ac440723c */ /* 0x000ff00000041840 */
[C---:B-1----:R-:W-:Y:S08]  /*2720*/  HMMA.16816.F32.BF16 R68, R200.reuse, R32, R68 ;  /* 0x00000020c844723c */ /* 0x042ff00000041844 */
        /* <DEDUP_REMOVED lines=10> */
[C---:B--2---:R-:W-:Y:S08]  /*27d0*/  HMMA.16816.F32.BF16 R84, R200.reuse, R40, R84 ;  /* 0x00000028c854723c */ /* 0x044ff00000041854 */
[C---:B------:R-:W-:Y:S08]  /*27e0*/  HMMA.16816.F32.BF16 R80, R200.reuse, R42, R80 ;  /* 0x0000002ac850723c */ /* 0x040ff00000041850 */
[C---:B---3--:R-:W-:Y:S08]  /*27f0*/  HMMA.16816.F32.BF16 R76, R200.reuse, R36, R76 ;  /* 0x00000024c84c723c */ /* 0x048ff0000004184c */
[C---:B------:R-:W-:Y:S08]  /*2800*/  HMMA.16816.F32.BF16 R72, R200.reuse, R38, R72 ;  /* 0x00000026c848723c */ /* 0x040ff00000041848 */
[----:B------:R-:W-:Y:S01]  /*2810*/  HMMA.16816.F32.BF16 R32, R200, R34, R64 ;  /* 0x00000022c820723c */ /* 0x000fe20000041840 */
[----:B------:R-:W-:Y:S06]  /*2820*/  BAR.SYNC.DEFER_BLOCKING 0x0 ;  /* 0x0000000000007b1d */ /* 0x000fec0000010000 */
[----:B------:R-:W-:Y:S05]  /*2830*/  @!P1 BRA `(.L_x_4) ;  /* 0x0000026000009947 */ /* 0x000fea0003800000 */
[----:B------:R-:W-:Y:S02]  /*2840*/  UIADD3 UR5, UR17, -0x2, URZ ;  /* 0xfffffffe11057890 */ /* 0x000fe4000fffe03f */
[----:B------:R-:W-:-:S02]  /*2850*/  USHF.L.U32 UR16, UR6, 0x6, URZ ;  /* 0x0000000606107899 */ /* 0x000fc4000800063f */
[----:B------:R-:W-:Y:S02]  /*2860*/  USHF.R.S32.HI UR4, URZ, 0x1f, UR5 ;  /* 0x0000001f3f047899 */ /* 0x000fe40008011405 */
[----:B------:R-:W-:Y:S01]  /*2870*/  UIMAD UR18, UR18, UR5, URZ ;  /* 0x00000005121272a4 */ /* 0x000fe2000f8e023f */
[----:B------:R-:W-:Y:S02]  /*2880*/  IMAD.U32 R3, RZ, RZ, UR5 ;  /* 0x00000005ff037e24 */ /* 0x000fe4000f8e00ff */
[----:B------:R-:W-:Y:S01]  /*2890*/  IMAD.U32 R42, RZ, RZ, UR16 ;  /* 0x00000010ff2a7e24 */ /* 0x000fe2000f8e00ff */
[----:B------:R-:W-:Y:S01]  /*28a0*/  UIMAD UR4, UR4, UR19, UR18 ;  /* 0x00000013040472a4 */ /* 0x000fe2000f8e0212 */
[----:B------:R-:W-:Y:S01]  /*28b0*/  IMAD.WIDE.U32 R36, R3, UR19, R230 ;  /* 0x0000001303247c25 */ /* 0x000fe2000f8e00e6 */
[----:B------:R-:W-:Y:S02]  /*28c0*/  ULDC UR5, c[0x0][0x1e4] ;  /* 0x0000790000057ab9 */ /* 0x000fe40000000800 */
[----:B------:R-:W-:-:S02]  /*28d0*/  USHF.L.U64.HI UR5, UR6, UR23, UR5 ;  /* 0x0000001706057299 */ /* 0x000fc40008010205 */
[----:B------:R-:W-:Y:S01]  /*28e0*/  IADD3 R2, R37, UR4, RZ ;  /* 0x0000000425027c10 */ /* 0x000fe2000fffe0ff */
[----:B------:R-:W-:Y:S01]  /*28f0*/  UIADD3 UR6, UP0, UR12, 0x80, URZ ;  /* 0x000000800c067890 */ /* 0x000fe2000ff1e03f */
[----:B------:R-:W-:-:S03]  /*2900*/  LEA R46, P1, R36, c[0x0][0x1c8], 0x1 ;  /* 0x00007200242e7a11 */ /* 0x000fc600078208ff */
[----:B------:R-:W-:Y:S01]  /*2910*/  UIADD3.X UR4, URZ, UR9, URZ, UP0, !UPT ;  /* 0x000000093f047290 */ /* 0x000fe200087fe43f */
[----:B------:R-:W-:Y:S02]  /*2920*/  LEA.HI.X R47, R36, c[0x0][0x1cc], R2, 0x1, P1 ;  /* 0x00007300242f7a11 */ /* 0x000fe400008f0c02 */
[----:B------:R-:W-:Y:S02]  /*2930*/  IADD3 R42, P2, P1, R42, 0x80, R46 ;  /* 0x000000802a2a7810 */ /* 0x000fe4000795e02e */
[----:B------:R-:W-:Y:S01]  /*2940*/  IADD3 R44, P4, R46, UR16, RZ ;  /* 0x000000102e2c7c10 */ /* 0x000fe2000ff9e0ff */
[----:B------:R-:W-:Y:S01]  /*2950*/  @!PT LDS RZ, [RZ] ;  /* 0x00000000fffff984 */ /* 0x000fe20000000800 */
[----:B------:R-:W-:Y:S01]  /*2960*/  @!PT LDS RZ, [RZ] ;  /* 0x00000000fffff984 */ /* 0x000fe20000000800 */
[----:B------:R-:W-:Y:S01]  /*2970*/  @!PT LDS RZ, [RZ] ;  /* 0x00000000fffff984 */ /* 0x000fe20000000800 */
[----:B------:R1:W-:Y:S01]  /*2980*/  LDGSTS.E.BYPASS.LTC128B.128 [R227+0x8100], [R46.64], !P3 ;  /* 0x081000002ee37fae */ /* 0x0003e2000d901d4e */
[----:B------:R-:W-:Y:S02]  /*2990*/  IADD3.X R43, RZ, UR5, R47, P2, P1 ;  /* 0x00000005ff2b7c10 */ /* 0x000fe400097e242f */
[----:B------:R-:W-:Y:S01]  /*29a0*/  IADD3.X R45, R47, UR5, RZ, P4, !PT ;  /* 0x000000052f2d7c10 */ /* 0x000fe2000a7fe4ff */
[----:B------:R1:W-:Y:S01]  /*29b0*/  LDGSTS.E.BYPASS.LTC128B.128 [R227+0xc100], [R46.64+0x80], !P0 ;  /* 0x0c1000802ee37fae */ /* 0x0003e2000c101d4e */
[----:B------:R-:W-:-:S02]  /*29c0*/  IADD3 R40, P1, R44, UR16, RZ ;  /* 0x000000102c287c10 */ /* 0x000fc4000ff3e0ff */
[----:B------:R-:W-:Y:S01]  /*29d0*/  IADD3 R38, P4, R44, UR6, RZ ;  /* 0x000000062c267c10 */ /* 0x000fe2000ff9e0ff */
[----:B------:R1:W-:Y:S01]  /*29e0*/  LDGSTS.E.BYPASS.LTC128B.128 [R227+0x9100], [R44.64], !P3 ;  /* 0x091000002ce37fae */ /* 0x0003e2000d901d4e */
[C---:B------:R-:W-:Y:S02]  /*29f0*/  IADD3.X R41, R45.reuse, UR5, RZ, P1, !PT ;  /* 0x000000052d297c10 */ /* 0x040fe40008ffe4ff */
[C---:B------:R-:W-:Y:S01]  /*2a00*/  IADD3 R36, P2, R40.reuse, UR16, RZ ;  /* 0x0000001028247c10 */ /* 0x040fe2000ff5e0ff */
[----:B------:R1:W-:Y:S01]  /*2a10*/  LDGSTS.E.BYPASS.LTC128B.128 [R227+0xd100], [R42.64], !P0 ;  /* 0x0d1000002ae37fae */ /* 0x0003e2000c101d4e */
[----:B------:R-:W-:Y:S02]  /*2a20*/  IADD3 R2, P1, R40, UR6, RZ ;  /* 0x0000000628027c10 */ /* 0x000fe4000ff3e0ff */
[----:B------:R-:W-:Y:S01]  /*2a30*/  IADD3.X R39, R45, UR4, RZ, P4, !PT ;  /* 0x000000042d277c10 */ /* 0x000fe2000a7fe4ff */
[----:B------:R1:W-:Y:S01]  /*2a40*/  LDGSTS.E.BYPASS.LTC128B.128 [R227+0xa100], [R40.64], !P3 ;  /* 0x0a10000028e37fae */ /* 0x0003e2000d901d4e */
[----:B------:R-:W-:-:S02]  /*2a50*/  IADD3.X R37, R41, UR5, RZ, P2, !PT ;  /* 0x0000000529257c10 */ /* 0x000fc400097fe4ff */
[----:B------:R-:W-:Y:S01]  /*2a60*/  IADD3.X R3, R41, UR4, RZ, P1, !PT ;  /* 0x0000000429037c10 */ /* 0x000fe20008ffe4ff */
[----:B------:R1:W-:Y:S04]  /*2a70*/  LDGSTS.E.BYPASS.LTC128B.128 [R227+0xe100], [R38.64], !P0 ;  /* 0x0e10000026e37fae */ /* 0x0003e8000c101d4e */
[----:B------:R1:W-:Y:S04]  /*2a80*/  LDGSTS.E.BYPASS.LTC128B.128 [R227+0xb100], [R36.64], !P3 ;  /* 0x0b10000024e37fae */ /* 0x0003e8000d901d4e */
[----:B------:R1:W-:Y:S02]  /*2a90*/  LDGSTS.E.BYPASS.LTC128B.128 [R227+0xf100], [R2.64], !P0 ;  /* 0x0f10000002e37fae */ /* 0x0003e4000c101d4e */
.L_x_4:
[----:B-1----:R-:W-:Y:S01]  /*2aa0*/  LOP3.LUT R3, R125, 0xffffffe0, RZ, 0xc0, !PT ;  /* 0xffffffe07d037812 */ /* 0x002fe200078ec0ff */
[----:B------:R-:W-:Y:S01]  /*2ab0*/  IMAD.MOV.U32 R6, RZ, RZ, -0x2 ;  /* 0xfffffffeff067424 */ /* 0x000fe200078e00ff */
[----:B------:R-:W-:Y:S01]  /*2ac0*/  UIADD3 UR23, UR17, -0x2, URZ ;  /* 0xfffffffe11177890 */ /* 0x000fe2000fffe03f */
[----:B------:R-:W-:Y:S01]  /*2ad0*/  IMAD.SHL.U32 R224, R0, 0x2, RZ ;  /* 0x0000000200e07824 */ /* 0x000fe200078e00ff */
[----:B------:R-:W0:Y:S01]  /*2ae0*/  LDGDEPBAR ;  /* 0x00000000000079af */ /* 0x000e220000000000 */
[----:B------:R-:W-:Y:S01]  /*2af0*/  IMAD.IADD R3, R124, 0x1, -R3 ;  /* 0x000000017c037824 */ /* 0x000fe200078e0a03 */
[----:B------:R-:W-:Y:S01]  /*2b00*/  UISETP.GE.AND UP0, UPT, UR23, UR8, UPT ;  /* 0x000000081700728c */ /* 0x000fe2000bf06270 */
[--C-:B------:R-:W-:Y:S01]  /*2b10*/  IMAD R222, R7, 0x2, R224.reuse ;  /* 0x0000000207de7824 */ /* 0x100fe200078e02e0 */
[----:B------:R-:W-:Y:S01]  /*2b20*/  LDSM.16.MT88.4 R124, [R224+0x100] ;  /* 0x00010000e07c783b */ /* 0x000fe20000004200 */
[C---:B------:R-:W-:Y:S01]  /*2b30*/  IMAD R221, R5.reuse, 0x2, R224 ;  /* 0x0000000205dd7824 */ /* 0x040fe200078e02e0 */
[----:B------:R-:W-:Y:S01]  /*2b40*/  SHF.R.S32.HI R2, RZ, 0x1f, R3 ;  /* 0x0000001fff027819 */ /* 0x000fe20000011403 */
[----:B------:R-:W-:Y:S01]  /*2b50*/  IMAD R220, R5, 0x2, R222 ;  /* 0x0000000205dc7824 */ /* 0x000fe200078e02de */
[----:B------:R-:W-:Y:S02]  /*2b60*/  LDSM.16.MT88.4 R104, [R222+0x4100] ;  /* 0x00410000de68783b */ /* 0x000fe40000004200 */
[----:B------:R-:W-:-:S02]  /*2b70*/  LEA.HI R2, R2, R3, RZ, 0x2 ;  /* 0x0000000302027211 */ /* 0x000fc400078f10ff */
[----:B------:R-:W-:Y:S02]  /*2b80*/  LDSM.16.MT88.4 R108, [R221+0x4100] ;  /* 0x00410000dd6c783b */ /* 0x000fe40000004200 */
[----:B------:R-:W-:-:S05]  /*2b90*/  LOP3.LUT R2, R2, 0x7ffffffc, RZ, 0xc0, !PT ;  /* 0x7ffffffc02027812 */ /* 0x000fca00078ec0ff */
[----:B------:R-:W-:-:S04]  /*2ba0*/  IMAD.IADD R3, R3, 0x1, -R2 ;  /* 0x0000000103037824 */ /* 0x000fc800078e0a02 */
[----:B------:R-:W-:-:S05]  /*2bb0*/  IMAD R6, R3, R6, UR7 ;  /* 0x0000000703067e24 */ /* 0x000fca000f8e0206 */
[C---:B------:R-:W-:Y:S02]  /*2bc0*/  ISETP.GT.AND P1, PT, R6.reuse, 0x1, PT ;  /* 0x000000010600780c */ /* 0x040fe40003f24270 */
[C---:B------:R-:W-:Y:S02]  /*2bd0*/  ISETP.GT.AND P4, PT, R6.reuse, RZ, PT ;  /* 0x000000ff0600720c */ /* 0x040fe40003f84270 */
[----:B------:R-:W-:Y:S02]  /*2be0*/  FSEL R53, R31, -INF , P1 ;  /* 0xff8000001f357808 */ /* 0x000fe40000800000 */
[----:B------:R-:W-:Y:S02]  /*2bf0*/  FSEL R4, R29, -INF , P1 ;  /* 0xff8000001d047808 */ /* 0x000fe40000800000 */
[C---:B------:R-:W-:Y:S02]  /*2c00*/  ISETP.GT.AND P1, PT, R6.reuse, 0x9, PT ;  /* 0x000000090600780c */ /* 0x040fe40003f24270 */
[----:B------:R-:W-:-:S02]  /*2c10*/  ISETP.GT.AND P2, PT, R6, 0x8, PT ;  /* 0x000000080600780c */ /* 0x000fc40003f44270 */
[----:B------:R-:W-:Y:S02]  /*2c20*/  FSEL R49, R27, -INF , P1 ;  /* 0xff8000001b317808 */ /* 0x000fe40000800000 */
[----:B------:R-:W-:Y:S02]  /*2c30*/  FSEL R59, R25, -INF , P1 ;  /* 0xff800000193b7808 */ /* 0x000fe40000800000 */
[----:B------:R-:W-:Y:S02]  /*2c40*/  ISETP.GT.AND P1, PT, R6, 0x11, PT ;  /* 0x000000110600780c */ /* 0x000fe40003f24270 */
[----:B------:R-:W-:Y:S02]  /*2c50*/  FSEL R3, R28, -INF , P4 ;  /* 0xff8000001c037808 */ /* 0x000fe40002000000 */
[----:B------:R-:W-:Y:S02]  /*2c60*/  FSEL R23, R23, -INF , P1 ;  /* 0xff80000017177808 */ /* 0x000fe40000800000 */
[----:B------:R-:W-:-:S02]  /*2c70*/  FSEL R21, R21, -INF , P1 ;  /* 0xff80000015157808 */ /* 0x000fc40000800000 */
[----:B------:R-:W-:Y:S02]  /*2c80*/  ISETP.GT.AND P1, PT, R6, 0x19, PT ;  /* 0x000000190600780c */ /* 0x000fe40003f24270 */
[----:B------:R-:W-:Y:S02]  /*2c90*/  FSEL R55, R24, -INF , P2 ;  /* 0xff80000018377808 */ /* 0x000fe40001000000 */
[----:B------:R-:W-:Y:S02]  /*2ca0*/  FMNMX.FTZ R2, R3, R4, !PT ;  /* 0x0000000403027209 */ /* 0x000fe40007810000 */
[----:B------:R-:W-:Y:S02]  /*2cb0*/  FSEL R43, R19, -INF , P1 ;  /* 0xff800000132b7808 */ /* 0x000fe40000800000 */
[----:B------:R-:W-:Y:S02]  /*2cc0*/  FSEL R17, R17, -INF , P1 ;  /* 0xff80000011117808 */ /* 0x000fe40000800000 */
[----:B------:R-:W-:-:S02]  /*2cd0*/  FSEL R30, R30, -INF , P4 ;  /* 0xff8000001e1e7808 */ /* 0x000fc40002000000 */
[C---:B------:R-:W-:Y:S02]  /*2ce0*/  ISETP.GT.AND P1, PT, R6.reuse, 0x28, PT ;  /* 0x000000280600780c */ /* 0x040fe40003f24270 */
[----:B------:R-:W-:Y:S02]  /*2cf0*/  ISETP.GT.AND P4, PT, R6, 0x10, PT ;  /* 0x000000100600780c */ /* 0x000fe40003f84270 */
[----:B------:R-:W-:Y:S02]  /*2d00*/  FMNMX.FTZ R2, R55, R2, !PT ;  /* 0x0000000237027209 */ /* 0x000fe40007810000 */
[----:B------:R-:W-:Y:S02]  /*2d10*/  FSEL R31, R8, -INF , P1 ;  /* 0xff800000081f7808 */ /* 0x000fe40000800000 */
[----:B------:R-:W-:Y:S02]  /*2d20*/  FSEL R47, R20, -INF , P4 ;  /* 0xff800000142f7808 */ /* 0x000fe40002000000 */
[----:B------:R-:W-:-:S02]  /*2d30*/  FMNMX.FTZ R8, R59, R2, !PT ;  /* 0x000000023b087209 */ /* 0x000fc40007810000 */
[----:B------:R-:W-:Y:S02]  /*2d40*/  FSEL R51, R26, -INF , P2 ;  /* 0xff8000001a337808 */ /* 0x000fe40001000000 */
[----:B------:R-:W-:Y:S02]  /*2d50*/  ISETP.GT.AND P2, PT, R6, 0x18, PT ;  /* 0x000000180600780c */ /* 0x000fe40003f44270 */
[----:B------:R-:W-:Y:S02]  /*2d60*/  FMNMX.FTZ R8, R47, R8, !PT ;  /* 0x000000082f087209 */ /* 0x000fe40007810000 */
[----:B------:R-:W-:Y:S02]  /*2d70*/  FSEL R27, R16, -INF , P2 ;  /* 0xff800000101b7808 */ /* 0x000fe40001000000 */
[----:B------:R-:W-:Y:S02]  /*2d80*/  FMNMX.FTZ R8, R21, R8, !PT ;  /* 0x0000000815087209 */ /* 0x000fe40007810000 */
[----:B------:R-:W-:-:S02]  /*2d90*/  FSEL R25, R22, -INF , P4 ;  /* 0xff80000016197808 */ /* 0x000fc40002000000 */
[----:B------:R-:W-:Y:S02]  /*2da0*/  ISETP.GT.AND P4, PT, R6, 0x20, PT ;  /* 0x000000200600780c */ /* 0x000fe40003f84270 */
[----:B------:R-:W-:Y:S02]  /*2db0*/  FMNMX.FTZ R8, R27, R8, !PT ;  /* 0x000000081b087209 */ /* 0x000fe40007810000 */
[----:B------:R-:W-:Y:S02]  /*2dc0*/  FSEL R37, R10, -INF , P1 ;  /* 0xff8000000a257808 */ /* 0x000fe40000800000 */
[----:B------:R-:W-:Y:S02]  /*2dd0*/  FSEL R45, R18, -INF , P2 ;  /* 0xff800000122d7808 */ /* 0x000fe40001000000 */
[----:B------:R-:W-:Y:S02]  /*2de0*/  FMNMX.FTZ R10, R30, R53, !PT ;  /* 0x000000351e0a7209 */ /* 0x000fe40007810000 */
[----:B------:R-:W-:-:S02]  /*2df0*/  ISETP.GT.AND P2, PT, R6, 0x21, PT ;  /* 0x000000210600780c */ /* 0x000fc40003f44270 */
[----:B------:R-:W-:Y:S02]  /*2e00*/  FSEL R39, R12, -INF , P4 ;  /* 0xff8000000c277808 */ /* 0x000fe40002000000 */
[----:B------:R-:W-:Y:S02]  /*2e10*/  FMNMX.FTZ R8, R17, R8, !PT ;  /* 0x0000000811087209 */ /* 0x000fe40007810000 */
[----:B------:R-:W-:Y:S02]  /*2e20*/  FMNMX.FTZ R12, R51, R10, !PT ;  /* 0x0000000a330c7209 */ /* 0x000fe40007810000 */
[----:B------:R-:W-:Y:S02]  /*2e30*/  FSEL R29, R13, -INF , P2 ;  /* 0xff8000000d1d7808 */ /* 0x000fe40001000000 */
[----:B------:R-:W-:Y:S02]  /*2e40*/  FMNMX.FTZ R10, R39, R8, !PT ;  /* 0x00000008270a7209 */ /* 0x000fe40007810000 */
[----:B------:R-:W-:-:S02]  /*2e50*/  FSEL R36, R15, -INF , P2 ;  /* 0xff8000000f247808 */ /* 0x000fc40001000000 */
[----:B------:R-:W-:Y:S02]  /*2e60*/  ISETP.GT.AND P2, PT, R6, 0x29, PT ;  /* 0x000000290600780c */ /* 0x000fe40003f44270 */
[----:B------:R-:W-:Y:S02]  /*2e70*/  FMNMX.FTZ R8, R49, R12, !PT ;  /* 0x0000000c31087209 */ /* 0x000fe40007810000 */
[----:B------:R-:W-:Y:S02]  /*2e80*/  FMNMX.FTZ R10, R29, R10, !PT ;  /* 0x0000000a1d0a7209 */ /* 0x000fe40007810000 */
[----:B------:R-:W-:Y:S02]  /*2e90*/  FSEL R41, R14, -INF , P4 ;  /* 0xff8000000e297808 */ /* 0x000fe40002000000 */
[----:B------:R-:W-:Y:S01]  /*2ea0*/  FSEL R2, R9, -INF , P2 ;  /* 0xff80000009027808 */ /* 0x000fe20001000000 */
[----:B------:R-:W-:Y:S01]  /*2eb0*/  LDSM.16.MT88.4 R12, [R220+0x900] ;  /* 0x00090000dc0c783b */ /* 0x000fe20000004200 */
[----:B------:R-:W-:-:S02]  /*2ec0*/  FMNMX.FTZ R8, R25, R8, !PT ;  /* 0x0000000819087209 */ /* 0x000fc40007810000 */
[C---:B------:R-:W-:Y:S02]  /*2ed0*/  ISETP.GT.AND P4, PT, R6.reuse, 0x30, PT ;  /* 0x000000300600780c */ /* 0x040fe40003f84270 */
[----:B------:R-:W-:Y:S02]  /*2ee0*/  FMNMX.FTZ R9, R31, R10, !PT ;  /* 0x0000000a1f097209 */ /* 0x000fe40007810000 */
[----:B------:R-:W-:Y:S02]  /*2ef0*/  FSEL R64, R11, -INF , P2 ;  /* 0xff8000000b407808 */ /* 0x000fe40001000000 */
[----:B------:R-:W-:Y:S02]  /*2f00*/  FMNMX.FTZ R8, R23, R8, !PT ;  /* 0x0000000817087209 */ /* 0x000fe40007810000 */
[----:B------:R-:W-:Y:S02]  /*2f10*/  ISETP.GT.AND P2, PT, R6, 0x31, PT ;  /* 0x000000310600780c */ /* 0x000fe40003f44270 */
[----:B------:R-:W-:-:S02]  /*2f20*/  FSEL R60, R100, -INF , P4 ;  /* 0xff800000643c7808 */ /* 0x000fc40002000000 */
[----:B------:R-:W-:Y:S02]  /*2f30*/  FMNMX.FTZ R9, R2, R9, !PT ;  /* 0x0000000902097209 */ /* 0x000fe40007810000 */
[----:B------:R-:W-:Y:S02]  /*2f40*/  FMNMX.FTZ R10, R45, R8, !PT ;  /* 0x000000082d0a7209 */ /* 0x000fe40007810000 */
[----:B------:R-:W-:Y:S02]  /*2f50*/  ISETP.GT.AND P1, PT, R6, 0x38, PT ;  /* 0x000000380600780c */ /* 0x000fe40003f24270 */
[----:B------:R-:W-:Y:S02]  /*2f60*/  FSEL R145, R101, -INF , P2 ;  /* 0xff80000065917808 */ /* 0x000fe40001000000 */
[----:B------:R-:W-:Y:S02]  /*2f70*/  FMNMX.FTZ R8, R60, R9, !PT ;  /* 0x000000093c087209 */ /* 0x000fe40007810000 */
[----:B------:R-:W-:-:S02]  /*2f80*/  FSEL R144, R103, -INF , P2 ;  /* 0xff80000067907808 */ /* 0x000fc40001000000 */
[----:B------:R-:W-:Y:S02]  /*2f90*/  ISETP.GT.AND P2, PT, R6, 0x39, PT ;  /* 0x000000390600780c */ /* 0x000fe40003f44270 */
[----:B------:R-:W-:Y:S02]  /*2fa0*/  FMNMX.FTZ R10, R43, R10, !PT ;  /* 0x0000000a2b0a7209 */ /* 0x000fe40007810000 */
[----:B------:R-:W-:Y:S02]  /*2fb0*/  FSEL R147, R96, -INF , P1 ;  /* 0xff80000060937808 */ /* 0x000fe40000800000 */
[----:B------:R-:W-:Y:S02]  /*2fc0*/  FMNMX.FTZ R8, R145, R8, !PT ;  /* 0x0000000891087209 */ /* 0x000fe40007810000 */
[----:B------:R-:W-:Y:S02]  /*2fd0*/  FSEL R155, R99, -INF , P2 ;  /* 0xff800000639b7808 */ /* 0x000fe40001000000 */
[----:B------:R-:W-:-:S02]  /*2fe0*/  FSEL R62, R97, -INF , P2 ;  /* 0xff800000613e7808 */ /* 0x000fc40001000000 */
[----:B------:R-:W-:Y:S02]  /*2ff0*/  FMNMX.FTZ R9, R41, R10, !PT ;  /* 0x0000000a29097209 */ /* 0x000fe40007810000 */
[----:B------:R-:W-:Y:S02]  /*3000*/  ISETP.GT.AND P2, PT, R6, 0x40, PT ;  /* 0x000000400600780c */ /* 0x000fe40003f44270 */
[----:B------:R-:W-:Y:S02]  /*3010*/  FMNMX.FTZ R11, R147, R8, !PT ;  /* 0x00000008930b7209 */ /* 0x000fe40007810000 */
[----:B------:R-:W-:Y:S02]  /*3020*/  FSEL R66, R98, -INF , P1 ;  /* 0xff80000062427808 */ /* 0x000fe40000800000 */
[----:B------:R-:W-:Y:S01]  /*3030*/  FMNMX.FTZ R8, R36, R9, !PT ;  /* 0x0000000924087209 */ /* 0x000fe20007810000 */
[----:B------:R-:W-:Y:S01]  /*3040*/  LDSM.16.MT88.4 R96, [R224+0x4100] ;  /* 0x00410000e060783b */ /* 0x000fe20000004200 */
[----:B------:R-:W-:-:S02]  /*3050*/  ISETP.GT.AND P1, PT, R6, 0x41, PT ;  /* 0x000000410600780c */ /* 0x000fc40003f24270 */
[----:B------:R-:W-:Y:S02]  /*3060*/  FSEL R134, R92, -INF , P2 ;  /* 0xff8000005c867808 */ /* 0x000fe40001000000 */
[----:B------:R-:W-:Y:S02]  /*3070*/  FMNMX.FTZ R11, R62, R11, !PT ;  /* 0x0000000b3e0b7209 */ /* 0x000fe40007810000 */
[----:B------:R-:W-:Y:S02]  /*3080*/  FSEL R138, R94, -INF , P2 ;  /* 0xff8000005e8a7808 */ /* 0x000fe40001000000 */
[----:B------:R-:W-:Y:S02]  /*3090*/  FMNMX.FTZ R9, R37, R8, !PT ;  /* 0x0000000825097209 */ /* 0x000fe40007810000 */
[----:B------:R-:W-:Y:S02]  /*30a0*/  FSEL R173, R93, -INF , P1 ;  /* 0xff8000005dad7808 */ /* 0x000fe40000800000 */
[----:B------:R-:W-:-:S02]  /*30b0*/  ISETP.GT.AND P2, PT, R6, 0x48, PT ;  /* 0x000000480600780c */ /* 0x000fc40003f44270 */
[----:B------:R-:W-:Y:S02]  /*30c0*/  FMNMX.FTZ R8, R134, R11, !PT ;  /* 0x0000000b86087209 */ /* 0x000fe40007810000 */
[----:B------:R-:W-:Y:S02]  /*30d0*/  FSEL R195, R95, -INF , P1 ;  /* 0xff8000005fc37808 */ /* 0x000fe40000800000 */
[----:B------:R-:W-:Y:S02]  /*30e0*/  ISETP.GT.AND P1, PT, R6, 0x49, PT ;  /* 0x000000490600780c */ /* 0x000fe40003f24270 */
[----:B------:R-:W-:Y:S02]  /*30f0*/  FSEL R175, R88, -INF , P2 ;  /* 0xff80000058af7808 */ /* 0x000fe40001000000 */
[----:B------:R-:W-:Y:S02]  /*3100*/  FMNMX.FTZ R8, R173, R8, !PT ;  /* 0x00000008ad087209 */ /* 0x000fe40007810000 */
[----:B------:R-:W-:-:S02]  /*3110*/  FSEL R153, R102, -INF , P4 ;  /* 0xff80000066997808 */ /* 0x000fc40002000000 */
[----:B------:R-:W-:Y:S02]  /*3120*/  FMNMX.FTZ R10, R64, R9, !PT ;  /* 0x00000009400a7209 */ /* 0x000fe40007810000 */
[----:B------:R-:W-:Y:S02]  /*3130*/  FSEL R237, R90, -INF , P2 ;  /* 0xff8000005aed7808 */ /* 0x000fe40001000000 */
[----:B------:R-:W-:Y:S02]  /*3140*/  FSEL R136, R89, -INF , P1 ;  /* 0xff80000059887808 */ /* 0x000fe40000800000 */
[----:B------:R-:W-:Y:S02]  /*3150*/  ISETP.GT.AND P2, PT, R6, 0x50, PT ;  /* 0x000000500600780c */ /* 0x000fe40003f44270 */
[----:B------:R-:W-:Y:S02]  /*3160*/  FMNMX.FTZ R11, R175, R8, !PT ;  /* 0x00000008af0b7209 */ /* 0x000fe40007810000 */
[----:B------:R-:W-:-:S02]  /*3170*/  FMNMX.FTZ R9, R153, R10, !PT ;  /* 0x0000000a99097209 */ /* 0x000fc40007810000 */
[----:B------:R-:W-:Y:S02]  /*3180*/  FSEL R251, R91, -INF , P1 ;  /* 0xff8000005bfb7808 */ /* 0x000fe40000800000 */
[----:B------:R-:W-:Y:S01]  /*3190*/  ISETP.GT.AND P1, PT, R6, 0x51, PT ;  /* 0x000000510600780c */ /* 0x000fe20003f24270 */
[----:B------:R-:W-:Y:S01]  /*31a0*/  LDSM.16.MT88.4 R88, [R220+0x100] ;  /* 0x00010000dc58783b */ /* 0x000fe20000004200 */
[----:B------:R-:W-:Y:S02]  /*31b0*/  FSEL R249, R84, -INF , P2 ;  /* 0xff80000054f97808 */ /* 0x000fe40001000000 */
[----:B------:R-:W-:Y:S02]  /*31c0*/  FMNMX.FTZ R8, R136, R11, !PT ;  /* 0x0000000b88087209 */ /* 0x000fe40007810000 */
[----:B------:R-:W-:Y:S02]  /*31d0*/  FMNMX.FTZ R9, R144, R9, !PT ;  /* 0x0000000990097209 */ /* 0x000fe40007810000 */
[----:B------:R-:W-:-:S02]  /*31e0*/  FSEL R241, R86, -INF , P2 ;  /* 0xff80000056f17808 */ /* 0x000fc40001000000 */
[----:B------:R-:W-:Y:S02]  /*31f0*/  FSEL R247, R85, -INF , P1 ;  /* 0xff80000055f77808 */ /* 0x000fe40000800000 */
[----:B------:R-:W-:Y:S02]  /*3200*/  ISETP.GT.AND P2, PT, R6, 0x58, PT ;  /* 0x000000580600780c */ /* 0x000fe40003f44270 */
[----:B------:R-:W-:Y:S02]  /*3210*/  FMNMX.FTZ R8, R249, R8, !PT ;  /* 0x00000008f9087209 */ /* 0x000fe40007810000 */
[----:B------:R-:W-:Y:S02]  /*3220*/  FMNMX.FTZ R10, R66, R9, !PT ;  /* 0x00000009420a7209 */ /* 0x000fe40007810000 */
[----:B------:R-:W-:Y:S02]  /*3230*/  FSEL R239, R87, -INF , P1 ;  /* 0xff80000057ef7808 */ /* 0x000fe40000800000 */
[----:B------:R-:W-:-:S02]  /*3240*/  ISETP.GT.AND P1, PT, R6, 0x59, PT ;  /* 0x000000590600780c */ /* 0x000fc40003f24270 */
[----:B------:R-:W-:Y:S02]  /*3250*/  FSEL R245, R80, -INF , P2 ;  /* 0xff80000050f57808 */ /* 0x000fe40001000000 */
[----:B------:R-:W-:Y:S02]  /*3260*/  FMNMX.FTZ R8, R247, R8, !PT ;  /* 0x00000008f7087209 */ /* 0x000fe40007810000 */
[----:B------:R-:W-:Y:S02]  /*3270*/  FMNMX.FTZ R9, R155, R10, !PT ;  /* 0x0000000a9b097209 */ /* 0x000fe40007810000 */
[----:B------:R-:W-:Y:S02]  /*3280*/  FSEL R233, R82, -INF , P2 ;  /* 0xff80000052e97808 */ /* 0x000fe40001000000 */
[----:B------:R-:W-:Y:S02]  /*3290*/  FSEL R243, R81, -INF , P1 ;  /* 0xff80000051f37808 */ /* 0x000fe40000800000 */
[----:B------:R-:W-:-:S02]  /*32a0*/  ISETP.GT.AND P2, PT, R6, 0x60, PT ;  /* 0x000000600600780c */ /* 0x000fc40003f44270 */
[----:B------:R-:W-:Y:S02]  /*32b0*/  FMNMX.FTZ R8, R245, R8, !PT ;  /* 0x00000008f5087209 */ /* 0x000fe40007810000 */
[----:B------:R-:W-:Y:S02]  /*32c0*/  FMNMX.FTZ R10, R138, R9, !PT ;  /* 0x000000098a0a7209 */ /* 0x000fe40007810000 */
[----:B------:R-:W-:Y:S02]  /*32d0*/  FSEL R193, R83, -INF , P1 ;  /* 0xff80000053c17808 */ /* 0x000fe40000800000 */
[----:B------:R-:W-:Y:S01]  /*32e0*/  ISETP.GT.AND P1, PT, R6, 0x61, PT ;  /* 0x000000610600780c */ /* 0x000fe20003f24270 */
[----:B------:R-:W-:Y:S01]  /*32f0*/  LDSM.16.MT88.4 R80, [R221+0x100] ;  /* 0x00010000dd50783b */ /* 0x000fe20000004200 */
[----:B------:R-:W-:Y:S02]  /*3300*/  FSEL R167, R76, -INF , P2 ;  /* 0xff8000004ca77808 */ /* 0x000fe40001000000 */
[----:B------:R-:W-:-:S02]  /*3310*/  FMNMX.FTZ R8, R243, R8, !PT ;  /* 0x00000008f3087209 */ /* 0x000fc40007810000 */
[----:B------:R-:W-:Y:S02]  /*3320*/  FMNMX.FTZ R10, R195, R10, !PT ;  /* 0x0000000ac30a7209 */ /* 0x000fe40007810000 */
[----:B------:R-:W-:Y:S02]  /*3330*/  FSEL R157, R79, -INF , P1 ;  /* 0xff8000004f9d7808 */ /* 0x000fe40000800000 */
[----:B------:R-:W-:Y:S02]  /*3340*/  FSEL R165, R77, -INF , P1 ;  /* 0xff8000004da57808 */ /* 0x000fe40000800000 */
[----:B------:R-:W-:Y:S02]  /*3350*/  ISETP.GT.AND P1, PT, R6, 0x68, PT ;  /* 0x000000680600780c */ /* 0x000fe40003f24270 */
[----:B------:R-:W-:Y:S02]  /*3360*/  FMNMX.FTZ R8, R167, R8, !PT ;  /* 0x00000008a7087209 */ /* 0x000fe40007810000 */
[----:B------:R-:W-:-:S02]  /*3370*/  FMNMX.FTZ R10, R237, R10, !PT ;  /* 0x0000000aed0a7209 */ /* 0x000fc40007810000 */
[----:B------:R-:W-:Y:S02]  /*3380*/  ISETP.GT.AND P6, PT, R6, 0x69, PT ;  /* 0x000000690600780c */ /* 0x000fe40003fc4270 */
[----:B------:R-:W-:Y:S02]  /*3390*/  FSEL R163, R72, -INF , P1 ;  /* 0xff80000048a37808 */ /* 0x000fe40000800000 */
[----:B------:R-:W-:Y:S02]  /*33a0*/  FMNMX.FTZ R8, R165, R8, !PT ;  /* 0x00000008a5087209 */ /* 0x000fe40007810000 */
        /* <DEDUP_REMOVED lines=8> */
[----:B------:R-:W-:-:S02]  /*3430*/  FMNMX.FTZ R10, R239, R10, !PT ;  /* 0x0000000aef0a7209 */ /* 0x000fc40007810000 */
[----:B------:R-:W-:Y:S02]  /*3440*/  FSEL R159, R78, -INF , P2 ;  /* 0xff8000004e9f7808 */ /* 0x000fe40001000000 */
[----:B------:R-:W-:Y:S02]  /*3450*/  ISETP.GT.AND P2, PT, R6, 0x78, PT ;  /* 0x000000780600780c */ /* 0x000fe40003f44270 */
[----:B------:R-:W-:Y:S02]  /*3460*/  FSEL R137, R69, -INF , P4 ;  /* 0xff80000045897808 */ /* 0x000fe40002000000 */
[----:B------:R-:W-:Y:S02]  /*3470*/  FMNMX.FTZ R8, R139, R8, !PT ;  /* 0x000000088b087209 */ /* 0x000fe40007810000 */
[----:B------:R-:W-:Y:S02]  /*3480*/  FMNMX.FTZ R10, R233, R10, !PT ;  /* 0x0000000ae90a7209 */ /* 0x000fe40007810000 */
[----:B------:R-:W-:-:S02]  /*3490*/  FSEL R151, R74, -INF , P1 ;  /* 0xff8000004a977808 */ /* 0x000fc40000800000 */
[----:B------:R-:W-:Y:S02]  /*34a0*/  ISETP.GT.AND P1, PT, R6, 0x79, PT ;  /* 0x000000790600780c */ /* 0x000fe40003f24270 */
[----:B------:R-:W-:Y:S02]  /*34b0*/  FSEL R135, R32, -INF , P2 ;  /* 0xff80000020877808 */ /* 0x000fe40001000000 */
[----:B------:R-:W-:Y:S02]  /*34c0*/  FMNMX.FTZ R8, R137, R8, !PT ;  /* 0x0000000889087209 */ /* 0x000fe40007810000 */
[----:B------:R-:W-:Y:S02]  /*34d0*/  FMNMX.FTZ R10, R193, R10, !PT ;  /* 0x0000000ac10a7209 */ /* 0x000fe40007810000 */
[----:B------:R-:W-:Y:S02]  /*34e0*/  FSEL R133, R33, -INF , P1 ;  /* 0xff80000021857808 */ /* 0x000fe40000800000 */
[----:B------:R-:W-:-:S02]  /*34f0*/  FMNMX.FTZ R6, R135, R8, !PT ;  /* 0x0000000887067209 */ /* 0x000fc40007810000 */
[----:B------:R-:W-:Y:S02]  /*3500*/  FMNMX.FTZ R10, R159, R10, !PT ;  /* 0x0000000a9f0a7209 */ /* 0x000fe40007810000 */
[----:B------:R-:W-:Y:S02]  /*3510*/  FMNMX.FTZ R6, R133, R6, !PT ;  /* 0x0000000685067209 */ /* 0x000fe40007810000 */
[----:B------:R-:W-:Y:S02]  /*3520*/  FMNMX.FTZ R8, R157, R10, !PT ;  /* 0x0000000a9d087209 */ /* 0x000fe40007810000 */
[----:B------:R-:W-:Y:S01]  /*3530*/  FSEL R149, R75, -INF , P6 ;  /* 0xff8000004b957808 */ /* 0x000fe20003000000 */
[----:B------:R-:W1:Y:S01]  /*3540*/  SHFL.BFLY PT, R9, R6, 0x2, 0x1f ;  /* 0x0c401f0006097f89 */ /* 0x000e6200000e0000 */
[----:B------:R-:W-:Y:S02]  /*3550*/  FMNMX.FTZ R8, R151, R8, !PT ;  /* 0x0000000897087209 */ /* 0x000fe40007810000 */
[----:B------:R-:W-:Y:S01]  /*3560*/  FSEL R67, R70, -INF , P5 ;  /* 0xff80000046437808 */ /* 0x000fe20002800000 */
[----:B------:R-:W-:Y:S01]  /*3570*/  LDSM.16.MT88.4 R72, [R222+0x100] ;  /* 0x00010000de48783b */ /* 0x000fe20000004200 */
[----:B------:R-:W-:-:S02]  /*3580*/  FMNMX.FTZ R8, R149, R8, !PT ;  /* 0x0000000895087209 */ /* 0x000fc40007810000 */
[----:B------:R-:W-:Y:S02]  /*3590*/  FSEL R65, R71, -INF , P4 ;  /* 0xff80000047417808 */ /* 0x000fe40002000000 */
[----:B------:R-:W-:Y:S02]  /*35a0*/  FMNMX.FTZ R8, R67, R8, !PT ;  /* 0x0000000843087209 */ /* 0x000fe40007810000 */
[----:B------:R-:W-:Y:S02]  /*35b0*/  FSEL R63, R34, -INF , P2 ;  /* 0xff800000223f7808 */ /* 0x000fe40001000000 */
[----:B------:R-:W-:Y:S02]  /*35c0*/  FMNMX.FTZ R8, R65, R8, !PT ;  /* 0x0000000841087209 */ /* 0x000fe40007810000 */
[----:B------:R-:W-:Y:S02]  /*35d0*/  FSEL R61, R35, -INF , P1 ;  /* 0xff800000233d7808 */ /* 0x000fe40000800000 */
[----:B------:R-:W-:Y:S01]  /*35e0*/  FMNMX.FTZ R8, R63, R8, !PT ;  /* 0x000000083f087209 */ /* 0x000fe20007810000 */
[----:B------:R-:W-:Y:S03]  /*35f0*/  LDSM.16.MT88.4 R32, [R222+0x4900] ;  /* 0x00490000de20783b */ /* 0x000fe60000004200 */
[----:B------:R-:W-:-:S02]  /*3600*/  FMNMX.FTZ R8, R61, R8, !PT ;  /* 0x000000083d087209 */ /* 0x000fc40007810000 */
[----:B-1----:R-:W-:-:S03]  /*3610*/  FMNMX.FTZ R11, R6, R9, !PT ;  /* 0x00000009060b7209 */ /* 0x002fc60007810000 */
[----:B------:R-:W1:Y:S04]  /*3620*/  SHFL.BFLY PT, R9, R8, 0x2, 0x1f ;  /* 0x0c401f0008097f89 */ /* 0x000e6800000e0000 */
[----:B------:R-:W2:Y:S01]  /*3630*/  SHFL.BFLY PT, R132, R11, 0x1, 0x1f ;  /* 0x0c201f000b847f89 */ /* 0x000ea200000e0000 */
[----:B-1----:R-:W-:Y:S02]  /*3640*/  FMNMX.FTZ R9, R8, R9, !PT ;  /* 0x0000000908097209 */ /* 0x002fe40007810000 */
[----:B--2---:R-:W-:-:S03]  /*3650*/  FMNMX.FTZ R132, R11, R132, !PT ;  /* 0x000000840b847209 */ /* 0x004fc60007810000 */
[----:B------:R-:W1:Y:S01]  /*3660*/  SHFL.BFLY PT, R6, R9, 0x1, 0x1f ;  /* 0x0c201f0009067f89 */ /* 0x000e6200000e0000 */
[C---:B------:R-:W-:Y:S01]  /*3670*/  FSETP.NEU.FTZ.AND P1, PT, R132.reuse, -INF , PT ;  /* 0xff8000008400780b */ /* 0x040fe20003f3d000 */
[----:B------:R-:W-:-:S05]  /*3680*/  FMUL.FTZ R58, R132, c[0x0][0x2d0] ;  /* 0x0000b400843a7a20 */ /* 0x000fca0000410000 */
[----:B------:R-:W-:-:S05]  /*3690*/  FSEL R58, R58, RZ, P1 ;  /* 0x000000ff3a3a7208 */ /* 0x000fca0000800000 */
[--C-:B------:R-:W-:Y:S02]  /*36a0*/  FFMA.FTZ R57, R3, c[0x0][0x2d0], -R58.reuse ;  /* 0x0000b40003397a23 */ /* 0x100fe4000001083a */
[--C-:B------:R-:W-:Y:S02]  /*36b0*/  FFMA.FTZ R48, R59, c[0x0][0x2d0], -R58.reuse ;  /* 0x0000b4003b307a23 */ /* 0x100fe4000001083a */
[--C-:B------:R-:W-:Y:S02]  /*36c0*/  FFMA.FTZ R50, R4, c[0x0][0x2d0], -R58.reuse ;  /* 0x0000b40004327a23 */ /* 0x100fe4000001083a */
[--C-:B------:R-:W-:Y:S01]  /*36d0*/  FFMA.FTZ R55, R55, c[0x0][0x2d0], -R58.reuse ;  /* 0x0000b40037377a23 */ /* 0x100fe2000001083a */
[----:B------:R-:W-:Y:S01]  /*36e0*/  MUFU.EX2 R57, R57 ;  /* 0x0000003900397308 */ /* 0x000fe20000000800 */
[--C-:B------:R-:W-:Y:S01]  /*36f0*/  FFMA.FTZ R46, R21, c[0x0][0x2d0], -R58.reuse ;  /* 0x0000b400152e7a23 */ /* 0x100fe2000001083a */
[----:B-1----:R-:W-:Y:S01]  /*3700*/  FMNMX.FTZ R3, R9, R6, !PT ;  /* 0x0000000609037209 */ /* 0x002fe20007810000 */
[--C-:B------:R-:W-:Y:S01]  /*3710*/  FFMA.FTZ R42, R17, c[0x0][0x2d0], -R58.reuse ;  /* 0x0000b400112a7a23 */ /* 0x100fe2000001083a */
[----:B------:R-:W1:Y:S01]  /*3720*/  LDSM.16.MT88.4 R4, [R220+0x4100] ;  /* 0x00410000dc04783b */ /* 0x000e620000004200 */
[--C-:B------:R-:W-:Y:S01]  /*3730*/  FFMA.FTZ R38, R29, c[0x0][0x2d0], -R58.reuse ;  /* 0x0000b4001d267a23 */ /* 0x100fe2000001083a */
[C---:B------:R-:W-:Y:S01]  /*3740*/  FSETP.NEU.FTZ.AND P1, PT, R3.reuse, -INF , PT ;  /* 0xff8000000300780b */ /* 0x040fe20003f3d000 */
[----:B------:R-:W-:Y:S01]  /*3750*/  FMUL.FTZ R56, R3, c[0x0][0x2d0] ;  /* 0x0000b40003387a20 */ /* 0x000fe20000410000 */
[----:B------:R-:W2:Y:S01]  /*3760*/  MUFU.EX2 R50, R50 ;  /* 0x0000003200327308 */ /* 0x000ea20000000800 */
[----:B------:R-:W3:Y:S01]  /*3770*/  LDSM.16.MT88.4 R8, [R224+0x4900] ;  /* 0x00490000e008783b */ /* 0x000ee20000004200 */
[----:B------:R-:W-:-:S02]  /*3780*/  FFMA.FTZ R2, R2, c[0x0][0x2d0], -R58 ;  /* 0x0000b40002027a23 */ /* 0x000fc4000001083a */
[----:B------:R-:W-:Y:S01]  /*3790*/  FSEL R56, R56, RZ, P1 ;  /* 0x000000ff38387208 */ /* 0x000fe20000800000 */
[----:B------:R-:W-:Y:S01]  /*37a0*/  LDSM.16.MT88.4 R16, [R221+0x900] ;  /* 0x00090000dd10783b */ /* 0x000fe20000004200 */
[----:B------:R-:W-:Y:S01]  /*37b0*/  FFMA.FTZ R60, R60, c[0x0][0x2d0], -R58 ;  /* 0x0000b4003c3c7a23 */ /* 0x000fe2000001083a */
[----:B------:R-:W-:Y:S01]  /*37c0*/  PLOP3.LUT P1, PT, PT, PT, UP0, 0x80, 0x0 ;  /* 0x000000000000781c */ /* 0x000fe20003f2f008 */
[----:B------:R-:W-:Y:S01]  /*37d0*/  MUFU.EX2 R55, R55 ;  /* 0x0000003700377308 */ /* 0x000fe20000000800 */
[--C-:B------:R-:W-:Y:S02]  /*37e0*/  FFMA.FTZ R59, R30, c[0x0][0x2d0], -R56.reuse ;  /* 0x0000b4001e3b7a23 */ /* 0x100fe40000010838 */
[--C-:B------:R-:W-:Y:S02]  /*37f0*/  FFMA.FTZ R54, R53, c[0x0][0x2d0], -R56.reuse ;  /* 0x0000b40035367a23 */ /* 0x100fe40000010838 */
[--C-:B------:R-:W-:Y:S02]  /*3800*/  FFMA.FTZ R52, R51, c[0x0][0x2d0], -R56.reuse ;  /* 0x0000b40033347a23 */ /* 0x100fe40000010838 */
[----:B------:R-:W-:Y:S01]  /*3810*/  FFMA.FTZ R49, R49, c[0x0][0x2d0], -R56 ;  /* 0x0000b40031317a23 */ /* 0x000fe20000010838 */
[----:B------:R-:W4:Y:S01]  /*3820*/  MUFU.EX2 R48, R48 ;  /* 0x0000003000307308 */ /* 0x000f220000000800 */
[----:B--2---:R-:W-:Y:S01]  /*3830*/  F2FP.BF16.PACK_AB R112, R50, R57 ;  /* 0x000000393270723e */ /* 0x004fe200000010ff */
[----:B------:R-:W-:-:S02]  /*3840*/  FFMA.FTZ R53, R47, c[0x0][0x2d0], -R58 ;  /* 0x0000b4002f357a23 */ /* 0x000fc4000001083a */
[----:B------:R-:W-:Y:S02]  /*3850*/  FFMA.FTZ R47, R27, c[0x0][0x2d0], -R58 ;  /* 0x0000b4001b2f7a23 */ /* 0x000fe4000001083a */
[--C-:B------:R-:W-:Y:S02]  /*3860*/  FFMA.FTZ R51, R25, c[0x0][0x2d0], -R56.reuse ;  /* 0x0000b40019337a23 */ /* 0x100fe40000010838 */
[----:B------:R-:W-:Y:S01]  /*3870*/  MUFU.EX2 R59, R59 ;  /* 0x0000003b003b7308 */ /* 0x000fe20000000800 */
[--C-:B------:R-:W-:Y:S01]  /*3880*/  FFMA.FTZ R44, R23, c[0x0][0x2d0], -R56.reuse ;  /* 0x0000b400172c7a23 */ /* 0x100fe20000010838 */
[----:B------:R-:W2:Y:S01]  /*3890*/  LDSM.16.MT88.4 R24, [R224+0x900] ;  /* 0x00090000e018783b */ /* 0x000ea20000004200 */
[--C-:B------:R-:W-:Y:S02]  /*38a0*/  FFMA.FTZ R45, R45, c[0x0][0x2d0], -R56.reuse ;  /* 0x0000b4002d2d7a23 */ /* 0x100fe40000010838 */
[----:B------:R-:W-:Y:S01]  /*38b0*/  FFMA.FTZ R40, R43, c[0x0][0x2d0], -R56 ;  /* 0x0000b4002b287a23 */ /* 0x000fe20000010838 */
[----:B------:R-:W5:Y:S01]  /*38c0*/  LDSM.16.MT88.4 R20, [R222+0x900] ;  /* 0x00090000de14783b */ /* 0x000f620000004200 */
[--C-:B------:R-:W-:Y:S01]  /*38d0*/  FFMA.FTZ R43, R39, c[0x0][0x2d0], -R58.reuse ;  /* 0x0000b400272b7a23 */ /* 0x100fe2000001083a */
[----:B------:R-:W1:Y:S01]  /*38e0*/  MUFU.EX2 R54, R54 ;  /* 0x0000003600367308 */ /* 0x000e620000000800 */
[----:B----4-:R-:W-:Y:S01]  /*38f0*/  F2FP.BF16.PACK_AB R114, R48, R55 ;  /* 0x000000373072723e */ /* 0x010fe200000010ff */
[----:B------:R-:W-:-:S02]  /*3900*/  FFMA.FTZ R39, R31, c[0x0][0x2d0], -R58 ;  /* 0x0000b4001f277a23 */ /* 0x000fc4000001083a */
[----:B------:R-:W4:Y:S01]  /*3910*/  LDSM.16.MT88.4 R28, [R221+0x4900] ;  /* 0x00490000dd1c783b */ /* 0x000f220000004200 */
[--C-:B------:R-:W-:Y:S02]  /*3920*/  FFMA.FTZ R41, R41, c[0x0][0x2d0], -R56.reuse ;  /* 0x0000b40029297a23 */ /* 0x100fe40000010838 */
[--C-:B------:R-:W-:Y:S01]  /*3930*/  FFMA.FTZ R36, R36, c[0x0][0x2d0], -R56.reuse ;  /* 0x0000b40024247a23 */ /* 0x100fe20000010838 */
[----:B------:R-:W-:Y:S01]  /*3940*/  MUFU.EX2 R52, R52 ;  /* 0x0000003400347308 */ /* 0x000fe20000000800 */
[--C-:B------:R-:W-:Y:S02]  /*3950*/  FFMA.FTZ R37, R37, c[0x0][0x2d0], -R56.reuse ;  /* 0x0000b40025257a23 */ /* 0x100fe40000010838 */
[--C-:B------:R-:W-:Y:S02]  /*3960*/  FFMA.FTZ R0, R64, c[0x0][0x2d0], -R56.reuse ;  /* 0x0000b40040007a23 */ /* 0x100fe40000010838 */
[----:B------:R-:W-:Y:S02]  /*3970*/  FFMA.FTZ R64, R153, c[0x0][0x2d0], -R56 ;  /* 0x0000b40099407a23 */ /* 0x000fe40000010838 */
[--C-:B------:R-:W-:Y:S01]  /*3980*/  FFMA.FTZ R145, R145, c[0x0][0x2d0], -R58.reuse ;  /* 0x0000b40091917a23 */ /* 0x100fe2000001083a */
[----:B------:R-:W3:Y:S01]  /*3990*/  MUFU.EX2 R49, R49 ;  /* 0x0000003100317308 */ /* 0x000ee20000000800 */
[----:B-1----:R-:W-:Y:S01]  /*39a0*/  F2FP.BF16.PACK_AB R113, R54, R59 ;  /* 0x0000003b3671723e */ /* 0x002fe200000010ff */
[----:B------:R-:W-:-:S02]  /*39b0*/  FFMA.FTZ R147, R147, c[0x0][0x2d0], -R58 ;  /* 0x0000b40093937a23 */ /* 0x000fc4000001083a */
[----:B------:R-:W-:Y:S02]  /*39c0*/  FFMA.FTZ R62, R62, c[0x0][0x2d0], -R58 ;  /* 0x0000b4003e3e7a23 */ /* 0x000fe4000001083a */
[--C-:B------:R-:W-:Y:S02]  /*39d0*/  FFMA.FTZ R153, R144, c[0x0][0x2d0], -R56.reuse ;  /* 0x0000b40090997a23 */ /* 0x100fe40000010838 */
[----:B------:R-:W-:Y:S01]  /*39e0*/  MUFU.EX2 R53, R53 ;  /* 0x0000003500357308 */ /* 0x000fe20000000800 */
[--C-:B------:R-:W-:Y:S02]  /*39f0*/  FFMA.FTZ R66, R66, c[0x0][0x2d0], -R56.reuse ;  /* 0x0000b40042427a23 */ /* 0x100fe40000010838 */
[--C-:B------:R-:W-:Y:S02]  /*3a00*/  FFMA.FTZ R155, R155, c[0x0][0x2d0], -R56.reuse ;  /* 0x0000b4009b9b7a23 */ /* 0x100fe40000010838 */
[----:B------:R-:W-:Y:S02]  /*3a10*/  FFMA.FTZ R144, R237, c[0x0][0x2d0], -R56 ;  /* 0x0000b400ed907a23 */ /* 0x000fe40000010838 */
[--C-:B------:R-:W-:Y:S01]  /*3a20*/  FFMA.FTZ R134, R134, c[0x0][0x2d0], -R58.reuse ;  /* 0x0000b40086867a23 */ /* 0x100fe2000001083a */
[----:B---3--:R-:W-:Y:S01]  /*3a30*/  F2FP.BF16.PACK_AB R115, R49, R52 ;  /* 0x000000343173723e */ /* 0x008fe200000010ff */
[----:B------:R-:W1:Y:S01]  /*3a40*/  MUFU.EX2 R46, R46 ;  /* 0x0000002e002e7308 */ /* 0x000e620000000800 */
[----:B------:R-:W-:-:S02]  /*3a50*/  FFMA.FTZ R173, R173, c[0x0][0x2d0], -R58 ;  /* 0x0000b400adad7a23 */ /* 0x000fc4000001083a */
[--C-:B------:R-:W-:Y:S02]  /*3a60*/  FFMA.FTZ R175, R175, c[0x0][0x2d0], -R58.reuse ;  /* 0x0000b400afaf7a23 */ /* 0x100fe4000001083a */
[----:B------:R-:W-:Y:S01]  /*3a70*/  FFMA.FTZ R136, R136, c[0x0][0x2d0], -R58 ;  /* 0x0000b40088887a23 */ /* 0x000fe2000001083a */
[C---:B------:R-:W-:Y:S01]  /*3a80*/  HMMA.16816.F32.BF16 R84, R112.reuse, R88, RZ ;  /* 0x000000587054723c */ /* 0x040fe200000418ff */
[--C-:B------:R-:W-:Y:S01]  /*3a90*/  FFMA.FTZ R138, R138, c[0x0][0x2d0], -R56.reuse ;  /* 0x0000b4008a8a7a23 */ /* 0x100fe20000010838 */
[----:B------:R-:W-:Y:S01]  /*3aa0*/  MUFU.EX2 R47, R47 ;  /* 0x0000002f002f7308 */ /* 0x000fe20000000800 */
[--C-:B------:R-:W-:Y:S02]  /*3ab0*/  FFMA.FTZ R195, R195, c[0x0][0x2d0], -R56.reuse ;  /* 0x0000b400c3c37a23 */ /* 0x100fe40000010838 */
[----:B------:R-:W-:Y:S02]  /*3ac0*/  FFMA.FTZ R237, R251, c[0x0][0x2d0], -R56 ;  /* 0x0000b400fbed7a23 */ /* 0x000fe40000010838 */
[--C-:B------:R-:W-:Y:S01]  /*3ad0*/  FFMA.FTZ R249, R249, c[0x0][0x2d0], -R58.reuse ;  /* 0x0000b400f9f97a23 */ /* 0x100fe2000001083a */
[----:B------:R-:W-:Y:S01]  /*3ae0*/  HMMA.16816.F32.BF16 R88, R112, R90, RZ ;  /* 0x0000005a7058723c */ /* 0x000fe200000418ff */
[--C-:B------:R-:W-:Y:S01]  /*3af0*/  FFMA.FTZ R146, R247, c[0x0][0x2d0], -R58.reuse ;  /* 0x0000b400f7927a23 */ /* 0x100fe2000001083a */
[----:B------:R-:W-:Y:S01]  /*3b00*/  MUFU.EX2 R42, R42 ;  /* 0x0000002a002a7308 */ /* 0x000fe20000000800 */
[----:B------:R-:W-:-:S02]  /*3b10*/  FFMA.FTZ R148, R245, c[0x0][0x2d0], -R58 ;  /* 0x0000b400f5947a23 */ /* 0x000fc4000001083a */
[----:B------:R-:W-:Y:S02]  /*3b20*/  FFMA.FTZ R243, R243, c[0x0][0x2d0], -R58 ;  /* 0x0000b400f3f37a23 */ /* 0x000fe4000001083a */
[--C-:B------:R-:W-:Y:S01]  /*3b30*/  FFMA.FTZ R150, R241, c[0x0][0x2d0], -R56.reuse ;  /* 0x0000b400f1967a23 */ /* 0x100fe20000010838 */
        /* <DEDUP_REMOVED lines=8> */
[----:B------:R-:W3:Y:S01]  /*3bc0*/  MUFU.EX2 R44, R44 ;  /* 0x0000002c002c7308 */ /* 0x000ee20000000800 */
        /* <DEDUP_REMOVED lines=8> */
[----:B------:R-:W-:Y:S01]  /*3c50*/  FADD.FTZ R50, R57, R50 ;  /* 0x0000003239327221 */ /* 0x000fe20000010000 */
[----:B------:R-:W-:Y:S01]  /*3c60*/  HMMA.16816.F32.BF16 R68, R112, R72, RZ ;  /* 0x000000487044723c */ /* 0x000fe200000418ff */
[----:B------:R-:W-:Y:S01]  /*3c70*/  FADD.FTZ R59, R59, R54 ;  /* 0x000000363b3b7221 */ /* 0x000fe20000010000 */
[----:B------:R-:W1:Y:S01]  /*3c80*/  MUFU.EX2 R40, R40 ;  /* 0x0000002800287308 */ /* 0x000e620000000800 */
[----:B------:R-:W-:-:S02]  /*3c90*/  FADD.FTZ R55, R55, R50 ;  /* 0x0000003237377221 */ /* 0x000fc40000010000 */
[----:B------:R-:W-:Y:S02]  /*3ca0*/  FADD.FTZ R52, R52, R59 ;  /* 0x0000003b34347221 */ /* 0x000fe40000010000 */
[----:B------:R-:W-:Y:S01]  /*3cb0*/  FFMA.FTZ R241, R133, c[0x0][0x2d0], -R58 ;  /* 0x0000b40085f17a23 */ /* 0x000fe2000001083a */
[----:B------:R-:W-:Y:S01]  /*3cc0*/  HMMA.16816.F32.BF16 R76, R112, R80, RZ ;  /* 0x00000050704c723c */ /* 0x000fe200000418ff */
[----:B------:R-:W-:Y:S01]  /*3cd0*/  FADD.FTZ R48, R48, R55 ;  /* 0x0000003730307221 */ /* 0x000fe20000010000 */
[----:B------:R-:W-:Y:S01]  /*3ce0*/  MUFU.EX2 R43, R43 ;  /* 0x0000002b002b7308 */ /* 0x000fe20000000800 */
[----:B------:R-:W-:-:S05]  /*3cf0*/  FADD.FTZ R52, R49, R52 ;  /* 0x0000003431347221 */ /* 0x000fca0000010000 */
[C---:B------:R-:W-:Y:S02]  /*3d00*/  HMMA.16816.F32.BF16 R100, R112.reuse, R104, RZ ;  /* 0x000000687064723c */ /* 0x040fe400000418ff */
[----:B------:R-:W1:Y:S06]  /*3d10*/  MUFU.EX2 R38, R38 ;  /* 0x0000002600267308 */ /* 0x000e6c0000000800 */
[C---:B------:R-:W-:Y:S02]  /*3d20*/  HMMA.16816.F32.BF16 R120, R112.reuse, R108, RZ ;  /* 0x0000006c7078723c */ /* 0x040fe400000418ff */
[----:B------:R-:W-:Y:S06]  /*3d30*/  MUFU.EX2 R39, R39 ;  /* 0x0000002700277308 */ /* 0x000fec0000000800 */
        /* <DEDUP_REMOVED lines=9> */
[----:B------:R-:W2:Y:S06]  /*3dd0*/  MUFU.EX2 R0, R0 ;  /* 0x0000000000007308 */ /* 0x000eac0000000800 */
[C---:B------:R-:W-:Y:S02]  /*3de0*/  HMMA.16816.F32.BF16 R116, R112.reuse, R4, RZ ;  /* 0x000000047074723c */ /* 0x040fe400000418ff */
[----:B------:R-:W-:Y:S05]  /*3df0*/  MUFU.EX2 R60, R60 ;  /* 0x0000003c003c7308 */ /* 0x000fea0000000800 */
[----:B-1----:R-:W-:Y:S01]  /*3e00*/  F2FP.BF16.PACK_AB R4, R46, R53 ;  /* 0x000000352e04723e */ /* 0x002fe200000010ff */
[----:B------:R-:W-:Y:S01]  /*3e10*/  HMMA.16816.F32.BF16 R112, R112, R6, RZ ;  /* 0x000000067070723c */ /* 0x000fe200000418ff */
[----:B---3--:R-:W-:Y:S01]  /*3e20*/  F2FP.BF16.PACK_AB R5, R44, R51 ;  /* 0x000000332c05723e */ /* 0x008fe200000010ff */
[----:B------:R-:W1:Y:S01]  /*3e30*/  MUFU.EX2 R145, R145 ;  /* 0x0000009100917308 */ /* 0x000e620000000800 */
[----:B------:R-:W-:-:S02]  /*3e40*/  FADD.FTZ R53, R53, R48 ;  /* 0x0000003035357221 */ /* 0x000fc40000010000 */
[----:B------:R-:W-:Y:S02]  /*3e50*/  FADD.FTZ R51, R51, R52 ;  /* 0x0000003433337221 */ /* 0x000fe40000010000 */
[----:B------:R-:W-:Y:S01]  /*3e60*/  F2FP.BF16.PACK_AB R6, R42, R47 ;  /* 0x0000002f2a06723e */ /* 0x000fe200000010ff */
[----:B------:R-:W-:Y:S01]  /*3e70*/  FADD.FTZ R46, R46, R53 ;  /* 0x000000352e2e7221 */ /* 0x000fe20000010000 */
[----:B------:R-:W-:Y:S01]  /*3e80*/  F2FP.BF16.PACK_AB R7, R40, R45 ;  /* 0x0000002d2807723e */ /* 0x000fe200000010ff */
[----:B------:R-:W-:Y:S01]  /*3e90*/  MUFU.EX2 R147, R147 ;  /* 0x0000009300937308 */ /* 0x000fe20000000800 */
[----:B------:R-:W-:Y:S02]  /*3ea0*/  FADD.FTZ R44, R44, R51 ;  /* 0x000000332c2c7221 */ /* 0x000fe40000010000 */
[----:B------:R-:W-:Y:S02]  /*3eb0*/  FADD.FTZ R47, R47, R46 ;  /* 0x0000002e2f2f7221 */ /* 0x000fe40000010000 */
[----:B------:R-:W-:Y:S01]  /*3ec0*/  FADD.FTZ R45, R45, R44 ;  /* 0x0000002c2d2d7221 */ /* 0x000fe20000010000 */
[----:B------:R-:W-:Y:S01]  /*3ed0*/  HMMA.16816.F32.BF16 R84, R4, R12, R84 ;  /* 0x0000000c0454723c */ /* 0x000fe20000041854 */
[----:B------:R-:W-:Y:S01]  /*3ee0*/  FADD.FTZ R42, R42, R47 ;  /* 0x0000002f2a2a7221 */ /* 0x000fe20000010000 */
[----:B------:R-:W3:Y:S01]  /*3ef0*/  MUFU.EX2 R62, R62 ;  /* 0x0000003e003e7308 */ /* 0x000ee20000000800 */
[----:B------:R-:W-:-:S05]  /*3f00*/  FADD.FTZ R40, R40, R45 ;  /* 0x0000002d28287221 */ /* 0x000fca0000010000 */
[C---:B------:R-:W-:Y:S01]  /*3f10*/  HMMA.16816.F32.BF16 R88, R4.reuse, R14, R88 ;  /* 0x0000000e0458723c */ /* 0x040fe20000041858 */
[----:B------:R-:W1:Y:S01]  /*3f20*/  LDSM.16.MT88.4 R12, [R220+0x4900] ;  /* 0x00490000dc0c783b */ /* 0x000e620000004200 */
[----:B------:R-:W-:Y:S06]  /*3f30*/  MUFU.EX2 R64, R64 ;  /* 0x0000004000407308 */ /* 0x000fec0000000800 */
[C---:B------:R-:W-:Y:S02]  /*3f40*/  HMMA.16816.F32.BF16 R92, R4.reuse, R8, R92 ;  /* 0x00000008045c723c */ /* 0x040fe4000004185c */
[----:B------:R-:W1:Y:S06]  /*3f50*/  MUFU.EX2 R153, R153 ;  /* 0x0000009900997308 */ /* 0x000e6c0000000800 */
[C---:B------:R-:W-:Y:S01]  /*3f60*/  HMMA.16816.F32.BF16 R96, R4.reuse, R10, R96 ;  /* 0x0000000a0460723c */ /* 0x040fe20000041860 */
[----:B------:R-:W1:Y:S01]  /*3f70*/  LDSM.16.MT88.4 R8, [R220+0x1100] ;  /* 0x00110000dc08783b */ /* 0x000e620000004200 */
[----:B------:R-:W-:Y:S06]  /*3f80*/  MUFU.EX2 R66, R66 ;  /* 0x0000004200427308 */ /* 0x000fec0000000800 */
[C---:B--2---:R-:W-:Y:S02]  /*3f90*/  HMMA.16816.F32.BF16 R128, R4.reuse, R24, R128 ;  /* 0x000000180480723c */ /* 0x044fe40000041880 */
[----:B------:R-:W2:Y:S06]  /*3fa0*/  MUFU.EX2 R155, R155 ;  /* 0x0000009b009b7308 */ /* 0x000eac0000000800 */
[C---:B------:R-:W-:Y:S01]  /*3fb0*/  HMMA.16816.F32.BF16 R124, R4.reuse, R26, R124 ;  /* 0x0000001a047c723c */ /* 0x040fe2000004187c */
[----:B------:R-:W-:Y:S01]  /*3fc0*/  LDSM.16.MT88.4 R24, [R224+0x1100] ;  /* 0x00110000e018783b */ /* 0x000fe20000004200 */
[----:B------:R-:W-:Y:S06]  /*3fd0*/  MUFU.EX2 R134, R134 ;  /* 0x0000008600867308 */ /* 0x000fec0000000800 */
[C---:B-----5:R-:W-:Y:S02]  /*3fe0*/  HMMA.16816.F32.BF16 R68, R4.reuse, R20, R68 ;  /* 0x000000140444723c */ /* 0x060fe40000041844 */
[----:B------:R-:W5:Y:S06]  /*3ff0*/  MUFU.EX2 R173, R173 ;  /* 0x000000ad00ad7308 */ /* 0x000f6c0000000800 */
[C---:B------:R-:W-:Y:S01]  /*4000*/  HMMA.16816.F32.BF16 R72, R4.reuse, R22, R72 ;  /* 0x000000160448723c */ /* 0x040fe20000041848 */
[----:B------:R-:W-:Y:S01]  /*4010*/  LDSM.16.MT88.4 R20, [R222+0x1100] ;  /* 0x00110000de14783b */ /* 0x000fe20000004200 */
[----:B------:R-:W-:Y:S06]  /*4020*/  MUFU.EX2 R175, R175 ;  /* 0x000000af00af7308 */ /* 0x000fec0000000800 */
[C---:B------:R-:W-:Y:S02]  /*4030*/  HMMA.16816.F32.BF16 R76, R4.reuse, R16, R76 ;  /* 0x00000010044c723c */ /* 0x040fe4000004184c */
[----:B------:R-:W1:Y:S06]  /*4040*/  MUFU.EX2 R136, R136 ;  /* 0x0000008800887308 */ /* 0x000e6c0000000800 */
[C---:B------:R-:W-:Y:S01]  /*4050*/  HMMA.16816.F32.BF16 R80, R4.reuse, R18, R80 ;  /* 0x000000120450723c */ /* 0x040fe20000041850 */
[----:B------:R-:W2:Y:S01]  /*4060*/  LDSM.16.MT88.4 R16, [R221+0x1100] ;  /* 0x00110000dd10783b */ /* 0x000ea20000004200 */
[----:B------:R-:W-:Y:S06]  /*4070*/  MUFU.EX2 R138, R138 ;  /* 0x0000008a008a7308 */ /* 0x000fec0000000800 */
[C---:B------:R-:W-:Y:S02]  /*4080*/  HMMA.16816.F32.BF16 R100, R4.reuse, R32, R100 ;  /* 0x000000200464723c */ /* 0x040fe40000041864 */
[----:B------:R-:W1:Y:S06]  /*4090*/  MUFU.EX2 R195, R195 ;  /* 0x000000c300c37308 */ /* 0x000e6c0000000800 */
[C---:B------:R-:W-:Y:S01]  /*40a0*/  HMMA.16816.F32.BF16 R104, R4.reuse, R34, R104 ;  /* 0x000000220468723c */ /* 0x040fe20000041868 */
[----:B------:R-:W-:Y:S01]  /*40b0*/  LDSM.16.MT88.4 R32, [R222+0x5100] ;  /* 0x00510000de20783b */ /* 0x000fe20000004200 */
[----:B------:R-:W-:Y:S06]  /*40c0*/  MUFU.EX2 R144, R144 ;  /* 0x0000009000907308 */ /* 0x000fec0000000800 */
[C---:B----4-:R-:W-:Y:S02]  /*40d0*/  HMMA.16816.F32.BF16 R120, R4.reuse, R28, R120 ;  /* 0x0000001c0478723c */ /* 0x050fe40000041878 */
[----:B------:R-:W4:Y:S06]  /*40e0*/  MUFU.EX2 R237, R237 ;  /* 0x000000ed00ed7308 */ /* 0x000f2c0000000800 */
[C---:B------:R-:W-:Y:S01]  /*40f0*/  HMMA.16816.F32.BF16 R108, R4.reuse, R30, R108 ;  /* 0x0000001e046c723c */ /* 0x040fe2000004186c */
[----:B------:R-:W-:Y:S01]  /*4100*/  LDSM.16.MT88.4 R28, [R221+0x5100] ;  /* 0x00510000dd1c783b */ /* 0x000fe20000004200 */
[----:B------:R-:W-:Y:S06]  /*4110*/  MUFU.EX2 R249, R249 ;  /* 0x000000f900f97308 */ /* 0x000fec0000000800 */
[C---:B-1----:R-:W-:Y:S02]  /*4120*/  HMMA.16816.F32.BF16 R116, R4.reuse, R12, R116 ;  /* 0x0000000c0474723c */ /* 0x042fe40000041874 */
[----:B------:R-:W1:Y:S06]  /*4130*/  MUFU.EX2 R146, R146 ;  /* 0x0000009200927308 */ /* 0x000e6c0000000800 */
[----:B------:R-:W-:Y:S01]  /*4140*/  HMMA.16816.F32.BF16 R112, R4, R14, R112 ;  /* 0x0000000e0470723c */ /* 0x000fe20000041870 */
[----:B------:R-:W1:Y:S01]  /*4150*/  LDSM.16.MT88.4 R12, [R224+0x5100] ;  /* 0x00510000e00c783b */ /* 0x000e620000004200 */
[----:B------:R-:W-:Y:S05]  /*4160*/  MUFU.EX2 R148, R148 ;  /* 0x0000009400947308 */ /* 0x000fea0000000800 */
[----:B------:R-:W-:Y:S01]  /*4170*/  F2FP.BF16.PACK_AB R4, R38, R43 ;  /* 0x0000002b2604723e */ /* 0x000fe200000010ff */
[----:B------:R-:W-:Y:S01]  /*4180*/  FADD.FTZ R43, R43, R42 ;  /* 0x0000002a2b2b7221 */ /* 0x000fe20000010000 */
[----:B------:R-:W-:Y:S01]  /*4190*/  F2FP.BF16.PACK_AB R6, R2, R39 ;  /* 0x000000270206723e */ /* 0x000fe200000010ff */
[----:B------:R-:W1:Y:S01]  /*41a0*/  MUFU.EX2 R243, R243 ;  /* 0x000000f300f37308 */ /* 0x000e620000000800 */
[----:B------:R-:W-:Y:S01]  /*41b0*/  F2FP.BF16.PACK_AB R5, R36, R41 ;  /* 0x000000292405723e */ /* 0x000fe200000010ff */
[----:B------:R-:W-:Y:S01]  /*41c0*/  FADD.FTZ R41, R41, R40 ;  /* 0x0000002829297221 */ /* 0x000fe20000010000 */
[----:B------:R-:W-:Y:S01]  /*41d0*/  F2FP.BF16.PACK_AB R7, R0, R37 ;  /* 0x000000250007723e */ /* 0x000fe200000010ff */
[----:B------:R-:W-:-:S02]  /*41e0*/  FADD.FTZ R38, R38, R43 ;  /* 0x0000002b26267221 */ /* 0x000fc40000010000 */
[----:B------:R-:W-:Y:S02]  /*41f0*/  FADD.FTZ R36, R36, R41 ;  /* 0x0000002924247221 */ /* 0x000fe40000010000 */
[----:B------:R-:W-:Y:S01]  /*4200*/  MUFU.EX2 R150, R150 ;  /* 0x0000009600967308 */ /* 0x000fe20000000800 */
[----:B------:R-:W-:Y:S01]  /*4210*/  FADD.FTZ R39, R39, R38 ;  /* 0x0000002627277221 */ /* 0x000fe20000010000 */
[C---:B------:R-:W-:Y:S01]  /*4220*/  HMMA.16816.F32.BF16 R84, R4.reuse, R8, R84 ;  /* 0x000000080454723c */ /* 0x040fe20000041854 */
[----:B------:R-:W-:Y:S02]  /*4230*/  FADD.FTZ R37, R37, R36 ;  /* 0x0000002425257221 */ /* 0x000fe40000010000 */
[----:B------:R-:W-:Y:S02]  /*4240*/  FADD.FTZ R39, R2, R39 ;  /* 0x0000002702277221 */ /* 0x000fe40000010000 */
[----:B------:R-:W-:Y:S01]  /*4250*/  FADD.FTZ R37, R0, R37 ;  /* 0x0000002500257221 */ /* 0x000fe20000010000 */
[----:B------:R-:W1:Y:S02]  /*4260*/  MUFU.EX2 R239, R239 ;  /* 0x000000ef00ef7308 */ /* 0x000e640000000800 */
[C---:B------:R-:W-:Y:S01]  /*4270*/  HMMA.16816.F32.BF16 R88, R4.reuse, R10, R88 ;  /* 0x0000000a0458723c */ /* 0x040fe20000041858 */
[----:B------:R-:W3:Y:S05]  /*4280*/  LDSM.16.MT88.4 R8, [R220+0x5100] ;  /* 0x00510000dc08783b */ /* 0x000eea0000004200 */
[----:B------:R-:W-:Y:S02]  /*4290*/  MUFU.EX2 R152, R152 ;  /* 0x0000009800987308 */ /* 0x000fe40000000800 */
[C---:B--2---:R-:W-:Y:S06]  /*42a0*/  HMMA.16816.F32.BF16 R76, R4.reuse, R16, R76 ;  /* 0x00000010044c723c */ /* 0x044fec000004184c */
[----:B------:R-:W2:Y:S02]  /*42b0*/  MUFU.EX2 R193, R193 ;  /* 0x000000c100c17308 */ /* 0x000ea40000000800 */
[C---:B------:R-:W-:Y:S01]  /*42c0*/  HMMA.16816.F32.BF16 R80, R4.reuse, R18, R80 ;  /* 0x000000120450723c */ /* 0x040fe20000041850 */
[----:B------:R-:W2:Y:S05]  /*42d0*/  LDSM.16.MT88.4 R16, [R221+0x1900] ;  /* 0x00190000dd10783b */ /* 0x000eaa0000004200 */
[----:B------:R-:W-:Y:S02]  /*42e0*/  MUFU.EX2 R154, R154 ;  /* 0x0000009a009a7308 */ /* 0x000fe40000000800 */
[C---:B-1----:R-:W-:Y:S06]  /*42f0*/  HMMA.16816.F32.BF16 R92, R4.reuse, R12, R92 ;  /* 0x0000000c045c723c */ /* 0x042fec000004185c */
[----:B------:R-:W1:Y:S02]  /*4300*/  MUFU.EX2 R165, R165 ;  /* 0x000000a500a57308 */ /* 0x000e640000000800 */
[C---:B------:R-:W-:Y:S01]  /*4310*/  HMMA.16816.F32.BF16 R96, R4.reuse, R14, R96 ;  /* 0x0000000e0460723c */ /* 0x040fe20000041860 */
[----:B------:R-:W1:Y:S05]  /*4320*/  LDSM.16.MT88.4 R12, [R220+0x1900] ;  /* 0x00190000dc0c783b */ /* 0x000e6a0000004200 */
[----:B------:R-:W-:Y:S02]  /*4330*/  MUFU.EX2 R156, R156 ;  /* 0x0000009c009c7308 */ /* 0x000fe40000000800 */
[C---:B------:R-:W-:Y:S06]  /*4340*/  HMMA.16816.F32.BF16 R128, R4.reuse, R24, R128 ;  /* 0x000000180480723c */ /* 0x040fec0000041880 */
[----:B------:R-:W1:Y:S02]  /*4350*/  MUFU.EX2 R161, R161 ;  /* 0x000000a100a17308 */ /* 0x000e640000000800 */
[C---:B---3--:R-:W-:Y:S06]  /*4360*/  HMMA.16816.F32.BF16 R116, R4.reuse, R8, R116 ;  /* 0x000000080474723c */ /* 0x048fec0000041874 */
[----:B------:R-:W-:Y:S02]  /*4370*/  MUFU.EX2 R158, R158 ;  /* 0x0000009e009e7308 */ /* 0x000fe40000000800 */
[C---:B------:R-:W-:Y:S01]  /*4380*/  HMMA.16816.F32.BF16 R112, R4.reuse, R10, R112 ;  /* 0x0000000a0470723c */ /* 0x040fe20000041870 */
[----:B------:R-:W3:Y:S05]  /*4390*/  LDSM.16.MT88.4 R8, [R224+0x5900] ;  /* 0x00590000e008783b */ /* 0x000eea0000004200 */
[----:B------:R-:W1:Y:S02]  /*43a0*/  MUFU.EX2 R157, R157 ;  /* 0x0000009d009d7308 */ /* 0x000e640000000800 */
[C---:B------:R-:W-:Y:S01]  /*43b0*/  HMMA.16816.F32.BF16 R124, R4.reuse, R26, R124 ;  /* 0x0000001a047c723c */ /* 0x040fe2000004187c */
[----:B------:R-:W1:Y:S05]  /*43c0*/  LDSM.16.MT88.4 R24, [R224+0x1900] ;  /* 0x00190000e018783b */ /* 0x000e6a0000004200 */
[----:B------:R-:W-:Y:S02]  /*43d0*/  MUFU.EX2 R151, R151 ;  /* 0x0000009700977308 */ /* 0x000fe40000000800 */
[C---:B------:R-:W-:Y:S06]  /*43e0*/  HMMA.16816.F32.BF16 R68, R4.reuse, R20, R68 ;  /* 0x000000140444723c */ /* 0x040fec0000041844 */
[----:B------:R-:W-:Y:S02]  /*43f0*/  MUFU.EX2 R241, R241 ;  /* 0x000000f100f17308 */ /* 0x000fe40000000800 */
[C---:B------:R-:W-:Y:S01]  /*4400*/  HMMA.16816.F32.BF16 R72, R4.reuse, R22, R72 ;  /* 0x000000160448723c */ /* 0x040fe20000041848 */
[----:B------:R-:W1:Y:S07]  /*4410*/  LDSM.16.MT88.4 R20, [R222+0x1900] ;  /* 0x00190000de14783b */ /* 0x000e6e0000004200 */
[C---:B------:R-:W-:Y:S08]  /*4420*/  HMMA.16816.F32.BF16 R100, R4.reuse, R32, R100 ;  /* 0x000000200464723c */ /* 0x040ff00000041864 */
[C---:B------:R-:W-:Y:S01]  /*4430*/  HMMA.16816.F32.BF16 R104, R4.reuse, R34, R104 ;  /* 0x000000220468723c */ /* 0x040fe20000041868 */
[----:B------:R-:W-:Y:S07]  /*4440*/  LDSM.16.MT88.4 R32, [R221+0x6900] ;  /* 0x00690000dd20783b */ /* 0x000fee0000004200 */
[C---:B------:R-:W-:Y:S08]  /*4450*/  HMMA.16816.F32.BF16 R120, R4.reuse, R28, R120 ;  /* 0x0000001c0478723c */ /* 0x040ff00000041878 */
[----:B------:R-:W-:Y:S01]  /*4460*/  HMMA.16816.F32.BF16 R108, R4, R30, R108 ;  /* 0x0000001e046c723c */ /* 0x000fe2000004186c */
[----:B------:R-:W-:Y:S06]  /*4470*/  LDSM.16.MT88.4 R28, [R221+0x5900] ;  /* 0x00590000dd1c783b */ /* 0x000fec0000004200 */
[----:B------:R-:W-:Y:S01]  /*4480*/  F2FP.BF16.PACK_AB R4, R145, R60 ;  /* 0x0000003c9104723e */ /* 0x000fe200000010ff */
[----:B------:R-:W-:Y:S01]  /*4490*/  FADD.FTZ R60, R60, R39 ;  /* 0x000000273c3c7221 */ /* 0x000fe20000010000 */
[----:B------:R-:W-:-:S02]  /*44a0*/  F2FP.BF16.PACK_AB R6, R62, R147 ;  /* 0x000000933e06723e */ /* 0x000fc400000010ff */
[----:B------:R-:W-:Y:S01]  /*44b0*/  F2FP.BF16.PACK_AB R5, R153, R64 ;  /* 0x000000409905723e */ /* 0x000fe200000010ff */
[----:B------:R-:W-:Y:S01]  /*44c0*/  FADD.FTZ R64, R64, R37 ;  /* 0x0000002540407221 */ /* 0x000fe20000010000 */
[----:B------:R-:W-:Y:S01]  /*44d0*/  F2FP.BF16.PACK_AB R7, R155, R66 ;  /* 0x000000429b07723e */ /* 0x000fe200000010ff */
[----:B------:R-:W-:Y:S02]  /*44e0*/  FADD.FTZ R60, R145, R60 ;  /* 0x0000003c913c7221 */ /* 0x000fe40000010000 */
[----:B------:R-:W-:Y:S02]  /*44f0*/  FADD.FTZ R153, R153, R64 ;  /* 0x0000004099997221 */ /* 0x000fe40000010000 */
[----:B------:R-:W-:Y:S02]  /*4500*/  FADD.FTZ R147, R147, R60 ;  /* 0x0000003c93937221 */ /* 0x000fe40000010000 */
[----:B--2---:R-:W-:Y:S01]  /*4510*/  HMMA.16816.F32.BF16 R76, R4, R16, R76 ;  /* 0x00000010044c723c */ /* 0x004fe2000004184c */
[----:B------:R-:W-:-:S02]  /*4520*/  FADD.FTZ R66, R66, R153 ;  /* 0x0000009942427221 */ /* 0x000fc40000010000 */
[----:B------:R-:W-:Y:S02]  /*4530*/  FADD.FTZ R147, R62, R147 ;  /* 0x000000933e937221 */ /* 0x000fe40000010000 */
[----:B------:R-:W-:-:S03]  /*4540*/  FADD.FTZ R155, R155, R66 ;  /* 0x000000429b9b7221 */ /* 0x000fc60000010000 */
[C---:B------:R-:W-:Y:S01]  /*4550*/  HMMA.16816.F32.BF16 R80, R4.reuse, R18, R80 ;  /* 0x000000120450723c */ /* 0x040fe20000041850 */
[----:B------:R-:W2:Y:S07]  /*4560*/  LDSM.16.MT88.4 R16, [R222+0x5900] ;  /* 0x00590000de10783b */ /* 0x000eae0000004200 */
[C---:B-1----:R-:W-:Y:S08]  /*4570*/  HMMA.16816.F32.BF16 R84, R4.reuse, R12, R84 ;  /* 0x0000000c0454723c */ /* 0x042ff00000041854 */
[C---:B------:R-:W-:Y:S01]  /*4580*/  HMMA.16816.F32.BF16 R88, R4.reuse, R14, R88 ;  /* 0x0000000e0458723c */ /* 0x040fe20000041858 */
[----:B------:R-:W1:Y:S07]  /*4590*/  LDSM.16.MT88.4 R12, [R220+0x5900] ;  /* 0x00590000dc0c783b */ /* 0x000e6e0000004200 */
[C---:B---3--:R-:W-:Y:S08]  /*45a0*/  HMMA.16816.F32.BF16 R92, R4.reuse, R8, R92 ;  /* 0x00000008045c723c */ /* 0x048ff0000004185c */
[C---:B------:R-:W-:Y:S01]  /*45b0*/  HMMA.16816.F32.BF16 R96, R4.reuse, R10, R96 ;  /* 0x0000000a0460723c */ /* 0x040fe20000041860 */
[----:B------:R-:W3:Y:S07]  /*45c0*/  LDSM.16.MT88.4 R8, [R221+0x2100] ;  /* 0x00210000dd08783b */ /* 0x000eee0000004200 */
[C---:B------:R-:W-:Y:S08]  /*45d0*/  HMMA.16816.F32.BF16 R128, R4.reuse, R24, R128 ;  /* 0x000000180480723c */ /* 0x040ff00000041880 */
[C---:B------:R-:W-:Y:S01]  /*45e0*/  HMMA.16816.F32.BF16 R124, R4.reuse, R26, R124 ;  /* 0x0000001a047c723c */ /* 0x040fe2000004187c */
[----:B------:R-:W-:Y:S07]  /*45f0*/  LDSM.16.MT88.4 R24, [R224+0x2100] ;  /* 0x00210000e018783b */ /* 0x000fee0000004200 */
[C---:B------:R-:W-:Y:S08]  /*4600*/  HMMA.16816.F32.BF16 R68, R4.reuse, R20, R68 ;  /* 0x000000140444723c */ /* 0x040ff00000041844 */
[C---:B------:R-:W-:Y:S01]  /*4610*/  HMMA.16816.F32.BF16 R72, R4.reuse, R22, R72 ;  /* 0x000000160448723c */ /* 0x040fe20000041848 */
[----:B------:R-:W3:Y:S07]  /*4620*/  LDSM.16.MT88.4 R20, [R222+0x2100] ;  /* 0x00210000de14783b */ /* 0x000eee0000004200 */
[C---:B--2---:R-:W-:Y:S08]  /*4630*/  HMMA.16816.F32.BF16 R100, R4.reuse, R16, R100 ;  /* 0x000000100464723c */ /* 0x044ff00000041864 */
[C---:B------:R-:W-:Y:S01]  /*4640*/  HMMA.16816.F32.BF16 R104, R4.reuse, R18, R104 ;  /* 0x000000120468723c */ /* 0x040fe20000041868 */
[----:B------:R-:W2:Y:S07]  /*4650*/  LDSM.16.MT88.4 R16, [R220+0x2100] ;  /* 0x00210000dc10783b */ /* 0x000eae0000004200 */
[C---:B------:R-:W-:Y:S08]  /*4660*/  HMMA.16816.F32.BF16 R120, R4.reuse, R28, R120 ;  /* 0x0000001c0478723c */ /* 0x040ff00000041878 */
[C---:B------:R-:W-:Y:S01]  /*4670*/  HMMA.16816.F32.BF16 R108, R4.reuse, R30, R108 ;  /* 0x0000001e046c723c */ /* 0x040fe2000004186c */
[----:B------:R-:W-:Y:S07]  /*4680*/  LDSM.16.MT88.4 R28, [R224+0x3100] ;  /* 0x00310000e01c783b */ /* 0x000fee0000004200 */
[C---:B-1----:R-:W-:Y:S08]  /*4690*/  HMMA.16816.F32.BF16 R116, R4.reuse, R12, R116 ;  /* 0x0000000c0474723c */ /* 0x042ff00000041874 */
[----:B------:R-:W-:Y:S01]  /*46a0*/  HMMA.16816.F32.BF16 R112, R4, R14, R112 ;  /* 0x0000000e0470723c */ /* 0x000fe20000041870 */
[----:B------:R-:W1:Y:S06]  /*46b0*/  LDSM.16.MT88.4 R12, [R224+0x6100] ;  /* 0x00610000e00c783b */ /* 0x000e6c0000004200 */
[----:B-----5:R-:W-:Y:S01]  /*46c0*/  F2FP.BF16.PACK_AB R4, R173, R134 ;  /* 0x00000086ad04723e */ /* 0x020fe200000010ff */
[----:B------:R-:W-:Y:S01]  /*46d0*/  FADD.FTZ R134, R134, R147 ;  /* 0x0000009386867221 */ /* 0x000fe20000010000 */
[----:B------:R-:W-:-:S02]  /*46e0*/  F2FP.BF16.PACK_AB R6, R136, R175 ;  /* 0x000000af8806723e */ /* 0x000fc400000010ff */
[----:B------:R-:W-:Y:S01]  /*46f0*/  F2FP.BF16.PACK_AB R5, R195, R138 ;  /* 0x0000008ac305723e */ /* 0x000fe200000010ff */
[----:B------:R-:W-:Y:S01]  /*4700*/  FADD.FTZ R138, R138, R155 ;  /* 0x0000009b8a8a7221 */ /* 0x000fe20000010000 */
[----:B----4-:R-:W-:Y:S01]  /*4710*/  F2FP.BF16.PACK_AB R7, R237, R144 ;  /* 0x00000090ed07723e */ /* 0x010fe200000010ff */
[----:B------:R-:W-:Y:S02]  /*4720*/  FADD.FTZ R134, R173, R134 ;  /* 0x00000086ad867221 */ /* 0x000fe40000010000 */
[----:B------:R-:W-:Y:S02]  /*4730*/  FADD.FTZ R195, R195, R138 ;  /* 0x0000008ac3c37221 */ /* 0x000fe40000010000 */
[----:B------:R-:W-:Y:S02]  /*4740*/  FADD.FTZ R175, R175, R134 ;  /* 0x00000086afaf7221 */ /* 0x000fe40000010000 */
[----:B---3--:R-:W-:Y:S01]  /*4750*/  HMMA.16816.F32.BF16 R76, R4, R8, R76 ;  /* 0x00000008044c723c */ /* 0x008fe2000004184c */
[----:B------:R-:W-:-:S02]  /*4760*/  FADD.FTZ R144, R144, R195 ;  /* 0x000000c390907221 */ /* 0x000fc40000010000 */
[----:B------:R-:W-:Y:S02]  /*4770*/  FADD.FTZ R136, R136, R175 ;  /* 0x000000af88887221 */ /* 0x000fe40000010000 */
[----:B------:R-:W-:-:S03]  /*4780*/  FADD.FTZ R237, R237, R144 ;  /* 0x00000090eded7221 */ /* 0x000fc60000010000 */
[C---:B------:R-:W-:Y:S01]  /*4790*/  HMMA.16816.F32.BF16 R80, R4.reuse, R10, R80 ;  /* 0x0000000a0450723c */ /* 0x040fe20000041850 */
[----:B------:R-:W3:Y:S07]  /*47a0*/  LDSM.16.MT88.4 R8, [R221+0x6100] ;  /* 0x00610000dd08783b */ /* 0x000eee0000004200 */
[C---:B------:R-:W-:Y:S08]  /*47b0*/  HMMA.16816.F32.BF16 R68, R4.reuse, R20, R68 ;  /* 0x000000140444723c */ /* 0x040ff00000041844 */
[C---:B------:R-:W-:Y:S01]  /*47c0*/  HMMA.16816.F32.BF16 R72, R4.reuse, R22, R72 ;  /* 0x000000160448723c */ /* 0x040fe20000041848 */
[----:B------:R-:W4:Y:S07]  /*47d0*/  LDSM.16.MT88.4 R20, [R222+0x6100] ;  /* 0x00610000de14783b */ /* 0x000f2e0000004200 */
[C---:B--2---:R-:W-:Y:S08]  /*47e0*/  HMMA.16816.F32.BF16 R84, R4.reuse, R16, R84 ;  /* 0x000000100454723c */ /* 0x044ff00000041854 */
        /* <DEDUP_REMOVED lines=11> */
[C---:B----4-:R-:W-:Y:S08]  /*48a0*/  HMMA.16816.F32.BF16 R100, R4.reuse, R20, R100 ;  /* 0x000000140464723c */ /* 0x050ff00000041864 */
[C---:B------:R-:W-:Y:S01]  /*48b0*/  HMMA.16816.F32.BF16 R104, R4.reuse, R22, R104 ;  /* 0x000000160468723c */ /* 0x040fe20000041868 */
[----:B------:R-:W4:Y:S07]  /*48c0*/  LDSM.16.MT88.4 R20, [R221+0x2900] ;  /* 0x00290000dd14783b */ /* 0x000f2e0000004200 */
[C---:B--2---:R-:W-:Y:S08]  /*48d0*/  HMMA.16816.F32.BF16 R116, R4.reuse, R16, R116 ;  /* 0x000000100474723c */ /* 0x044ff00000041874 */
[----:B------:R-:W-:Y:S01]  /*48e0*/  HMMA.16816.F32.BF16 R112, R4, R18, R112 ;  /* 0x000000120470723c */ /* 0x000fe20000041870 */
[----:B------:R-:W2:Y:S06]  /*48f0*/  LDSM.16.MT88.4 R16, [R224+0x6900] ;  /* 0x00690000e010783b */ /* 0x000eac0000004200 */
        /* <DEDUP_REMOVED lines=9> */
[----:B-1----:R-:W-:Y:S01]  /*4990*/  HMMA.16816.F32.BF16 R68, R4, R12, R68 ;  /* 0x0000000c0444723c */ /* 0x002fe20000041844 */
[----:B------:R-:W-:-:S02]  /*49a0*/  FADD.FTZ R152, R152, R239 ;  /* 0x000000ef98987221 */ /* 0x000fc40000010000 */
[----:B------:R-:W-:Y:S02]  /*49b0*/  FADD.FTZ R243, R243, R148 ;  /* 0x00000094f3f37221 */ /* 0x000fe40000010000 */
[----:B------:R-:W-:-:S03]  /*49c0*/  FADD.FTZ R193, R193, R152 ;  /* 0x00000098c1c17221 */ /* 0x000fc60000010000 */
[C---:B------:R-:W-:Y:S01]  /*49d0*/  HMMA.16816.F32.BF16 R72, R4.reuse, R14, R72 ;  /* 0x0000000e0448723c */ /* 0x040fe20000041848 */
[----:B------:R-:W1:Y:S07]  /*49e0*/  LDSM.16.MT88.4 R12, [R222+0x6900] ;  /* 0x00690000de0c783b */ /* 0x000e6e0000004200 */
[C---:B---3--:R-:W-:Y:S08]  /*49f0*/  HMMA.16816.F32.BF16 R84, R4.reuse, R8, R84 ;  /* 0x000000080454723c */ /* 0x048ff00000041854 */
[C---:B------:R-:W-:Y:S01]  /*4a00*/  HMMA.16816.F32.BF16 R88, R4.reuse, R10, R88 ;  /* 0x0000000a0458723c */ /* 0x040fe20000041858 */
[----:B------:R-:W3:Y:S07]  /*4a10*/  LDSM.16.MT88.4 R8, [R220+0x6900] ;  /* 0x00690000dc08783b */ /* 0x000eee0000004200 */
[C---:B----4-:R-:W-:Y:S08]  /*4a20*/  HMMA.16816.F32.BF16 R76, R4.reuse, R20, R76 ;  /* 0x00000014044c723c */ /* 0x050ff0000004184c */
[C---:B------:R-:W-:Y:S01]  /*4a30*/  HMMA.16816.F32.BF16 R80, R4.reuse, R22, R80 ;  /* 0x000000160450723c */ /* 0x040fe20000041850 */
[----:B------:R-:W-:Y:S07]  /*4a40*/  LDSM.16.MT88.4 R20, [R220+0x3100] ;  /* 0x00310000dc14783b */ /* 0x000fee0000004200 */
        /* <DEDUP_REMOVED lines=9> */
[C---:B------:R-:W-:Y:S01]  /*4ae0*/  HMMA.16816.F32.BF16 R120, R4.reuse, R32, R120 ;  /* 0x000000200478723c */ /* 0x040fe20000041878 */
[----:B------:R-:W4:Y:S07]  /*4af0*/  MUFU.EX2 R32, R149 ;  /* 0x0000009500207308 */ /* 0x000f2e0000000800 */
[C---:B------:R-:W-:Y:S08]  /*4b00*/  HMMA.16816.F32.BF16 R128, R4.reuse, R24, R128 ;  /* 0x000000180480723c */ /* 0x040ff00000041880 */
[C---:B------:R-:W-:Y:S01]  /*4b10*/  HMMA.16816.F32.BF16 R124, R4.reuse, R26, R124 ;  /* 0x0000001a047c723c */ /* 0x040fe2000004187c */
[----:B------:R-:W5:Y:S07]  /*4b20*/  LDSM.16.MT88.4 R24, [R222+0x3100] ;  /* 0x00310000de18783b */ /* 0x000f6e0000004200 */
[----:B------:R-:W-:Y:S07]  /*4b30*/  HMMA.16816.F32.BF16 R108, R4, R34, R108 ;  /* 0x00000022046c723c */ /* 0x000fee000004186c */
[----:B------:R-:W-:Y:S01]  /*4b40*/  F2FP.BF16.PACK_AB R4, R165, R154 ;  /* 0x0000009aa504723e */ /* 0x000fe200000010ff */
        /* <DEDUP_REMOVED lines=14> */
[C---:B------:R-:W-:Y:S08]  /*4c30*/  HMMA.16816.F32.BF16 R84, R4.reuse, R20, R84 ;  /* 0x000000140454723c */ /* 0x040ff00000041854 */
[C---:B------:R-:W-:Y:S01]  /*4c40*/  HMMA.16816.F32.BF16 R88, R4.reuse, R22, R88 ;  /* 0x000000160458723c */ /* 0x040fe20000041858 */
[----:B------:R-:W4:Y:S07]  /*4c50*/  LDSM.16.MT88.4 R20, [R220+0x7100] ;  /* 0x00710000dc14783b */ /* 0x000f2e0000004200 */
[C---:B-1----:R-:W-:Y:S08]  /*4c60*/  HMMA.16816.F32.BF16 R92, R4.reuse, R12, R92 ;  /* 0x0000000c045c723c */ /* 0x042ff0000004185c */
[C---:B------:R-:W-:Y:S01]  /*4c70*/  HMMA.16816.F32.BF16 R96, R4.reuse, R14, R96 ;  /* 0x0000000e0460723c */ /* 0x040fe20000041860 */
[----:B------:R-:W1:Y:S07]  /*4c80*/  LDSM.16.MT88.4 R12, [R224+0x3900] ;  /* 0x00390000e00c783b */ /* 0x000e6e0000004200 */
[C---:B---3--:R-:W-:Y:S08]  /*4c90*/  HMMA.16816.F32.BF16 R100, R4.reuse, R8, R100 ;  /* 0x000000080464723c */ /* 0x048ff00000041864 */
[C---:B------:R-:W-:Y:S01]  /*4ca0*/  HMMA.16816.F32.BF16 R104, R4.reuse, R10, R104 ;  /* 0x0000000a0468723c */ /* 0x040fe20000041868 */
[----:B------:R-:W3:Y:S07]  /*4cb0*/  LDSM.16.MT88.4 R8, [R222+0x3900] ;  /* 0x00390000de08783b */ /* 0x000eee0000004200 */
[C---:B------:R-:W-:Y:S07]  /*4cc0*/  HMMA.16816.F32.BF16 R128, R4.reuse, R28, R128 ;  /* 0x0000001c0480723c */ /* 0x040fee0000041880 */
[--C-:B------:R-:W-:Y:S01]  /*4cd0*/  FFMA.FTZ R28, R65, c[0x0][0x2d0], -R56.reuse ;  /* 0x0000b400411c7a23 */ /* 0x100fe20000010838 */
[----:B------:R-:W-:Y:S01]  /*4ce0*/  HMMA.16816.F32.BF16 R124, R4, R30, R124 ;  /* 0x0000001e047c723c */ /* 0x000fe2000004187c */
[----:B------:R-:W-:-:S04]  /*4cf0*/  FFMA.FTZ R29, R63, c[0x0][0x2d0], -R56 ;  /* 0x0000b4003f1d7a23 */ /* 0x000fc80000010838 */
[----:B------:R-:W-:Y:S02]  /*4d00*/  MUFU.EX2 R28, R28 ;  /* 0x0000001c001c7308 */ /* 0x000fe40000000800 */
[----:B------:R-:W-:Y:S01]  /*4d10*/  FFMA.FTZ R30, R61, c[0x0][0x2d0], -R56 ;  /* 0x0000b4003d1e7a23 */ /* 0x000fe20000010838 */
[C---:B-----5:R-:W-:Y:S05]  /*4d20*/  HMMA.16816.F32.BF16 R68, R4.reuse, R24, R68 ;  /* 0x000000180444723c */ /* 0x060fea0000041844 */
[----:B------:R-:W-:Y:S02]  /*4d30*/  MUFU.EX2 R29, R29 ;  /* 0x0000001d001d7308 */ /* 0x000fe40000000800 */
[--C-:B------:R-:W-:Y:S01]  /*4d40*/  FFMA.FTZ R24, R139, c[0x0][0x2d0], -R58.reuse ;  /* 0x0000b4008b187a23 */ /* 0x100fe2000001083a */
[----:B------:R-:W-:Y:S01]  /*4d50*/  HMMA.16816.F32.BF16 R72, R4, R26, R72 ;  /* 0x0000001a0448723c */ /* 0x000fe20000041848 */
[----:B------:R-:W-:-:S04]  /*4d60*/  FFMA.FTZ R25, R137, c[0x0][0x2d0], -R58 ;  /* 0x0000b40089197a23 */ /* 0x000fc8000001083a */
[----:B------:R-:W-:Y:S02]  /*4d70*/  MUFU.EX2 R24, R24 ;  /* 0x0000001800187308 */ /* 0x000fe40000000800 */
[----:B------:R-:W-:Y:S01]  /*4d80*/  FFMA.FTZ R26, R135, c[0x0][0x2d0], -R58 ;  /* 0x0000b400871a7a23 */ /* 0x000fe2000001083a */
[----:B--2---:R-:W-:Y:S01]  /*4d90*/  HMMA.16816.F32.BF16 R120, R4, R16, R120 ;  /* 0x000000100478723c */ /* 0x004fe20000041878 */
[----:B------:R-:W-:-:S04]  /*4da0*/  FFMA.FTZ R27, R67, c[0x0][0x2d0], -R56 ;  /* 0x0000b400431b7a23 */ /* 0x000fc80000010838 */
[----:B------:R-:W2:Y:S03]  /*4db0*/  MUFU.EX2 R25, R25 ;  /* 0x0000001900197308 */ /* 0x000ea60000000800 */
[C---:B------:R-:W-:Y:S01]  /*4dc0*/  HMMA.16816.F32.BF16 R108, R4.reuse, R18, R108 ;  /* 0x00000012046c723c */ /* 0x040fe2000004186c */
[----:B------:R-:W5:Y:S04]  /*4dd0*/  LDSM.16.MT88.4 R16, [R221+0x3900] ;  /* 0x00390000dd10783b */ /* 0x000f680000004200 */
[----:B------:R-:W1:Y:S03]  /*4de0*/  MUFU.EX2 R26, R26 ;  /* 0x0000001a001a7308 */ /* 0x000e660000000800 */
[C---:B----4-:R-:W-:Y:S05]  /*4df0*/  HMMA.16816.F32.BF16 R116, R4.reuse, R20, R116 ;  /* 0x000000140474723c */ /* 0x050fea0000041874 */
[----:B------:R-:W4:Y:S03]  /*4e00*/  MUFU.EX2 R27, R27 ;  /* 0x0000001b001b7308 */ /* 0x000f260000000800 */
[----:B------:R-:W-:Y:S05]  /*4e10*/  HMMA.16816.F32.BF16 R112, R4, R22, R112 ;  /* 0x000000160470723c */ /* 0x000fea0000041870 */
[----:B------:R-:W3:Y:S02]  /*4e20*/  MUFU.EX2 R30, R30 ;  /* 0x0000001e001e7308 */ /* 0x000ee40000000800 */
[----:B--2---:R-:W-:Y:S01]  /*4e30*/  F2FP.BF16.PACK_AB R4, R25, R24 ;  /* 0x000000181904723e */ /* 0x004fe200000010ff */
[----:B------:R-:W-:Y:S01]  /*4e40*/  FADD.FTZ R24, R24, R161 ;  /* 0x000000a118187221 */ /* 0x000fe20000010000 */
[----:B-1----:R-:W-:-:S03]  /*4e50*/  F2FP.BF16.PACK_AB R6, R241, R26 ;  /* 0x0000001af106723e */ /* 0x002fc600000010ff */
[----:B------:R-:W-:Y:S01]  /*4e60*/  FADD.FTZ R25, R25, R24 ;  /* 0x0000001819197221 */ /* 0x000fe20000010000 */
[----:B----4-:R-:W-:Y:S01]  /*4e70*/  F2FP.BF16.PACK_AB R5, R28, R27 ;  /* 0x0000001b1c05723e */ /* 0x010fe200000010ff */
[----:B------:R-:W-:Y:S02]  /*4e80*/  FADD.FTZ R27, R27, R32 ;  /* 0x000000201b1b7221 */ /* 0x000fe40000010000 */
[----:B------:R-:W-:Y:S02]  /*4e90*/  FADD.FTZ R26, R26, R25 ;  /* 0x000000191a1a7221 */ /* 0x000fe40000010000 */
[----:B------:R-:W-:Y:S02]  /*4ea0*/  FADD.FTZ R28, R28, R27 ;  /* 0x0000001b1c1c7221 */ /* 0x000fe40000010000 */
[----:B------:R-:W-:Y:S01]  /*4eb0*/  FADD.FTZ R241, R241, R26 ;  /* 0x0000001af1f17221 */ /* 0x000fe20000010000 */
[----:B---3--:R-:W-:Y:S01]  /*4ec0*/  F2FP.BF16.PACK_AB R7, R30, R29 ;  /* 0x0000001d1e07723e */ /* 0x008fe200000010ff */
[----:B------:R-:W-:-:S04]  /*4ed0*/  FADD.FTZ R29, R29, R28 ;  /* 0x0000001c1d1d7221 */ /* 0x000fc80000010000 */
[----:B------:R-:W-:Y:S02]  /*4ee0*/  FADD.FTZ R239, R30, R29 ;  /* 0x0000001d1eef7221 */ /* 0x000fe40000010000 */
[C---:B------:R-:W-:Y:S08]  /*4ef0*/  HMMA.16816.F32.BF16 R128, R4.reuse, R12, R128 ;  /* 0x0000000c0480723c */ /* 0x040ff00000041880 */
[C---:B------:R-:W-:Y:S01]  /*4f00*/  HMMA.16816.F32.BF16 R124, R4.reuse, R14, R124 ;  /* 0x0000000e047c723c */ /* 0x040fe2000004187c */
[----:B------:R-:W1:Y:S07]  /*4f10*/  LDSM.16.MT88.4 R12, [R220+0x3900] ;  /* 0x00390000dc0c783b */ /* 0x000e6e0000004200 */
[C---:B------:R-:W-:Y:S08]  /*4f20*/  HMMA.16816.F32.BF16 R68, R4.reuse, R8, R68 ;  /* 0x000000080444723c */ /* 0x040ff00000041844 */
[C---:B------:R-:W-:Y:S01]  /*4f30*/  HMMA.16816.F32.BF16 R72, R4.reuse, R10, R72 ;  /* 0x0000000a0448723c */ /* 0x040fe20000041848 */
[----:B------:R-:W2:Y:S07]  /*4f40*/  LDSM.16.MT88.4 R8, [R224+0x7900] ;  /* 0x00790000e008783b */ /* 0x000eae0000004200 */
[C---:B-----5:R-:W-:Y:S08]  /*4f50*/  HMMA.16816.F32.BF16 R76, R4.reuse, R16, R76 ;  /* 0x00000010044c723c */ /* 0x060ff0000004184c */
[C---:B------:R-:W-:Y:S01]  /*4f60*/  HMMA.16816.F32.BF16 R80, R4.reuse, R18, R80 ;  /* 0x000000120450723c */ /* 0x040fe20000041850 */
[----:B------:R-:W3:Y:S07]  /*4f70*/  LDSM.16.MT88.4 R16, [R222+0x7900] ;  /* 0x00790000de10783b */ /* 0x000eee0000004200 */
[C---:B-1----:R-:W-:Y:S08]  /*4f80*/  HMMA.16816.F32.BF16 R84, R4.reuse, R12, R84 ;  /* 0x0000000c0454723c */ /* 0x042ff00000041854 */
[C---:B------:R-:W-:Y:S01]  /*4f90*/  HMMA.16816.F32.BF16 R88, R4.reuse, R14, R88 ;  /* 0x0000000e0458723c */ /* 0x040fe20000041858 */
[----:B------:R-:W1:Y:S07]  /*4fa0*/  LDSM.16.MT88.4 R12, [R221+0x7900] ;  /* 0x00790000dd0c783b */ /* 0x000e6e0000004200 */
[C---:B--2---:R-:W-:Y:S08]  /*4fb0*/  HMMA.16816.F32.BF16 R92, R4.reuse, R8, R92 ;  /* 0x00000008045c723c */ /* 0x044ff0000004185c */
[C---:B------:R-:W-:Y:S01]  /*4fc0*/  HMMA.16816.F32.BF16 R96, R4.reuse, R10, R96 ;  /* 0x0000000a0460723c */ /* 0x040fe20000041860 */
[----:B------:R-:W2:Y:S07]  /*4fd0*/  LDSM.16.MT88.4 R8, [R220+0x7900] ;  /* 0x00790000dc08783b */ /* 0x000eae0000004200 */
[C---:B---3--:R-:W-:Y:S08]  /*4fe0*/  HMMA.16816.F32.BF16 R100, R4.reuse, R16, R100 ;  /* 0x000000100464723c */ /* 0x048ff00000041864 */
[C---:B------:R-:W-:Y:S08]  /*4ff0*/  HMMA.16816.F32.BF16 R104, R4.reuse, R18, R104 ;  /* 0x000000120468723c */ /* 0x040ff00000041868 */
[C---:B-1----:R-:W-:Y:S08]  /*5000*/  HMMA.16816.F32.BF16 R120, R4.reuse, R12, R120 ;  /* 0x0000000c0478723c */ /* 0x042ff00000041878 */
[C---:B------:R-:W-:Y:S08]  /*5010*/  HMMA.16816.F32.BF16 R108, R4.reuse, R14, R108 ;  /* 0x0000000e046c723c */ /* 0x040ff0000004186c */
[C---:B--2---:R-:W-:Y:S08]  /*5020*/  HMMA.16816.F32.BF16 R116, R4.reuse, R8, R116 ;  /* 0x000000080474723c */ /* 0x044ff00000041874 */
[----:B------:R-:W-:Y:S01]  /*5030*/  HMMA.16816.F32.BF16 R112, R4, R10, R112 ;  /* 0x0000000a0470723c */ /* 0x000fe20000041870 */
[----:B------:R-:W-:Y:S08]  /*5040*/  @!P1 BRA `(.L_x_5) ;  /* 0x000034e000009947 */ /* 0x000ff00003800000 */
[----:B------:R-:W-:Y:S01]  /*5050*/  IADD3 R236, P1, R228, 0x40, RZ ;  /* 0x00000040e4ec7810 */ /* 0x000fe20007f3e0ff */
[----:B------:R-:W-:Y:S01]  /*5060*/  IMAD.MOV.U32 R0, RZ, RZ, R3 ;  /* 0x000000ffff007224 */ /* 0x000fe200078e0003 */
[----:B------:R-:W-:Y:S01]  /*5070*/  IADD3 R238, P2, R234, 0x40, RZ ;  /* 0x00000040eaee7810 */ /* 0x000fe20007f5e0ff */
[----:B------:R-:W-:Y:S01]  /*5080*/  IMAD.MOV.U32 R133, RZ, RZ, R132 ;  /* 0x000000ffff857224 */ /* 0x000fe200078e0084 */
[----:B------:R-:W-:Y:S01]  /*5090*/  ULDC.64 UR6, c[0x0][0x208] ;  /* 0x0000820000067ab9 */ /* 0x000fe20000000a00 */
[----:B------:R-:W-:Y:S01]  /*50a0*/  IMAD.X R233, RZ, RZ, R231, P1 ;  /* 0x000000ffffe97224 */ /* 0x000fe200008e06e7 */
[----:B------:R-:W-:Y:S01]  /*50b0*/  IADD3.X R237, RZ, R232, RZ, P2, !PT ;  /* 0x000000e8ffed7210 */ /* 0x000fe200017fe4ff */
[----:B------:R-:W-:-:S08]  /*50c0*/  ULDC.64 UR4, c[0x0][0x1e0] ;  /* 0x0000780000047ab9 */ /* 0x000fd00000000a00 */
.L_x_6:
[----:B------:R-:W-:Y:S04]  /*50d0*/  DEPBAR.LE SB0, 0x0 ;  /* 0x000080000000791a */ /* 0x000fe80000000000 */
[----:B------:R-:W-:Y:S01]  /*50e0*/  BAR.SYNC.DEFER_BLOCKING 0x0 ;  /* 0x0000000000007b1d */ /* 0x000fe20000010000 */
[----:B------:R-:W-:Y:S02]  /*50f0*/  USHF.R.S32.HI UR16, URZ, 0x1f, UR23 ;  /* 0x0000001f3f107899 */ /* 0x000fe40008011417 */
[----:B------:R-:W-:Y:S02]  /*5100*/  UIMAD.WIDE.U32 UR18, UR23, UR6, URZ ;  /* 0x00000006171272a5 */ /* 0x000fe4000f8e003f */
[----:B------:R-:W-:Y:S02]  /*5110*/  UIMAD UR16, UR16, UR6, URZ ;  /* 0x00000006101072a4 */ /* 0x000fe4000f8e023f */
[----:B------:R-:W-:Y:S02]  /*5120*/  USHF.L.U32 UR17, UR18, 0x7, URZ ;  /* 0x0000000712117899 */ /* 0x000fe4000800063f */
[----:B------:R-:W-:Y:S02]  /*5130*/  UIMAD UR16, UR23, UR7, UR16 ;  /* 0x00000007171072a4 */ /* 0x000fe4000f8e0210 */
[----:B------:R-:W-:Y:S02]  /*5140*/  UISETP.GT.AND UP1, UPT, UR23, UR8, UPT ;  /* 0x000000081700728c */ /* 0x000fe4000bf24270 */
[----:B------:R-:W-:Y:S01]  /*5150*/  UIADD3 UR16, UR19, UR16, URZ ;  /* 0x0000001013107290 */ /* 0x000fe2000fffe03f */
[----:B------:R-:W-:Y:S01]  /*5160*/  IADD3 R2, P5, R234, UR17, RZ ;  /* 0x00000011ea027c10 */ /* 0x000fe2000ffbe0ff */
[----:B------:R-:W-:Y:S01]  /*5170*/  UIADD3 UR23, UR23, -0x1, URZ ;  /* 0xffffffff17177890 */ /* 0x000fe2000fffe03f */
[----:B------:R-:W-:Y:S01]  /*5180*/  IADD3 R3, P2, R238, UR17, RZ ;  /* 0x00000011ee037c10 */ /* 0x000fe2000ff5e0ff */
[----:B------:R-:W-:Y:S01]  /*5190*/  USHF.L.U64.HI UR16, UR18, 0x7, UR16 ;  /* 0x0000000712107899 */ /* 0x000fe20008010210 */
[----:B------:R-:W-:Y:S02]  /*51a0*/  LEA R242, P4, R2, c[0x0][0x1f8], 0x1 ;  /* 0x00007e0002f27a11 */ /* 0x000fe400078808ff */
[----:B------:R-:W-:Y:S02]  /*51b0*/  LEA R134, P1, R3, c[0x0][0x1f8], 0x1 ;  /* 0x00007e0003867a11 */ /* 0x000fe400078208ff */
[----:B------:R-:W-:Y:S01]  /*51c0*/  @UP1 UIMAD.WIDE.U32 UR18, UR23, UR4, URZ ;  /* 0x00000004171212a5 */ /* 0x000fe2000f8e003f */
[----:B------:R-:W-:Y:S01]  /*51d0*/  IADD3.X R61, R232, UR16, RZ, P5, !PT ;  /* 0x00000010e83d7c10 */ /* 0x000fe2000affe4ff */
[----:B------:R-:W1:Y:S01]  /*51e0*/  LDSM.16.M88.4 R144, [R226+0x8100] ;  /* 0x00810000e290783b */ /* 0x000e620000000200 */
[----:B------:R-:W-:Y:S01]  /*51f0*/  IADD3.X R60, R237, UR16, RZ, P2, !PT ;  /* 0x00000010ed3c7c10 */ /* 0x000fe200097fe4ff */
[----:B------:R-:W-:Y:S01]  /*5200*/  @UP1 USHF.L.U32 UR17, UR18, 0x7, URZ ;  /* 0x0000000712111899 */ /* 0x000fe2000800063f */
[----:B------:R-:W-:Y:S01]  /*5210*/  LEA.HI.X R243, R2, c[0x0][0x1fc], R61, 0x1, P4 ;  /* 0x00007f0002f37a11 */ /* 0x000fe200020f0c3d */
[----:B------:R-:W-:Y:S01]  /*5220*/  @UP1 USHF.R.S32.HI UR16, URZ, 0x1f, UR23 ;  /* 0x0000001f3f101899 */ /* 0x000fe20008011417 */
[----:B------:R-:W-:Y:S02]  /*5230*/  LEA.HI.X R135, R3, c[0x0][0x1fc], R60, 0x1, P1 ;  /* 0x00007f0003877a11 */ /* 0x000fe400008f0c3c */
[----:B------:R-:W-:Y:S01]  /*5240*/  IADD3 R2, P1, R242, UR11, RZ ;  /* 0x0000000bf2027c10 */ /* 0x000fe2000ff3e0ff */
[----:B------:R-:W2:Y:S01]  /*5250*/  LDSM.16.M88.4 R148, [R226+0x8900] ;  /* 0x00890000e294783b */ /* 0x000ea20000000200 */
[----:B------:R-:W-:Y:S02]  /*5260*/  @UP1 UIMAD UR16, UR16, UR4, URZ ;  /* 0x00000004101012a4 */ /* 0x000fe4000f8e023f */
[----:B------:R-:W-:Y:S02]  /*5270*/  IADD3.X R3, R243, UR20, RZ, P1, !PT ;  /* 0x00000014f3037c10 */ /* 0x000fe40008ffe4ff */
[C---:B------:R-:W-:Y:S01]  /*5280*/  IADD3 R192, P1, R2.reuse, UR11, RZ ;  /* 0x0000000b02c07c10 */ /* 0x040fe2000ff3e0ff */
[----:B------:R-:W-:Y:S01]  /*5290*/  @UP1 UIMAD UR16, UR23, UR5, UR16 ;  /* 0x00000005171012a4 */ /* 0x000fe2000f8e0210 */
[----:B------:R-:W-:Y:S01]  /*52a0*/  IADD3 R194, P4, R2, UR22, RZ ;  /* 0x0000001602c27c10 */ /* 0x000fe2000ff9e0ff */
[----:B------:R-:W3:Y:S01]  /*52b0*/  LDSM.16.M88.4 R152, [R226+0x9100] ;  /* 0x00910000e298783b */ /* 0x000ee20000000200 */
[C---:B------:R-:W-:Y:S01]  /*52c0*/  IADD3.X R193, R3.reuse, UR20, RZ, P1, !PT ;  /* 0x0000001403c17c10 */ /* 0x040fe20008ffe4ff */
[----:B------:R-:W-:Y:S01]  /*52d0*/  @UP1 UIADD3 UR16, UR19, UR16, URZ ;  /* 0x0000001013101290 */ /* 0x000fe2000fffe03f */
[----:B------:R-:W-:Y:S02]  /*52e0*/  IADD3.X R195, R3, UR21, RZ, P4, !PT ;  /* 0x0000001503c37c10 */ /* 0x000fe4000a7fe4ff */
[C---:B------:R-:W-:Y:S01]  /*52f0*/  IADD3 R244, P2, R192.reuse, UR11, RZ ;  /* 0x0000000bc0f47c10 */ /* 0x040fe2000ff5e0ff */
[----:B------:R-:W-:Y:S02]  /*5300*/  @UP1 USHF.L.U64.HI UR16, UR18, 0x7, UR16 ;  /* 0x0000000712101899 */ /* 0x000fe40008010210 */
[----:B------:R-:W4:Y:S01]  /*5310*/  LDSM.16.M88.4 R156, [R226+0x9900] ;  /* 0x00990000e29c783b */ /* 0x000f220000000200 */
[C---:B------:R-:W-:Y:S01]  /*5320*/  IADD3.X R245, R193.reuse, UR20, RZ, P2, !PT ;  /* 0x00000014c1f57c10 */ /* 0x040fe200097fe4ff */
[----:B------:R-:W-:Y:S02]  /*5330*/  @UP1 USHF.L.U32 UR18, UR4, 0x6, URZ ;  /* 0x0000000604121899 */ /* 0x000fe4000800063f */
[----:B------:R-:W-:Y:S02]  /*5340*/  @UP1 UMOV UR19, 0x6 ;  /* 0x0000000600131882 */ /* 0x000fe40000000000 */
[----:B------:R-:W-:Y:S02]  /*5350*/  @UP1 USHF.L.U64.HI UR19, UR4, UR19, UR5 ;  /* 0x0000001304131299 */ /* 0x000fe40008010205 */
[----:B------:R-:W5:Y:S01]  /*5360*/  LDSM.16.M88.4 R160, [R226+0xa100] ;  /* 0x00a10000e2a0783b */ /* 0x000f620000000200 */
[C---:B-1----:R-:W-:Y:S07]  /*5370*/  HMMA.16816.F32.BF16 R4, R140.reuse, R144, RZ ;  /* 0x000000908c04723c */ /* 0x042fee00000418ff */
[----:B------:R-:W1:Y:S01]  /*5380*/  LDSM.16.M88.4 R164, [R226+0xa900] ;  /* 0x00a90000e2a4783b */ /* 0x000e620000000200 */
[C---:B------:R-:W-:Y:S07]  /*5390*/  HMMA.16816.F32.BF16 R8, R140.reuse, R146, RZ ;  /* 0x000000928c08723c */ /* 0x040fee00000418ff */
[----:B------:R-:W1:Y:S01]  /*53a0*/  LDSM.16.M88.4 R144, [R226+0xb100] ;  /* 0x00b10000e290783b */ /* 0x000e620000000200 */
[C---:B--2---:R-:W-:Y:S07]  /*53b0*/  HMMA.16816.F32.BF16 R12, R140.reuse, R148, RZ ;  /* 0x000000948c0c723c */ /* 0x044fee00000418ff */
[----:B------:R-:W2:Y:S01]  /*53c0*/  LDSM.16.M88.4 R64, [R226+0xb900] ;  /* 0x00b90000e240783b */ /* 0x000ea20000000200 */
[C---:B------:R-:W-:Y:S07]  /*53d0*/  HMMA.16816.F32.BF16 R16, R140.reuse, R150, RZ ;  /* 0x000000968c10723c */ /* 0x040fee00000418ff */
[----:B------:R-:W1:Y:S01]  /*53e0*/  LDSM.16.M88.4 R136, [R225] ;  /* 0x00000000e188783b */ /* 0x000e620000000200 */
[C---:B---3--:R-:W-:Y:S07]  /*53f0*/  HMMA.16816.F32.BF16 R20, R140.reuse, R152, RZ ;  /* 0x000000988c14723c */ /* 0x048fee00000418ff */
[----:B------:R-:W-:Y:S01]  /*5400*/  LDSM.16.M88.4 R148, [R218] ;  /* 0x00000000da94783b */ /* 0x000fe20000000200 */
[C---:B------:R-:W-:Y:S07]  /*5410*/  HMMA.16816.F32.BF16 R24, R140.reuse, R154, RZ ;  /* 0x0000009a8c18723c */ /* 0x040fee00000418ff */
[----:B------:R-:W-:Y:S01]  /*5420*/  LDSM.16.M88.4 R152, [R217] ;  /* 0x00000000d998783b */ /* 0x000fe20000000200 */
[C---:B----4-:R-:W-:Y:S07]  /*5430*/  HMMA.16816.F32.BF16 R28, R140.reuse, R156, RZ ;  /* 0x0000009c8c1c723c */ /* 0x050fee00000418ff */
[----:B------:R-:W-:Y:S01]  /*5440*/  LDSM.16.M88.4 R172, [R213] ;  /* 0x00000000d5ac783b */ /* 0x000fe20000000200 */
[C---:B------:R-:W-:Y:S07]  /*5450*/  HMMA.16816.F32.BF16 R32, R140.reuse, R158, RZ ;  /* 0x0000009e8c20723c */ /* 0x040fee00000418ff */
[----:B------:R-:W-:Y:S01]  /*5460*/  LDSM.16.M88.4 R156, [R216] ;  /* 0x00000000d89c783b */ /* 0x000fe20000000200 */
[C---:B-----5:R-:W-:Y:S08]  /*5470*/  HMMA.16816.F32.BF16 R36, R140.reuse, R160, RZ ;  /* 0x000000a08c24723c */ /* 0x060ff000000418ff */
[C---:B------:R-:W-:Y:S01]  /*5480*/  HMMA.16816.F32.BF16 R40, R140.reuse, R162, RZ ;  /* 0x000000a28c28723c */ /* 0x040fe200000418ff */
[----:B------:R-:W-:Y:S07]  /*5490*/  LDSM.16.M88.4 R160, [R215] ;  /* 0x00000000d7a0783b */ /* 0x000fee0000000200 */
[C---:B-1----:R-:W-:Y:S08]  /*54a0*/  HMMA.16816.F32.BF16 R44, R140.reuse, R164, RZ ;  /* 0x000000a48c2c723c */ /* 0x042ff000000418ff */
[C---:B------:R-:W-:Y:S01]  /*54b0*/  HMMA.16816.F32.BF16 R48, R140.reuse, R166, RZ ;  /* 0x000000a68c30723c */ /* 0x040fe200000418ff */
[----:B------:R-:W-:Y:S07]  /*54c0*/  LDSM.16.M88.4 R164, [R214] ;  /* 0x00000000d6a4783b */ /* 0x000fee0000000200 */
[C---:B------:R-:W-:Y:S08]  /*54d0*/  HMMA.16816.F32.BF16 R52, R140.reuse, R144, RZ ;  /* 0x000000908c34723c */ /* 0x040ff000000418ff */
[C---:B------:R-:W-:Y:S01]  /*54e0*/  HMMA.16816.F32.BF16 R56, R140.reuse, R146, RZ ;  /* 0x000000928c38723c */ /* 0x040fe200000418ff */
[----:B------:R-:W1:Y:S07]  /*54f0*/  LDSM.16.M88.4 R144, [R219] ;  /* 0x00000000db90783b */ /* 0x000e6e0000000200 */
[C---:B--2---:R-:W-:Y:S01]  /*5500*/  HMMA.16816.F32.BF16 R60, R140.reuse, R64, RZ ;  /* 0x000000408c3c723c */ /* 0x044fe200000418ff */
[----:B------:R-:W-:Y:S01]  /*5510*/  @!PT LDS RZ, [RZ] ;  /* 0x00000000fffff984 */ /* 0x000fe20000000800 */
[----:B------:R-:W-:Y:S01]  /*5520*/  @!PT LDS RZ, [RZ] ;  /* 0x00000000fffff984 */ /* 0x000fe20000000800 */
[----:B------:R-:W-:Y:S01]  /*5530*/  @!PT LDS RZ, [RZ] ;  /* 0x00000000fffff984 */ /* 0x000fe20000000800 */
[----:B------:R2:W-:Y:S07]  /*5540*/  LDGSTS.E.BYPASS.LTC128B.128 [R227+0x100], [R242.64], !P3 ;  /* 0x00100000f2e37fae */ /* 0x0005ee000d901d4e */
[----:B------:R-:W-:Y:S01]  /*5550*/  HMMA.16816.F32.BF16 R64, R140, R66, RZ ;  /* 0x000000428c40723c */ /* 0x000fe200000418ff */
[----:B------:R3:W-:Y:S07]  /*5560*/  LDGSTS.E.BYPASS.LTC128B.128 [R227+0x4100], [R134.64], !P0 ;  /* 0x0410000086e37fae */ /* 0x0007ee000c101d4e */
[C---:B------:R-:W-:Y:S01]  /*5570*/  HMMA.16816.F32.BF16 R4, R168.reuse, R136, R4 ;  /* 0x00000088a804723c */ /* 0x040fe20000041804 */
[----:B------:R4:W-:Y:S07]  /*5580*/  LDGSTS.E.BYPASS.LTC128B.128 [R227+0x1100], [R2.64], !P3 ;  /* 0x0110000002e37fae */ /* 0x0009ee000d901d4e */
[C---:B------:R-:W-:Y:S01]  /*5590*/  HMMA.16816.F32.BF16 R8, R168.reuse, R138, R8 ;  /* 0x0000008aa808723c */ /* 0x040fe20000041808 */
[----:B------:R4:W-:Y:S03]  /*55a0*/  LDGSTS.E.BYPASS.LTC128B.128 [R227+0x5100], [R2.64+0x80], !P0 ;  /* 0x0510008002e37fae */ /* 0x0009e6000c101d4e */
[----:B--2---:R-:W-:Y:S04]  /*55b0*/  IADD3 R242, P1, R192, UR22, RZ ;  /* 0x00000016c0f27c10 */ /* 0x004fe8000ff3e0ff */
[----:B------:R-:W-:Y:S01]  /*55c0*/  IADD3.X R243, R193, UR21, RZ, P1, !PT ;  /* 0x00000015c1f37c10 */ /* 0x000fe20008ffe4ff */
[C---:B-1----:R-:W-:Y:S01]  /*55d0*/  HMMA.16816.F32.BF16 R12, R168.reuse, R144, R12 ;  /* 0x00000090a80c723c */ /* 0x042fe2000004180c */
[----:B------:R1:W-:Y:S01]  /*55e0*/  LDGSTS.E.BYPASS.LTC128B.128 [R227+0x2100], [R192.64], !P3 ;  /* 0x02100000c0e37fae */ /* 0x0003e2000d901d4e */
[----:B------:R-:W-:Y:S06]  /*55f0*/  PLOP3.LUT P1, PT, PT, PT, UP1, 0x80, 0x0 ;  /* 0x000000000000781c */ /* 0x000fec0003f2f018 */
[C---:B------:R-:W-:Y:S01]  /*5600*/  HMMA.16816.F32.BF16 R16, R168.reuse, R146, R16 ;  /* 0x00000092a810723c */ /* 0x040fe20000041810 */
[----:B------:R1:W-:Y:S07]  /*5610*/  LDGSTS.E.BYPASS.LTC128B.128 [R227+0x6100], [R194.64], !P0 ;  /* 0x06100000c2e37fae */ /* 0x0003ee000c101d4e */
[C---:B------:R-:W-:Y:S01]  /*5620*/  HMMA.16816.F32.BF16 R20, R168.reuse, R148, R20 ;  /* 0x00000094a814723c */ /* 0x040fe20000041814 */
[----:B------:R2:W-:Y:S07]  /*5630*/  LDGSTS.E.BYPASS.LTC128B.128 [R227+0x3100], [R244.64], !P3 ;  /* 0x03100000f4e37fae */ /* 0x0005ee000d901d4e */
[C---:B------:R-:W-:Y:S01]  /*5640*/  HMMA.16816.F32.BF16 R24, R168.reuse, R150, R24 ;  /* 0x00000096a818723c */ /* 0x040fe20000041818 */
[----:B------:R5:W-:Y:S07]  /*5650*/  LDGSTS.E.BYPASS.LTC128B.128 [R227+0x7100], [R242.64], !P0 ;  /* 0x07100000f2e37fae */ /* 0x000bee000c101d4e */
[C---:B------:R-:W-:Y:S01]  /*5660*/  HMMA.16816.F32.BF16 R28, R168.reuse, R152, R28 ;  /* 0x00000098a81c723c */ /* 0x040fe2000004181c */
[----:B------:R-:W1:Y:S07]  /*5670*/  LDSM.16.M88.4 R136, [R223+0x8100] ;  /* 0x00810000df88783b */ /* 0x000e6e0000000200 */
[C---:B------:R-:W-:Y:S01]  /*5680*/  HMMA.16816.F32.BF16 R32, R168.reuse, R154, R32 ;  /* 0x0000009aa820723c */ /* 0x040fe20000041820 */
[----:B------:R-:W0:Y:S07]  /*5690*/  LDGDEPBAR ;  /* 0x00000000000079af */ /* 0x000e2e0000000000 */
[C---:B------:R-:W-:Y:S01]  /*56a0*/  HMMA.16816.F32.BF16 R36, R168.reuse, R156, R36 ;  /* 0x0000009ca824723c */ /* 0x040fe20000041824 */
[----:B------:R-:W1:Y:S07]  /*56b0*/  LDSM.16.M88.4 R144, [R223+0x8900] ;  /* 0x00890000df90783b */ /* 0x000e6e0000000200 */
[C---:B------:R-:W-:Y:S01]  /*56c0*/  HMMA.16816.F32.BF16 R40, R168.reuse, R158, R40 ;  /* 0x0000009ea828723c */ /* 0x040fe20000041828 */
[----:B------:R-:W1:Y:S07]  /*56d0*/  LDSM.16.M88.4 R148, [R223+0x9100] ;  /* 0x00910000df94783b */ /* 0x000e6e0000000200 */
[C---:B------:R-:W-:Y:S01]  /*56e0*/  HMMA.16816.F32.BF16 R44, R168.reuse, R160, R44 ;  /* 0x000000a0a82c723c */ /* 0x040fe2000004182c */
[----:B------:R-:W2:Y:S07]  /*56f0*/  LDSM.16.M88.4 R152, [R223+0x9900] ;  /* 0x00990000df98783b */ /* 0x000eae0000000200 */
[C---:B------:R-:W-:Y:S01]  /*5700*/  HMMA.16816.F32.BF16 R48, R168.reuse, R162, R48 ;  /* 0x000000a2a830723c */ /* 0x040fe20000041830 */
[----:B------:R-:W-:Y:S07]  /*5710*/  LDSM.16.M88.4 R156, [R223+0xb900] ;  /* 0x00b90000df9c783b */ /* 0x000fee0000000200 */
[C---:B------:R-:W-:Y:S01]  /*5720*/  HMMA.16816.F32.BF16 R52, R168.reuse, R164, R52 ;  /* 0x000000a4a834723c */ /* 0x040fe20000041834 */
[----:B------:R-:W-:Y:S07]  /*5730*/  LDSM.16.M88.4 R160, [R212] ;  /* 0x00000000d4a0783b */ /* 0x000fee0000000200 */
[C---:B------:R-:W-:Y:S01]  /*5740*/  HMMA.16816.F32.BF16 R56, R168.reuse, R166, R56 ;  /* 0x000000a6a838723c */ /* 0x040fe20000041838 */
[----:B------:R-:W-:Y:S07]  /*5750*/  LDSM.16.M88.4 R164, [R212+0x800] ;  /* 0x00080000d4a4783b */ /* 0x000fee0000000200 */
[C---:B------:R-:W-:Y:S01]  /*5760*/  HMMA.16816.F32.BF16 R60, R168.reuse, R172, R60 ;  /* 0x000000aca83c723c */ /* 0x040fe2000004183c */
[----:B-1----:R-:W-:Y:S07]  /*5770*/  LDSM.16.M88.4 R192, [R210] ;  /* 0x00000000d2c0783b */ /* 0x002fee0000000200 */
[----:B------:R-:W-:Y:S01]  /*5780*/  HMMA.16816.F32.BF16 R64, R168, R174, R64 ;  /* 0x000000aea840723c */ /* 0x000fe20000041840 */
[----:B------:R-:W-:Y:S07]  /*5790*/  LDSM.16.M88.4 R172, [R211] ;  /* 0x00000000d3ac783b */ /* 0x000fee0000000200 */
[C---:B------:R-:W-:Y:S08]  /*57a0*/  HMMA.16816.F32.BF16 R4, R176.reuse, R136, R4 ;  /* 0x00000088b004723c */ /* 0x040ff00000041804 */
[C---:B------:R-:W-:Y:S01]  /*57b0*/  HMMA.16816.F32.BF16 R8, R176.reuse, R138, R8 ;  /* 0x0000008ab008723c */ /* 0x040fe20000041808 */
[----:B------:R-:W1:Y:S07]  /*57c0*/  LDSM.16.M88.4 R136, [R223+0xa100] ;  /* 0x00a10000df88783b */ /* 0x000e6e0000000200 */
[C---:B------:R-:W-:Y:S08]  /*57d0*/  HMMA.16816.F32.BF16 R12, R176.reuse, R144, R12 ;  /* 0x00000090b00c723c */ /* 0x040ff0000004180c */
[C---:B------:R-:W-:Y:S01]  /*57e0*/  HMMA.16816.F32.BF16 R16, R176.reuse, R146, R16 ;  /* 0x00000092b010723c */ /* 0x040fe20000041810 */
[----:B------:R-:W3:Y:S07]  /*57f0*/  LDSM.16.M88.4 R144, [R223+0xa900] ;  /* 0x00a90000df90783b */ /* 0x000eee0000000200 */
[C---:B------:R-:W-:Y:S08]  /*5800*/  HMMA.16816.F32.BF16 R20, R176.reuse, R148, R20 ;  /* 0x00000094b014723c */ /* 0x040ff00000041814 */
[C---:B------:R-:W-:Y:S01]  /*5810*/  HMMA.16816.F32.BF16 R24, R176.reuse, R150, R24 ;  /* 0x00000096b018723c */ /* 0x040fe20000041818 */
[----:B------:R-:W4:Y:S07]  /*5820*/  LDSM.16.M88.4 R148, [R223+0xb100] ;  /* 0x00b10000df94783b */ /* 0x000f2e0000000200 */
[C---:B--2---:R-:W-:Y:S08]  /*5830*/  HMMA.16816.F32.BF16 R28, R176.reuse, R152, R28 ;  /* 0x00000098b01c723c */ /* 0x044ff0000004181c */
[C---:B------:R-:W-:Y:S01]  /*5840*/  HMMA.16816.F32.BF16 R32, R176.reuse, R154, R32 ;  /* 0x0000009ab020723c */ /* 0x040fe20000041820 */
[----:B------:R-:W2:Y:S07]  /*5850*/  LDSM.16.M88.4 R152, [R212+0x1000] ;  /* 0x00100000d498783b */ /* 0x000eae0000000200 */
[C---:B-1----:R-:W-:Y:S08]  /*5860*/  HMMA.16816.F32.BF16 R36, R176.reuse, R136, R36 ;  /* 0x00000088b024723c */ /* 0x042ff00000041824 */
[C---:B------:R-:W-:Y:S01]  /*5870*/  HMMA.16816.F32.BF16 R40, R176.reuse, R138, R40 ;  /* 0x0000008ab028723c */ /* 0x040fe20000041828 */
[----:B------:R-:W1:Y:S07]  /*5880*/  LDSM.16.M88.4 R136, [R212+0x1800] ;  /* 0x00180000d488783b */ /* 0x000e6e0000000200 */
[C---:B---3--:R-:W-:Y:S08]  /*5890*/  HMMA.16816.F32.BF16 R44, R176.reuse, R144, R44 ;  /* 0x00000090b02c723c */ /* 0x048ff0000004182c */
[C---:B------:R-:W-:Y:S01]  /*58a0*/  HMMA.16816.F32.BF16 R48, R176.reuse, R146, R48 ;  /* 0x00000092b030723c */ /* 0x040fe20000041830 */
[----:B------:R-:W3:Y:S07]  /*58b0*/  LDSM.16.M88.4 R144, [R212+0x2000] ;  /* 0x00200000d490783b */ /* 0x000eee0000000200 */
[C---:B----4-:R-:W-:Y:S08]  /*58c0*/  HMMA.16816.F32.BF16 R52, R176.reuse, R148, R52 ;  /* 0x00000094b034723c */ /* 0x050ff00000041834 */
[C---:B------:R-:W-:Y:S01]  /*58d0*/  HMMA.16816.F32.BF16 R56, R176.reuse, R150, R56 ;  /* 0x00000096b038723c */ /* 0x040fe20000041838 */
[----:B------:R-:W4:Y:S07]  /*58e0*/  LDSM.16.M88.4 R148, [R212+0x2800] ;  /* 0x00280000d494783b */ /* 0x000f2e0000000200 */
[C---:B------:R-:W-:Y:S08]  /*58f0*/  HMMA.16816.F32.BF16 R60, R176.reuse, R156, R60 ;  /* 0x0000009cb03c723c */ /* 0x040ff0000004183c */
[----:B------:R-:W-:Y:S01]  /*5900*/  HMMA.16816.F32.BF16 R64, R176, R158, R64 ;  /* 0x0000009eb040723c */ /* 0x000fe20000041840 */
[----:B------:R-:W1:Y:S07]  /*5910*/  LDSM.16.M88.4 R156, [R212+0x3000] ;  /* 0x00300000d49c783b */ /* 0x000e6e0000000200 */
[C---:B------:R-:W-:Y:S08]  /*5920*/  HMMA.16816.F32.BF16 R4, R180.reuse, R160, R4 ;  /* 0x000000a0b404723c */ /* 0x040ff00000041804 */
[C---:B------:R-:W-:Y:S01]  /*5930*/  HMMA.16816.F32.BF16 R8, R180.reuse, R162, R8 ;  /* 0x000000a2b408723c */ /* 0x040fe20000041808 */
[----:B------:R-:W-:Y:S07]  /*5940*/  LDSM.16.M88.4 R160, [R226+0xd900] ;  /* 0x00d90000e2a0783b */ /* 0x000fee0000000200 */
[C---:B------:R-:W-:Y:S08]  /*5950*/  HMMA.16816.F32.BF16 R12, R180.reuse, R164, R12 ;  /* 0x000000a4b40c723c */ /* 0x040ff0000004180c */
[C---:B------:R-:W-:Y:S01]  /*5960*/  HMMA.16816.F32.BF16 R16, R180.reuse, R166, R16 ;  /* 0x000000a6b410723c */ /* 0x040fe20000041810 */
[----:B------:R-:W-:Y:S07]  /*5970*/  LDSM.16.M88.4 R164, [R226+0xe100] ;  /* 0x00e10000e2a4783b */ /* 0x000fee0000000200 */
        /* <DEDUP_REMOVED lines=13> */
[C---:B------:R-:W-:Y:S01]  /*5a50*/  HMMA.16816.F32.BF16 R56, R180.reuse, R158, R56 ;  /* 0x0000009eb438723c */ /* 0x040fe20000041838 */
[----:B------:R-:W4:Y:S07]  /*5a60*/  LDSM.16.M88.4 R156, [R226+0xe900] ;  /* 0x00e90000e29c783b */ /* 0x000f2e0000000200 */
[C---:B--2---:R-:W-:Y:S08]  /*5a70*/  HMMA.16816.F32.BF16 R60, R180.reuse, R152, R60 ;  /* 0x00000098b43c723c */ /* 0x044ff0000004183c */
[----:B------:R-:W-:Y:S01]  /*5a80*/  HMMA.16816.F32.BF16 R64, R180, R154, R64 ;  /* 0x0000009ab440723c */ /* 0x000fe20000041840 */
[----:B------:R-:W-:Y:S07]  /*5a90*/  LDSM.16.M88.4 R152, [R226+0xf900] ;  /* 0x00f90000e298783b */ /* 0x000fee0000000200 */
[C---:B-1----:R-:W-:Y:S08]  /*5aa0*/  HMMA.16816.F32.BF16 R4, R184.reuse, R136, R4 ;  /* 0x00000088b804723c */ /* 0x042ff00000041804 */
[C---:B------:R-:W-:Y:S01]  /*5ab0*/  HMMA.16816.F32.BF16 R8, R184.reuse, R138, R8 ;  /* 0x0000008ab808723c */ /* 0x040fe20000041808 */
[----:B------:R-:W1:Y:S07]  /*5ac0*/  LDSM.16.M88.4 R136, [R226+0xf100] ;  /* 0x00f10000e288783b */ /* 0x000e6e0000000200 */
[C---:B---3--:R-:W-:Y:S08]  /*5ad0*/  HMMA.16816.F32.BF16 R12, R184.reuse, R144, R12 ;  /* 0x00000090b80c723c */ /* 0x048ff0000004180c */
[C---:B------:R-:W-:Y:S01]  /*5ae0*/  HMMA.16816.F32.BF16 R16, R184.reuse, R146, R16 ;  /* 0x00000092b810723c */ /* 0x040fe20000041810 */
[----:B------:R-:W2:Y:S07]  /*5af0*/  LDSM.16.M88.4 R144, [R209] ;  /* 0x00000000d190783b */ /* 0x000eae0000000200 */
[C---:B----4-:R-:W-:Y:S08]  /*5b00*/  HMMA.16816.F32.BF16 R20, R184.reuse, R148, R20 ;  /* 0x00000094b814723c */ /* 0x050ff00000041814 */
[C---:B------:R-:W-:Y:S01]  /*5b10*/  HMMA.16816.F32.BF16 R24, R184.reuse, R150, R24 ;  /* 0x00000096b818723c */ /* 0x040fe20000041818 */
[----:B------:R-:W3:Y:S07]  /*5b20*/  LDSM.16.M88.4 R148, [R208] ;  /* 0x00000000d094783b */ /* 0x000eee0000000200 */
        /* <DEDUP_REMOVED lines=8> */
[----:B------:R-:W4:Y:S07]  /*5bb0*/  LDSM.16.M88.4 R156, [R207] ;  /* 0x00000000cf9c783b */ /* 0x000f2e0000000200 */
[C---:B-1----:R-:W-:Y:S08]  /*5bc0*/  HMMA.16816.F32.BF16 R52, R184.reuse, R136, R52 ;  /* 0x00000088b834723c */ /* 0x042ff00000041834 */
[C---:B------:R-:W-:Y:S01]  /*5bd0*/  HMMA.16816.F32.BF16 R56, R184.reuse, R138, R56 ;  /* 0x0000008ab838723c */ /* 0x040fe20000041838 */
[----:B------:R-:W1:Y:S07]  /*5be0*/  LDSM.16.M88.4 R136, [R206] ;  /* 0x00000000ce88783b */ /* 0x000e6e0000000200 */
[C---:B------:R-:W-:Y:S08]  /*5bf0*/  HMMA.16816.F32.BF16 R60, R184.reuse, R152, R60 ;  /* 0x00000098b83c723c */ /* 0x040ff0000004183c */
[----:B------:R-:W-:Y:S01]  /*5c00*/  HMMA.16816.F32.BF16 R64, R184, R154, R64 ;  /* 0x0000009ab840723c */ /* 0x000fe20000041840 */
[----:B------:R-:W1:Y:S07]  /*5c10*/  LDSM.16.M88.4 R152, [R205] ;  /* 0x00000000cd98783b */ /* 0x000e6e0000000200 */
        /* <DEDUP_REMOVED lines=8> */
[----:B------:R-:W2:Y:S07]  /*5ca0*/  LDSM.16.M88.4 R144, [R204] ;  /* 0x00000000cc90783b */ /* 0x000eae0000000200 */
[C---:B---3--:R-:W-:Y:S08]  /*5cb0*/  HMMA.16816.F32.BF16 R28, R188.reuse, R148, R28 ;  /* 0x00000094bc1c723c */ /* 0x048ff0000004181c */
[C---:B------:R-:W-:Y:S01]  /*5cc0*/  HMMA.16816.F32.BF16 R32, R188.reuse, R150, R32 ;  /* 0x00000096bc20723c */ /* 0x040fe20000041820 */
[----:B------:R-:W3:Y:S07]  /*5cd0*/  LDSM.16.M88.4 R148, [R223+0xc100] ;  /* 0x00c10000df94783b */ /* 0x000eee0000000200 */
[C---:B----4-:R-:W-:Y:S08]  /*5ce0*/  HMMA.16816.F32.BF16 R36, R188.reuse, R156, R36 ;  /* 0x0000009cbc24723c */ /* 0x050ff00000041824 */
[C---:B------:R-:W-:Y:S01]  /*5cf0*/  HMMA.16816.F32.BF16 R40, R188.reuse, R158, R40 ;  /* 0x0000009ebc28723c */ /* 0x040fe20000041828 */
[----:B------:R-:W4:Y:S07]  /*5d00*/  LDSM.16.M88.4 R156, [R223+0xd900] ;  /* 0x00d90000df9c783b */ /* 0x000f2e0000000200 */
[C---:B-1----:R-:W-:Y:S08]  /*5d10*/  HMMA.16816.F32.BF16 R44, R188.reuse, R136, R44 ;  /* 0x00000088bc2c723c */ /* 0x042ff0000004182c */
[C---:B------:R-:W-:Y:S01]  /*5d20*/  HMMA.16816.F32.BF16 R48, R188.reuse, R138, R48 ;  /* 0x0000008abc30723c */ /* 0x040fe20000041830 */
[----:B------:R-:W1:Y:S07]  /*5d30*/  LDSM.16.M88.4 R136, [R223+0xe100] ;  /* 0x00e10000df88783b */ /* 0x000e6e0000000200 */
[C---:B------:R-:W-:Y:S08]  /*5d40*/  HMMA.16816.F32.BF16 R52, R188.reuse, R152, R52 ;  /* 0x00000098bc34723c */ /* 0x040ff00000041834 */
[C---:B------:R-:W-:Y:S01]  /*5d50*/  HMMA.16816.F32.BF16 R56, R188.reuse, R154, R56 ;  /* 0x0000009abc38723c */ /* 0x040fe20000041838 */
[----:B------:R-:W1:Y:S07]  /*5d60*/  LDSM.16.M88.4 R152, [R223+0xf900] ;  /* 0x00f90000df98783b */ /* 0x000e6e0000000200 */
[C---:B--2---:R-:W-:Y:S08]  /*5d70*/  HMMA.16816.F32.BF16 R60, R188.reuse, R144, R60 ;  /* 0x00000090bc3c723c */ /* 0x044ff0000004183c */
[----:B------:R-:W-:Y:S01]  /*5d80*/  HMMA.16816.F32.BF16 R64, R188, R146, R64 ;  /* 0x00000092bc40723c */ /* 0x000fe20000041840 */
[----:B------:R-:W2:Y:S07]  /*5d90*/  LDSM.16.M88.4 R144, [R212+0x4000] ;  /* 0x00400000d490783b */ /* 0x000eae0000000200 */
[C---:B---3--:R-:W-:Y:S08]  /*5da0*/  HMMA.16816.F32.BF16 R4, R196.reuse, R148, R4 ;  /* 0x00000094c404723c */ /* 0x048ff00000041804 */
[C---:B------:R-:W-:Y:S01]  /*5db0*/  HMMA.16816.F32.BF16 R8, R196.reuse, R150, R8 ;  /* 0x00000096c408723c */ /* 0x040fe20000041808 */
[----:B------:R-:W3:Y:S07]  /*5dc0*/  LDSM.16.M88.4 R148, [R212+0x4800] ;  /* 0x00480000d494783b */ /* 0x000eee0000000200 */
[C---:B------:R-:W-:Y:S08]  /*5dd0*/  HMMA.16816.F32.BF16 R12, R196.reuse, R160, R12 ;  /* 0x000000a0c40c723c */ /* 0x040ff0000004180c */
[C---:B------:R-:W-:Y:S08]  /*5de0*/  HMMA.16816.F32.BF16 R16, R196.reuse, R162, R16 ;  /* 0x000000a2c410723c */ /* 0x040ff00000041810 */
[C---:B------:R-:W-:Y:S08]  /*5df0*/  HMMA.16816.F32.BF16 R20, R196.reuse, R164, R20 ;  /* 0x000000a4c414723c */ /* 0x040ff00000041814 */
[C---:B------:R-:W-:Y:S08]  /*5e00*/  HMMA.16816.F32.BF16 R24, R196.reuse, R166, R24 ;  /* 0x000000a6c418723c */ /* 0x040ff00000041818 */
[C---:B----4-:R-:W-:Y:S08]  /*5e10*/  HMMA.16816.F32.BF16 R28, R196.reuse, R156, R28 ;  /* 0x0000009cc41c723c */ /* 0x050ff0000004181c */
[C---:B------:R-:W-:Y:S08]  /*5e20*/  HMMA.16816.F32.BF16 R32, R196.reuse, R158, R32 ;  /* 0x0000009ec420723c */ /* 0x040ff00000041820 */
[C---:B-1----:R-:W-:Y:S08]  /*5e30*/  HMMA.16816.F32.BF16 R36, R196.reuse, R136, R36 ;  /* 0x00000088c424723c */ /* 0x042ff00000041824 */
[C---:B------:R-:W-:Y:S01]  /*5e40*/  HMMA.16816.F32.BF16 R40, R196.reuse, R138, R40 ;  /* 0x0000008ac428723c */ /* 0x040fe20000041828 */
[----:B------:R-:W1:Y:S07]  /*5e50*/  LDSM.16.M88.4 R136, [R212+0x5000] ;  /* 0x00500000d488783b */ /* 0x000e6e0000000200 */
[C---:B------:R-:W-:Y:S08]  /*5e60*/  HMMA.16816.F32.BF16 R44, R196.reuse, R172, R44 ;  /* 0x000000acc42c723c */ /* 0x040ff0000004182c */
[C---:B------:R-:W-:Y:S08]  /*5e70*/  HMMA.16816.F32.BF16 R48, R196.reuse, R174, R48 ;  /* 0x000000aec430723c */ /* 0x040ff00000041830 */
[C---:B------:R-:W-:Y:S08]  /*5e80*/  HMMA.16816.F32.BF16 R52, R196.reuse, R192, R52 ;  /* 0x000000c0c434723c */ /* 0x040ff00000041834 */
[C---:B------:R-:W-:Y:S08]  /*5e90*/  HMMA.16816.F32.BF16 R56, R196.reuse, R194, R56 ;  /* 0x000000c2c438723c */ /* 0x040ff00000041838 */
[C---:B------:R-:W-:Y:S08]  /*5ea0*/  HMMA.16816.F32.BF16 R60, R196.reuse, R152, R60 ;  /* 0x00000098c43c723c */ /* 0x040ff0000004183c */
[----:B------:R-:W-:Y:S01]  /*5eb0*/  HMMA.16816.F32.BF16 R64, R196, R154, R64 ;  /* 0x0000009ac440723c */ /* 0x000fe20000041840 */
[----:B------:R-:W4:Y:S07]  /*5ec0*/  LDSM.16.M88.4 R152, [R212+0x5800] ;  /* 0x00580000d498783b */ /* 0x000f2e0000000200 */
[C---:B--2---:R-:W-:Y:S08]  /*5ed0*/  HMMA.16816.F32.BF16 R4, R200.reuse, R144, R4 ;  /* 0x00000090c804723c */ /* 0x044ff00000041804 */
[C---:B------:R-:W-:Y:S01]  /*5ee0*/  HMMA.16816.F32.BF16 R8, R200.reuse, R146, R8 ;  /* 0x00000092c808723c */ /* 0x040fe20000041808 */
[----:B------:R-:W2:Y:S07]  /*5ef0*/  LDSM.16.M88.4 R144, [R212+0x6000] ;  /* 0x00600000d490783b */ /* 0x000eae0000000200 */
[C---:B---3--:R-:W-:Y:S08]  /*5f00*/  HMMA.16816.F32.BF16 R12, R200.reuse, R148, R12 ;  /* 0x00000094c80c723c */ /* 0x048ff0000004180c */
[C---:B------:R-:W-:Y:S01]  /*5f10*/  HMMA.16816.F32.BF16 R16, R200.reuse, R150, R16 ;  /* 0x00000096c810723c */ /* 0x040fe20000041810 */
[----:B------:R-:W-:Y:S03]  /*5f20*/  LDSM.16.M88.4 R148, [R212+0x7000] ;  /* 0x00700000d494783b */ /* 0x000fe60000000200 */
[----:B------:R-:W-:Y:S02]  /*5f30*/  FMNMX.FTZ R2, R4, R133, !PT ;  /* 0x0000008504027209 */ /* 0x000fe40007810000 */
[----:B------:R-:W-:Y:S02]  /*5f40*/  FMNMX.FTZ R132, R6, R0, !PT ;  /* 0x0000000006847209 */ /* 0x000fe40007810000 */
[C---:B-1----:R-:W-:Y:S04]  /*5f50*/  HMMA.16816.F32.BF16 R20, R200.reuse, R136, R20 ;  /* 0x00000088c814723c */ /* 0x042fe80000041814 */
[----:B------:R-:W-:Y:S02]  /*5f60*/  FMNMX.FTZ R3, R5, R2, !PT ;  /* 0x0000000205037209 */ /* 0x000fe40007810000 */
[----:B------:R-:W-:Y:S02]  /*5f70*/  FMNMX.FTZ R135, R7, R132, !PT ;  /* 0x0000008407877209 */ /* 0x000fe40007810000 */
[C---:B------:R-:W-:Y:S01]  /*5f80*/  HMMA.16816.F32.BF16 R24, R200.reuse, R138, R24 ;  /* 0x0000008ac818723c */ /* 0x040fe20000041818 */
[----:B------:R-:W1:Y:S03]  /*5f90*/  LDSM.16.M88.4 R136, [R212+0x6800] ;  /* 0x00680000d488783b */ /* 0x000e660000000200 */
[----:B------:R-:W-:Y:S02]  /*5fa0*/  FMNMX.FTZ R2, R8, R3, !PT ;  /* 0x0000000308027209 */ /* 0x000fe40007810000 */
[----:B------:R-:W-:Y:S02]  /*5fb0*/  FMNMX.FTZ R132, R10, R135, !PT ;  /* 0x000000870a847209 */ /* 0x000fe40007810000 */
[C---:B----4-:R-:W-:Y:S04]  /*5fc0*/  HMMA.16816.F32.BF16 R28, R200.reuse, R152, R28 ;  /* 0x00000098c81c723c */ /* 0x050fe8000004181c */
[----:B------:R-:W-:Y:S02]  /*5fd0*/  FMNMX.FTZ R3, R9, R2, !PT ;  /* 0x0000000209037209 */ /* 0x000fe40007810000 */
[----:B------:R-:W-:Y:S02]  /*5fe0*/  FMNMX.FTZ R135, R11, R132, !PT ;  /* 0x000000840b877209 */ /* 0x000fe40007810000 */
[C---:B------:R-:W-:Y:S04]  /*5ff0*/  HMMA.16816.F32.BF16 R32, R200.reuse, R154, R32 ;  /* 0x0000009ac820723c */ /* 0x040fe80000041820 */
[----:B------:R-:W-:Y:S02]  /*6000*/  FMNMX.FTZ R2, R12, R3, !PT ;  /* 0x000000030c027209 */ /* 0x000fe40007810000 */
[----:B------:R-:W-:Y:S02]  /*6010*/  FMNMX.FTZ R132, R14, R135, !PT ;  /* 0x000000870e847209 */ /* 0x000fe40007810000 */
[C---:B--2---:R-:W-:Y:S04]  /*6020*/  HMMA.16816.F32.BF16 R36, R200.reuse, R144, R36 ;  /* 0x00000090c824723c */ /* 0x044fe80000041824 */
[----:B------:R-:W-:Y:S02]  /*6030*/  FMNMX.FTZ R3, R13, R2, !PT ;  /* 0x000000020d037209 */ /* 0x000fe40007810000 */
[----:B------:R-:W-:Y:S02]  /*6040*/  FMNMX.FTZ R135, R15, R132, !PT ;  /* 0x000000840f877209 */ /* 0x000fe40007810000 */
[C---:B------:R-:W-:Y:S01]  /*6050*/  HMMA.16816.F32.BF16 R40, R200.reuse, R146, R40 ;  /* 0x00000092c828723c */ /* 0x040fe20000041828 */
[----:B------:R-:W2:Y:S01]  /*6060*/  LDSM.16.M88.4 R144, [R212+0x7800] ;  /* 0x00780000d490783b */ /* 0x000ea20000000200 */
[----:B------:R-:W-:Y:S04]  /*6070*/  DEPBAR.LE SB0, 0x0 ;  /* 0x000080000000791a */ /* 0x000fe80000000000 */
[----:B------:R-:W-:Y:S02]  /*6080*/  FMNMX.FTZ R2, R16, R3, !PT ;  /* 0x0000000310027209 */ /* 0x000fe40007810000 */
[----:B------:R-:W-:Y:S01]  /*6090*/  FMNMX.FTZ R132, R18, R135, !PT ;  /* 0x0000008712847209 */ /* 0x000fe20007810000 */
[C---:B-1----:R-:W-:Y:S01]  /*60a0*/  HMMA.16816.F32.BF16 R44, R200.reuse, R136, R44 ;  /* 0x00000088c82c723c */ /* 0x042fe2000004182c */
[----:B------:R-:W-:Y:S04]  /*60b0*/  BAR.SYNC.DEFER_BLOCKING 0x0 ;  /* 0x0000000000007b1d */ /* 0x000fe80000010000 */
[----:B------:R-:W-:Y:S02]  /*60c0*/  FMNMX.FTZ R3, R17, R2, !PT ;  /* 0x0000000211037209 */ /* 0x000fe40007810000 */
[----:B------:R-:W-:Y:S01]  /*60d0*/  FMNMX.FTZ R135, R19, R132, !PT ;  /* 0x0000008413877209 */ /* 0x000fe20007810000 */
[C---:B------:R-:W-:Y:S04]  /*60e0*/  HMMA.16816.F32.BF16 R48, R200.reuse, R138, R48 ;  /* 0x0000008ac830723c */ /* 0x040fe80000041830 */
[----:B------:R-:W-:Y:S02]  /*60f0*/  FMNMX.FTZ R2, R20, R3, !PT ;  /* 0x0000000314027209 */ /* 0x000fe40007810000 */
[----:B------:R-:W-:Y:S02]  /*6100*/  FMNMX.FTZ R132, R22, R135, !PT ;  /* 0x0000008716847209 */ /* 0x000fe40007810000 */
[C---:B------:R-:W-:Y:S04]  /*6110*/  HMMA.16816.F32.BF16 R52, R200.reuse, R148, R52 ;  /* 0x00000094c834723c */ /* 0x040fe80000041834 */
        /* <DEDUP_REMOVED lines=8> */
[----:B------:R-:W-:Y:S04]  /*61a0*/  HMMA.16816.F32.BF16 R64, R200, R146, R64 ;  /* 0x00000092c840723c */ /* 0x000fe80000041840 */
[----:B------:R-:W-:Y:S02]  /*61b0*/  FMNMX.FTZ R2, R28, R3, !PT ;  /* 0x000000031c027209 */ /* 0x000fe40007810000 */
[----:B------:R-:W-:Y:S02]  /*61c0*/  FMNMX.FTZ R132, R30, R135, !PT ;  /* 0x000000871e847209 */ /* 0x000fe40007810000 */
[----:B------:R-:W-:Y:S04]  /*61d0*/  FMNMX.FTZ R3, R29, R2, !PT ;  /* 0x000000021d037209 */ /* 0x000fe80007810000 */
[----:B------:R-:W-:Y:S02]  /*61e0*/  FMNMX.FTZ R2, R32, R3, !PT ;  /* 0x0000000320027209 */ /* 0x000fe40007810000 */
        /* <DEDUP_REMOVED lines=35> */
[----:B------:R-:W-:Y:S01]  /*6420*/  @P1 IADD3 R138, P4, R236, UR17, RZ ;  /* 0x00000011ec8a1c10 */ /* 0x000fe2000ff9e0ff */
[----:B------:R-:W1:Y:S01]  /*6430*/  SHFL.BFLY PT, R132, R135, 0x2, 0x1f ;  /* 0x0c401f0087847f89 */ /* 0x000e6200000e0000 */
[----:B------:R-:W-:Y:S07]  /*6440*/  FMNMX.FTZ R137, R67, R2, !PT ;  /* 0x0000000243897209 */ /* 0x000fee0007810000 */
[----:B------:R-:W2:Y:S01]  /*6450*/  SHFL.BFLY PT, R2, R137, 0x2, 0x1f ;  /* 0x0c401f0089027f89 */ /* 0x000ea200000e0000 */
[----:B-1----:R-:W-:Y:S07]  /*6460*/  FMNMX.FTZ R139, R135, R132, !PT ;  /* 0x00000084878b7209 */ /* 0x002fee0007810000 */
[----:B------:R-:W1:Y:S01]  /*6470*/  SHFL.BFLY PT, R132, R139, 0x1, 0x1f ;  /* 0x0c201f008b847f89 */ /* 0x000e6200000e0000 */
[----:B--2---:R-:W-:Y:S02]  /*6480*/  FMNMX.FTZ R134, R137, R2, !PT ;  /* 0x0000000289867209 */ /* 0x004fe40007810000 */
[----:B------:R-:W-:Y:S05]  /*6490*/  @P1 IADD3.X R137, R233, UR16, RZ, P4, !PT ;  /* 0x00000010e9891c10 */ /* 0x000fea000a7fe4ff */
[----:B------:R-:W2:Y:S01]  /*64a0*/  SHFL.BFLY PT, R3, R134, 0x1, 0x1f ;  /* 0x0c201f0086037f89 */ /* 0x000ea200000e0000 */
[----:B-1----:R-:W-:Y:S05]  /*64b0*/  FMNMX.FTZ R132, R139, R132, !PT ;  /* 0x000000848b847209 */ /* 0x002fea0007810000 */
[C---:B------:R-:W-:Y:S02]  /*64c0*/  FADD.FTZ R2, -R132.reuse, R133 ;  /* 0x0000008584027221 */ /* 0x040fe40000010100 */
[----:B-----5:R-:W-:Y:S01]  /*64d0*/  FMUL.FTZ R243, R132, c[0x0][0x2d0] ;  /* 0x0000b40084f37a20 */ /* 0x020fe20000410000 */
[----:B--2---:R-:W-:Y:S01]  /*64e0*/  FMNMX.FTZ R3, R134, R3, !PT ;  /* 0x0000000386037209 */ /* 0x004fe20007810000 */
[----:B------:R-:W-:Y:S02]  /*64f0*/  FMUL.FTZ R135, R2, c[0x0][0x2d0] ;  /* 0x0000b40002877a20 */ /* 0x000fe40000410000 */
[--C-:B------:R-:W-:Y:S02]  /*6500*/  FFMA.FTZ R172, R9, c[0x0][0x2d0], -R243.reuse ;  /* 0x0000b40009ac7a23 */ /* 0x100fe400000108f3 */
[----:B------:R1:W2:Y:S01]  /*6510*/  MUFU.EX2 R2, R135 ;  /* 0x0000008700027308 */ /* 0x0002a20000000800 */
[C---:B------:R-:W-:Y:S02]  /*6520*/  FMUL.FTZ R194, R3.reuse, c[0x0][0x2d0] ;  /* 0x0000b40003c27a20 */ /* 0x040fe40000410000 */
[----:B------:R-:W-:Y:S02]  /*6530*/  FADD.FTZ R133, -R3, R0 ;  /* 0x0000000003857221 */ /* 0x000fe40000010100 */
[--C-:B------:R-:W-:Y:S02]  /*6540*/  FFMA.FTZ R134, R5, c[0x0][0x2d0], -R243.reuse ;  /* 0x0000b40005867a23 */ /* 0x100fe400000108f3 */
[----:B------:R-:W-:Y:S02]  /*6550*/  FMUL.FTZ R0, R133, c[0x0][0x2d0] ;  /* 0x0000b40085007a20 */ /* 0x000fe40000410000 */
[--C-:B------:R-:W-:Y:S01]  /*6560*/  FFMA.FTZ R133, R4, c[0x0][0x2d0], -R243.reuse ;  /* 0x0000b40004857a23 */ /* 0x100fe200000108f3 */
[----:B------:R-:W-:Y:S01]  /*6570*/  MUFU.EX2 R172, R172 ;  /* 0x000000ac00ac7308 */ /* 0x000fe20000000800 */
[--C-:B------:R-:W-:Y:S02]  /*6580*/  FFMA.FTZ R173, R6, c[0x0][0x2d0], -R194.reuse ;  /* 0x0000b40006ad7a23 */ /* 0x100fe400000108c2 */
[--C-:B------:R-:W-:Y:S02]  /*6590*/  FFMA.FTZ R28, R28, c[0x0][0x2d0], -R243.reuse ;  /* 0x0000b4001c1c7a23 */ /* 0x100fe400000108f3 */
[--C-:B------:R-:W-:Y:S02]  /*65a0*/  FFMA.FTZ R29, R29, c[0x0][0x2d0], -R243.reuse ;  /* 0x0000b4001d1d7a23 */ /* 0x100fe400000108f3 */
[--C-:B------:R-:W-:Y:S02]  /*65b0*/  FFMA.FTZ R30, R30, c[0x0][0x2d0], -R194.reuse ;  /* 0x0000b4001e1e7a23 */ /* 0x100fe400000108c2 */
[----:B------:R-:W-:Y:S01]  /*65c0*/  FFMA.FTZ R159, R34, c[0x0][0x2d0], -R194 ;  /* 0x0000b400229f7a23 */ /* 0x000fe200000108c2 */
[----:B------:R-:W3:Y:S01]  /*65d0*/  MUFU.EX2 R0, R0 ;  /* 0x0000000000007308 */ /* 0x000ee20000000800 */
[--C-:B------:R-:W-:Y:S02]  /*65e0*/  FFMA.FTZ R33, R33, c[0x0][0x2d0], -R243.reuse ;  /* 0x0000b40021217a23 */ /* 0x100fe400000108f3 */
[--C-:B------:R-:W-:Y:S01]  /*65f0*/  FFMA.FTZ R44, R44, c[0x0][0x2d0], -R243.reuse ;  /* 0x0000b4002c2c7a23 */ /* 0x100fe200000108f3 */
[----:B-1----:R-:W-:Y:S01]  /*6600*/  @P1 IADD3 R135, P2, R228, UR17, RZ ;  /* 0x00000011e4871c10 */ /* 0x002fe2000ff5e0ff */
[----:B------:R-:W-:Y:S01]  /*6610*/  @UP1 UIADD3 UR17, UP0, UR12, 0x80, URZ ;  /* 0x000000800c111890 */ /* 0x000fe2000ff1e03f */
[C---:B--2---:R-:W-:Y:S02]  /*6620*/  FMUL.FTZ R4, R2.reuse, R128 ;  /* 0x0000008002047220 */ /* 0x044fe40000410000 */
[----:B------:R-:W-:Y:S01]  /*6630*/  @P1 LEA R192, P5, R135, c[0x0][0x1c8], 0x1 ;  /* 0x0000720087c01a11 */ /* 0x000fe200078a08ff */
[----:B------:R-:W-:Y:S01]  /*6640*/  FMUL.FTZ R5, R2, R129 ;  /* 0x0000008102057220 */ /* 0x000fe20000410000 */
[----:B------:R-:W-:Y:S01]  /*6650*/  @P1 IADD3.X R136, R231, UR16, RZ, P2, !PT ;  /* 0x00000010e7881c10 */ /* 0x000fe200097fe4ff */
[----:B------:R-:W-:Y:S01]  /*6660*/  @UP1 UIADD3.X UR16, URZ, UR9, URZ, UP0, !UPT ;  /* 0x000000093f101290 */ /* 0x000fe200087fe43f */
[----:B------:R-:W-:Y:S01]  /*6670*/  @P1 LEA R174, P2, R138, c[0x0][0x1c8], 0x1 ;  /* 0x000072008aae1a11 */ /* 0x000fe200078408ff */
[----:B------:R-:W-:Y:S01]  /*6680*/  MUFU.EX2 R133, R133 ;  /* 0x0000008500857308 */ /* 0x000fe20000000800 */
[----:B------:R-:W-:Y:S01]  /*6690*/  @P1 LEA.HI.X R193, R135, c[0x0][0x1cc], R136, 0x1, P5 ;  /* 0x0000730087c11a11 */ /* 0x000fe200028f0c88 */
[----:B------:R-:W-:Y:S01]  /*66a0*/  FFMA.FTZ R135, R8, c[0x0][0x2d0], -R243 ;  /* 0x0000b40008877a23 */ /* 0x000fe200000108f3 */
[----:B------:R-:W-:Y:S01]  /*66b0*/  @P1 LEA.HI.X R175, R138, c[0x0][0x1cc], R137, 0x1, P2 ;  /* 0x000073008aaf1a11 */ /* 0x000fe200010f0c89 */
[----:B------:R-:W-:Y:S01]  /*66c0*/  FMUL.FTZ R8, R2, R124 ;  /* 0x0000007c02087220 */ /* 0x000fe20000410000 */
[----:B------:R-:W-:Y:S01]  /*66d0*/  @P1 IADD3 R136, P2, R192, UR18, RZ ;  /* 0x00000012c0881c10 */ /* 0x000fe2000ff5e0ff */
[----:B------:R1:W-:Y:S01]  /*66e0*/  @P1 LDGSTS.E.BYPASS.LTC128B.128 [R227+0x8100], [R192.64], !P3 ;  /* 0x08100000c0e31fae */ /* 0x0003e2000d901d4e */
[----:B------:R-:W-:Y:S02]  /*66f0*/  FMUL.FTZ R9, R2, R125 ;  /* 0x0000007d02097220 */ /* 0x000fe40000410000 */
[----:B------:R-:W-:Y:S01]  /*6700*/  @P1 IADD3.X R137, R193, UR19, RZ, P2, !PT ;  /* 0x00000013c1891c10 */ /* 0x000fe200097fe4ff */
[----:B------:R-:W2:Y:S01]  /*6710*/  MUFU.EX2 R134, R134 ;  /* 0x0000008600867308 */ /* 0x000ea20000000800 */
[----:B------:R-:W-:Y:S01]  /*6720*/  @P1 IADD3 R244, P2, R136, UR18, RZ ;  /* 0x0000001288f41c10 */ /* 0x000fe2000ff5e0ff */
[----:B---3--:R-:W-:Y:S01]  /*6730*/  FMUL.FTZ R6, R0, R130 ;  /* 0x0000008200067220 */ /* 0x008fe20000410000 */
[----:B------:R-:W-:Y:S01]  /*6740*/  @P1 IADD3 R250, P5, R136, UR17, RZ ;  /* 0x0000001188fa1c10 */ /* 0x000fe2000ffbe0ff */
[----:B------:R3:W-:Y:S01]  /*6750*/  @P1 LDGSTS.E.BYPASS.LTC128B.128 [R227+0xc100], [R174.64], !P0 ;  /* 0x0c100000aee31fae */ /* 0x0007e2000c101d4e */
[C---:B------:R-:W-:Y:S01]  /*6760*/  @P1 IADD3.X R245, R137.reuse, UR19, RZ, P2, !PT ;  /* 0x0000001389f51c10 */ /* 0x040fe200097fe4ff */
[C---:B------:R-:W-:Y:S01]  /*6770*/  FMUL.FTZ R68, R2.reuse, R68 ;  /* 0x0000004402447220 */ /* 0x040fe20000410000 */
[----:B------:R-:W-:Y:S01]  /*6780*/  @P1 IADD3.X R251, R137, UR16, RZ, P5, !PT ;  /* 0x0000001089fb1c10 */ /* 0x000fe2000affe4ff */
[----:B------:R-:W-:Y:S01]  /*6790*/  FMUL.FTZ R69, R2, R69 ;  /* 0x0000004502457220 */ /* 0x000fe20000410000 */
[C---:B------:R-:W-:Y:S01]  /*67a0*/  @P1 IADD3 R248, P4, R244.reuse, UR18, RZ ;  /* 0x00000012f4f81c10 */ /* 0x040fe2000ff9e0ff */
[----:B------:R-:W4:Y:S01]  /*67b0*/  MUFU.EX2 R135, R135 ;  /* 0x0000008700877308 */ /* 0x000f220000000800 */
[----:B------:R-:W-:Y:S01]  /*67c0*/  @P1 IADD3 R246, P2, R244, UR17, RZ ;  /* 0x00000011f4f61c10 */ /* 0x000fe2000ff5e0ff */
[----:B------:R5:W-:Y:S01]  /*67d0*/  @P1 LDGSTS.E.BYPASS.LTC128B.128 [R227+0x9100], [R136.64], !P3 ;  /* 0x0910000088e31fae */ /* 0x000be2000d901d4e */
[C---:B------:R-:W-:Y:S01]  /*67e0*/  @P1 IADD3.X R249, R245.reuse, UR19, RZ, P4, !PT ;  /* 0x00000013f5f91c10 */ /* 0x040fe2000a7fe4ff */
[C---:B------:R-:W-:Y:S01]  /*67f0*/  FMUL.FTZ R70, R0.reuse, R70 ;  /* 0x0000004600467220 */ /* 0x040fe20000410000 */
[----:B------:R-:W-:Y:S01]  /*6800*/  @P1 IADD3.X R247, R245, UR16, RZ, P2, !PT ;  /* 0x00000010f5f71c10 */ /* 0x000fe200097fe4ff */
[----:B------:R-:W-:Y:S02]  /*6810*/  FMUL.FTZ R71, R0, R71 ;  /* 0x0000004700477220 */ /* 0x000fe40000410000 */
[C---:B------:R-:W-:Y:S02]  /*6820*/  FMUL.FTZ R72, R2.reuse, R72 ;  /* 0x0000004802487220 */ /* 0x040fe40000410000 */
[----:B------:R5:W-:Y:S01]  /*6830*/  @P1 LDGSTS.E.BYPASS.LTC128B.128 [R227+0xd100], [R136.64+0x80], !P0 ;  /* 0x0d10008088e31fae */ /* 0x000be2000c101d4e */
[----:B------:R-:W-:Y:S01]  /*6840*/  MUFU.EX2 R173, R173 ;  /* 0x000000ad00ad7308 */ /* 0x000fe20000000800 */
[----:B------:R-:W-:Y:S02]  /*6850*/  FMUL.FTZ R73, R2, R73 ;  /* 0x0000004902497220 */ /* 0x000fe40000410000 */
[--C-:B-1----:R-:W-:Y:S01]  /*6860*/  FFMA.FTZ R192, R11, c[0x0][0x2d0], -R194.reuse ;  /* 0x0000b4000bc07a23 */ /* 0x102fe200000108c2 */
[----:B--2---:R-:W-:Y:S01]  /*6870*/  F2FP.BF16.PACK_AB R128, R134, R133 ;  /* 0x000000858680723e */ /* 0x004fe200000010ff */
[--C-:B------:R-:W-:Y:S02]  /*6880*/  FFMA.FTZ R193, R7, c[0x0][0x2d0], -R194.reuse ;  /* 0x0000b40007c17a23 */ /* 0x100fe400000108c2 */
[----:B------:R1:W-:Y:S01]  /*6890*/  @P1 LDGSTS.E.BYPASS.LTC128B.128 [R227+0xa100], [R244.64], !P3 ;  /* 0x0a100000f4e31fae */ /* 0x0003e2000d901d4e */
[----:B------:R-:W-:Y:S02]  /*68a0*/  FMUL.FTZ R7, R0, R131 ;  /* 0x0000008300077220 */ /* 0x000fe40000410000 */
[--C-:B---3--:R-:W-:Y:S01]  /*68b0*/  FFMA.FTZ R175, R10, c[0x0][0x2d0], -R194.reuse ;  /* 0x0000b4000aaf7a23 */ /* 0x108fe200000108c2 */
[----:B------:R-:W2:Y:S01]  /*68c0*/  MUFU.EX2 R174, R193 ;  /* 0x000000c100ae7308 */ /* 0x000ea20000000800 */
[----:B------:R-:W-:Y:S01]  /*68d0*/  FMUL.FTZ R10, R0, R126 ;  /* 0x0000007e000a7220 */ /* 0x000fe20000410000 */
[----:B----4-:R-:W-:Y:S01]  /*68e0*/  F2FP.BF16.PACK_AB R130, R172, R135 ;  /* 0x00000087ac82723e */ /* 0x010fe200000010ff */
[C---:B------:R-:W-:Y:S01]  /*68f0*/  FMUL.FTZ R11, R0.reuse, R127 ;  /* 0x0000007f000b7220 */ /* 0x040fe20000410000 */
[----:B------:R3:W-:Y:S01]  /*6900*/  @P1 LDGSTS.E.BYPASS.LTC128B.128 [R227+0xe100], [R250.64], !P0 ;  /* 0x0e100000fae31fae */ /* 0x0007e2000c101d4e */
[C---:B------:R-:W-:Y:S02]  /*6910*/  FMUL.FTZ R74, R0.reuse, R74 ;  /* 0x0000004a004a7220 */ /* 0x040fe40000410000 */
[----:B------:R-:W-:Y:S02]  /*6920*/  FMUL.FTZ R75, R0, R75 ;  /* 0x0000004b004b7220 */ /* 0x000fe40000410000 */
[C---:B------:R-:W-:Y:S01]  /*6930*/  FMUL.FTZ R76, R2.reuse, R76 ;  /* 0x0000004c024c7220 */ /* 0x040fe20000410000 */
[----:B------:R-:W-:Y:S01]  /*6940*/  MUFU.EX2 R175, R175 ;  /* 0x000000af00af7308 */ /* 0x000fe20000000800 */
[----:B------:R-:W-:Y:S01]  /*6950*/  FMUL.FTZ R77, R2, R77 ;  /* 0x0000004d024d7220 */ /* 0x000fe20000410000 */
[----:B------:R4:W-:Y:S01]  /*6960*/  @P1 LDGSTS.E.BYPASS.LTC128B.128 [R227+0xb100], [R248.64], !P3 ;  /* 0x0b100000f8e31fae */ /* 0x0009e2000d901d4e */
[C---:B------:R-:W-:Y:S02]  /*6970*/  FMUL.FTZ R78, R0.reuse, R78 ;  /* 0x0000004e004e7220 */ /* 0x040fe40000410000 */
[----:B------:R-:W-:Y:S02]  /*6980*/  FMUL.FTZ R79, R0, R79 ;  /* 0x0000004f004f7220 */ /* 0x000fe40000410000 */
[C---:B------:R-:W-:Y:S02]  /*6990*/  FMUL.FTZ R80, R2.reuse, R80 ;  /* 0x0000005002507220 */ /* 0x040fe40000410000 */
[----:B------:R-:W-:Y:S01]  /*69a0*/  FMUL.FTZ R81, R2, R81 ;  /* 0x0000005102517220 */ /* 0x000fe20000410000 */
[----:B------:R1:W-:Y:S01]  /*69b0*/  @P1 LDGSTS.E.BYPASS.LTC128B.128 [R227+0xf100], [R246.64], !P0 ;  /* 0x0f100000f6e31fae */ /* 0x0003e2000c101d4e */
[----:B------:R-:W4:Y:S01]  /*69c0*/  MUFU.EX2 R192, R192 ;  /* 0x000000c000c07308 */ /* 0x000f220000000800 */
[----:B------:R-:W-:Y:S01]  /*69d0*/  FMUL.FTZ R82, R0, R82 ;  /* 0x0000005200527220 */ /* 0x000fe20000410000 */
[----:B--2---:R-:W-:Y:S01]  /*69e0*/  F2FP.BF16.PACK_AB R129, R174, R173 ;  /* 0x000000adae81723e */ /* 0x004fe200000010ff */
[----:B------:R-:W-:Y:S02]  /*69f0*/  FMUL.FTZ R83, R0, R83 ;  /* 0x0000005300537220 */ /* 0x000fe40000410000 */
[C---:B------:R-:W-:Y:S02]  /*6a00*/  FMUL.FTZ R84, R2.reuse, R84 ;  /* 0x0000005402547220 */ /* 0x040fe40000410000 */
[----:B-----5:R-:W2:Y:S01]  /*6a10*/  LDSM.16.MT88.4 R136, [R224+0x100] ;  /* 0x00010000e088783b */ /* 0x020ea20000004200 */
[----:B------:R-:W-:Y:S02]  /*6a20*/  FMUL.FTZ R85, R2, R85 ;  /* 0x0000005502557220 */ /* 0x000fe40000410000 */
[C---:B------:R-:W-:Y:S01]  /*6a30*/  FMUL.FTZ R86, R0.reuse, R86 ;  /* 0x0000005600567220 */ /* 0x040fe20000410000 */
[----:B------:R-:W-:Y:S01]  /*6a40*/  MUFU.EX2 R153, R28 ;  /* 0x0000001c00997308 */ /* 0x000fe20000000800 */
[----:B------:R-:W-:Y:S02]  /*6a50*/  FMUL.FTZ R87, R0, R87 ;  /* 0x0000005700577220 */ /* 0x000fe40000410000 */
[--C-:B---3--:R-:W-:Y:S01]  /*6a60*/  FFMA.FTZ R250, R24, c[0x0][0x2d0], -R243.reuse ;  /* 0x0000b40018fa7a23 */ /* 0x108fe200000108f3 */
[----:B------:R-:W3:Y:S01]  /*6a70*/  LDSM.16.MT88.4 R144, [R222+0x100] ;  /* 0x00010000de90783b */ /* 0x000ee20000004200 */
[--C-:B------:R-:W-:Y:S02]  /*6a80*/  FFMA.FTZ R251, R25, c[0x0][0x2d0], -R243.reuse ;  /* 0x0000b40019fb7a23 */ /* 0x100fe400000108f3 */
[--C-:B------:R-:W-:Y:S02]  /*6a90*/  FFMA.FTZ R45, R45, c[0x0][0x2d0], -R243.reuse ;  /* 0x0000b4002d2d7a23 */ /* 0x100fe400000108f3 */
[--C-:B------:R-:W-:Y:S01]  /*6aa0*/  FFMA.FTZ R46, R46, c[0x0][0x2d0], -R194.reuse ;  /* 0x0000b4002e2e7a23 */ /* 0x100fe200000108c2 */
[----:B------:R-:W-:Y:S01]  /*6ab0*/  MUFU.EX2 R158, R29 ;  /* 0x0000001d009e7308 */ /* 0x000fe20000000800 */
[--C-:B------:R-:W-:Y:S01]  /*6ac0*/  FFMA.FTZ R49, R49, c[0x0][0x2d0], -R243.reuse ;  /* 0x0000b40031317a23 */ /* 0x100fe200000108f3 */
[----:B------:R-:W5:Y:S01]  /*6ad0*/  LDSM.16.MT88.4 R148, [R221+0x100] ;  /* 0x00010000dd94783b */ /* 0x000f620000004200 */
[----:B----4-:R-:W-:Y:S01]  /*6ae0*/  F2FP.BF16.PACK_AB R131, R192, R175 ;  /* 0x000000afc083723e */ /* 0x010fe200000010ff */
[--C-:B------:R-:W-:Y:S02]  /*6af0*/  FFMA.FTZ R50, R50, c[0x0][0x2d0], -R194.reuse ;  /* 0x0000b40032327a23 */ /* 0x100fe400000108c2 */
[--C-:B------:R-:W-:Y:S02]  /*6b00*/  FFMA.FTZ R51, R51, c[0x0][0x2d0], -R194.reuse ;  /* 0x0000b40033337a23 */ /* 0x100fe400000108c2 */
[C---:B------:R-:W-:Y:S02]  /*6b10*/  FMUL.FTZ R88, R2.reuse, R88 ;  /* 0x0000005802587220 */ /* 0x040fe40000410000 */
[----:B------:R-:W4:Y:S01]  /*6b20*/  LDSM.16.MT88.4 R124, [R220+0x100] ;  /* 0x00010000dc7c783b */ /* 0x000f220000004200 */
[----:B------:R-:W-:Y:S01]  /*6b30*/  MUFU.EX2 R157, R30 ;  /* 0x0000001e009d7308 */ /* 0x000fe20000000800 */
[----:B------:R-:W-:Y:S02]  /*6b40*/  FMUL.FTZ R89, R2, R89 ;  /* 0x0000005902597220 */ /* 0x000fe40000410000 */
[C---:B------:R-:W-:Y:S02]  /*6b50*/  FMUL.FTZ R90, R0.reuse, R90 ;  /* 0x0000005a005a7220 */ /* 0x040fe40000410000 */
[----:B------:R-:W-:Y:S02]  /*6b60*/  FMUL.FTZ R91, R0, R91 ;  /* 0x0000005b005b7220 */ /* 0x000fe40000410000 */
[----:B------:R-:W0:Y:S01]  /*6b70*/  LDGDEPBAR ;  /* 0x00000000000079af */ /* 0x000e220000000000 */
[C---:B------:R-:W-:Y:S02]  /*6b80*/  FMUL.FTZ R92, R2.reuse, R92 ;  /* 0x0000005c025c7220 */ /* 0x040fe40000410000 */
[----:B------:R-:W-:Y:S01]  /*6b90*/  MUFU.EX2 R155, R33 ;  /* 0x00000021009b7308 */ /* 0x000fe20000000800 */
[----:B------:R-:W-:Y:S02]  /*6ba0*/  FMUL.FTZ R93, R2, R93 ;  /* 0x0000005d025d7220 */ /* 0x000fe40000410000 */
[C---:B------:R-:W-:Y:S01]  /*6bb0*/  FMUL.FTZ R94, R0.reuse, R94 ;  /* 0x0000005e005e7220 */ /* 0x040fe20000410000 */
[C---:B--2---:R-:W-:Y:S06]  /*6bc0*/  HMMA.16816.F32.BF16 R4, R128.reuse, R136, R4 ;  /* 0x000000888004723c */ /* 0x044fec0000041804 */
[----:B------:R-:W-:Y:S01]  /*6bd0*/  MUFU.EX2 R161, R44 ;  /* 0x0000002c00a17308 */ /* 0x000fe20000000800 */
[----:B------:R-:W-:Y:S01]  /*6be0*/  FMUL.FTZ R95, R0, R95 ;  /* 0x0000005f005f7220 */ /* 0x000fe20000410000 */
[C---:B------:R-:W-:Y:S01]  /*6bf0*/  HMMA.16816.F32.BF16 R8, R128.reuse, R138, R8 ;  /* 0x0000008a8008723c */ /* 0x040fe20000041808 */
[----:B------:R-:W2:Y:S03]  /*6c00*/  LDSM.16.MT88.4 R136, [R224+0x4100] ;  /* 0x00410000e088783b */ /* 0x000ea60000004200 */
[C---:B------:R-:W-:Y:S02]  /*6c10*/  FMUL.FTZ R96, R2.reuse, R96 ;  /* 0x0000006002607220 */ /* 0x040fe40000410000 */
[----:B------:R-:W-:Y:S02]  /*6c20*/  FMUL.FTZ R97, R2, R97 ;  /* 0x0000006102617220 */ /* 0x000fe40000410000 */
[----:B------:R-:W-:Y:S01]  /*6c30*/  MUFU.EX2 R163, R45 ;  /* 0x0000002d00a37308 */ /* 0x000fe20000000800 */
[C---:B---3--:R-:W-:Y:S03]  /*6c40*/  HMMA.16816.F32.BF16 R68, R128.reuse, R144, R68 ;  /* 0x000000908044723c */ /* 0x048fe60000041844 */
[C---:B------:R-:W-:Y:S02]  /*6c50*/  FMUL.FTZ R98, R0.reuse, R98 ;  /* 0x0000006200627220 */ /* 0x040fe40000410000 */
[----:B------:R-:W-:Y:S03]  /*6c60*/  FMUL.FTZ R99, R0, R99 ;  /* 0x0000006300637220 */ /* 0x000fe60000410000 */
[C---:B------:R-:W-:Y:S01]  /*6c70*/  HMMA.16816.F32.BF16 R72, R128.reuse, R146, R72 ;  /* 0x000000928048723c */ /* 0x040fe20000041848 */
[----:B------:R-:W3:Y:S01]  /*6c80*/  LDSM.16.MT88.4 R144, [R222+0x4100] ;  /* 0x00410000de90783b */ /* 0x000ee20000004200 */
[----:B------:R-:W-:Y:S02]  /*6c90*/  MUFU.EX2 R167, R49 ;  /* 0x0000003100a77308 */ /* 0x000fe40000000800 */
[C---:B------:R-:W-:Y:S02]  /*6ca0*/  FMUL.FTZ R100, R2.reuse, R100 ;  /* 0x0000006402647220 */ /* 0x040fe40000410000 */
[----:B------:R-:W-:Y:S02]  /*6cb0*/  FMUL.FTZ R101, R2, R101 ;  /* 0x0000006502657220 */ /* 0x000fe40000410000 */
[C---:B-----5:R-:W-:Y:S04]  /*6cc0*/  HMMA.16816.F32.BF16 R76, R128.reuse, R148, R76 ;  /* 0x00000094804c723c */ /* 0x060fe8000004184c */
[C---:B------:R-:W-:Y:S01]  /*6cd0*/  FMUL.FTZ R102, R0.reuse, R102 ;  /* 0x0000006600667220 */ /* 0x040fe20000410000 */
[----:B------:R-:W-:Y:S01]  /*6ce0*/  MUFU.EX2 R250, R250 ;  /* 0x000000fa00fa7308 */ /* 0x000fe20000000800 */
[----:B------:R-:W-:Y:S02]  /*6cf0*/  FMUL.FTZ R103, R0, R103 ;  /* 0x0000006700677220 */ /* 0x000fe40000410000 */
[C---:B------:R-:W-:Y:S01]  /*6d00*/  HMMA.16816.F32.BF16 R80, R128.reuse, R150, R80 ;  /* 0x000000968050723c */ /* 0x040fe20000041850 */
[----:B------:R-:W-:Y:S03]  /*6d10*/  LDSM.16.MT88.4 R148, [R220+0x900] ;  /* 0x00090000dc94783b */ /* 0x000fe60000004200 */
[C---:B------:R-:W-:Y:S02]  /*6d20*/  FMUL.FTZ R104, R2.reuse, R104 ;  /* 0x0000006802687220 */ /* 0x040fe40000410000 */
[----:B------:R-:W-:Y:S01]  /*6d30*/  FMUL.FTZ R105, R2, R105 ;  /* 0x0000006902697220 */ /* 0x000fe20000410000 */
[----:B------:R-:W-:Y:S01]  /*6d40*/  MUFU.EX2 R251, R251 ;  /* 0x000000fb00fb7308 */ /* 0x000fe20000000800 */
[C---:B----4-:R-:W-:Y:S04]  /*6d50*/  HMMA.16816.F32.BF16 R84, R128.reuse, R124, R84 ;  /* 0x0000007c8054723c */ /* 0x050fe80000041854 */
[C---:B------:R-:W-:Y:S02]  /*6d60*/  FMUL.FTZ R106, R0.reuse, R106 ;  /* 0x0000006a006a7220 */ /* 0x040fe40000410000 */
[----:B------:R-:W-:Y:S02]  /*6d70*/  FMUL.FTZ R107, R0, R107 ;  /* 0x0000006b006b7220 */ /* 0x000fe40000410000 */
[C---:B------:R-:W-:Y:S01]  /*6d80*/  HMMA.16816.F32.BF16 R88, R128.reuse, R126, R88 ;  /* 0x0000007e8058723c */ /* 0x040fe20000041858 */
[----:B------:R-:W4:Y:S01]  /*6d90*/  LDSM.16.MT88.4 R124, [R221+0x4100] ;  /* 0x00410000dd7c783b */ /* 0x000f220000004200 */
[----:B------:R-:W-:Y:S02]  /*6da0*/  MUFU.EX2 R159, R159 ;  /* 0x0000009f009f7308 */ /* 0x000fe40000000800 */
[--C-:B------:R-:W-:Y:S02]  /*6db0*/  FFMA.FTZ R193, R12, c[0x0][0x2d0], -R243.reuse ;  /* 0x0000b4000cc17a23 */ /* 0x100fe400000108f3 */
[C---:B------:R-:W-:Y:S02]  /*6dc0*/  FMUL.FTZ R12, R2.reuse, R120 ;  /* 0x00000078020c7220 */ /* 0x040fe40000410000 */
[C---:B--2---:R-:W-:Y:S04]  /*6dd0*/  HMMA.16816.F32.BF16 R92, R128.reuse, R136, R92 ;  /* 0x00000088805c723c */ /* 0x044fe8000004185c */
[--C-:B------:R-:W-:Y:S01]  /*6de0*/  FFMA.FTZ R240, R13, c[0x0][0x2d0], -R243.reuse ;  /* 0x0000b4000df07a23 */ /* 0x100fe200000108f3 */
[----:B------:R-:W-:Y:S01]  /*6df0*/  MUFU.EX2 R193, R193 ;  /* 0x000000c100c17308 */ /* 0x000fe20000000800 */
[----:B------:R-:W-:Y:S02]  /*6e00*/  FMUL.FTZ R13, R2, R121 ;  /* 0x00000079020d7220 */ /* 0x000fe40000410000 */
[C---:B------:R-:W-:Y:S01]  /*6e10*/  HMMA.16816.F32.BF16 R96, R128.reuse, R138, R96 ;  /* 0x0000008a8060723c */ /* 0x040fe20000041860 */
[----:B------:R-:W2:Y:S03]  /*6e20*/  LDSM.16.MT88.4 R136, [R220+0x4100] ;  /* 0x00410000dc88783b */ /* 0x000ea60000004200 */
[--C-:B-1----:R-:W-:Y:S02]  /*6e30*/  FFMA.FTZ R244, R14, c[0x0][0x2d0], -R194.reuse ;  /* 0x0000b4000ef47a23 */ /* 0x102fe400000108c2 */
[C---:B------:R-:W-:Y:S01]  /*6e40*/  FMUL.FTZ R14, R0.reuse, R122 ;  /* 0x0000007a000e7220 */ /* 0x040fe20000410000 */
[----:B------:R-:W1:Y:S01]  /*6e50*/  MUFU.EX2 R240, R240 ;  /* 0x000000f000f07308 */ /* 0x000e620000000800 */
[C---:B---3--:R-:W-:Y:S04]  /*6e60*/  HMMA.16816.F32.BF16 R100, R128.reuse, R144, R100 ;  /* 0x000000908064723c */ /* 0x048fe80000041864 */
[--C-:B------:R-:W-:Y:S02]  /*6e70*/  FFMA.FTZ R245, R15, c[0x0][0x2d0], -R194.reuse ;  /* 0x0000b4000ff57a23 */ /* 0x100fe400000108c2 */
[----:B------:R-:W-:Y:S02]  /*6e80*/  FMUL.FTZ R15, R0, R123 ;  /* 0x0000007b000f7220 */ /* 0x000fe40000410000 */
[C---:B------:R-:W-:Y:S01]  /*6e90*/  HMMA.16816.F32.BF16 R104, R128.reuse, R146, R104 ;  /* 0x000000928068723c */ /* 0x040fe20000041868 */
[----:B------:R-:W3:Y:S01]  /*6ea0*/  LDSM.16.MT88.4 R120, [R224+0x900] ;  /* 0x00090000e078783b */ /* 0x000ee20000004200 */
[----:B------:R-:W-:Y:S02]  /*6eb0*/  MUFU.EX2 R244, R244 ;  /* 0x000000f400f47308 */ /* 0x000fe40000000800 */
[--C-:B------:R-:W-:Y:S02]  /*6ec0*/  FFMA.FTZ R195, R16, c[0x0][0x2d0], -R243.reuse ;  /* 0x0000b40010c37a23 */ /* 0x100fe400000108f3 */
[--C-:B------:R-:W-:Y:S02]  /*6ed0*/  FFMA.FTZ R242, R17, c[0x0][0x2d0], -R243.reuse ;  /* 0x0000b40011f27a23 */ /* 0x100fe400000108f3 */
[--C-:B------:R-:W-:Y:S01]  /*6ee0*/  FFMA.FTZ R246, R18, c[0x0][0x2d0], -R194.reuse ;  /* 0x0000b40012f67a23 */ /* 0x100fe200000108c2 */
[C---:B----4-:R-:W-:Y:S01]  /*6ef0*/  HMMA.16816.F32.BF16 R12, R128.reuse, R124, R12 ;  /* 0x0000007c800c723c */ /* 0x050fe2000004180c */
[----:B------:R-:W-:Y:S02]  /*6f00*/  LDSM.16.MT88.4 R144, [R221+0x900] ;  /* 0x00090000dd90783b */ /* 0x000fe40000004200 */
[--C-:B------:R-:W-:Y:S01]  /*6f10*/  FFMA.FTZ R247, R19, c[0x0][0x2d0], -R194.reuse ;  /* 0x0000b40013f77a23 */ /* 0x100fe200000108c2 */
[----:B------:R-:W-:Y:S01]  /*6f20*/  MUFU.EX2 R195, R195 ;  /* 0x000000c300c37308 */ /* 0x000fe20000000800 */
[C---:B------:R-:W-:Y:S02]  /*6f30*/  FMUL.FTZ R108, R2.reuse, R108 ;  /* 0x0000006c026c7220 */ /* 0x040fe40000410000 */
[----:B------:R-:W-:Y:S02]  /*6f40*/  FMUL.FTZ R109, R2, R109 ;  /* 0x0000006d026d7220 */ /* 0x000fe40000410000 */
[C---:B------:R-:W-:Y:S03]  /*6f50*/  FMUL.FTZ R110, R0.reuse, R110 ;  /* 0x0000006e006e7220 */ /* 0x040fe60000410000 */
[----:B------:R-:W-:Y:S02]  /*6f60*/  FMUL.FTZ R111, R0, R111 ;  /* 0x0000006f006f7220 */ /* 0x000fe40000410000 */
[----:B------:R-:W4:Y:S01]  /*6f70*/  MUFU.EX2 R242, R242 ;  /* 0x000000f200f27308 */ /* 0x000f220000000800 */
[----:B------:R-:W-:Y:S01]  /*6f80*/  FMUL.FTZ R16, R2, R116 ;  /* 0x0000007402107220 */ /* 0x000fe20000410000 */
[----:B-1----:R-:W-:Y:S01]  /*6f90*/  F2FP.BF16.PACK_AB R116, R240, R193 ;  /* 0x000000c1f074723e */ /* 0x002fe200000010ff */
[----:B------:R-:W-:Y:S02]  /*6fa0*/  FMUL.FTZ R17, R2, R117 ;  /* 0x0000007502117220 */ /* 0x000fe40000410000 */
[C---:B------:R-:W-:Y:S01]  /*6fb0*/  HMMA.16816.F32.BF16 R108, R128.reuse, R126, R108 ;  /* 0x0000007e806c723c */ /* 0x040fe2000004186c */
[----:B------:R-:W1:Y:S02]  /*6fc0*/  LDSM.16.MT88.4 R124, [R222+0x900] ;  /* 0x00090000de7c783b */ /* 0x000e640000004200 */
[C---:B------:R-:W-:Y:S02]  /*6fd0*/  FMUL.FTZ R18, R0.reuse, R118 ;  /* 0x0000007600127220 */ /* 0x040fe40000410000 */
[----:B------:R-:W5:Y:S01]  /*6fe0*/  MUFU.EX2 R245, R245 ;  /* 0x000000f500f57308 */ /* 0x000f620000000800 */
[----:B------:R-:W-:Y:S02]  /*6ff0*/  FMUL.FTZ R19, R0, R119 ;  /* 0x0000007700137220 */ /* 0x000fe40000410000 */
[C---:B------:R-:W-:Y:S04]  /*7000*/  FMUL.FTZ R112, R2.reuse, R112 ;  /* 0x0000007002707220 */ /* 0x040fe80000410000 */
[----:B------:R-:W-:Y:S01]  /*7010*/  FMUL.FTZ R113, R2, R113 ;  /* 0x0000007102717220 */ /* 0x000fe20000410000 */
[C---:B--2---:R-:W-:Y:S02]  /*7020*/  HMMA.16816.F32.BF16 R16, R128.reuse, R136, R16 ;  /* 0x000000888010723c */ /* 0x044fe40000041810 */
[----:B------:R-:W-:Y:S01]  /*7030*/  MUFU.EX2 R246, R246 ;  /* 0x000000f600f67308 */ /* 0x000fe20000000800 */
[C---:B------:R-:W-:Y:S02]  /*7040*/  FMUL.FTZ R114, R0.reuse, R114 ;  /* 0x0000007200727220 */ /* 0x040fe40000410000 */
[----:B------:R-:W-:Y:S01]  /*7050*/  FMUL.FTZ R115, R0, R115 ;  /* 0x0000007300737220 */ /* 0x000fe20000410000 */
[----:B----4-:R-:W-:Y:S01]  /*7060*/  F2FP.BF16.PACK_AB R118, R242, R195 ;  /* 0x000000c3f276723e */ /* 0x010fe200000010ff */
[--C-:B------:R-:W-:Y:S02]  /*7070*/  FFMA.FTZ R248, R20, c[0x0][0x2d0], -R243.reuse ;  /* 0x0000b40014f87a23 */ /* 0x100fe400000108f3 */
[--C-:B------:R-:W-:Y:S03]  /*7080*/  FFMA.FTZ R20, R26, c[0x0][0x2d0], -R194.reuse ;  /* 0x0000b4001a147a23 */ /* 0x100fe600000108c2 */
[----:B------:R-:W-:Y:S01]  /*7090*/  HMMA.16816.F32.BF16 R112, R128, R138, R112 ;  /* 0x0000008a8070723c */ /* 0x000fe20000041870 */
[----:B------:R-:W2:Y:S01]  /*70a0*/  MUFU.EX2 R247, R247 ;  /* 0x000000f700f77308 */ /* 0x000ea20000000800 */
[----:B------:R-:W4:Y:S01]  /*70b0*/  LDSM.16.MT88.4 R128, [R224+0x4900] ;  /* 0x00490000e080783b */ /* 0x000f220000004200 */
[--C-:B------:R-:W-:Y:S01]  /*70c0*/  FFMA.FTZ R249, R21, c[0x0][0x2d0], -R243.reuse ;  /* 0x0000b40015f97a23 */ /* 0x100fe200000108f3 */
[----:B-----5:R-:W-:Y:S01]  /*70d0*/  F2FP.BF16.PACK_AB R117, R245, R244 ;  /* 0x000000f4f575723e */ /* 0x020fe200000010ff */
[--C-:B------:R-:W-:Y:S02]  /*70e0*/  FFMA.FTZ R21, R27, c[0x0][0x2d0], -R194.reuse ;  /* 0x0000b4001b157a23 */ /* 0x100fe400000108c2 */
[--C-:B------:R-:W-:Y:S02]  /*70f0*/  FFMA.FTZ R32, R32, c[0x0][0x2d0], -R243.reuse ;  /* 0x0000b40020207a23 */ /* 0x100fe400000108f3 */
[--C-:B------:R-:W-:Y:S01]  /*7100*/  FFMA.FTZ R48, R48, c[0x0][0x2d0], -R243.reuse ;  /* 0x0000b40030307a23 */ /* 0x100fe200000108f3 */
[----:B------:R-:W-:Y:S01]  /*7110*/  LDSM.16.MT88.4 R136, [R220+0x4900] ;  /* 0x00490000dc88783b */ /* 0x000fe20000004200 */
[----:B------:R5:W-:Y:S01]  /*7120*/  MUFU.EX2 R154, R32 ;  /* 0x00000020009a7308 */ /* 0x000be20000000800 */
[--C-:B------:R-:W-:Y:S01]  /*7130*/  FFMA.FTZ R252, R22, c[0x0][0x2d0], -R194.reuse ;  /* 0x0000b40016fc7a23 */ /* 0x100fe200000108c2 */
[----:B------:R-:W-:Y:S01]  /*7140*/  F2FP.BF16.PACK_AB R22, R251, R250 ;  /* 0x000000fafb16723e */ /* 0x000fe200000010ff */
[--C-:B------:R-:W-:Y:S02]  /*7150*/  FFMA.FTZ R23, R23, c[0x0][0x2d0], -R194.reuse ;  /* 0x0000b40017177a23 */ /* 0x100fe400000108c2 */
[--C-:B------:R-:W-:Y:S02]  /*7160*/  FFMA.FTZ R52, R52, c[0x0][0x2d0], -R243.reuse ;  /* 0x0000b40034347a23 */ /* 0x100fe400000108f3 */
[----:B------:R-:W-:Y:S01]  /*7170*/  LDSM.16.MT88.4 R24, [R222+0x1100] ;  /* 0x00110000de18783b */ /* 0x000fe20000004200 */
[--C-:B------:R-:W-:Y:S02]  /*7180*/  FFMA.FTZ R53, R53, c[0x0][0x2d0], -R243.reuse ;  /* 0x0000b40035357a23 */ /* 0x100fe400000108f3 */
[----:B------:R1:W-:Y:S01]  /*7190*/  MUFU.EX2 R165, R48 ;  /* 0x0000003000a57308 */ /* 0x0003e20000000800 */
[--C-:B------:R-:W-:Y:S02]  /*71a0*/  FFMA.FTZ R56, R56, c[0x0][0x2d0], -R243.reuse ;  /* 0x0000b40038387a23 */ /* 0x100fe400000108f3 */
[--C-:B------:R-:W-:Y:S01]  /*71b0*/  FFMA.FTZ R57, R57, c[0x0][0x2d0], -R243.reuse ;  /* 0x0000b40039397a23 */ /* 0x100fe200000108f3 */
[----:B--2---:R-:W-:Y:S01]  /*71c0*/  F2FP.BF16.PACK_AB R119, R247, R246 ;  /* 0x000000f6f777723e */ /* 0x004fe200000010ff */
[--C-:B------:R-:W-:Y:S02]  /*71d0*/  FFMA.FTZ R54, R54, c[0x0][0x2d0], -R194.reuse ;  /* 0x0000b40036367a23 */ /* 0x100fe400000108c2 */
[--C-:B------:R-:W-:Y:S02]  /*71e0*/  FFMA.FTZ R55, R55, c[0x0][0x2d0], -R194.reuse ;  /* 0x0000b40037377a23 */ /* 0x100fe400000108c2 */
[--C-:B------:R-:W-:Y:S01]  /*71f0*/  FFMA.FTZ R58, R58, c[0x0][0x2d0], -R194.reuse ;  /* 0x0000b4003a3a7a23 */ /* 0x100fe200000108c2 */
[----:B------:R-:W-:Y:S01]  /*7200*/  MUFU.EX2 R248, R248 ;  /* 0x000000f800f87308 */ /* 0x000fe20000000800 */
[C---:B---3--:R-:W-:Y:S05]  /*7210*/  HMMA.16816.F32.BF16 R4, R116.reuse, R120, R4 ;  /* 0x000000787404723c */ /* 0x048fea0000041804 */
[--C-:B-----5:R-:W-:Y:S02]  /*7220*/  FFMA.FTZ R32, R31, c[0x0][0x2d0], -R194.reuse ;  /* 0x0000b4001f207a23 */ /* 0x120fe400000108c2 */
[----:B------:R-:W-:Y:S01]  /*7230*/  LDSM.16.MT88.4 R28, [R222+0x1900] ;  /* 0x00190000de1c783b */ /* 0x000fe20000004200 */
[C---:B------:R-:W-:Y:S01]  /*7240*/  HMMA.16816.F32.BF16 R8, R116.reuse, R122, R8 ;  /* 0x0000007a7408723c */ /* 0x040fe20000041808 */
[----:B------:R-:W-:Y:S03]  /*7250*/  MUFU.EX2 R162, R32 ;  /* 0x0000002000a27308 */ /* 0x000fe60000000800 */
[--C-:B------:R-:W-:Y:S02]  /*7260*/  FFMA.FTZ R59, R59, c[0x0][0x2d0], -R194.reuse ;  /* 0x0000b4003b3b7a23 */ /* 0x100fe400000108c2 */
[--C-:B-1----:R-:W-:Y:S01]  /*7270*/  FFMA.FTZ R48, R47, c[0x0][0x2d0], -R194.reuse ;  /* 0x0000b4002f307a23 */ /* 0x102fe200000108c2 */
[----:B------:R-:W1:Y:S01]  /*7280*/  LDSM.16.MT88.4 R120, [R222+0x4900] ;  /* 0x00490000de78783b */ /* 0x000e620000004200 */
[C---:B------:R-:W-:Y:S03]  /*7290*/  HMMA.16816.F32.BF16 R68, R116.reuse, R124, R68 ;  /* 0x0000007c7444723c */ /* 0x040fe60000041844 */
[----:B------:R-:W2:Y:S01]  /*72a0*/  MUFU.EX2 R249, R249 ;  /* 0x000000f900f97308 */ /* 0x000ea20000000800 */
[--C-:B------:R-:W-:Y:S02]  /*72b0*/  FFMA.FTZ R60, R60, c[0x0][0x2d0], -R243.reuse ;  /* 0x0000b4003c3c7a23 */ /* 0x100fe400000108f3 */
[--C-:B------:R-:W-:Y:S02]  /*72c0*/  FFMA.FTZ R61, R61, c[0x0][0x2d0], -R243.reuse ;  /* 0x0000b4003d3d7a23 */ /* 0x100fe400000108f3 */
[C---:B------:R-:W-:Y:S01]  /*72d0*/  HMMA.16816.F32.BF16 R72, R116.reuse, R126, R72 ;  /* 0x0000007e7448723c */ /* 0x040fe20000041848 */
[----:B------:R-:W3:Y:S03]  /*72e0*/  LDSM.16.MT88.4 R124, [R221+0x4900] ;  /* 0x00490000dd7c783b */ /* 0x000ee60000004200 */
[----:B------:R-:W-:Y:S01]  /*72f0*/  FFMA.FTZ R64, R64, c[0x0][0x2d0], -R243 ;  /* 0x0000b40040407a23 */ /* 0x000fe200000108f3 */
[----:B------:R-:W-:Y:S01]  /*7300*/  MUFU.EX2 R252, R252 ;  /* 0x000000fc00fc7308 */ /* 0x000fe20000000800 */
[--C-:B------:R-:W-:Y:S02]  /*7310*/  FFMA.FTZ R62, R62, c[0x0][0x2d0], -R194.reuse ;  /* 0x0000b4003e3e7a23 */ /* 0x100fe400000108c2 */
[C---:B------:R-:W-:Y:S04]  /*7320*/  HMMA.16816.F32.BF16 R76, R116.reuse, R144, R76 ;  /* 0x00000090744c723c */ /* 0x040fe8000004184c */
[----:B------:R-:W-:Y:S02]  /*7330*/  FFMA.FTZ R63, R63, c[0x0][0x2d0], -R194 ;  /* 0x0000b4003f3f7a23 */ /* 0x000fe400000108c2 */
[----:B------:R-:W-:Y:S01]  /*7340*/  FFMA.FTZ R133, R2, R241, R133 ;  /* 0x000000f102857223 */ /* 0x000fe20000010085 */
[----:B------:R-:W-:Y:S01]  /*7350*/  MUFU.EX2 R52, R52 ;  /* 0x0000003400347308 */ /* 0x000fe20000000800 */
[C---:B------:R-:W-:Y:S01]  /*7360*/  HMMA.16816.F32.BF16 R80, R116.reuse, R146, R80 ;  /* 0x000000927450723c */ /* 0x040fe20000041850 */
[----:B------:R-:W-:Y:S03]  /*7370*/  LDSM.16.MT88.4 R144, [R220+0x5100] ;  /* 0x00510000dc90783b */ /* 0x000fe60000004200 */
[----:B------:R-:W-:Y:S02]  /*7380*/  FFMA.FTZ R173, R0, R239, R173 ;  /* 0x000000ef00ad7223 */ /* 0x000fe400000100ad */
[----:B------:R-:W-:Y:S01]  /*7390*/  FADD.FTZ R134, R134, R133 ;  /* 0x0000008586867221 */ /* 0x000fe20000010000 */
[----:B------:R-:W-:Y:S01]  /*73a0*/  MOV R133, R132 ;  /* 0x0000008400857202 */ /* 0x000fe20000000f00 */
[C---:B------:R-:W-:Y:S01]  /*73b0*/  HMMA.16816.F32.BF16 R84, R116.reuse, R148, R84 ;  /* 0x000000947454723c */ /* 0x040fe20000041854 */
[----:B------:R-:W-:Y:S03]  /*73c0*/  MUFU.EX2 R148, R51 ;  /* 0x0000003300947308 */ /* 0x000fe60000000800 */
[----:B------:R-:W-:Y:S02]  /*73d0*/  FADD.FTZ R174, R174, R173 ;  /* 0x000000adaeae7221 */ /* 0x000fe40000010000 */
[----:B------:R-:W-:Y:S02]  /*73e0*/  FADD.FTZ R135, R135, R134 ;  /* 0x0000008687877221 */ /* 0x000fe40000010000 */
[C---:B------:R-:W-:Y:S03]  /*73f0*/  HMMA.16816.F32.BF16 R88, R116.reuse, R150, R88 ;  /* 0x000000967458723c */ /* 0x040fe60000041858 */
[----:B------:R-:W5:Y:S01]  /*7400*/  MUFU.EX2 R149, R23 ;  /* 0x0000001700957308 */ /* 0x000f620000000800 */
[----:B------:R-:W-:Y:S04]  /*7410*/  FADD.FTZ R172, R172, R135 ;  /* 0x00000087acac7221 */ /* 0x000fe80000010000 */
[C---:B----4-:R-:W-:Y:S04]  /*7420*/  HMMA.16816.F32.BF16 R92, R116.reuse, R128, R92 ;  /* 0x00000080745c723c */ /* 0x050fe8000004185c */
[----:B------:R-:W-:Y:S01]  /*7430*/  FADD.FTZ R193, R193, R172 ;  /* 0x000000acc1c17221 */ /* 0x000fe20000010000 */
[----:B------:R2:W-:Y:S03]  /*7440*/  MUFU.EX2 R150, R20 ;  /* 0x0000001400967308 */ /* 0x0005e60000000800 */
[C---:B------:R-:W-:Y:S01]  /*7450*/  HMMA.16816.F32.BF16 R96, R116.reuse, R130, R96 ;  /* 0x000000827460723c */ /* 0x040fe20000041860 */
[----:B------:R-:W-:Y:S03]  /*7460*/  LDSM.16.MT88.4 R128, [R222+0x5100] ;  /* 0x00510000de80783b */ /* 0x000fe60000004200 */
[----:B------:R-:W-:Y:S03]  /*7470*/  FADD.FTZ R240, R240, R193 ;  /* 0x000000c1f0f07221 */ /* 0x000fe60000010000 */
[----:B------:R5:W4:Y:S01]  /*7480*/  MUFU.EX2 R151, R21 ;  /* 0x0000001500977308 */ /* 0x000b220000000800 */
[C---:B-1----:R-:W-:Y:S08]  /*7490*/  HMMA.16816.F32.BF16 R100, R116.reuse, R120, R100 ;  /* 0x000000787464723c */ /* 0x042ff00000041864 */
[C---:B------:R-:W-:Y:S01]  /*74a0*/  HMMA.16816.F32.BF16 R104, R116.reuse, R122, R104 ;  /* 0x0000007a7468723c */ /* 0x040fe20000041868 */
[----:B------:R-:W1:Y:S01]  /*74b0*/  LDSM.16.MT88.4 R120, [R224+0x1100] ;  /* 0x00110000e078783b */ /* 0x000e620000004200 */
[----:B------:R-:W-:Y:S02]  /*74c0*/  MUFU.EX2 R53, R53 ;  /* 0x0000003500357308 */ /* 0x000fe40000000800 */
[----:B--2---:R-:W-:Y:S04]  /*74d0*/  F2FP.BF16.PACK_AB R20, R249, R248 ;  /* 0x000000f8f914723e */ /* 0x004fe800000010ff */
[C---:B---3--:R-:W-:Y:S04]  /*74e0*/  HMMA.16816.F32.BF16 R12, R116.reuse, R124, R12 ;  /* 0x0000007c740c723c */ /* 0x048fe8000004180c */
[----:B------:R-:W-:Y:S01]  /*74f0*/  MUFU.EX2 R56, R56 ;  /* 0x0000003800387308 */ /* 0x000fe20000000800 */
[----:B-----5:R-:W-:Y:S03]  /*7500*/  F2FP.BF16.PACK_AB R21, R149, R252 ;  /* 0x000000fc9515723e */ /* 0x020fe600000010ff */
[C---:B------:R-:W-:Y:S01]  /*7510*/  HMMA.16816.F32.BF16 R108, R116.reuse, R126, R108 ;  /* 0x0000007e746c723c */ /* 0x040fe2000004186c */
[----:B------:R-:W-:Y:S03]  /*7520*/  LDSM.16.MT88.4 R124, [R220+0x1100] ;  /* 0x00110000dc7c783b */ /* 0x000fe60000004200 */
[----:B----4-:R-:W-:Y:S02]  /*7530*/  F2FP.BF16.PACK_AB R23, R151, R150 ;  /* 0x000000969717723e */ /* 0x010fe400000010ff */
[----:B------:R-:W-:Y:S02]  /*7540*/  MUFU.EX2 R57, R57 ;  /* 0x0000003900397308 */ /* 0x000fe40000000800 */
[C---:B------:R-:W-:Y:S08]  /*7550*/  HMMA.16816.F32.BF16 R16, R116.reuse, R136, R16 ;  /* 0x000000887410723c */ /* 0x040ff00000041810 */
[----:B------:R-:W-:Y:S01]  /*7560*/  HMMA.16816.F32.BF16 R112, R116, R138, R112 ;  /* 0x0000008a7470723c */ /* 0x000fe20000041870 */
[----:B------:R-:W2:Y:S01]  /*7570*/  LDSM.16.MT88.4 R116, [R221+0x1100] ;  /* 0x00110000dd74783b */ /* 0x000ea20000004200 */
[----:B------:R-:W-:Y:S06]  /*7580*/  MUFU.EX2 R54, R54 ;  /* 0x0000003600367308 */ /* 0x000fec0000000800 */
[C---:B-1----:R-:W-:Y:S01]  /*7590*/  HMMA.16816.F32.BF16 R4, R20.reuse, R120, R4 ;  /* 0x000000781404723c */ /* 0x042fe20000041804 */
[----:B------:R-:W-:Y:S03]  /*75a0*/  LDSM.16.MT88.4 R136, [R221+0x5100] ;  /* 0x00510000dd88783b */ /* 0x000fe60000004200 */
[----:B------:R-:W-:Y:S04]  /*75b0*/  MUFU.EX2 R55, R55 ;  /* 0x0000003700377308 */ /* 0x000fe80000000800 */
[C---:B------:R-:W-:Y:S01]  /*75c0*/  HMMA.16816.F32.BF16 R8, R20.reuse, R122, R8 ;  /* 0x0000007a1408723c */ /* 0x040fe20000041808 */
[----:B------:R-:W1:Y:S05]  /*75d0*/  LDSM.16.MT88.4 R120, [R224+0x5100] ;  /* 0x00510000e078783b */ /* 0x000e6a0000004200 */
[----:B------:R-:W-:Y:S02]  /*75e0*/  MUFU.EX2 R58, R58 ;  /* 0x0000003a003a7308 */ /* 0x000fe40000000800 */
[C---:B------:R-:W-:Y:S08]  /*75f0*/  HMMA.16816.F32.BF16 R68, R20.reuse, R24, R68 ;  /* 0x000000181444723c */ /* 0x040ff00000041844 */
[----:B------:R-:W-:Y:S01]  /*7600*/  MUFU.EX2 R59, R59 ;  /* 0x0000003b003b7308 */ /* 0x000fe20000000800 */
[C---:B------:R-:W-:Y:S01]  /*7610*/  HMMA.16816.F32.BF16 R72, R20.reuse, R26, R72 ;  /* 0x0000001a1448723c */ /* 0x040fe20000041848 */
[----:B------:R-:W3:Y:S07]  /*7620*/  LDSM.16.MT88.4 R24, [R224+0x1900] ;  /* 0x00190000e018783b */ /* 0x000eee0000004200 */
[C---:B--2---:R-:W-:Y:S01]  /*7630*/  HMMA.16816.F32.BF16 R76, R20.reuse, R116, R76 ;  /* 0x00000074144c723c */ /* 0x044fe2000004184c */
[----:B------:R-:W-:Y:S06]  /*7640*/  MUFU.EX2 R60, R60 ;  /* 0x0000003c003c7308 */ /* 0x000fec0000000800 */
[--C-:B------:R-:W-:Y:S01]  /*7650*/  FFMA.FTZ R116, R35, c[0x0][0x2d0], -R194.reuse ;  /* 0x0000b40023747a23 */ /* 0x100fe200000108c2 */
[C---:B------:R-:W-:Y:S01]  /*7660*/  HMMA.16816.F32.BF16 R80, R20.reuse, R118, R80 ;  /* 0x000000761450723c */ /* 0x040fe20000041850 */
[----:B------:R-:W2:Y:S02]  /*7670*/  LDSM.16.MT88.4 R32, [R221+0x1900] ;  /* 0x00190000dd20783b */ /* 0x000ea40000004200 */
[----:B------:R4:W5:Y:S05]  /*7680*/  MUFU.EX2 R166, R116 ;  /* 0x0000007400a67308 */ /* 0x00096a0000000800 */
[C---:B------:R-:W-:Y:S05]  /*7690*/  HMMA.16816.F32.BF16 R84, R20.reuse, R124, R84 ;  /* 0x0000007c1454723c */ /* 0x040fea0000041854 */
[----:B------:R-:W-:Y:S03]  /*76a0*/  MUFU.EX2 R61, R61 ;  /* 0x0000003d003d7308 */ /* 0x000fe60000000800 */
[C---:B------:R-:W-:Y:S01]  /*76b0*/  HMMA.16816.F32.BF16 R88, R20.reuse, R126, R88 ;  /* 0x0000007e1458723c */ /* 0x040fe20000041858 */
[----:B------:R-:W-:Y:S06]  /*76c0*/  LDSM.16.MT88.4 R124, [R224+0x3900] ;  /* 0x00390000e07c783b */ /* 0x000fec0000004200 */
[----:B------:R-:W-:Y:S01]  /*76d0*/  MUFU.EX2 R64, R64 ;  /* 0x0000004000407308 */ /* 0x000fe20000000800 */
[C---:B-1----:R-:W-:Y:S01]  /*76e0*/  HMMA.16816.F32.BF16 R92, R20.reuse, R120, R92 ;  /* 0x00000078145c723c */ /* 0x042fe2000004185c */
[----:B----4-:R-:W1:Y:S06]  /*76f0*/  LDSM.16.MT88.4 R116, [R220+0x1900] ;  /* 0x00190000dc74783b */ /* 0x010e6c0000004200 */
[--C-:B------:R-:W-:Y:S01]  /*7700*/  FFMA.FTZ R120, R36, c[0x0][0x2d0], -R243.reuse ;  /* 0x0000b40024787a23 */ /* 0x100fe200000108f3 */
[C---:B------:R-:W-:Y:S01]  /*7710*/  HMMA.16816.F32.BF16 R96, R20.reuse, R122, R96 ;  /* 0x0000007a1460723c */ /* 0x040fe20000041860 */
[----:B------:R-:W-:Y:S03]  /*7720*/  MUFU.EX2 R62, R62 ;  /* 0x0000003e003e7308 */ /* 0x000fe60000000800 */
[--C-:B------:R-:W-:Y:S03]  /*7730*/  FFMA.FTZ R121, R37, c[0x0][0x2d0], -R243.reuse ;  /* 0x0000b40025797a23 */ /* 0x100fe600000108f3 */
[--C-:B------:R-:W-:Y:S01]  /*7740*/  FFMA.FTZ R122, R40, c[0x0][0x2d0], -R243.reuse ;  /* 0x0000b400287a7a23 */ /* 0x100fe200000108f3 */
[C---:B------:R-:W-:Y:S03]  /*7750*/  HMMA.16816.F32.BF16 R100, R20.reuse, R128, R100 ;  /* 0x000000801464723c */ /* 0x040fe60000041864 */
[----:B------:R-:W-:Y:S01]  /*7760*/  MUFU.EX2 R120, R120 ;  /* 0x0000007800787308 */ /* 0x000fe20000000800 */
[--C-:B------:R-:W-:Y:S02]  /*7770*/  FFMA.FTZ R123, R41, c[0x0][0x2d0], -R243.reuse ;  /* 0x0000b400297b7a23 */ /* 0x100fe400000108f3 */
[----:B------:R-:W-:Y:S02]  /*7780*/  FFMA.FTZ R243, R65, c[0x0][0x2d0], -R243 ;  /* 0x0000b40041f37a23 */ /* 0x000fe400000108f3 */
[C---:B------:R-:W-:Y:S04]  /*7790*/  HMMA.16816.F32.BF16 R104, R20.reuse, R130, R104 ;  /* 0x000000821468723c */ /* 0x040fe80000041868 */
[--C-:B------:R-:W-:Y:S01]  /*77a0*/  FFMA.FTZ R65, R66, c[0x0][0x2d0], -R194.reuse ;  /* 0x0000b40042417a23 */ /* 0x100fe200000108c2 */
[----:B------:R-:W4:Y:S03]  /*77b0*/  MUFU.EX2 R121, R121 ;  /* 0x0000007900797308 */ /* 0x000f260000000800 */
[C---:B------:R-:W-:Y:S07]  /*77c0*/  HMMA.16816.F32.BF16 R12, R20.reuse, R136, R12 ;  /* 0x00000088140c723c */ /* 0x040fee000004180c */
[--C-:B------:R-:W-:Y:S01]  /*77d0*/  FFMA.FTZ R136, R38, c[0x0][0x2d0], -R194.reuse ;  /* 0x0000b40026887a23 */ /* 0x100fe200000108c2 */
[C---:B------:R-:W-:Y:S01]  /*77e0*/  HMMA.16816.F32.BF16 R108, R20.reuse, R138, R108 ;  /* 0x0000008a146c723c */ /* 0x040fe2000004186c */
[----:B------:R-:W-:Y:S03]  /*77f0*/  MUFU.EX2 R122, R122 ;  /* 0x0000007a007a7308 */ /* 0x000fe60000000800 */
[--C-:B------:R-:W-:Y:S02]  /*7800*/  FFMA.FTZ R137, R39, c[0x0][0x2d0], -R194.reuse ;  /* 0x0000b40027897a23 */ /* 0x100fe400000108c2 */
[----:B------:R-:W-:Y:S01]  /*7810*/  LDSM.16.MT88.4 R36, [R220+0x2100] ;  /* 0x00210000dc24783b */ /* 0x000fe20000004200 */
[--C-:B------:R-:W-:Y:S01]  /*7820*/  FFMA.FTZ R138, R42, c[0x0][0x2d0], -R194.reuse ;  /* 0x0000b4002a8a7a23 */ /* 0x100fe200000108c2 */
[C---:B------:R-:W-:Y:S03]  /*7830*/  HMMA.16816.F32.BF16 R16, R20.reuse, R144, R16 ;  /* 0x000000901410723c */ /* 0x040fe60000041810 */
[----:B------:R1:W-:Y:S01]  /*7840*/  MUFU.EX2 R145, R46 ;  /* 0x0000002e00917308 */ /* 0x0003e20000000800 */
[--C-:B------:R-:W-:Y:S02]  /*7850*/  FFMA.FTZ R139, R43, c[0x0][0x2d0], -R194.reuse ;  /* 0x0000b4002b8b7a23 */ /* 0x100fe400000108c2 */
[----:B------:R-:W-:Y:S01]  /*7860*/  LDSM.16.MT88.4 R40, [R222+0x6100] ;  /* 0x00610000de28783b */ /* 0x000fe20000004200 */
[----:B------:R-:W-:Y:S01]  /*7870*/  FFMA.FTZ R194, R67, c[0x0][0x2d0], -R194 ;  /* 0x0000b40043c27a23 */ /* 0x000fe200000108c2 */
[----:B------:R-:W-:Y:S05]  /*7880*/  HMMA.16816.F32.BF16 R112, R20, R146, R112 ;  /* 0x000000921470723c */ /* 0x000fea0000041870 */
[----:B------:R-:W-:Y:S02]  /*7890*/  MUFU.EX2 R146, R48 ;  /* 0x0000003000927308 */ /* 0x000fe40000000800 */
[----:B------:R-:W-:Y:S02]  /*78a0*/  F2FP.BF16.PACK_AB R20, R158, R153 ;  /* 0x000000999e14723e */ /* 0x000fe400000010ff */
[----:B------:R-:W-:Y:S03]  /*78b0*/  F2FP.BF16.PACK_AB R22, R155, R154 ;  /* 0x0000009a9b16723e */ /* 0x000fe600000010ff */
[----:B------:R-:W-:Y:S02]  /*78c0*/  F2FP.BF16.PACK_AB R21, R162, R157 ;  /* 0x0000009da215723e */ /* 0x000fe400000010ff */
[----:B-----5:R-:W-:Y:S01]  /*78d0*/  F2FP.BF16.PACK_AB R23, R166, R159 ;  /* 0x0000009fa617723e */ /* 0x020fe200000010ff */
[----:B------:R5:W-:Y:S01]  /*78e0*/  MUFU.EX2 R147, R50 ;  /* 0x0000003200937308 */ /* 0x000be20000000800 */
[----:B-1----:R-:W-:Y:S05]  /*78f0*/  LDSM.16.MT88.4 R44, [R222+0x2900] ;  /* 0x00290000de2c783b */ /* 0x002fea0000004200 */
[C---:B---3--:R-:W-:Y:S04]  /*7900*/  HMMA.16816.F32.BF16 R4, R20.reuse, R24, R4 ;  /* 0x000000181404723c */ /* 0x048fe80000041804 */
[----:B------:R-:W1:Y:S04]  /*7910*/  MUFU.EX2 R123, R123 ;  /* 0x0000007b007b7308 */ /* 0x000e680000000800 */
[C---:B------:R-:W-:Y:S01]  /*7920*/  HMMA.16816.F32.BF16 R8, R20.reuse, R26, R8 ;  /* 0x0000001a1408723c */ /* 0x040fe20000041808 */
[----:B------:R-:W3:Y:S05]  /*7930*/  LDSM.16.MT88.4 R24, [R224+0x5900] ;  /* 0x00590000e018783b */ /* 0x000eea0000004200 */
[----:B------:R-:W-:Y:S02]  /*7940*/  MUFU.EX2 R136, R136 ;  /* 0x0000008800887308 */ /* 0x000fe40000000800 */
[C---:B------:R-:W-:Y:S01]  /*7950*/  HMMA.16816.F32.BF16 R68, R20.reuse, R28, R68 ;  /* 0x0000001c1444723c */ /* 0x040fe20000041844 */
[----:B-----5:R-:W-:Y:S07]  /*7960*/  LDSM.16.MT88.4 R48, [R220+0x7100] ;  /* 0x00710000dc30783b */ /* 0x020fee0000004200 */
[C---:B------:R-:W-:Y:S01]  /*7970*/  HMMA.16816.F32.BF16 R72, R20.reuse, R30, R72 ;  /* 0x0000001e1448723c */ /* 0x040fe20000041848 */
[----:B------:R-:W5:Y:S01]  /*7980*/  MUFU.EX2 R137, R137 ;  /* 0x0000008900897308 */ /* 0x000f620000000800 */
[----:B------:R-:W1:Y:S06]  /*7990*/  LDSM.16.MT88.4 R28, [R222+0x5900] ;  /* 0x00590000de1c783b */ /* 0x000e6c0000004200 */
[C---:B--2---:R-:W-:Y:S03]  /*79a0*/  HMMA.16816.F32.BF16 R76, R20.reuse, R32, R76 ;  /* 0x00000020144c723c */ /* 0x044fe6000004184c */
[----:B------:R-:W-:Y:S05]  /*79b0*/  MUFU.EX2 R138, R138 ;  /* 0x0000008a008a7308 */ /* 0x000fea0000000800 */
[C---:B------:R-:W-:Y:S01]  /*79c0*/  HMMA.16816.F32.BF16 R80, R20.reuse, R34, R80 ;  /* 0x000000221450723c */ /* 0x040fe20000041850 */
[----:B------:R-:W2:Y:S04]  /*79d0*/  LDSM.16.MT88.4 R32, [R221+0x5900] ;  /* 0x00590000dd20783b */ /* 0x000ea80000004200 */
[----:B------:R-:W1:Y:S03]  /*79e0*/  MUFU.EX2 R139, R139 ;  /* 0x0000008b008b7308 */ /* 0x000e660000000800 */
[C---:B------:R-:W-:Y:S07]  /*79f0*/  HMMA.16816.F32.BF16 R84, R20.reuse, R116, R84 ;  /* 0x000000741454723c */ /* 0x040fee0000041854 */
[----:B------:R-:W1:Y:S01]  /*7a00*/  MUFU.EX2 R243, R243 ;  /* 0x000000f300f37308 */ /* 0x000e620000000800 */
[C---:B------:R-:W-:Y:S01]  /*7a10*/  HMMA.16816.F32.BF16 R88, R20.reuse, R118, R88 ;  /* 0x000000761458723c */ /* 0x040fe20000041858 */
[----:B------:R-:W4:Y:S07]  /*7a20*/  LDSM.16.MT88.4 R116, [R220+0x5900] ;  /* 0x00590000dc74783b */ /* 0x000f2e0000004200 */
[C---:B---3--:R-:W-:Y:S01]  /*7a30*/  HMMA.16816.F32.BF16 R92, R20.reuse, R24, R92 ;  /* 0x00000018145c723c */ /* 0x048fe2000004185c */
[----:B------:R-:W3:Y:S07]  /*7a40*/  MUFU.EX2 R63, R63 ;  /* 0x0000003f003f7308 */ /* 0x000eee0000000800 */
[C---:B------:R-:W-:Y:S01]  /*7a50*/  HMMA.16816.F32.BF16 R96, R20.reuse, R26, R96 ;  /* 0x0000001a1460723c */ /* 0x040fe20000041860 */
[----:B------:R-:W3:Y:S02]  /*7a60*/  LDSM.16.MT88.4 R24, [R224+0x2100] ;  /* 0x00210000e018783b */ /* 0x000ee40000004200 */
[----:B------:R-:W-:Y:S05]  /*7a70*/  MUFU.EX2 R65, R65 ;  /* 0x0000004100417308 */ /* 0x000fea0000000800 */
[C---:B-1----:R-:W-:Y:S05]  /*7a80*/  HMMA.16816.F32.BF16 R100, R20.reuse, R28, R100 ;  /* 0x0000001c1464723c */ /* 0x042fea0000041864 */
[----:B------:R-:W1:Y:S03]  /*7a90*/  MUFU.EX2 R194, R194 ;  /* 0x000000c200c27308 */ /* 0x000e660000000800 */
[C---:B------:R-:W-:Y:S01]  /*7aa0*/  HMMA.16816.F32.BF16 R104, R20.reuse, R30, R104 ;  /* 0x0000001e1468723c */ /* 0x040fe20000041868 */
[----:B------:R-:W1:Y:S07]  /*7ab0*/  LDSM.16.MT88.4 R28, [R222+0x2100] ;  /* 0x00210000de1c783b */ /* 0x000e6e0000004200 */
[C---:B--2---:R-:W-:Y:S08]  /*7ac0*/  HMMA.16816.F32.BF16 R12, R20.reuse, R32, R12 ;  /* 0x00000020140c723c */ /* 0x044ff0000004180c */
[C---:B------:R-:W-:Y:S01]  /*7ad0*/  HMMA.16816.F32.BF16 R108, R20.reuse, R34, R108 ;  /* 0x00000022146c723c */ /* 0x040fe2000004186c */
[----:B------:R-:W2:Y:S07]  /*7ae0*/  LDSM.16.MT88.4 R32, [R221+0x2100] ;  /* 0x00210000dd20783b */ /* 0x000eae0000004200 */
[C---:B----4-:R-:W-:Y:S08]  /*7af0*/  HMMA.16816.F32.BF16 R16, R20.reuse, R116, R16 ;  /* 0x000000741410723c */ /* 0x050ff00000041810 */
[----:B------:R-:W-:Y:S01]  /*7b00*/  HMMA.16816.F32.BF16 R112, R20, R118, R112 ;  /* 0x000000761470723c */ /* 0x000fe20000041870 */
[----:B------:R-:W-:Y:S06]  /*7b10*/  LDSM.16.MT88.4 R116, [R221+0x6100] ;  /* 0x00610000dd74783b */ /* 0x000fec0000004200 */
[----:B------:R-:W-:Y:S02]  /*7b20*/  F2FP.BF16.PACK_AB R20, R121, R120 ;  /* 0x000000787914723e */ /* 0x000fe400000010ff */
[----:B------:R-:W-:Y:S03]  /*7b30*/  F2FP.BF16.PACK_AB R22, R123, R122 ;  /* 0x0000007a7b16723e */ /* 0x000fe600000010ff */
[----:B-----5:R-:W-:Y:S02]  /*7b40*/  F2FP.BF16.PACK_AB R21, R137, R136 ;  /* 0x000000888915723e */ /* 0x020fe400000010ff */
[----:B------:R-:W-:Y:S07]  /*7b50*/  F2FP.BF16.PACK_AB R23, R139, R138 ;  /* 0x0000008a8b17723e */ /* 0x000fee00000010ff */
[C---:B---3--:R-:W-:Y:S08]  /*7b60*/  HMMA.16816.F32.BF16 R4, R20.reuse, R24, R4 ;  /* 0x000000181404723c */ /* 0x048ff00000041804 */
        /* <DEDUP_REMOVED lines=8> */
[C---:B------:R-:W-:Y:S08]  /*7bf0*/  HMMA.16816.F32.BF16 R84, R20.reuse, R36, R84 ;  /* 0x000000241454723c */ /* 0x040ff00000041854 */
[C---:B------:R-:W-:Y:S01]  /*7c00*/  HMMA.16816.F32.BF16 R88, R20.reuse, R38, R88 ;  /* 0x000000261458723c */ /* 0x040fe20000041858 */
[----:B------:R-:W4:Y:S07]  /*7c10*/  LDSM.16.MT88.4 R36, [R221+0x2900] ;  /* 0x00290000dd24783b */ /* 0x000f2e0000004200 */
[C---:B---3--:R-:W-:Y:S08]  /*7c20*/  HMMA.16816.F32.BF16 R92, R20.reuse, R24, R92 ;  /* 0x00000018145c723c */ /* 0x048ff0000004185c */
[C---:B------:R-:W-:Y:S01]  /*7c30*/  HMMA.16816.F32.BF16 R96, R20.reuse, R26, R96 ;  /* 0x0000001a1460723c */ /* 0x040fe20000041860 */
[----:B------:R-:W3:Y:S07]  /*7c40*/  LDSM.16.MT88.4 R24, [R220+0x2900] ;  /* 0x00290000dc18783b */ /* 0x000eee0000004200 */
[C---:B------:R-:W-:Y:S08]  /*7c50*/  HMMA.16816.F32.BF16 R100, R20.reuse, R40, R100 ;  /* 0x000000281464723c */ /* 0x040ff00000041864 */
[C---:B------:R-:W-:Y:S01]  /*7c60*/  HMMA.16816.F32.BF16 R104, R20.reuse, R42, R104 ;  /* 0x0000002a1468723c */ /* 0x040fe20000041868 */
[----:B------:R-:W-:Y:S07]  /*7c70*/  LDSM.16.MT88.4 R40, [R222+0x7100] ;  /* 0x00710000de28783b */ /* 0x000fee0000004200 */
[C---:B------:R-:W-:Y:S08]  /*7c80*/  HMMA.16816.F32.BF16 R12, R20.reuse, R116, R12 ;  /* 0x00000074140c723c */ /* 0x040ff0000004180c */
[C---:B------:R-:W-:Y:S08]  /*7c90*/  HMMA.16816.F32.BF16 R108, R20.reuse, R118, R108 ;  /* 0x00000076146c723c */ /* 0x040ff0000004186c */
[C---:B-1----:R-:W-:Y:S08]  /*7ca0*/  HMMA.16816.F32.BF16 R16, R20.reuse, R28, R16 ;  /* 0x0000001c1410723c */ /* 0x042ff00000041810 */
[----:B------:R-:W-:Y:S01]  /*7cb0*/  HMMA.16816.F32.BF16 R112, R20, R30, R112 ;  /* 0x0000001e1470723c */ /* 0x000fe20000041870 */
[----:B------:R-:W1:Y:S06]  /*7cc0*/  LDSM.16.MT88.4 R28, [R224+0x6900] ;  /* 0x00690000e01c783b */ /* 0x000e6c0000004200 */
[----:B------:R-:W-:Y:S02]  /*7cd0*/  F2FP.BF16.PACK_AB R20, R163, R161 ;  /* 0x000000a1a314723e */ /* 0x000fe400000010ff */
[----:B------:R-:W-:Y:S03]  /*7ce0*/  F2FP.BF16.PACK_AB R22, R167, R165 ;  /* 0x000000a5a716723e */ /* 0x000fe600000010ff */
[----:B------:R-:W-:Y:S02]  /*7cf0*/  F2FP.BF16.PACK_AB R21, R146, R145 ;  /* 0x000000919215723e */ /* 0x000fe400000010ff */
[----:B------:R-:W-:Y:S07]  /*7d00*/  F2FP.BF16.PACK_AB R23, R148, R147 ;  /* 0x000000939417723e */ /* 0x000fee00000010ff */
[C---:B--2---:R-:W-:Y:S08]  /*7d10*/  HMMA.16816.F32.BF16 R4, R20.reuse, R32, R4 ;  /* 0x000000201404723c */ /* 0x044ff00000041804 */
[C---:B------:R-:W-:Y:S01]  /*7d20*/  HMMA.16816.F32.BF16 R8, R20.reuse, R34, R8 ;  /* 0x000000221408723c */ /* 0x040fe20000041808 */
[----:B------:R-:W2:Y:S07]  /*7d30*/  LDSM.16.MT88.4 R32, [R222+0x6900] ;  /* 0x00690000de20783b */ /* 0x000eae0000004200 */
[C---:B------:R-:W-:Y:S08]  /*7d40*/  HMMA.16816.F32.BF16 R68, R20.reuse, R44, R68 ;  /* 0x0000002c1444723c */ /* 0x040ff00000041844 */
[C---:B------:R-:W-:Y:S01]  /*7d50*/  HMMA.16816.F32.BF16 R72, R20.reuse, R46, R72 ;  /* 0x0000002e1448723c */ /* 0x040fe20000041848 */
[----:B------:R-:W-:Y:S07]  /*7d60*/  LDSM.16.MT88.4 R44, [R221+0x7100] ;  /* 0x00710000dd2c783b */ /* 0x000fee0000004200 */
[C---:B----4-:R-:W-:Y:S08]  /*7d70*/  HMMA.16816.F32.BF16 R76, R20.reuse, R36, R76 ;  /* 0x00000024144c723c */ /* 0x050ff0000004184c */
[C---:B------:R-:W-:Y:S01]  /*7d80*/  HMMA.16816.F32.BF16 R80, R20.reuse, R38, R80 ;  /* 0x000000261450723c */ /* 0x040fe20000041850 */
[----:B------:R-:W4:Y:S07]  /*7d90*/  LDSM.16.MT88.4 R36, [R221+0x6900] ;  /* 0x00690000dd24783b */ /* 0x000f2e0000004200 */
        /* <DEDUP_REMOVED lines=9> */
[C---:B----4-:R-:W-:Y:S08]  /*7e30*/  HMMA.16816.F32.BF16 R12, R20.reuse, R36, R12 ;  /* 0x00000024140c723c */ /* 0x050ff0000004180c */
[C---:B------:R-:W-:Y:S01]  /*7e40*/  HMMA.16816.F32.BF16 R108, R20.reuse, R38, R108 ;  /* 0x00000026146c723c */ /* 0x040fe2000004186c */
[----:B------:R-:W-:Y:S07]  /*7e50*/  LDSM.16.MT88.4 R36, [R220+0x3100] ;  /* 0x00310000dc24783b */ /* 0x000fee0000004200 */
[C---:B---3--:R-:W-:Y:S08]  /*7e60*/  HMMA.16816.F32.BF16 R16, R20.reuse, R24, R16 ;  /* 0x000000181410723c */ /* 0x048ff00000041810 */
[----:B------:R-:W-:Y:S01]  /*7e70*/  HMMA.16816.F32.BF16 R112, R20, R26, R112 ;  /* 0x0000001a1470723c */ /* 0x000fe20000041870 */
[----:B------:R-:W3:Y:S06]  /*7e80*/  LDSM.16.MT88.4 R24, [R221+0x3100] ;  /* 0x00310000dd18783b */ /* 0x000eec0000004200 */
[----:B------:R-:W-:Y:S02]  /*7e90*/  F2FP.BF16.PACK_AB R20, R53, R52 ;  /* 0x000000343514723e */ /* 0x000fe400000010ff */
[----:B------:R-:W-:Y:S03]  /*7ea0*/  F2FP.BF16.PACK_AB R22, R57, R56 ;  /* 0x000000383916723e */ /* 0x000fe600000010ff */
[----:B------:R-:W-:Y:S02]  /*7eb0*/  F2FP.BF16.PACK_AB R21, R55, R54 ;  /* 0x000000363715723e */ /* 0x000fe400000010ff */
[----:B------:R-:W-:Y:S07]  /*7ec0*/  F2FP.BF16.PACK_AB R23, R59, R58 ;  /* 0x0000003a3b17723e */ /* 0x000fee00000010ff */
[C---:B-1----:R-:W-:Y:S08]  /*7ed0*/  HMMA.16816.F32.BF16 R4, R20.reuse, R28, R4 ;  /* 0x0000001c1404723c */ /* 0x042ff00000041804 */
[C---:B------:R-:W-:Y:S01]  /*7ee0*/  HMMA.16816.F32.BF16 R8, R20.reuse, R30, R8 ;  /* 0x0000001e1408723c */ /* 0x040fe20000041808 */
[----:B------:R-:W1:Y:S07]  /*7ef0*/  LDSM.16.MT88.4 R28, [R224+0x7100] ;  /* 0x00710000e01c783b */ /* 0x000e6e0000004200 */
[C---:B--2---:R-:W-:Y:S08]  /*7f00*/  HMMA.16816.F32.BF16 R68, R20.reuse, R32, R68 ;  /* 0x000000201444723c */ /* 0x044ff00000041844 */
[C---:B------:R-:W-:Y:S01]  /*7f10*/  HMMA.16816.F32.BF16 R72, R20.reuse, R34, R72 ;  /* 0x000000221448723c */ /* 0x040fe20000041848 */
[----:B------:R-:W-:Y:S07]  /*7f20*/  LDSM.16.MT88.4 R32, [R220+0x3900] ;  /* 0x00390000dc20783b */ /* 0x000fee0000004200 */
[C---:B---3--:R-:W-:Y:S08]  /*7f30*/  HMMA.16816.F32.BF16 R76, R20.reuse, R24, R76 ;  /* 0x00000018144c723c */ /* 0x048ff0000004184c */
[C---:B------:R-:W-:Y:S01]  /*7f40*/  HMMA.16816.F32.BF16 R80, R20.reuse, R26, R80 ;  /* 0x0000001a1450723c */ /* 0x040fe20000041850 */
[----:B------:R-:W2:Y:S07]  /*7f50*/  LDSM.16.MT88.4 R24, [R222+0x3900] ;  /* 0x00390000de18783b */ /* 0x000eae0000004200 */
[C---:B------:R-:W-:Y:S07]  /*7f60*/  HMMA.16816.F32.BF16 R84, R20.reuse, R36, R84 ;  /* 0x000000241454723c */ /* 0x040fee0000041854 */
[----:B------:R-:W-:Y:S01]  /*7f70*/  FADD.FTZ R37, R175, R174 ;  /* 0x000000aeaf257221 */ /* 0x000fe20000010000 */
[C---:B------:R-:W-:Y:S04]  /*7f80*/  HMMA.16816.F32.BF16 R88, R20.reuse, R38, R88 ;  /* 0x000000261458723c */ /* 0x040fe80000041858 */
[----:B------:R-:W-:Y:S04]  /*7f90*/  FADD.FTZ R37, R192, R37 ;  /* 0x00000025c0257221 */ /* 0x000fe80000010000 */
[C---:B-1----:R-:W-:Y:S04]  /*7fa0*/  HMMA.16816.F32.BF16 R92, R20.reuse, R28, R92 ;  /* 0x0000001c145c723c */ /* 0x042fe8000004185c */
[----:B------:R-:W-:Y:S02]  /*7fb0*/  FADD.FTZ R244, R244, R37 ;  /* 0x00000025f4f47221 */ /* 0x000fe40000010000 */
[----:B------:R-:W-:Y:S02]  /*7fc0*/  FADD.FTZ R37, R195, R240 ;  /* 0x000000f0c3257221 */ /* 0x000fe40000010000 */
[C---:B------:R-:W-:Y:S01]  /*7fd0*/  HMMA.16816.F32.BF16 R96, R20.reuse, R30, R96 ;  /* 0x0000001e1460723c */ /* 0x040fe20000041860 */
[----:B------:R-:W1:Y:S03]  /*7fe0*/  LDSM.16.MT88.4 R28, [R221+0x3900] ;  /* 0x00390000dd1c783b */ /* 0x000e660000004200 */
[----:B------:R-:W-:Y:S02]  /*7ff0*/  FADD.FTZ R245, R245, R244 ;  /* 0x000000f4f5f57221 */ /* 0x000fe40000010000 */
[----:B------:R-:W-:Y:S02]  /*8000*/  FADD.FTZ R37, R242, R37 ;  /* 0x00000025f2257221 */ /* 0x000fe40000010000 */
[C---:B------:R-:W-:Y:S04]  /*8010*/  HMMA.16816.F32.BF16 R100, R20.reuse, R40, R100 ;  /* 0x000000281464723c */ /* 0x040fe80000041864 */
        /* <DEDUP_REMOVED lines=14> */
[----:B------:R-:W-:Y:S04]  /*8100*/  HMMA.16816.F32.BF16 R112, R20, R50, R112 ;  /* 0x000000321470723c */ /* 0x000fe80000041870 */
[----:B------:R-:W-:Y:S02]  /*8110*/  FADD.FTZ R2, R151, R2 ;  /* 0x0000000297027221 */ /* 0x000fe40000010000 */
[----:B------:R-:W-:Y:S01]  /*8120*/  FADD.FTZ R37, R158, R37 ;  /* 0x000000259e257221 */ /* 0x000fe20000010000 */
[----:B------:R-:W-:Y:S01]  /*8130*/  F2FP.BF16.PACK_AB R20, R61, R60 ;  /* 0x0000003c3d14723e */ /* 0x000fe200000010ff */
[----:B------:R-:W-:Y:S01]  /*8140*/  FADD.FTZ R39, R157, R2 ;  /* 0x000000029d277221 */ /* 0x000fe20000010000 */
[----:B------:R-:W-:Y:S03]  /*8150*/  F2FP.BF16.PACK_AB R22, R243, R64 ;  /* 0x00000040f316723e */ /* 0x000fe600000010ff */
[----:B------:R-:W-:Y:S01]  /*8160*/  F2FP.BF16.PACK_AB R21, R63, R62 ;  /* 0x0000003e3f15723e */ /* 0x000fe200000010ff */
[----:B------:R-:W-:Y:S01]  /*8170*/  FADD.FTZ R0, R162, R39 ;  /* 0x00000027a2007221 */ /* 0x000fe20000010000 */
[----:B------:R-:W-:Y:S01]  /*8180*/  F2FP.BF16.PACK_AB R23, R194, R65 ;  /* 0x00000041c217723e */ /* 0x000fe200000010ff */
[----:B------:R-:W-:Y:S02]  /*8190*/  FADD.FTZ R2, R154, R37 ;  /* 0x000000259a027221 */ /* 0x000fe40000010000 */
[----:B------:R-:W-:Y:S02]  /*81a0*/  FADD.FTZ R39, R159, R0 ;  /* 0x000000009f277221 */ /* 0x000fe40000010000 */
[----:B------:R-:W-:Y:S02]  /*81b0*/  FADD.FTZ R37, R155, R2 ;  /* 0x000000029b257221 */ /* 0x000fe40000010000 */
[C---:B------:R-:W-:Y:S03]  /*81c0*/  HMMA.16816.F32.BF16 R128, R20.reuse, R124, R4 ;  /* 0x0000007c1480723c */ /* 0x040fe60000041804 */
[----:B------:R-:W-:Y:S02]  /*81d0*/  FADD.FTZ R39, R166, R39 ;  /* 0x00000027a6277221 */ /* 0x000fe40000010000 */
[----:B------:R-:W-:Y:S02]  /*81e0*/  FADD.FTZ R120, R120, R37 ;  /* 0x0000002578787221 */ /* 0x000fe40000010000 */
[----:B------:R-:W-:Y:S01]  /*81f0*/  FADD.FTZ R136, R136, R39 ;  /* 0x0000002788887221 */ /* 0x000fe20000010000 */
[C---:B------:R-:W-:Y:S04]  /*8200*/  HMMA.16816.F32.BF16 R124, R20.reuse, R126, R8 ;  /* 0x0000007e147c723c */ /* 0x040fe80000041808 */
[----:B------:R-:W-:Y:S02]  /*8210*/  FADD.FTZ R121, R121, R120 ;  /* 0x0000007879797221 */ /* 0x000fe40000010000 */
[----:B------:R-:W-:Y:S02]  /*8220*/  FADD.FTZ R137, R137, R136 ;  /* 0x0000008889897221 */ /* 0x000fe40000010000 */
[C---:B--2---:R-:W-:Y:S04]  /*8230*/  HMMA.16816.F32.BF16 R68, R20.reuse, R24, R68 ;  /* 0x000000181444723c */ /* 0x044fe80000041844 */
[----:B------:R-:W-:Y:S02]  /*8240*/  FADD.FTZ R0, R122, R121 ;  /* 0x000000797a007221 */ /* 0x000fe40000010000 */
[----:B------:R-:W-:Y:S02]  /*8250*/  FADD.FTZ R2, R138, R137 ;  /* 0x000000898a027221 */ /* 0x000fe40000010000 */
[C---:B------:R-:W-:Y:S01]  /*8260*/  HMMA.16816.F32.BF16 R72, R20.reuse, R26, R72 ;  /* 0x0000001a1448723c */ /* 0x040fe20000041848 */
[----:B------:R-:W2:Y:S03]  /*8270*/  LDSM.16.MT88.4 R24, [R224+0x7900] ;  /* 0x00790000e018783b */ /* 0x000ea60000004200 */
[----:B------:R-:W-:Y:S02]  /*8280*/  FADD.FTZ R0, R123, R0 ;  /* 0x000000007b007221 */ /* 0x000fe40000010000 */
[----:B------:R-:W-:Y:S02]  /*8290*/  FADD.FTZ R2, R139, R2 ;  /* 0x000000028b027221 */ /* 0x000fe40000010000 */
[C---:B-1----:R-:W-:Y:S04]  /*82a0*/  HMMA.16816.F32.BF16 R76, R20.reuse, R28, R76 ;  /* 0x0000001c144c723c */ /* 0x042fe8000004184c */
[----:B------:R-:W-:Y:S04]  /*82b0*/  FADD.FTZ R0, R161, R0 ;  /* 0x00000000a1007221 */ /* 0x000fe80000010000 */
[C---:B------:R-:W-:Y:S01]  /*82c0*/  HMMA.16816.F32.BF16 R80, R20.reuse, R30, R80 ;  /* 0x0000001e1450723c */ /* 0x040fe20000041850 */
[----:B------:R-:W1:Y:S03]  /*82d0*/  LDSM.16.MT88.4 R28, [R222+0x7900] ;  /* 0x00790000de1c783b */ /* 0x000e660000004200 */
[----:B------:R-:W-:Y:S04]  /*82e0*/  FADD.FTZ R0, R163, R0 ;  /* 0x00000000a3007221 */ /* 0x000fe80000010000 */
[C---:B------:R-:W-:Y:S04]  /*82f0*/  HMMA.16816.F32.BF16 R84, R20.reuse, R32, R84 ;  /* 0x000000201454723c */ /* 0x040fe80000041854 */
[----:B------:R-:W-:Y:S04]  /*8300*/  FADD.FTZ R0, R165, R0 ;  /* 0x00000000a5007221 */ /* 0x000fe80000010000 */
[C---:B------:R-:W-:Y:S01]  /*8310*/  HMMA.16816.F32.BF16 R88, R20.reuse, R34, R88 ;  /* 0x000000221458723c */ /* 0x040fe20000041858 */
[----:B------:R-:W3:Y:S07]  /*8320*/  LDSM.16.MT88.4 R32, [R221+0x7900] ;  /* 0x00790000dd20783b */ /* 0x000eee0000004200 */
[C---:B--2---:R-:W-:Y:S08]  /*8330*/  HMMA.16816.F32.BF16 R92, R20.reuse, R24, R92 ;  /* 0x00000018145c723c */ /* 0x044ff0000004185c */
[C---:B------:R-:W-:Y:S01]  /*8340*/  HMMA.16816.F32.BF16 R96, R20.reuse, R26, R96 ;  /* 0x0000001a1460723c */ /* 0x040fe20000041860 */
[----:B------:R-:W2:Y:S07]  /*8350*/  LDSM.16.MT88.4 R24, [R220+0x7900] ;  /* 0x00790000dc18783b */ /* 0x000eae0000004200 */
[C---:B-1----:R-:W-:Y:S07]  /*8360*/  HMMA.16816.F32.BF16 R100, R20.reuse, R28, R100 ;  /* 0x0000001c1464723c */ /* 0x042fee0000041864 */
[----:B------:R-:W-:Y:S01]  /*8370*/  FADD.FTZ R29, R145, R2 ;  /* 0x00000002911d7221 */ /* 0x000fe20000010000 */
[C---:B------:R-:W-:Y:S04]  /*8380*/  HMMA.16816.F32.BF16 R104, R20.reuse, R30, R104 ;  /* 0x0000001e1468723c */ /* 0x040fe80000041868 */
[----:B------:R-:W-:Y:S04]  /*8390*/  FADD.FTZ R2, R146, R29 ;  /* 0x0000001d92027221 */ /* 0x000fe80000010000 */
[C---:B---3--:R-:W-:Y:S07]  /*83a0*/  HMMA.16816.F32.BF16 R120, R20.reuse, R32, R12 ;  /* 0x000000201478723c */ /* 0x048fee000004180c */
[----:B------:R-:W-:Y:S01]  /*83b0*/  FADD.FTZ R15, R147, R2 ;  /* 0x00000002930f7221 */ /* 0x000fe20000010000 */
[C---:B------:R-:W-:Y:S04]  /*83c0*/  HMMA.16816.F32.BF16 R108, R20.reuse, R34, R108 ;  /* 0x00000022146c723c */ /* 0x040fe8000004186c */
[----:B------:R-:W-:Y:S01]  /*83d0*/  FADD.FTZ R13, R167, R0 ;  /* 0x00000000a70d7221 */ /* 0x000fe20000010000 */
[----:B------:R-:W-:Y:S01]  /*83e0*/  MOV R0, R3 ;  /* 0x0000000300007202 */ /* 0x000fe20000000f00 */
[----:B------:R-:W-:Y:S02]  /*83f0*/  FADD.FTZ R15, R148, R15 ;  /* 0x0000000f940f7221 */ /* 0x000fe40000010000 */
[----:B------:R-:W-:Y:S01]  /*8400*/  FADD.FTZ R52, R52, R13 ;  /* 0x0000000d34347221 */ /* 0x000fe20000010000 */
[C---:B--2---:R-:W-:Y:S03]  /*8410*/  HMMA.16816.F32.BF16 R116, R20.reuse, R24, R16 ;  /* 0x000000181474723c */ /* 0x044fe60000041810 */
[----:B------:R-:W-:Y:S02]  /*8420*/  FADD.FTZ R54, R54, R15 ;  /* 0x0000000f36367221 */ /* 0x000fe40000010000 */
[----:B------:R-:W-:Y:S02]  /*8430*/  FADD.FTZ R53, R53, R52 ;  /* 0x0000003435357221 */ /* 0x000fe40000010000 */
[----:B------:R-:W-:Y:S01]  /*8440*/  FADD.FTZ R55, R55, R54 ;  /* 0x0000003637377221 */ /* 0x000fe20000010000 */
[----:B------:R-:W-:Y:S04]  /*8450*/  HMMA.16816.F32.BF16 R112, R20, R26, R112 ;  /* 0x0000001a1470723c */ /* 0x000fe80000041870 */
[----:B------:R-:W-:Y:S02]  /*8460*/  FADD.FTZ R56, R56, R53 ;  /* 0x0000003538387221 */ /* 0x000fe40000010000 */
[----:B------:R-:W-:Y:S02]  /*8470*/  FADD.FTZ R58, R58, R55 ;  /* 0x000000373a3a7221 */ /* 0x000fe40000010000 */
[----:B------:R-:W-:Y:S04]  /*8480*/  FADD.FTZ R57, R57, R56 ;  /* 0x0000003839397221 */ /* 0x000fe80000010000 */
[----:B------:R-:W-:Y:S02]  /*8490*/  FADD.FTZ R59, R59, R58 ;  /* 0x0000003a3b3b7221 */ /* 0x000fe40000010000 */
[----:B------:R-:W-:Y:S02]  /*84a0*/  FADD.FTZ R60, R60, R57 ;  /* 0x000000393c3c7221 */ /* 0x000fe40000010000 */
[----:B------:R-:W-:Y:S02]  /*84b0*/  FADD.FTZ R62, R62, R59 ;  /* 0x0000003b3e3e7221 */ /* 0x000fe40000010000 */
[----:B------:R-:W-:Y:S02]  /*84c0*/  FADD.FTZ R61, R61, R60 ;  /* 0x0000003c3d3d7221 */ /* 0x000fe40000010000 */
[----:B------:R-:W-:Y:S02]  /*84d0*/  FADD.FTZ R62, R63, R62 ;  /* 0x0000003e3f3e7221 */ /* 0x000fe40000010000 */
[----:B------:R-:W-:Y:S02]  /*84e0*/  FADD.FTZ R64, R64, R61 ;  /* 0x0000003d40407221 */ /* 0x000fe40000010000 */
[----:B------:R-:W-:Y:S02]  /*84f0*/  FADD.FTZ R65, R65, R62 ;  /* 0x0000003e41417221 */ /* 0x000fe40000010000 */
[----:B------:R-:W-:Y:S02]  /*8500*/  FADD.FTZ R241, R243, R64 ;  /* 0x00000040f3f17221 */ /* 0x000fe40000010000 */
[----:B------:R-:W-:Y:S01]  /*8510*/  FADD.FTZ R239, R194, R65 ;  /* 0x00000041c2ef7221 */ /* 0x000fe20000010000 */
[----:B------:R-:W-:-:S05]  /*8520*/  @P1 BRA `(.L_x_6) ;  /* 0xffffcba000001947 */ /* 0x000fca000383ffff */
.L_x_5:
[----:B------:R-:W1:Y:S01]  /*8530*/  SHFL.BFLY PT, R2, R241, 0x2, 0x1f ;  /* 0x0c401f00f1027f89 */ /* 0x000e6200000e0000 */
[----:B------:R-:W-:-:S02]  /*8540*/  MOV R7, RZ ;  /* 0x000000ff00077202 */ /* 0x000fc40000000f00 */
[----:B------:R-:W-:Y:S01]  /*8550*/  PLOP3.LUT P2, PT, PT, PT, PT, 0x8, 0x0 ;  /* 0x000000000000781c */ /* 0x000fe20003f4e170 */
[----:B------:R-:W2:Y:S01]  /*8560*/  SHFL.BFLY PT, R0, R239, 0x2, 0x1f ;  /* 0x0c401f00ef007f89 */ /* 0x000ea200000e0000 */
[----:B-1----:R-:W-:Y:S02]  /*8570*/  FADD.FTZ R9, R2, R241 ;  /* 0x000000f102097221 */ /* 0x002fe40000010000 */
[----:B--2---:R-:W-:-:S03]  /*8580*/  FADD.FTZ R5, R0, R239 ;  /* 0x000000ef00057221 */ /* 0x004fc60000010000 */
[----:B------:R-:W1:Y:S01]  /*8590*/  SHFL.BFLY PT, R6, R9, 0x1, 0x1f ;  /* 0x0c201f0009067f89 */ /* 0x000e6200000e0000 */
[----:B------:R-:W-:-:S03]  /*85a0*/  MOV R0, RZ ;  /* 0x000000ff00007202 */ /* 0x000fc60000000f00 */
[----:B------:R-:W2:Y:S01]  /*85b0*/  SHFL.BFLY PT, R2, R5, 0x1, 0x1f ;  /* 0x0c201f0005027f89 */ /* 0x000ea200000e0000 */
[----:B-1----:R-:W-:Y:S02]  /*85c0*/  FADD.FTZ R6, R9, R6 ;  /* 0x0000000609067221 */ /* 0x002fe40000010000 */
[----:B--2---:R-:W-:-:S03]  /*85d0*/  FADD.FTZ R2, R2, R5 ;  /* 0x0000000502027221 */ /* 0x004fc60000010000 */
[----:B------:R-:W-:Y:S02]  /*85e0*/  FSETP.NE.FTZ.AND P1, PT, R6, RZ, PT ;  /* 0x000000ff0600720b */ /* 0x000fe40003f35000 */
[----:B------:R-:W-:-:S11]  /*85f0*/  FSETP.NE.FTZ.AND P0, PT, R2, RZ, PT ;  /* 0x000000ff0200720b */ /* 0x000fd60003f15000 */
[----:B------:R-:W1:Y:S01]  /*8600*/  @P1 MUFU.RCP R7, R6 ;  /* 0x0000000600071308 */ /* 0x000e620000001000 */
[----:B------:R-:W-:Y:S02]  /*8610*/  @P1 MOV R10, 0x3f317218 ;  /* 0x3f317218000a1802 */ /* 0x000fe40000000f00 */
[----:B------:R-:W-:-:S05]  /*8620*/  @P0 MOV R11, 0x3f317218 ;  /* 0x3f317218000b0802 */ /* 0x000fca0000000f00 */
[----:B------:R-:W2:Y:S08]  /*8630*/  @P1 MUFU.LG2 R6, R6 ;  /* 0x0000000600061308 */ /* 0x000eb00000000c00 */
[----:B------:R-:W3:Y:S01]  /*8640*/  @P0 MUFU.LG2 R8, R2 ;  /* 0x0000000200080308 */ /* 0x000ee20000000c00 */
[C---:B-1----:R-:W-:Y:S02]  /*8650*/  FMUL.FTZ R128, R7.reuse, R128 ;  /* 0x0000008007807220 */ /* 0x042fe40000410000 */
[----:B------:R-:W-:-:S02]  /*8660*/  FMUL.FTZ R129, R7, R129 ;  /* 0x0000008107817220 */ /* 0x000fc40000410000 */
[C---:B------:R-:W-:Y:S02]  /*8670*/  FMUL.FTZ R4, R7.reuse, R124 ;  /* 0x0000007c07047220 */ /* 0x040fe40000410000 */
[C---:B------:R-:W-:Y:S01]  /*8680*/  FMUL.FTZ R5, R7.reuse, R125 ;  /* 0x0000007d07057220 */ /* 0x040fe20000410000 */
[----:B------:R1:W4:Y:S01]  /*8690*/  @P0 MUFU.RCP R0, R2 ;  /* 0x0000000200000308 */ /* 0x0003220000001000 */
[----:B--2---:R-:W-:Y:S02]  /*86a0*/  @P1 FMUL.FTZ R9, R6, 0.69314718246459960938 ;  /* 0x3f31721806091820 */ /* 0x004fe40000410000 */
[----:B------:R-:W-:Y:S02]  /*86b0*/  @P1 FMUL.FTZ R6, R10, c[0x0][0x2d0] ;  /* 0x0000b4000a061a20 */ /* 0x000fe40000410000 */
[C---:B------:R-:W-:Y:S02]  /*86c0*/  FMUL.FTZ R68, R7.reuse, R68 ;  /* 0x0000004407447220 */ /* 0x040fe40000410000 */
[----:B------:R-:W-:-:S02]  /*86d0*/  FMUL.FTZ R69, R7, R69 ;  /* 0x0000004507457220 */ /* 0x000fc40000410000 */
[----:B---3--:R-:W-:Y:S02]  /*86e0*/  @P0 FMUL.FTZ R10, R8, 0.69314718246459960938 ;  /* 0x3f317218080a0820 */ /* 0x008fe40000410000 */
[----:B------:R-:W-:Y:S02]  /*86f0*/  @P0 FMUL.FTZ R8, R11, c[0x0][0x2d0] ;  /* 0x0000b4000b080a20 */ /* 0x000fe40000410000 */
[C---:B------:R-:W-:Y:S02]  /*8700*/  FMUL.FTZ R72, R7.reuse, R72 ;  /* 0x0000004807487220 */ /* 0x040fe40000410000 */
[C---:B------:R-:W-:Y:S01]  /*8710*/  FMUL.FTZ R73, R7.reuse, R73 ;  /* 0x0000004907497220 */ /* 0x040fe20000410000 */
[----:B-1----:R-:W-:Y:S01]  /*8720*/  MOV R2, 0xff800000 ;  /* 0xff80000000027802 */ /* 0x002fe20000000f00 */
[C---:B------:R-:W-:Y:S02]  /*8730*/  FMUL.FTZ R76, R7.reuse, R76 ;  /* 0x0000004c074c7220 */ /* 0x040fe40000410000 */
[----:B------:R-:W-:-:S02]  /*8740*/  FMUL.FTZ R77, R7, R77 ;  /* 0x0000004d074d7220 */ /* 0x000fc40000410000 */
[C---:B------:R-:W-:Y:S02]  /*8750*/  FMUL.FTZ R80, R7.reuse, R80 ;  /* 0x0000005007507220 */ /* 0x040fe40000410000 */
[C---:B------:R-:W-:Y:S02]  /*8760*/  FMUL.FTZ R81, R7.reuse, R81 ;  /* 0x0000005107517220 */ /* 0x040fe40000410000 */
[C---:B------:R-:W-:Y:S02]  /*8770*/  FMUL.FTZ R84, R7.reuse, R84 ;  /* 0x0000005407547220 */ /* 0x040fe40000410000 */
[C---:B------:R-:W-:Y:S02]  /*8780*/  FMUL.FTZ R85, R7.reuse, R85 ;  /* 0x0000005507557220 */ /* 0x040fe40000410000 */
        /* <DEDUP_REMOVED lines=17> */
[----:B------:R-:W-:Y:S01]  /*88a0*/  FMUL.FTZ R113, R7, R113 ;  /* 0x0000007107717220 */ /* 0x000fe20000410000 */
[----:B------:R-:W-:Y:S01]  /*88b0*/  MOV R7, 0xff800000 ;  /* 0xff80000000077802 */ /* 0x000fe20000000f00 */
[C---:B----4-:R-:W-:Y:S02]  /*88c0*/  FMUL.FTZ R130, R0.reuse, R130 ;  /* 0x0000008200827220 */ /* 0x050fe40000410000 */
        /* <DEDUP_REMOVED lines=31> */
[----:B------:R-:W-:Y:S02]  /*8ac0*/  @P1 FFMA.FTZ R2, R6, R132, R9 ;  /* 0x0000008406021223 */ /* 0x000fe40000010009 */
[----:B------:R-:W-:Y:S02]  /*8ad0*/  @P0 FFMA.FTZ R7, R8, R3, R10 ;  /* 0x0000000308070223 */ /* 0x000fe4000001000a */
.L_x_3:
[----:B------:R-:W-:Y:S05]  /*8ae0*/  @P2 BRA `(.L_x_7) ;  /* 0x0000136000002947 */ /* 0x000fea0003800000 */
[----:B------:R-:W1:Y:S01]  /*8af0*/  S2R R13, SR_TID.X ;  /* 0x00000000000d7919 */ /* 0x000e620000002100 */
[----:B------:R-:W-:Y:S01]  /*8b00*/  USHF.R.S32.HI UR6, URZ, 0x1f, UR10 ;  /* 0x0000001f3f067899 */ /* 0x000fe2000801140a */
[----:B------:R-:W-:Y:S01]  /*8b10*/  IMAD R8, RZ, RZ, -UR10 ;  /* 0x8000000aff087e24 */ /* 0x000fe2000f8e02ff */
[----:B------:R-:W-:Y:S01]  /*8b20*/  ULDC.64 UR4, c[0x0][0x4d0] ;  /* 0x0001340000047ab9 */ /* 0x000fe20000000a00 */
[----:B------:R-:W2:Y:S01]  /*8b30*/  S2R R3, SR_CTAID.Y ;  /* 0x0000000000037919 */ /* 0x000ea20000002600 */
[----:B------:R-:W-:Y:S01]  /*8b40*/  UIMAD UR7, UR6, UR4, URZ ;  /* 0x00000004060772a4 */ /* 0x000fe2000f8e023f */
[----:B------:R-:W-:Y:S01]  /*8b50*/  IMAD.MOV.U32 R11, RZ, RZ, c[0x0][0x4e8] ;  /* 0x00013a00ff0b7624 */ /* 0x000fe200078e00ff */
[----:B------:R-:W-:Y:S01]  /*8b60*/  UIMAD.WIDE.U32 UR8, UR10, UR4, URZ ;  /* 0x000000040a0872a5 */ /* 0x000fe2000f8e003f */
[----:B------:R-:W3:Y:S01]  /*8b70*/  S2R R10, SR_CTAID.Z ;  /* 0x00000000000a7919 */ /* 0x000ee20000002700 */
[----:B------:R-:W-:Y:S01]  /*8b80*/  UIMAD UR7, UR10, UR5, UR7 ;  /* 0x000000050a0772a4 */ /* 0x000fe2000f8e0207 */
[----:B------:R-:W-:Y:S01]  /*8b90*/  BSSY B0, `(.L_x_8) ;  /* 0x00000c9000007945 */ /* 0x000fe20003800000 */
[C---:B------:R-:W-:Y:S01]  /*8ba0*/  ISETP.NE.AND P1, PT, R11.reuse, 0x1, PT ;  /* 0x000000010b00780c */ /* 0x040fe20003f25270 */
[----:B------:R-:W-:Y:S01]  /*8bb0*/  ULDC.64 UR4, c[0x0][0x438] ;  /* 0x00010e0000047ab9 */ /* 0x000fe20000000a00 */
[----:B------:R-:W-:Y:S01]  /*8bc0*/  MOV R19, UR9 ;  /* 0x0000000900137c02 */ /* 0x000fe20008000f00 */
[----:B------:R-:W-:Y:S01]  /*8bd0*/  UIMAD.WIDE.U32 UR12, UR10, UR4, URZ ;  /* 0x000000040a0c72a5 */ /* 0x000fe2000f8e003f */
[----:B------:R-:W-:Y:S01]  /*8be0*/  IMAD.U32 R18, RZ, RZ, UR8 ;  /* 0x00000008ff127e24 */ /* 0x000fe2000f8e00ff */
[----:B------:R-:W-:Y:S01]  /*8bf0*/  UIMAD UR4, UR6, UR4, URZ ;  /* 0x00000004060472a4 */ /* 0x000fe2000f8e023f */
[----:B------:R-:W-:Y:S01]  /*8c00*/  IMAD R11, R11, c[0x0][0x388], RZ ;  /* 0x0000e2000b0b7a24 */ /* 0x000fe200078e02ff */
[----:B------:R-:W-:-:S02]  /*8c10*/  UIADD3 UR7, UR9, UR7, URZ ;  /* 0x0000000709077290 */ /* 0x000fc4000fffe03f */
[----:B------:R-:W-:Y:S01]  /*8c20*/  UIMAD UR4, UR10, UR5, UR4 ;  /* 0x000000050a0472a4 */ /* 0x000fe2000f8e0204 */
[----:B------:R-:W-:Y:S01]  /*8c30*/  MOV R16, UR12 ;  /* 0x0000000c00107c02 */ /* 0x000fe20008000f00 */
[----:B------:R-:W-:Y:S01]  /*8c40*/  IMAD.U32 R17, RZ, RZ, UR13 ;  /* 0x0000000dff117e24 */ /* 0x000fe2000f8e00ff */
[----:B-1----:R-:W-:Y:S01]  /*8c50*/  SHF.R.S32.HI R0, RZ, 0x1f, R13 ;  /* 0x0000001fff007819 */ /* 0x002fe2000001140d */
[----:B------:R-:W-:Y:S01]  /*8c60*/  UIADD3 UR4, UR13, UR4, URZ ;  /* 0x000000040d047290 */ /* 0x000fe2000fffe03f */
[----:B------:R-:W-:Y:S02]  /*8c70*/  IMAD.U32 R19, RZ, RZ, UR7 ;  /* 0x00000007ff137e24 */ /* 0x000fe4000f8e00ff */
[-C--:B------:R-:W-:Y:S01]  /*8c80*/  LEA.HI R15, R0, R13.reuse, RZ, 0x5 ;  /* 0x0000000d000f7211 */ /* 0x080fe200078f28ff */
[----:B--2---:R-:W-:Y:S01]  /*8c90*/  IMAD R8, R8, c[0x0][0x550], R3 ;  /* 0x0001540008087a24 */ /* 0x004fe200078e0203 */
[----:B------:R-:W-:Y:S01]  /*8ca0*/  LEA.HI R0, R0, R13, RZ, 0x2 ;  /* 0x0000000d00007211 */ /* 0x000fe200078f10ff */
[----:B------:R-:W-:Y:S01]  /*8cb0*/  IMAD.U32 R17, RZ, RZ, UR4 ;  /* 0x00000004ff117e24 */ /* 0x000fe2000f8e00ff */
[----:B------:R-:W-:Y:S01]  /*8cc0*/  LOP3.LUT R6, R15, 0xffffffe0, RZ, 0xc0, !PT ;  /* 0xffffffe00f067812 */ /* 0x000fe200078ec0ff */
[----:B---3--:R-:W-:Y:S01]  /*8cd0*/  IMAD.WIDE.U32 R18, R10, c[0x0][0x4d8], R18 ;  /* 0x000136000a127a25 */ /* 0x008fe200078e0012 */
[----:B------:R-:W-:-:S02]  /*8ce0*/  SHF.R.S32.HI R12, RZ, 0x5, R15 ;  /* 0x00000005ff0c7819 */ /* 0x000fc4000001140f */
[----:B------:R-:W-:Y:S01]  /*8cf0*/  SHF.R.S32.HI R15, RZ, 0x1f, R15 ;  /* 0x0000001fff0f7819 */ /* 0x000fe2000001140f */
[----:B------:R-:W-:Y:S01]  /*8d00*/  IMAD.IADD R6, R13, 0x1, -R6 ;  /* 0x000000010d067824 */ /* 0x000fe200078e0a06 */
[----:B------:R-:W-:Y:S01]  /*8d10*/  LOP3.LUT R0, R0, 0xfffffffc, RZ, 0xc0, !PT ;  /* 0xfffffffc00007812 */ /* 0x000fe200078ec0ff */
[----:B------:R-:W-:Y:S01]  /*8d20*/  IMAD.WIDE.U32 R16, R10, c[0x0][0x440], R16 ;  /* 0x000110000a107a25 */ /* 0x000fe200078e0010 */
[----:B------:R-:W-:Y:S02]  /*8d30*/  LEA.HI R15, R15, R12, RZ, 0x3 ;  /* 0x0000000c0f0f7211 */ /* 0x000fe400078f18ff */
[----:B------:R-:W-:Y:S01]  /*8d40*/  IADD3 R13, -R0, R13, RZ ;  /* 0x0000000d000d7210 */ /* 0x000fe20007ffe1ff */
[----:B------:R-:W-:Y:S01]  /*8d50*/  IMAD.MOV.U32 R22, RZ, RZ, R16 ;  /* 0x000000ffff167224 */ /* 0x000fe200078e0010 */
[----:B------:R-:W-:Y:S01]  /*8d60*/  LOP3.LUT R15, R15, 0xffffff8, RZ, 0xc0, !PT ;  /* 0x0ffffff80f0f7812 */ /* 0x000fe200078ec0ff */
[----:B------:R-:W1:Y:S01]  /*8d70*/  S2R R0, SR_CTAID.X ;  /* 0x0000000000007919 */ /* 0x000e620000002500 */
[----:B------:R-:W-:-:S02]  /*8d80*/  SHF.R.S32.HI R3, RZ, 0x1f, R6 ;  /* 0x0000001fff037819 */ /* 0x000fc40000011406 */
[----:B------:R-:W-:Y:S01]  /*8d90*/  SHF.R.S32.HI R9, RZ, 0x1f, R10 ;  /* 0x0000001fff097819 */ /* 0x000fe2000001140a */
[----:B------:R-:W-:Y:S01]  /*8da0*/  IMAD.IADD R15, R12, 0x1, -R15 ;  /* 0x000000010c0f7824 */ /* 0x000fe200078e0a0f */
[----:B------:R-:W-:Y:S02]  /*8db0*/  LEA.HI R12, R13, R13, RZ, 0x1 ;  /* 0x0000000d0d0c7211 */ /* 0x000fe400078f08ff */
[----:B------:R-:W-:Y:S02]  /*8dc0*/  LEA.HI R3, R3, R6, RZ, 0x2 ;  /* 0x0000000603037211 */ /* 0x000fe400078f10ff */
[----:B------:R-:W-:Y:S02]  /*8dd0*/  LOP3.LUT R12, R12, 0x1ffffffe, RZ, 0xc0, !PT ;  /* 0x1ffffffe0c0c7812 */ /* 0x000fe400078ec0ff */
[----:B------:R-:W-:Y:S02]  /*8de0*/  SHF.R.S32.HI R14, RZ, 0x2, R3 ;  /* 0x00000002ff0e7819 */ /* 0x000fe40000011403 */
[----:B------:R-:W-:Y:S01]  /*8df0*/  IADD3 R12, R13, -R12, RZ ;  /* 0x8000000c0d0c7210 */ /* 0x000fe20007ffe0ff */
[----:B------:R-:W-:Y:S01]  /*8e00*/  IMAD R13, R9, c[0x0][0x4d8], RZ ;  /* 0x00013600090d7a24 */ /* 0x000fe200078e02ff */
[----:B------:R-:W-:Y:S01]  /*8e10*/  LOP3.LUT R3, R3, 0x7ffffffc, RZ, 0xc0, !PT ;  /* 0x7ffffffc03037812 */ /* 0x000fe200078ec0ff */
[----:B------:R-:W-:-:S02]  /*8e20*/  IMAD R15, R15, 0x10, R14 ;  /* 0x000000100f0f7824 */ /* 0x000fc400078e020e */
[----:B------:R-:W-:Y:S02]  /*8e30*/  IMAD R9, R9, c[0x0][0x440], RZ ;  /* 0x0001100009097a24 */ /* 0x000fe400078e02ff */
[----:B------:R-:W-:Y:S02]  /*8e40*/  IMAD R21, R12, 0x8, R15 ;  /* 0x000000080c157824 */ /* 0x000fe400078e020f */
[C---:B------:R-:W-:Y:S02]  /*8e50*/  IMAD R9, R10.reuse, c[0x0][0x444], R9 ;  /* 0x000111000a097a24 */ /* 0x040fe400078e0209 */
[----:B------:R-:W-:Y:S01]  /*8e60*/  IMAD R13, R10, c[0x0][0x4dc], R13 ;  /* 0x000137000a0d7a24 */ /* 0x000fe200078e020d */
[C---:B-1----:R-:W-:Y:S01]  /*8e70*/  LEA R21, R0.reuse, R21, 0x7 ;  /* 0x0000001500157211 */ /* 0x042fe200078e38ff */
[----:B------:R-:W-:Y:S01]  /*8e80*/  IMAD.IADD R23, R17, 0x1, R9 ;  /* 0x0000000111177824 */ /* 0x000fe200078e0209 */
[----:B------:R-:W-:Y:S01]  /*8e90*/  SHF.R.S32.HI R10, RZ, 0x1f, R8 ;  /* 0x0000001fff0a7819 */ /* 0x000fe20000011408 */
[----:B------:R-:W-:Y:S01]  /*8ea0*/  IMAD.IADD R19, R19, 0x1, R13 ;  /* 0x0000000113137824 */ /* 0x000fe200078e020d */
[----:B------:R-:W-:Y:S01]  /*8eb0*/  MOV R12, R21 ;  /* 0x00000015000c7202 */ /* 0x000fe20000000f00 */
[----:B------:R-:W-:Y:S01]  /*8ec0*/  @P1 IMAD.HI.U32 R9, R21, c[0x0][0x4ec], RZ ;  /* 0x00013b0015091a27 */ /* 0x000fe200078e00ff */
[----:B------:R-:W-:-:S03]  /*8ed0*/  LEA R0, R0, R15, 0x7 ;  /* 0x0000000f00007211 */ /* 0x000fc600078e38ff */
[C---:B------:R-:W-:Y:S01]  /*8ee0*/  IMAD R13, R10.reuse, c[0x0][0x4e0], RZ ;  /* 0x000138000a0d7a24 */ /* 0x040fe200078e02ff */
[----:B------:R-:W-:Y:S01]  /*8ef0*/  @P1 SHF.R.U32.HI R12, RZ, c[0x0][0x4f0], R9 ;  /* 0x00013c00ff0c1a19 */ /* 0x000fe20000011609 */
[----:B------:R-:W-:Y:S01]  /*8f00*/  IMAD R17, R10, c[0x0][0x448], RZ ;  /* 0x000112000a117a24 */ /* 0x000fe200078e02ff */
[----:B------:R-:W-:Y:S01]  /*8f10*/  MOV R9, R21 ;  /* 0x0000001500097202 */ /* 0x000fe20000000f00 */
[C---:B------:R-:W-:Y:S01]  /*8f20*/  IMAD R13, R8.reuse, c[0x0][0x4e4], R13 ;  /* 0x00013900080d7a24 */ /* 0x040fe200078e020d */
[--C-:B------:R-:W-:Y:S01]  /*8f30*/  SHF.R.S32.HI R14, RZ, 0x1f, R12.reuse ;  /* 0x0000001fff0e7819 */ /* 0x100fe2000001140c */
[----:B------:R-:W-:Y:S02]  /*8f40*/  IMAD.MOV R10, RZ, RZ, -R12 ;  /* 0x000000ffff0a7224 */ /* 0x000fe400078e0a0c */
[C---:B------:R-:W-:Y:S02]  /*8f50*/  IMAD R17, R8.reuse, c[0x0][0x44c], R17 ;  /* 0x0001130008117a24 */ /* 0x040fe400078e0211 */
[----:B------:R-:W-:-:S04]  /*8f60*/  IMAD.WIDE.U32 R22, R8, c[0x0][0x448], R22 ;  /* 0x0001120008167a25 */ /* 0x000fc800078e0016 */
[----:B------:R-:W-:-:S04]  /*8f70*/  IMAD.WIDE.U32 R18, R8, c[0x0][0x4e0], R18 ;  /* 0x0001380008127a25 */ /* 0x000fc800078e0012 */
[----:B------:R-:W-:Y:S01]  /*8f80*/  @P1 IMAD.HI.U32 R8, R21, c[0x0][0x4ec], RZ ;  /* 0x00013b0015081a27 */ /* 0x000fe200078e00ff */
[----:B------:R-:W-:Y:S01]  /*8f90*/  BAR.SYNC.DEFER_BLOCKING 0x1, 0x100 ;  /* 0x0044000000007b1d */ /* 0x000fe20000010000 */
[----:B------:R-:W-:Y:S02]  /*8fa0*/  IADD3 R12, P0, R12, R18, RZ ;  /* 0x000000120c0c7210 */ /* 0x000fe40007f1e0ff */
[----:B------:R-:W-:Y:S01]  /*8fb0*/  IMAD R10, R10, c[0x0][0x4e8], R21 ;  /* 0x00013a000a0a7a24 */ /* 0x000fe200078e0215 */
[----:B------:R-:W-:Y:S01]  /*8fc0*/  @P1 SHF.R.U32.HI R9, RZ, c[0x0][0x4f0], R8 ;  /* 0x00013c00ff091a19 */ /* 0x000fe20000011608 */
[----:B------:R-:W-:Y:S01]  /*8fd0*/  IMAD.IADD R23, R23, 0x1, R17 ;  /* 0x0000000117177824 */ /* 0x000fe200078e0211 */
[----:B------:R-:W-:Y:S01]  /*8fe0*/  IADD3.X R13, R14, R19, R13, P0, !PT ;  /* 0x000000130e0d7210 */ /* 0x000fe200007fe40d */
[----:B------:R-:W-:Y:S01]  /*8ff0*/  IMAD.IADD R3, R6, 0x1, -R3 ;  /* 0x0000000106037824 */ /* 0x000fe200078e0a03 */
[----:B------:R-:W-:Y:S01]  /*9000*/  SHF.R.S32.HI R8, RZ, 0x1f, R10 ;  /* 0x0000001fff087819 */ /* 0x000fe2000001140a */
[C---:B------:R-:W-:Y:S01]  /*9010*/  IMAD.WIDE.U32 R22, R9.reuse, c[0x0][0x430], R22 ;  /* 0x00010c0009167a25 */ /* 0x040fe200078e0016 */
[----:B------:R-:W-:-:S02]  /*9020*/  IADD3 R14, -R9, RZ, RZ ;  /* 0x000000ff090e7210 */ /* 0x000fc40007ffe1ff */
[----:B------:R-:W-:Y:S01]  /*9030*/  LOP3.LUT P1, RZ, R6, 0x3, RZ, 0xc0, !PT ;  /* 0x0000000306ff7812 */ /* 0x000fe2000782c0ff */
[----:B------:R-:W-:Y:S01]  /*9040*/  IMAD R17, R8, c[0x0][0x4c8], RZ ;  /* 0x0001320008117a24 */ /* 0x000fe200078e02ff */
[----:B------:R-:W-:Y:S01]  /*9050*/  SHF.R.S32.HI R8, RZ, 0x1f, R9 ;  /* 0x0000001fff087819 */ /* 0x000fe20000011409 */
[----:B------:R-:W-:Y:S01]  /*9060*/  IMAD.WIDE.U32 R12, R10, c[0x0][0x4c8], R12 ;  /* 0x000132000a0c7a25 */ /* 0x000fe200078e000c */
[----:B------:R-:W-:-:S03]  /*9070*/  ISETP.GE.OR P2, PT, R0, R11, P1 ;  /* 0x0000000b0000720c */ /* 0x000fc60000f46670 */
[----:B------:R-:W-:Y:S01]  /*9080*/  IMAD R17, R10, c[0x0][0x4cc], R17 ;  /* 0x000133000a117a24 */ /* 0x000fe200078e0211 */
[----:B------:R-:W-:Y:S01]  /*9090*/  LEA R10, P0, R12, c[0x0][0x4a8], 0x2 ;  /* 0x00012a000c0a7a11 */ /* 0x000fe200078010ff */
[----:B------:R-:W-:Y:S02]  /*90a0*/  IMAD R14, R14, c[0x0][0x4e8], R21 ;  /* 0x00013a000e0e7a24 */ /* 0x000fe400078e0215 */
[----:B------:R-:W-:Y:S02]  /*90b0*/  IMAD.IADD R17, R13, 0x1, R17 ;  /* 0x000000010d117824 */ /* 0x000fe400078e0211 */
[----:B------:R-:W-:Y:S01]  /*90c0*/  IMAD R8, R8, c[0x0][0x430], RZ ;  /* 0x00010c0008087a24 */ /* 0x000fe200078e02ff */
[----:B------:R-:W-:Y:S02]  /*90d0*/  SHFL.IDX PT, R18, R10, 0x1, 0x1c1f ;  /* 0x003c1f000a127f89 */ /* 0x000fe400000e0000 */
[----:B------:R-:W-:Y:S01]  /*90e0*/  LEA.HI.X R17, R12, c[0x0][0x4ac], R17, 0x2, P0 ;  /* 0x00012b000c117a11 */ /* 0x000fe200000f1411 */
[----:B------:R-:W-:Y:S01]  /*90f0*/  IMAD R9, R9, c[0x0][0x434], R8 ;  /* 0x00010d0009097a24 */ /* 0x000fe200078e0208 */
[----:B------:R-:W-:Y:S01]  /*9100*/  SHFL.IDX PT, R12, R10, RZ, 0x1c1f ;  /* 0x001c1fff0a0c7589 */ /* 0x000fe200000e0000 */
[----:B------:R-:W-:-:S02]  /*9110*/  SHF.R.S32.HI R8, RZ, 0x1f, R14 ;  /* 0x0000001fff087819 */ /* 0x000fc4000001140e */
[----:B------:R-:W-:Y:S01]  /*9120*/  IMAD.IADD R23, R23, 0x1, R9 ;  /* 0x0000000117177824 */ /* 0x000fe200078e0209 */
[----:B------:R-:W1:Y:S02]  /*9130*/  SHFL.IDX PT, R13, R17, RZ, 0x1c1f ;  /* 0x001c1fff110d7589 */ /* 0x000e6400000e0000 */
[----:B------:R-:W-:Y:S01]  /*9140*/  IMAD R9, R8, c[0x0][0x428], RZ ;  /* 0x00010a0008097a24 */ /* 0x000fe200078e02ff */
[----:B------:R-:W-:Y:S01]  /*9150*/  IADD3 R8, R0, 0x8, RZ ;  /* 0x0000000800087810 */ /* 0x000fe20007ffe0ff */
[----:B------:R-:W2:Y:S01]  /*9160*/  SHFL.IDX PT, R19, R17, 0x1, 0x1c1f ;  /* 0x003c1f0011137f89 */ /* 0x000ea200000e0000 */
[----:B------:R-:W-:Y:S02]  /*9170*/  IMAD.WIDE.U32 R22, R14, c[0x0][0x428], R22 ;  /* 0x00010a000e167a25 */ /* 0x000fe400078e0016 */
[----:B------:R-:W-:Y:S02]  /*9180*/  ISETP.GE.OR P1, PT, R8, R11, P1 ;  /* 0x0000000b0800720c */ /* 0x000fe40000f26670 */
[----:B------:R-:W-:-:S05]  /*9190*/  IMAD R9, R14, c[0x0][0x42c], R9 ;  /* 0x00010b000e097a24 */ /* 0x000fca00078e0209 */
[----:B------:R-:W-:Y:S02]  /*91a0*/  IADD3 R14, R23, R9, RZ ;  /* 0x00000009170e7210 */ /* 0x000fe40007ffe0ff */
[----:B------:R-:W-:-:S04]  /*91b0*/  LEA R9, P0, R22, c[0x0][0x400], 0x2 ;  /* 0x0001000016097a11 */ /* 0x000fc800078010ff */
[----:B------:R-:W-:Y:S01]  /*91c0*/  LEA.HI.X R14, R22, c[0x0][0x404], R14, 0x2, P0 ;  /* 0x00010100160e7a11 */ /* 0x000fe200000f140e */
[----:B------:R3:W4:Y:S01]  /*91d0*/  SHFL.IDX PT, R16, R9, RZ, 0x1c1f ;  /* 0x001c1fff09107589 */ /* 0x00072200000e0000 */
[----:B------:R-:W-:-:S03]  /*91e0*/  ISETP.GE.AND P0, PT, R8, R11, PT ;  /* 0x0000000b0800720c */ /* 0x000fc60003f06270 */
[----:B-1----:R3:W-:Y:S04]  /*91f0*/  @!P2 ST.E [R12.64], R2 ;  /* 0x000000020c00a985 */ /* 0x0027e8000c10190e */
[----:B--2---:R3:W-:Y:S01]  /*9200*/  @!P1 ST.E [R18.64], R7 ;  /* 0x0000000712009985 */ /* 0x0047e2000c10190e */
[----:B------:R-:W-:Y:S02]  /*9210*/  ISETP.GE.AND P1, PT, R0, R11, PT ;  /* 0x0000000b0000720c */ /* 0x000fe40003f26270 */
[----:B------:R-:W-:Y:S01]  /*9220*/  SHF.L.U32 R11, R3, 0x1, RZ ;  /* 0x00000001030b7819 */ /* 0x000fe200000006ff */
[----:B------:R3:W1:Y:S10]  /*9230*/  SHFL.IDX PT, R17, R14, RZ, 0x1c1f ;  /* 0x001c1fff0e117589 */ /* 0x00067400000e0000 */
[----:B------:R-:W-:Y:S05]  /*9240*/  @P1 BRA `(.L_x_9) ;  /* 0x000005d000001947 */ /* 0x000fea0003800000 */
[C---:B---3--:R-:W-:Y:S02]  /*9250*/  IADD3 R7, R11.reuse, 0x8, RZ ;  /* 0x000000080b077810 */ /* 0x048fe40007ffe0ff */
[----:B------:R-:W-:-:S02]  /*9260*/  IADD3 R3, R11, 0x10, RZ ;  /* 0x000000100b037810 */ /* 0x000fc40007ffe0ff */
[----:B------:R-:W-:Y:S02]  /*9270*/  ISETP.GE.AND P3, PT, R7, c[0x0][0x3c8], PT ;  /* 0x0000f20007007a0c */ /* 0x000fe40003f66270 */
[----:B------:R-:W-:Y:S02]  /*9280*/  IADD3 R2, R11, 0x18, RZ ;  /* 0x000000180b027810 */ /* 0x000fe40007ffe0ff */
[----:B------:R-:W-:Y:S02]  /*9290*/  ISETP.GE.AND P2, PT, R3, c[0x0][0x3c8], PT ;  /* 0x0000f20003007a0c */ /* 0x000fe40003f46270 */
[----:B------:R-:W-:Y:S02]  /*92a0*/  ISETP.GE.AND P1, PT, R2, c[0x0][0x3c8], PT ;  /* 0x0000f20002007a0c */ /* 0x000fe40003f26270 */
[C---:B------:R-:W-:Y:S02]  /*92b0*/  ISETP.GE.AND P4, PT, R11.reuse, c[0x0][0x3c8], PT ;  /* 0x0000f2000b007a0c */ /* 0x040fe40003f86270 */
[----:B------:R-:W-:-:S02]  /*92c0*/  IADD3 R0, R11, 0x20, RZ ;  /* 0x000000200b007810 */ /* 0x000fc40007ffe0ff */
[----:B------:R-:W-:Y:S02]  /*92d0*/  IADD3 R10, R11, 0x28, RZ ;  /* 0x000000280b0a7810 */ /* 0x000fe40007ffe0ff */
[----:B------:R-:W-:Y:S02]  /*92e0*/  @!P3 LEA.HI R7, R7, R7, RZ, 0x1 ;  /* 0x000000070707b211 */ /* 0x000fe400078f08ff */
[----:B------:R-:W-:Y:S02]  /*92f0*/  ISETP.GE.AND P6, PT, R0, c[0x0][0x3c8], PT ;  /* 0x0000f20000007a0c */ /* 0x000fe40003fc6270 */
[----:B------:R-:W-:Y:S02]  /*9300*/  @!P2 LEA.HI R3, R3, R3, RZ, 0x1 ;  /* 0x000000030303a211 */ /* 0x000fe400078f08ff */
[----:B------:R-:W-:Y:S01]  /*9310*/  @!P3 LOP3.LUT R7, R7, 0xfffffffe, RZ, 0xc0, !PT ;  /* 0xfffffffe0707b812 */ /* 0x000fe200078ec0ff */
[----:B-1--4-:R-:W-:Y:S01]  /*9320*/  @!P4 IMAD.WIDE R12, R11, 0x4, R16 ;  /* 0x000000040b0cc825 */ /* 0x012fe200078e0210 */
[----:B------:R-:W-:-:S02]  /*9330*/  @!P1 LEA.HI R2, R2, R2, RZ, 0x1 ;  /* 0x0000000202029211 */ /* 0x000fc400078f08ff */
[----:B------:R-:W-:Y:S01]  /*9340*/  @!P2 LOP3.LUT R3, R3, 0xfffffffe, RZ, 0xc0, !PT ;  /* 0xfffffffe0303a812 */ /* 0x000fe200078ec0ff */
[--C-:B------:R-:W-:Y:S01]  /*9350*/  @!P3 IMAD.WIDE R6, R7, 0x4, R16.reuse ;  /* 0x000000040706b825 */ /* 0x100fe200078e0210 */
[----:B------:R-:W-:Y:S01]  /*9360*/  @!P1 LOP3.LUT R21, R2, 0xfffffffe, RZ, 0xc0, !PT ;  /* 0xfffffffe02159812 */ /* 0x000fe200078ec0ff */
[----:B------:R1:W-:Y:S01]  /*9370*/  @!P4 ST.E.64 [R12.64], R128 ;  /* 0x000000800c00c985 */ /* 0x0003e2000c101b0e */
[----:B------:R-:W-:Y:S01]  /*9380*/  IADD3 R8, R11, 0x30, RZ ;  /* 0x000000300b087810 */ /* 0x000fe20007ffe0ff */
[----:B------:R-:W-:Y:S01]  /*9390*/  @!P2 IMAD.WIDE R18, R3, 0x4, R16 ;  /* 0x000000040312a825 */ /* 0x000fe200078e0210 */
[C---:B------:R-:W-:Y:S01]  /*93a0*/  IADD3 R3, R11.reuse, 0x38, RZ ;  /* 0x000000380b037810 */ /* 0x040fe20007ffe0ff */
[----:B------:R2:W-:Y:S01]  /*93b0*/  @!P3 ST.E.64 [R6.64], R4 ;  /* 0x000000040600b985 */ /* 0x0005e2000c101b0e */
[C---:B------:R-:W-:Y:S02]  /*93c0*/  IADD3 R15, R11.reuse, 0x40, RZ ;  /* 0x000000400b0f7810 */ /* 0x040fe40007ffe0ff */
[----:B------:R-:W-:Y:S01]  /*93d0*/  ISETP.GE.AND P5, PT, R10, c[0x0][0x3c8], PT ;  /* 0x0000f2000a007a0c */ /* 0x000fe20003fa6270 */
[----:B------:R3:W-:Y:S01]  /*93e0*/  @!P2 ST.E.64 [R18.64], R68 ;  /* 0x000000441200a985 */ /* 0x0007e2000c101b0e */
[----:B------:R-:W-:-:S02]  /*93f0*/  IADD3 R2, R11, 0x48, RZ ;  /* 0x000000480b027810 */ /* 0x000fc40007ffe0ff */
[----:B------:R-:W-:Y:S02]  /*9400*/  ISETP.GE.AND P4, PT, R8, c[0x0][0x3c8], PT ;  /* 0x0000f20008007a0c */ /* 0x000fe40003f86270 */
[----:B------:R-:W-:Y:S02]  /*9410*/  ISETP.GE.AND P3, PT, R3, c[0x0][0x3c8], PT ;  /* 0x0000f20003007a0c */ /* 0x000fe40003f66270 */
[----:B------:R-:W-:Y:S02]  /*9420*/  ISETP.GE.AND P2, PT, R15, c[0x0][0x3c8], PT ;  /* 0x0000f2000f007a0c */ /* 0x000fe40003f46270 */
[----:B------:R-:W-:-:S03]  /*9430*/  @!P6 LEA.HI R0, R0, R0, RZ, 0x1 ;  /* 0x000000000000e211 */ /* 0x000fc600078f08ff */
[----:B------:R-:W-:-:S04]  /*9440*/  @!P5 LEA.HI R10, R10, R10, RZ, 0x1 ;  /* 0x0000000a0a0ad211 */ /* 0x000fc800078f08ff */
[----:B------:R-:W-:Y:S02]  /*9450*/  @!P4 LEA.HI R8, R8, R8, RZ, 0x1 ;  /* 0x000000080808c211 */ /* 0x000fe400078f08ff */
[----:B------:R-:W-:Y:S02]  /*9460*/  @!P3 LEA.HI R3, R3, R3, RZ, 0x1 ;  /* 0x000000030303b211 */ /* 0x000fe400078f08ff */
[----:B------:R-:W-:Y:S02]  /*9470*/  @!P2 LEA.HI R15, R15, R15, RZ, 0x1 ;  /* 0x0000000f0f0fa211 */ /* 0x000fe400078f08ff */
[----:B-1----:R-:W-:Y:S02]  /*9480*/  @!P5 LOP3.LUT R13, R10, 0xfffffffe, RZ, 0xc0, !PT ;  /* 0xfffffffe0a0dd812 */ /* 0x002fe400078ec0ff */
[----:B------:R-:W-:Y:S01]  /*9490*/  @!P3 LOP3.LUT R3, R3, 0xfffffffe, RZ, 0xc0, !PT ;  /* 0xfffffffe0303b812 */ /* 0x000fe200078ec0ff */
[----:B--2---:R-:W-:Y:S01]  /*94a0*/  @!P1 IMAD.WIDE R6, R21, 0x4, R16 ;  /* 0x0000000415069825 */ /* 0x004fe200078e0210 */
[----:B------:R-:W-:-:S02]  /*94b0*/  @!P6 LOP3.LUT R5, R0, 0xfffffffe, RZ, 0xc0, !PT ;  /* 0xfffffffe0005e812 */ /* 0x000fc400078ec0ff */
[----:B------:R-:W-:Y:S02]  /*94c0*/  @!P2 LOP3.LUT R15, R15, 0xfffffffe, RZ, 0xc0, !PT ;  /* 0xfffffffe0f0fa812 */ /* 0x000fe400078ec0ff */
[----:B------:R1:W-:Y:S01]  /*94d0*/  @!P1 ST.E.64 [R6.64], R72 ;  /* 0x0000004806009985 */ /* 0x0003e2000c101b0e */
[----:B------:R-:W-:Y:S01]  /*94e0*/  ISETP.GE.AND P1, PT, R2, c[0x0][0x3c8], PT ;  /* 0x0000f20002007a0c */ /* 0x000fe20003f26270 */
[----:B------:R-:W-:Y:S01]  /*94f0*/  @!P6 IMAD.WIDE R4, R5, 0x4, R16 ;  /* 0x000000040504e825 */ /* 0x000fe200078e0210 */
[----:B---3--:R-:W-:Y:S02]  /*9500*/  @!P4 LOP3.LUT R19, R8, 0xfffffffe, RZ, 0xc0, !PT ;  /* 0xfffffffe0813c812 */ /* 0x008fe400078ec0ff */
[C---:B------:R-:W-:Y:S02]  /*9510*/  IADD3 R0, R11.reuse, 0x50, RZ ;  /* 0x000000500b007810 */ /* 0x040fe40007ffe0ff */
[----:B------:R2:W-:Y:S01]  /*9520*/  @!P6 ST.E.64 [R4.64], R76 ;  /* 0x0000004c0400e985 */ /* 0x0005e2000c101b0e */
[----:B------:R-:W-:-:S02]  /*9530*/  IADD3 R8, R11, 0x58, RZ ;  /* 0x000000580b087810 */ /* 0x000fc40007ffe0ff */
[----:B------:R-:W-:Y:S02]  /*9540*/  IADD3 R10, R11, 0x68, RZ ;  /* 0x000000680b0a7810 */ /* 0x000fe40007ffe0ff */
[----:B------:R-:W-:Y:S02]  /*9550*/  ISETP.GE.AND P6, PT, R0, c[0x0][0x3c8], PT ;  /* 0x0000f20000007a0c */ /* 0x000fe40003fc6270 */
[----:B------:R-:W-:-:S11]  /*9560*/  @!P1 LEA.HI R2, R2, R2, RZ, 0x1 ;  /* 0x0000000202029211 */ /* 0x000fd600078f08ff */
[----:B------:R-:W-:Y:S01]  /*9570*/  @!P6 LEA.HI R0, R0, R0, RZ, 0x1 ;  /* 0x000000000000e211 */ /* 0x000fe200078f08ff */
[----:B-1----:R-:W-:-:S04]  /*9580*/  @!P5 IMAD.WIDE R6, R13, 0x4, R16 ;  /* 0x000000040d06d825 */ /* 0x002fc800078e0210 */
[--C-:B------:R-:W-:Y:S01]  /*9590*/  @!P4 IMAD.WIDE R12, R19, 0x4, R16.reuse ;  /* 0x00000004130cc825 */ /* 0x100fe200078e0210 */
[----:B------:R1:W-:Y:S01]  /*95a0*/  @!P5 ST.E.64 [R6.64], R80 ;  /* 0x000000500600d985 */ /* 0x0003e2000c101b0e */
[----:B------:R-:W-:Y:S02]  /*95b0*/  ISETP.GE.AND P5, PT, R8, c[0x0][0x3c8], PT ;  /* 0x0000f20008007a0c */ /* 0x000fe40003fa6270 */
[----:B--2---:R-:W-:Y:S01]  /*95c0*/  @!P1 LOP3.LUT R5, R2, 0xfffffffe, RZ, 0xc0, !PT ;  /* 0xfffffffe02059812 */ /* 0x004fe200078ec0ff */
[--C-:B------:R-:W-:Y:S01]  /*95d0*/  @!P3 IMAD.WIDE R2, R3, 0x4, R16.reuse ;  /* 0x000000040302b825 */ /* 0x100fe200078e0210 */
[----:B------:R-:W-:Y:S03]  /*95e0*/  @!P4 ST.E.64 [R12.64], R84 ;  /* 0x000000540c00c985 */ /* 0x000fe6000c101b0e */
[--C-:B------:R-:W-:Y:S01]  /*95f0*/  @!P2 IMAD.WIDE R18, R15, 0x4, R16.reuse ;  /* 0x000000040f12a825 */ /* 0x100fe200078e0210 */
[----:B------:R-:W-:Y:S01]  /*9600*/  IADD3 R15, R11, 0x60, RZ ;  /* 0x000000600b0f7810 */ /* 0x000fe20007ffe0ff */
[----:B------:R2:W-:Y:S01]  /*9610*/  @!P3 ST.E.64 [R2.64], R88 ;  /* 0x000000580200b985 */ /* 0x0005e2000c101b0e */
[----:B------:R-:W-:Y:S01]  /*9620*/  ISETP.GE.AND P3, PT, R10, c[0x0][0x3c8], PT ;  /* 0x0000f2000a007a0c */ /* 0x000fe20003f66270 */
[----:B------:R-:W-:Y:S01]  /*9630*/  @!P1 IMAD.WIDE R4, R5, 0x4, R16 ;  /* 0x0000000405049825 */ /* 0x000fe200078e0210 */
[----:B------:R-:W-:Y:S01]  /*9640*/  ISETP.GE.AND P4, PT, R15, c[0x0][0x3c8], PT ;  /* 0x0000f2000f007a0c */ /* 0x000fe20003f86270 */
[----:B------:R-:W-:Y:S01]  /*9650*/  @!P2 ST.E.64 [R18.64], R92 ;  /* 0x0000005c1200a985 */ /* 0x000fe2000c101b0e */
[----:B------:R-:W-:-:S03]  /*9660*/  @!P5 LEA.HI R8, R8, R8, RZ, 0x1 ;  /* 0x000000080808d211 */ /* 0x000fc600078f08ff */
[----:B------:R3:W-:Y:S06]  /*9670*/  @!P1 ST.E.64 [R4.64], R96 ;  /* 0x0000006004009985 */ /* 0x0007ec000c101b0e */
[----:B------:R-:W-:Y:S02]  /*9680*/  @!P3 LEA.HI R10, R10, R10, RZ, 0x1 ;  /* 0x0000000a0a0ab211 */ /* 0x000fe400078f08ff */
[----:B------:R-:W-:Y:S02]  /*9690*/  @!P4 LEA.HI R15, R15, R15, RZ, 0x1 ;  /* 0x0000000f0f0fc211 */ /* 0x000fe400078f08ff */
[----:B-1----:R-:W-:-:S02]  /*96a0*/  IADD3 R7, R11, 0x70, RZ ;  /* 0x000000700b077810 */ /* 0x002fc40007ffe0ff */
[----:B------:R-:W-:Y:S02]  /*96b0*/  IADD3 R6, R11, 0x78, RZ ;  /* 0x000000780b067810 */ /* 0x000fe40007ffe0ff */
[----:B------:R-:W-:Y:S02]  /*96c0*/  ISETP.GE.AND P2, PT, R7, c[0x0][0x3c8], PT ;  /* 0x0000f20007007a0c */ /* 0x000fe40003f46270 */
[----:B------:R-:W-:Y:S02]  /*96d0*/  ISETP.GE.AND P1, PT, R6, c[0x0][0x3c8], PT ;  /* 0x0000f20006007a0c */ /* 0x000fe40003f26270 */
[----:B------:R-:W-:Y:S02]  /*96e0*/  @!P4 LOP3.LUT R15, R15, 0xfffffffe, RZ, 0xc0, !PT ;  /* 0xfffffffe0f0fc812 */ /* 0x000fe400078ec0ff */
[----:B--2---:R-:W-:Y:S02]  /*96f0*/  @!P6 LOP3.LUT R3, R0, 0xfffffffe, RZ, 0xc0, !PT ;  /* 0xfffffffe0003e812 */ /* 0x004fe400078ec0ff */
[----:B------:R-:W-:Y:S01]  /*9700*/  @!P3 LOP3.LUT R13, R10, 0xfffffffe, RZ, 0xc0, !PT ;  /* 0xfffffffe0a0db812 */ /* 0x000fe200078ec0ff */
[----:B------:R-:W-:-:S04]  /*9710*/  @!P4 IMAD.WIDE R20, R15, 0x4, R16 ;  /* 0x000000040f14c825 */ /* 0x000fc800078e0210 */
[----:B------:R-:W-:Y:S01]  /*9720*/  @!P2 LEA.HI R7, R7, R7, RZ, 0x1 ;  /* 0x000000070707a211 */ /* 0x000fe200078f08ff */
[--C-:B------:R-:W-:Y:S01]  /*9730*/  @!P6 IMAD.WIDE R2, R3, 0x4, R16.reuse ;  /* 0x000000040302e825 */ /* 0x100fe200078e0210 */
[----:B------:R-:W-:Y:S02]  /*9740*/  @!P1 LEA.HI R6, R6, R6, RZ, 0x1 ;  /* 0x0000000606069211 */ /* 0x000fe400078f08ff */
[----:B---3--:R-:W-:Y:S01]  /*9750*/  @!P5 LOP3.LUT R5, R8, 0xfffffffe, RZ, 0xc0, !PT ;  /* 0xfffffffe0805d812 */ /* 0x008fe200078ec0ff */
[--C-:B------:R-:W-:Y:S01]  /*9760*/  @!P3 IMAD.WIDE R12, R13, 0x4, R16.reuse ;  /* 0x000000040d0cb825 */ /* 0x100fe200078e0210 */
[----:B------:R-:W-:Y:S01]  /*9770*/  @!P2 LOP3.LUT R7, R7, 0xfffffffe, RZ, 0xc0, !PT ;  /* 0xfffffffe0707a812 */ /* 0x000fe200078ec0ff */
[----:B------:R1:W-:Y:S01]  /*9780*/  @!P6 ST.E.64 [R2.64], R100 ;  /* 0x000000640200e985 */ /* 0x0003e2000c101b0e */
[----:B------:R-:W-:Y:S01]  /*9790*/  @!P1 LOP3.LUT R19, R6, 0xfffffffe, RZ, 0xc0, !PT ;  /* 0xfffffffe06139812 */ /* 0x000fe200078ec0ff */
[----:B------:R-:W-:-:S04]  /*97a0*/  @!P5 IMAD.WIDE R4, R5, 0x4, R16 ;  /* 0x000000040504d825 */ /* 0x000fc800078e0210 */
[--C-:B------:R-:W-:Y:S01]  /*97b0*/  @!P2 IMAD.WIDE R6, R7, 0x4, R16.reuse ;  /* 0x000000040706a825 */ /* 0x100fe200078e0210 */
[----:B------:R1:W-:Y:S03]  /*97c0*/  @!P5 ST.E.64 [R4.64], R104 ;  /* 0x000000680400d985 */ /* 0x0003e6000c101b0e */
[----:B------:R-:W-:Y:S01]  /*97d0*/  @!P1 IMAD.WIDE R16, R19, 0x4, R16 ;  /* 0x0000000413109825 */ /* 0x000fe200078e0210 */
[----:B------:R1:W-:Y:S04]  /*97e0*/  @!P4 ST.E.64 [R20.64], R120 ;  /* 0x000000781400c985 */ /* 0x0003e8000c101b0e */
[----:B------:R1:W-:Y:S04]  /*97f0*/  @!P3 ST.E.64 [R12.64], R108 ;  /* 0x0000006c0c00b985 */ /* 0x0003e8000c101b0e */
[----:B------:R1:W-:Y:S04]  /*9800*/  @!P2 ST.E.64 [R6.64], R116 ;  /* 0x000000740600a985 */ /* 0x0003e8000c101b0e */
[----:B------:R1:W-:Y:S02]  /*9810*/  @!P1 ST.E.64 [R16.64], R112 ;  /* 0x0000007010009985 */ /* 0x0003e4000c101b0e */
.L_x_9:
[----:B------:R-:W-:Y:S05]  /*9820*/  BSYNC B0 ;  /* 0x0000000000007941 */ /* 0x000fea0003800000 */
.L_x_8:
[----:B-1----:R1:W2:Y:S04]  /*9830*/  SHFL.IDX PT, R5, R14, 0x1, 0x1c1f ;  /* 0x003c1f000e057f89 */ /* 0x0022a800000e0000 */
[----:B------:R1:W3:Y:S01]  /*9840*/  SHFL.IDX PT, R4, R9, 0x1, 0x1c1f ;  /* 0x003c1f0009047f89 */ /* 0x0002e200000e0000 */
[----:B------:R-:W-:Y:S05]  /*9850*/  @P0 EXIT ;  /* 0x000000000000094d */ /* 0x000fea0003800000 */
[C---:B------:R-:W-:Y:S02]  /*9860*/  ISETP.GE.AND P0, PT, R11.reuse, c[0x0][0x3c8], PT ;  /* 0x0000f2000b007a0c */ /* 0x040fe40003f06270 */
[----:B---3--:R-:W-:-:S02]  /*9870*/  IADD3 R2, R11, 0x8, RZ ;  /* 0x000000080b027810 */ /* 0x008fc40007ffe0ff */
[C---:B------:R-:W-:Y:S02]  /*9880*/  IADD3 R0, R11.reuse, 0x10, RZ ;  /* 0x000000100b007810 */ /* 0x040fe40007ffe0ff */
[----:B------:R-:W-:Y:S02]  /*9890*/  ISETP.GE.AND P6, PT, R2, c[0x0][0x3c8], PT ;  /* 0x0000f20002007a0c */ /* 0x000fe40003fc6270 */
[----:B------:R-:W-:Y:S02]  /*98a0*/  ISETP.GE.AND P5, PT, R0, c[0x0][0x3c8], PT ;  /* 0x0000f20000007a0c */ /* 0x000fe40003fa6270 */
[C---:B-1----:R-:W-:Y:S02]  /*98b0*/  IADD3 R9, R11.reuse, 0x18, RZ ;  /* 0x000000180b097810 */ /* 0x042fe40007ffe0ff */
[C---:B------:R-:W-:Y:S01]  /*98c0*/  IADD3 R8, R11.reuse, 0x20, RZ ;  /* 0x000000200b087810 */ /* 0x040fe20007ffe0ff */
[C---:B--2---:R-:W-:Y:S01]  /*98d0*/  @!P0 IMAD.WIDE R14, R11.reuse, 0x4, R4 ;  /* 0x000000040b0e8825 */ /* 0x044fe200078e0204 */
[----:B------:R-:W-:-:S02]  /*98e0*/  IADD3 R7, R11, 0x28, RZ ;  /* 0x000000280b077810 */ /* 0x000fc40007ffe0ff */
[C---:B------:R-:W-:Y:S02]  /*98f0*/  IADD3 R6, R11.reuse, 0x30, RZ ;  /* 0x000000300b067810 */ /* 0x040fe40007ffe0ff */
[----:B------:R-:W-:Y:S01]  /*9900*/  IADD3 R3, R11, 0x38, RZ ;  /* 0x000000380b037810 */ /* 0x000fe20007ffe0ff */
[----:B------:R1:W-:Y:S01]  /*9910*/  @!P0 ST.E.64 [R14.64], R130 ;  /* 0x000000820e008985 */ /* 0x0003e2000c101b0e */
[----:B------:R-:W-:Y:S02]  /*9920*/  ISETP.GE.AND P4, PT, R9, c[0x0][0x3c8], PT ;  /* 0x0000f20009007a0c */ /* 0x000fe40003f86270 */
[----:B------:R-:W-:Y:S02]  /*9930*/  ISETP.GE.AND P3, PT, R8, c[0x0][0x3c8], PT ;  /* 0x0000f20008007a0c */ /* 0x000fe40003f66270 */
[----:B------:R-:W-:Y:S02]  /*9940*/  ISETP.GE.AND P2, PT, R7, c[0x0][0x3c8], PT ;  /* 0x0000f20007007a0c */ /* 0x000fe40003f46270 */
[----:B------:R-:W-:-:S02]  /*9950*/  ISETP.GE.AND P1, PT, R6, c[0x0][0x3c8], PT ;  /* 0x0000f20006007a0c */ /* 0x000fc40003f26270 */
[----:B------:R-:W-:Y:S02]  /*9960*/  ISETP.GE.AND P0, PT, R3, c[0x0][0x3c8], PT ;  /* 0x0000f20003007a0c */ /* 0x000fe40003f06270 */
[----:B------:R-:W-:Y:S02]  /*9970*/  @!P6 LEA.HI R2, R2, R2, RZ, 0x1 ;  /* 0x000000020202e211 */ /* 0x000fe400078f08ff */
[----:B------:R-:W-:Y:S02]  /*9980*/  @!P5 LEA.HI R0, R0, R0, RZ, 0x1 ;  /* 0x000000000000d211 */ /* 0x000fe400078f08ff */
[----:B------:R-:W-:Y:S02]  /*9990*/  @!P6 LOP3.LUT R13, R2, 0xfffffffe, RZ, 0xc0, !PT ;  /* 0xfffffffe020de812 */ /* 0x000fe400078ec0ff */
[----:B------:R-:W-:Y:S02]  /*99a0*/  @!P4 LEA.HI R9, R9, R9, RZ, 0x1 ;  /* 0x000000090909c211 */ /* 0x000fe400078f08ff */
[----:B------:R-:W-:Y:S01]  /*99b0*/  @!P3 LEA.HI R8, R8, R8, RZ, 0x1 ;  /* 0x000000080808b211 */ /* 0x000fe200078f08ff */
[----:B------:R-:W-:Y:S01]  /*99c0*/  @!P6 IMAD.WIDE R12, R13, 0x4, R4 ;  /* 0x000000040d0ce825 */ /* 0x000fe200078e0204 */
[----:B------:R-:W-:-:S02]  /*99d0*/  @!P2 LEA.HI R7, R7, R7, RZ, 0x1 ;  /* 0x000000070707a211 */ /* 0x000fc400078f08ff */
[----:B------:R-:W-:Y:S02]  /*99e0*/  @!P1 LEA.HI R6, R6, R6, RZ, 0x1 ;  /* 0x0000000606069211 */ /* 0x000fe400078f08ff */
[----:B------:R-:W-:Y:S01]  /*99f0*/  @!P0 LEA.HI R3, R3, R3, RZ, 0x1 ;  /* 0x0000000303038211 */ /* 0x000fe200078f08ff */
[----:B------:R2:W-:Y:S01]  /*9a00*/  @!P6 ST.E.64 [R12.64], R126 ;  /* 0x0000007e0c00e985 */ /* 0x0005e2000c101b0e */
[----:B------:R-:W-:Y:S02]  /*9a10*/  @!P4 LOP3.LUT R9, R9, 0xfffffffe, RZ, 0xc0, !PT ;  /* 0xfffffffe0909c812 */ /* 0x000fe400078ec0ff */
[----:B-1----:R-:W-:Y:S02]  /*9a20*/  @!P5 LOP3.LUT R15, R0, 0xfffffffe, RZ, 0xc0, !PT ;  /* 0xfffffffe000fd812 */ /* 0x002fe400078ec0ff */
[----:B------:R-:W-:Y:S02]  /*9a30*/  IADD3 R2, R11, 0x40, RZ ;  /* 0x000000400b027810 */ /* 0x000fe40007ffe0ff */
[----:B------:R-:W-:Y:S01]  /*9a40*/  @!P3 LOP3.LUT R17, R8, 0xfffffffe, RZ, 0xc0, !PT ;  /* 0xfffffffe0811b812 */ /* 0x000fe200078ec0ff */
[----:B------:R-:W-:Y:S01]  /*9a50*/  @!P5 IMAD.WIDE R14, R15, 0x4, R4 ;  /* 0x000000040f0ed825 */ /* 0x000fe200078e0204 */
[----:B------:R-:W-:-:S02]  /*9a60*/  IADD3 R0, R11, 0x48, RZ ;  /* 0x000000480b007810 */ /* 0x000fc40007ffe0ff */
[----:B------:R-:W-:Y:S01]  /*9a70*/  @!P2 LOP3.LUT R7, R7, 0xfffffffe, RZ, 0xc0, !PT ;  /* 0xfffffffe0707a812 */ /* 0x000fe200078ec0ff */
[----:B------:R-:W-:Y:S01]  /*9a80*/  @!P4 IMAD.WIDE R8, R9, 0x4, R4 ;  /* 0x000000040908c825 */ /* 0x000fe200078e0204 */
[----:B------:R-:W-:Y:S01]  /*9a90*/  @!P0 LOP3.LUT R3, R3, 0xfffffffe, RZ, 0xc0, !PT ;  /* 0xfffffffe03038812 */ /* 0x000fe200078ec0ff */
[----:B------:R1:W-:Y:S01]  /*9aa0*/  @!P5 ST.E.64 [R14.64], R70 ;  /* 0x000000460e00d985 */ /* 0x0003e2000c101b0e */
[----:B------:R-:W-:Y:S02]  /*9ab0*/  ISETP.GE.AND P6, PT, R2, c[0x0][0x3c8], PT ;  /* 0x0000f20002007a0c */ /* 0x000fe40003fc6270 */
[----:B------:R-:W-:Y:S01]  /*9ac0*/  ISETP.GE.AND P5, PT, R0, c[0x0][0x3c8], PT ;  /* 0x0000f20000007a0c */ /* 0x000fe20003fa6270 */
[----:B------:R3:W-:Y:S01]  /*9ad0*/  @!P4 ST.E.64 [R8.64], R74 ;  /* 0x0000004a0800c985 */ /* 0x0007e2000c101b0e */
[C---:B------:R-:W-:Y:S02]  /*9ae0*/  IADD3 R20, R11.reuse, 0x50, RZ ;  /* 0x000000500b147810 */ /* 0x040fe40007ffe0ff */
[----:B------:R-:W-:-:S02]  /*9af0*/  IADD3 R19, R11, 0x58, RZ ;  /* 0x000000580b137810 */ /* 0x000fc40007ffe0ff */
[C---:B------:R-:W-:Y:S02]  /*9b00*/  IADD3 R18, R11.reuse, 0x60, RZ ;  /* 0x000000600b127810 */ /* 0x040fe40007ffe0ff */
[----:B------:R-:W-:Y:S02]  /*9b10*/  IADD3 R10, R11, 0x68, RZ ;  /* 0x000000680b0a7810 */ /* 0x000fe40007ffe0ff */
[----:B------:R-:W-:Y:S02]  /*9b20*/  ISETP.GE.AND P4, PT, R20, c[0x0][0x3c8], PT ;  /* 0x0000f20014007a0c */ /* 0x000fe40003f86270 */
[----:B--2---:R-:W-:Y:S01]  /*9b30*/  @!P1 LOP3.LUT R13, R6, 0xfffffffe, RZ, 0xc0, !PT ;  /* 0xfffffffe060d9812 */ /* 0x004fe200078ec0ff */
[--C-:B------:R-:W-:Y:S01]  /*9b40*/  @!P2 IMAD.WIDE R6, R7, 0x4, R4.reuse ;  /* 0x000000040706a825 */ /* 0x100fe200078e0204 */
[----:B------:R-:W-:Y:S02]  /*9b50*/  @!P6 LEA.HI R2, R2, R2, RZ, 0x1 ;  /* 0x000000020202e211 */ /* 0x000fe400078f08ff */
[----:B------:R-:W-:Y:S01]  /*9b60*/  @!P5 LEA.HI R0, R0, R0, RZ, 0x1 ;  /* 0x000000000000d211 */ /* 0x000fe200078f08ff */
[----:B------:R-:W-:-:S06]  /*9b70*/  @!P1 IMAD.WIDE R12, R13, 0x4, R4 ;  /* 0x000000040d0c9825 */ /* 0x000fcc00078e0204 */
[----:B------:R-:W-:Y:S01]  /*9b80*/  @!P4 LEA.HI R20, R20, R20, RZ, 0x1 ;  /* 0x000000141414c211 */ /* 0x000fe200078f08ff */
[----:B-1----:R-:W-:-:S04]  /*9b90*/  @!P3 IMAD.WIDE R14, R17, 0x4, R4 ;  /* 0x00000004110eb825 */ /* 0x002fc800078e0204 */
[----:B----4-:R-:W-:Y:S01]  /*9ba0*/  @!P0 IMAD.WIDE R16, R3, 0x4, R4 ;  /* 0x0000000403108825 */ /* 0x010fe200078e0204 */
[----:B------:R1:W-:Y:S01]  /*9bb0*/  @!P3 ST.E.64 [R14.64], R78 ;  /* 0x0000004e0e00b985 */ /* 0x0003e2000c101b0e */
[----:B------:R-:W-:Y:S02]  /*9bc0*/  IADD3 R3, R11, 0x70, RZ ;  /* 0x000000700b037810 */ /* 0x000fe40007ffe0ff */
[----:B------:R-:W-:Y:S01]  /*9bd0*/  ISETP.GE.AND P3, PT, R19, c[0x0][0x3c8], PT ;  /* 0x0000f20013007a0c */ /* 0x000fe20003f66270 */
[----:B------:R2:W-:Y:S01]  /*9be0*/  @!P2 ST.E.64 [R6.64], R82 ;  /* 0x000000520600a985 */ /* 0x0005e2000c101b0e */
[----:B------:R-:W-:Y:S02]  /*9bf0*/  ISETP.GE.AND P2, PT, R18, c[0x0][0x3c8], PT ;  /* 0x0000f20012007a0c */ /* 0x000fe40003f46270 */
[----:B---3--:R-:W-:Y:S01]  /*9c00*/  @!P5 LOP3.LUT R9, R0, 0xfffffffe, RZ, 0xc0, !PT ;  /* 0xfffffffe0009d812 */ /* 0x008fe200078ec0ff */
[----:B------:R3:W-:Y:S01]  /*9c10*/  @!P1 ST.E.64 [R12.64], R86 ;  /* 0x000000560c009985 */ /* 0x0007e2000c101b0e */
[----:B------:R-:W-:-:S02]  /*9c20*/  ISETP.GE.AND P1, PT, R10, c[0x0][0x3c8], PT ;  /* 0x0000f2000a007a0c */ /* 0x000fc40003f26270 */
[----:B------:R-:W-:Y:S01]  /*9c30*/  IADD3 R11, R11, 0x78, RZ ;  /* 0x000000780b0b7810 */ /* 0x000fe20007ffe0ff */
[----:B------:R4:W-:Y:S01]  /*9c40*/  @!P0 ST.E.64 [R16.64], R90 ;  /* 0x0000005a10008985 */ /* 0x0009e2000c101b0e */
[----:B------:R-:W-:Y:S01]  /*9c50*/  ISETP.GE.AND P0, PT, R3, c[0x0][0x3c8], PT ;  /* 0x0000f20003007a0c */ /* 0x000fe20003f06270 */
[----:B------:R-:W-:Y:S02]  /*9c60*/  @!P5 IMAD.WIDE R8, R9, 0x4, R4 ;  /* 0x000000040908d825 */ /* 0x000fe400078e0204 */
[----:B------:R-:W-:Y:S02]  /*9c70*/  @!P3 LEA.HI R19, R19, R19, RZ, 0x1 ;  /* 0x000000131313b211 */ /* 0x000fe400078f08ff */
[----:B------:R-:W-:Y:S02]  /*9c80*/  @!P2 LEA.HI R18, R18, R18, RZ, 0x1 ;  /* 0x000000121212a211 */ /* 0x000fe400078f08ff */
[----:B------:R-:W-:Y:S02]  /*9c90*/  @!P3 LOP3.LUT R19, R19, 0xfffffffe, RZ, 0xc0, !PT ;  /* 0xfffffffe1313b812 */ /* 0x000fe400078ec0ff */
[----:B------:R-:W-:-:S04]  /*9ca0*/  @!P1 LEA.HI R10, R10, R10, RZ, 0x1 ;  /* 0x0000000a0a0a9211 */ /* 0x000fc800078f08ff */
[----:B------:R-:W-:Y:S02]  /*9cb0*/  @!P0 LEA.HI R3, R3, R3, RZ, 0x1 ;  /* 0x0000000303038211 */ /* 0x000fe400078f08ff */
[----:B-1----:R-:W-:Y:S02]  /*9cc0*/  @!P2 LOP3.LUT R15, R18, 0xfffffffe, RZ, 0xc0, !PT ;  /* 0xfffffffe120fa812 */ /* 0x002fe400078ec0ff */
[----:B------:R-:W-:Y:S02]  /*9cd0*/  @!P0 LOP3.LUT R3, R3, 0xfffffffe, RZ, 0xc0, !PT ;  /* 0xfffffffe03038812 */ /* 0x000fe400078ec0ff */
[----:B--2---:R-:W-:-:S03]  /*9ce0*/  @!P6 LOP3.LUT R7, R2, 0xfffffffe, RZ, 0xc0, !PT ;  /* 0xfffffffe0207e812 */ /* 0x004fc600078ec0ff */
[----:B------:R-:W-:Y:S01]  /*9cf0*/  @!P0 IMAD.WIDE R2, R3, 0x4, R4 ;  /* 0x0000000403028825 */ /* 0x000fe200078e0204 */
[----:B---3--:R-:W-:-:S03]  /*9d00*/  @!P4 LOP3.LUT R13, R20, 0xfffffffe, RZ, 0xc0, !PT ;  /* 0xfffffffe140dc812 */ /* 0x008fc600078ec0ff */
[----:B------:R-:W-:Y:S01]  /*9d10*/  @!P6 IMAD.WIDE R6, R7, 0x4, R4 ;  /* 0x000000040706e825 */ /* 0x000fe200078e0204 */
[----:B----4-:R-:W-:-:S04]  /*9d20*/  @!P1 LOP3.LUT R17, R10, 0xfffffffe, RZ, 0xc0, !PT ;  /* 0xfffffffe0a119812 */ /* 0x010fc800078ec0ff */
[----:B------:R1:W-:Y:S04]  /*9d30*/  @!P6 ST.E.64 [R6.64], R94 ;  /* 0x0000005e0600e985 */ /* 0x0003e8000c101b0e */
[----:B------:R2:W-:Y:S01]  /*9d40*/  @!P5 ST.E.64 [R8.64], R98 ;  /* 0x000000620800d985 */ /* 0x0005e2000c101b0e */
[----:B-1----:R-:W-:-:S04]  /*9d50*/  @!P4 IMAD.WIDE R6, R13, 0x4, R4 ;  /* 0x000000040d06c825 */ /* 0x002fc800078e0204 */
[--C-:B--2---:R-:W-:Y:S01]  /*9d60*/  @!P3 IMAD.WIDE R8, R19, 0x4, R4.reuse ;  /* 0x000000041308b825 */ /* 0x104fe200078e0204 */
[----:B------:R1:W-:Y:S03]  /*9d70*/  @!P4 ST.E.64 [R6.64], R102 ;  /* 0x000000660600c985 */ /* 0x0003e6000c101b0e */
[--C-:B------:R-:W-:Y:S01]  /*9d80*/  @!P2 IMAD.WIDE R12, R15, 0x4, R4.reuse ;  /* 0x000000040f0ca825 */ /* 0x100fe200078e0204 */
[----:B------:R1:W-:Y:S03]  /*9d90*/  @!P3 ST.E.64 [R8.64], R106 ;  /* 0x0000006a0800b985 */ /* 0x0003e6000c101b0e */
[----:B------:R-:W-:Y:S01]  /*9da0*/  @!P1 IMAD.WIDE R14, R17, 0x4, R4 ;  /* 0x00000004110e9825 */ /* 0x000fe200078e0204 */
[----:B------:R1:W-:Y:S04]  /*9db0*/  @!P2 ST.E.64 [R12.64], R122 ;  /* 0x0000007a0c00a985 */ /* 0x0003e8000c101b0e */
[----:B------:R1:W-:Y:S04]  /*9dc0*/  @!P1 ST.E.64 [R14.64], R110 ;  /* 0x0000006e0e009985 */ /* 0x0003e8000c101b0e */
[----:B------:R1:W-:Y:S01]  /*9dd0*/  @!P0 ST.E.64 [R2.64], R118 ;  /* 0x0000007602008985 */ /* 0x0003e2000c101b0e */
[----:B------:R-:W-:-:S13]  /*9de0*/  ISETP.GE.AND P0, PT, R11, c[0x0][0x3c8], PT ;  /* 0x0000f2000b007a0c */ /* 0x000fda0003f06270 */
[----:B------:R-:W-:Y:S05]  /*9df0*/  @P0 EXIT ;  /* 0x000000000000094d */ /* 0x000fea0003800000 */
[----:B-1----:R-:W-:-:S04]  /*9e00*/  LEA.HI R3, R11, R11, RZ, 0x1 ;  /* 0x0000000b0b037211 */ /* 0x002fc800078f08ff */
[----:B------:R-:W-:-:S05]  /*9e10*/  LOP3.LUT R3, R3, 0xfffffffe, RZ, 0xc0, !PT ;  /* 0xfffffffe03037812 */ /* 0x000fca00078ec0ff */
[----:B------:R-:W-:-:S05]  /*9e20*/  IMAD.WIDE R4, R3, 0x4, R4 ;  /* 0x0000000403047825 */ /* 0x000fca00078e0204 */
[----:B------:R-:W-:Y:S01]  /*9e30*/  ST.E.64 [R4.64], R114 ;  /* 0x0000007204007985 */ /* 0x000fe2000c101b0e */
[----:B------:R-:W-:Y:S05]  /*9e40*/  EXIT ;  /* 0x000000000000794d */ /* 0x000fea0003800000 */
.L_x_7:
[----:B------:R-:W1:Y:S02]  /*9e50*/  S2R R4, SR_TID.X ;  /* 0x0000000000047919 */ /* 0x000e640000002100 */
[----:B-1----:R-:W-:-:S13]  /*9e60*/  ISETP.GT.AND P0, PT, R4, 0x7f, PT ;  /* 0x0000007f0400780c */ /* 0x002fda0003f04270 */
[----:B------:R-:W-:Y:S05]  /*9e70*/  @P0 EXIT ;  /* 0x000000000000094d */ /* 0x000fea0003800000 */
[----:B------:R-:W1:Y:S01]  /*9e80*/  S2R R7, SR_CTAID.X ;  /* 0x0000000000077919 */ /* 0x000e620000002500 */
[----:B------:R-:W-:-:S05]  /*9e90*/  MOV R0, c[0x0][0x4e8] ;  /* 0x00013a0000007a02 */ /* 0x000fca0000000f00 */
[----:B------:R-:W-:Y:S01]  /*9ea0*/  IMAD R2, R0, c[0x0][0x388], RZ ;  /* 0x0000e20000027a24 */ /* 0x000fe200078e02ff */
[----:B-1----:R-:W-:-:S04]  /*9eb0*/  LEA R7, R7, R4, 0x7 ;  /* 0x0000000407077211 */ /* 0x002fc800078e38ff */
[----:B------:R-:W-:-:S13]  /*9ec0*/  ISETP.GE.AND P0, PT, R7, R2, PT ;  /* 0x000000020700720c */ /* 0x000fda0003f06270 */
[----:B------:R-:W-:Y:S05]  /*9ed0*/  @P0 EXIT ;  /* 0x000000000000094d */ /* 0x000fea0003800000 */
[----:B------:R-:W1:Y:S01]  /*9ee0*/  S2R R5, SR_CTAID.Z ;  /* 0x0000000000057919 */ /* 0x000e620000002700 */
[----:B------:R-:W-:Y:S01]  /*9ef0*/  USHF.R.S32.HI UR6, URZ, 0x1f, UR10 ;  /* 0x0000001f3f067899 */ /* 0x000fe2000801140a */
[----:B------:R-:W-:Y:S01]  /*9f00*/  ISETP.NE.AND P0, PT, R0, 0x1, PT ;  /* 0x000000010000780c */ /* 0x000fe20003f05270 */
[----:B------:R-:W-:Y:S01]  /*9f10*/  ULDC.64 UR4, c[0x0][0x4d0] ;  /* 0x0001340000047ab9 */ /* 0x000fe20000000a00 */
[----:B------:R-:W2:Y:S01]  /*9f20*/  S2R R3, SR_CTAID.Y ;  /* 0x0000000000037919 */ /* 0x000ea20000002600 */
[----:B------:R-:W-:Y:S01]  /*9f30*/  UIMAD UR6, UR6, UR4, URZ ;  /* 0x00000004060672a4 */ /* 0x000fe2000f8e023f */
[----:B------:R-:W-:Y:S01]  /*9f40*/  IADD3 R2, RZ, -UR10, RZ ;  /* 0x8000000aff027c10 */ /* 0x000fe2000fffe0ff */
[----:B------:R-:W-:Y:S01]  /*9f50*/  UIMAD.WIDE.U32 UR8, UR10, UR4, URZ ;  /* 0x000000040a0872a5 */ /* 0x000fe2000f8e003f */
[----:B------:R-:W-:Y:S01]  /*9f60*/  MOV R6, R7 ;  /* 0x0000000700067202 */ /* 0x000fe20000000f00 */
[----:B------:R-:W-:-:S04]  /*9f70*/  UIMAD UR4, UR10, UR5, UR6 ;  /* 0x000000050a0472a4 */ /* 0x000fc8000f8e0206 */
[----:B------:R-:W-:Y:S01]  /*9f80*/  UIADD3 UR4, UR9, UR4, URZ ;  /* 0x0000000409047290 */ /* 0x000fe2000fffe03f */
[----:B------:R-:W-:Y:S01]  /*9f90*/  MOV R9, UR9 ;  /* 0x0000000900097c02 */ /* 0x000fe20008000f00 */
[----:B------:R-:W-:-:S04]  /*9fa0*/  @P0 IMAD.HI.U32 R4, R7, c[0x0][0x4ec], RZ ;  /* 0x00013b0007040a27 */ /* 0x000fc800078e00ff */
[----:B------:R-:W-:Y:S01]  /*9fb0*/  IMAD.U32 R8, RZ, RZ, UR8 ;  /* 0x00000008ff087e24 */ /* 0x000fe2000f8e00ff */
[----:B------:R-:W-:Y:S01]  /*9fc0*/  @P0 SHF.R.U32.HI R6, RZ, c[0x0][0x4f0], R4 ;  /* 0x00013c00ff060a19 */ /* 0x000fe20000011604 */
[----:B------:R-:W-:Y:S01]  /*9fd0*/  IMAD.U32 R9, RZ, RZ, UR4 ;  /* 0x00000004ff097e24 */ /* 0x000fe2000f8e00ff */
[----:B-1----:R-:W-:-:S03]  /*9fe0*/  SHF.R.S32.HI R0, RZ, 0x1f, R5 ;  /* 0x0000001fff007819 */ /* 0x002fc60000011405 */
[----:B------:R-:W-:Y:S01]  /*9ff0*/  IMAD.WIDE.U32 R8, R5, c[0x0][0x4d8], R8 ;  /* 0x0001360005087a25 */ /* 0x000fe200078e0008 */
[----:B------:R-:W-:-:S03]  /*a000*/  IADD3 R4, -R6, RZ, RZ ;  /* 0x000000ff06047210 */ /* 0x000fc60007ffe1ff */
[----:B------:R-:W-:Y:S02]  /*a010*/  IMAD R0, R0, c[0x0][0x4d8], RZ ;  /* 0x0001360000007a24 */ /* 0x000fe400078e02ff */
[----:B--2---:R-:W-:Y:S02]  /*a020*/  IMAD R2, R2, c[0x0][0x550], R3 ;  /* 0x0001540002027a24 */ /* 0x004fe400078e0203 */
[----:B------:R-:W-:Y:S02]  /*a030*/  IMAD R0, R5, c[0x0][0x4dc], R0 ;  /* 0x0001370005007a24 */ /* 0x000fe400078e0200 */
[----:B------:R-:W-:Y:S01]  /*a040*/  IMAD R4, R4, c[0x0][0x4e8], R7 ;  /* 0x00013a0004047a24 */ /* 0x000fe200078e0207 */
[----:B------:R-:W-:Y:S01]  /*a050*/  SHF.R.S32.HI R3, RZ, 0x1f, R2 ;  /* 0x0000001fff037819 */ /* 0x000fe20000011402 */
[----:B------:R-:W-:Y:S01]  /*a060*/  IMAD.IADD R9, R0, 0x1, R9 ;  /* 0x0000000100097824 */ /* 0x000fe200078e0209 */
[----:B------:R-:W-:-:S03]  /*a070*/  SHF.R.S32.HI R0, RZ, 0x1f, R6 ;  /* 0x0000001fff007819 */ /* 0x000fc60000011406 */
[----:B------:R-:W-:Y:S02]  /*a080*/  IMAD R3, R3, c[0x0][0x4e0], RZ ;  /* 0x0001380003037a24 */ /* 0x000fe400078e02ff */
[----:B------:R-:W-:-:S04]  /*a090*/  IMAD.WIDE.U32 R8, R2, c[0x0][0x4e0], R8 ;  /* 0x0001380002087a25 */ /* 0x000fc800078e0008 */
[----:B------:R-:W-:Y:S01]  /*a0a0*/  IMAD R3, R2, c[0x0][0x4e4], R3 ;  /* 0x0001390002037a24 */ /* 0x000fe200078e0203 */
[----:B------:R-:W-:Y:S02]  /*a0b0*/  SHF.R.S32.HI R2, RZ, 0x1f, R4 ;  /* 0x0000001fff027819 */ /* 0x000fe40000011404 */
[----:B------:R-:W-:-:S03]  /*a0c0*/  IADD3 R6, P0, R6, R8, RZ ;  /* 0x0000000806067210 */ /* 0x000fc60007f1e0ff */
[----:B------:R-:W-:Y:S01]  /*a0d0*/  IMAD R5, R2, c[0x0][0x4c8], RZ ;  /* 0x0001320002057a24 */ /* 0x000fe200078e02ff */
[----:B------:R-:W-:-:S03]  /*a0e0*/  IADD3.X R7, R0, R9, R3, P0, !PT ;  /* 0x0000000900077210 */ /* 0x000fc600007fe403 */
[C---:B------:R-:W-:Y:S02]  /*a0f0*/  IMAD R5, R4.reuse, c[0x0][0x4cc], R5 ;  /* 0x0001330004057a24 */ /* 0x040fe400078e0205 */
[----:B------:R-:W-:-:S05]  /*a100*/  IMAD.WIDE.U32 R6, R4, c[0x0][0x4c8], R6 ;  /* 0x0001320004067a25 */ /* 0x000fca00078e0006 */
[----:B------:R-:W-:Y:S02]  /*a110*/  IADD3 R5, R7, R5, RZ ;  /* 0x0000000507057210 */ /* 0x000fe40007ffe0ff */
[----:B------:R-:W-:-:S04]  /*a120*/  LEA R2, P0, R6, c[0x0][0x4a8], 0x2 ;  /* 0x00012a0006027a11 */ /* 0x000fc800078010ff */
[----:B------:R-:W-:Y:S02]  /*a130*/  LEA.HI.X R3, R6, c[0x0][0x4ac], R5, 0x2, P0 ;  /* 0x00012b0006037a11 */ /* 0x000fe400000f1405 */
[----:B------:R-:W-:-:S05]  /*a140*/  MOV R5, 0xff800000 ;  /* 0xff80000000057802 */ /* 0x000fca0000000f00 */
[----:B------:R-:W-:Y:S01]  /*a150*/  STG.E [R2.64], R5 ;  /* 0x0000000502007986 */ /* 0x000fe2000c10190e */
[----:B------:R-:W-:Y:S05]  /*a160*/  EXIT ;  /* 0x000000000000794d */ /* 0x000fea0003800000 */
.L_x_10:
[----:B------:R-:W-:-:S00]  /*a170*/  BRA `(.L_x_10) ;  /* 0xfffffff000007947 */ /* 0x000fc0000383ffff */
[----:B------:R-:W-:-:S00]  /*a180*/  NOP ;  /* 0x0000000000007918 */ /* 0x000fc00000000000 */
[----:B------:R-:W-:-:S00]  /*a190*/  NOP ;  /* 0x0000000000007918 */ /* 0x000fc00000000000 */
[----:B------:R-:W-:-:S00]  /*a1a0*/  NOP ;  /* 0x0000000000007918 */ /* 0x000fc00000000000 */
[----:B------:R-:W-:-:S00]  /*a1b0*/  NOP ;  /* 0x0000000000007918 */ /* 0x000fc00000000000 */
[----:B------:R-:W-:-:S00]  /*a1c0*/  NOP ;  /* 0x0000000000007918 */ /* 0x000fc00000000000 */
[----:B------:R-:W-:-:S00]  /*a1d0*/  NOP ;  /* 0x0000000000007918 */ /* 0x000fc00000000000 */
[----:B------:R-:W-:-:S00]  /*a1e0*/  NOP ;  /* 0x0000000000007918 */ /* 0x000fc00000000000 */
[----:B------:R-:W-:-:S00]  /*a1f0*/  NOP ;  /* 0x0000000000007918 */ /* 0x000fc00000000000 */
.L_x_1336:


//--------------------- .text._ZN7cutlass13device_kernelIN5flash19enable_sm80_to_sm89INS1_16FlashAttnFwdSm80INS1_25CollectiveMainloopFwdSm80ILi8ELi1ELb1EN4cute5tupleIJNS5_1CILi128EEENS7_ILi96EEES8_EEELi128ENS_10bfloat16_tEfNS_4arch4Sm80ELb0ELb1ELb0ELb0ELb0ELb0ELb1ELb1EEENS1_21CollectiveEpilogueFwdINS6_IJS8_S8_S9_EEENS6_IJNS7_ILi1EEESH_SH_EEESB_SD_Li256ELb0ELb1ELb1ELb0EEENS1_19SingleTileSchedulerILb0ELb1ELb1ELi128EEEEEEEEEvNT_6ParamsE --------------------------
	.section	.text._ZN7cutlass13device_kernelIN5flash19enable_sm80_to_sm89INS1_16FlashAttnFwdSm80INS1_25CollectiveMainloopFwdSm80ILi8ELi1ELb1EN4cute5tupleIJNS5_1CILi128EEENS7_ILi96EEES8_EEELi128ENS_10bfloat16_tEfNS_4arch4Sm80ELb0ELb1ELb0ELb0ELb0ELb0ELb1ELb1EEENS1_21CollectiveEpilogueFwdINS6_IJS8_S8_S9_EEENS6_IJNS7_ILi1EEESH_SH_EEESB_SD_Li256ELb0ELb1ELb1ELb0EEENS1_19SingleTileSchedulerILb0ELb1ELb1ELi128EEEEEEEEEvNT_6ParamsE,"ax",@progbits
	.sectioninfo	@"SHI_REGISTERS=250"
	.align	128
.text._ZN7cutlass13device_kernelIN5flash19enable_sm80_to_sm89INS1_16FlashAttnFwdSm80INS1_25CollectiveMainloopFwdSm80ILi8ELi1ELb1EN4cute5tupleIJNS5_1CILi128EEENS7_ILi96EEES8_EEELi128ENS_10bfloat16_tEfNS_4arch4Sm80ELb0ELb1ELb0ELb0ELb0ELb0ELb1ELb1EEENS1_21CollectiveEpilogueFwdINS6_IJS8_S8_S9_EEENS6_IJNS7_ILi1EEESH_SH_EEESB_SD_Li256ELb0ELb1ELb1ELb0EEENS1_19SingleTileSchedulerILb0ELb1ELb1ELi128EEEEEEEEEvNT_6ParamsE:
        .type           _ZN7cutlass13device_kernelIN5flash19enable_sm80_to_sm89INS1_16FlashAttnFwdSm80INS1_25CollectiveMainloopFwdSm80ILi8ELi1ELb1EN4cute5tupleIJNS5_1CILi128EEENS7_ILi96EEES8_EEELi128ENS_10bfloat16_tEfNS_4arch4Sm80ELb0ELb1ELb0ELb0ELb0ELb0ELb1ELb1EEENS1_21CollectiveEpilogueFwdINS6_IJS8_S8_S9_EEENS6_IJNS7_ILi1EEESH_SH_EEESB_SD_Li256ELb0ELb1ELb1ELb0EEENS1_19SingleTileSchedulerILb0ELb1ELb1ELi128EEEEEEEEEvNT_6ParamsE,@function
        .size           _ZN7cutlass13device_kernelIN5flash19enable_sm80_to_sm89INS1_16FlashAttnFwdSm80INS1_25CollectiveMainloopFwdSm80ILi8ELi1ELb1EN4cute5tupleIJNS5_1CILi128EEENS7_ILi96EEES8_EEELi128ENS_10bfloat16_tEfNS_4arch4Sm80ELb0ELb1ELb0ELb0ELb0ELb0ELb1ELb1EEENS1_21CollectiveEpilogueFwdINS6_IJS8_S8_S9_EEENS6_IJNS7_ILi1EEESH_SH_EEESB_SD_Li256ELb0ELb1ELb1ELb0EEENS1_19SingleTileSchedulerILb0ELb1ELb1ELi128EEEEEEEEEvNT_6ParamsE,(.L_x_1337 - _ZN7cutlass13device_kernelIN5flash19enable_sm80_to_sm89INS1_16FlashAttnFwdSm80INS1_25CollectiveMainloopFwdSm80ILi8ELi1ELb1EN4cute5tupleIJNS5_1CILi128EEENS7_ILi96EEES8_EEELi128ENS_10bfloat16_tEfNS_4arch4Sm80ELb0ELb1ELb0ELb0ELb0ELb0ELb1ELb1EEENS1_21CollectiveEpilogueFwdINS6_IJS8_S8_S9_EEENS6_IJNS7_ILi1EEESH_SH_EEESB_SD_Li256ELb0ELb1ELb1ELb0EEENS1_19SingleTileSchedulerILb0ELb1ELb1ELi128EEEEEEEEEvNT_6ParamsE)
        .other          _ZN7cutlass13device_kernelIN5flash19enable_sm80_to_sm89INS1_16FlashAttnFwdSm80INS1_25CollectiveMainloopFwdSm80ILi8ELi1ELb1EN4cute5tupleIJNS5_1CILi128EEENS7_ILi96EEES8_EEELi128ENS_10bfloat16_tEfNS_4arch4Sm80ELb0ELb1ELb0ELb0ELb0ELb0ELb1ELb1EEENS1_21CollectiveEpilogueFwdINS6_IJS8_S8_S9_EEENS6_IJNS7_ILi1EEESH_SH_EEESB_SD_Li256ELb0ELb1ELb1ELb0EEENS1_19SingleTileSchedulerILb0ELb1ELb1ELi128EEEEEEEEEvNT_6ParamsE,@"STO_CUDA_ENTRY STV_DEFAULT"
_ZN7cutlass13device_kernelIN5flash19enable_sm80_to_sm89INS1_16FlashAttnFwdSm80INS1_25CollectiveMainloopFwdSm80ILi8ELi1ELb1EN4cute5tupleIJNS5_1CILi128EEENS7_ILi96EEES8_EEELi128ENS_10bfloat16_tEfNS_4arch4Sm80ELb0ELb1ELb0ELb0ELb0ELb0ELb1ELb1EEENS1_21CollectiveEpilogueFwdINS6_IJS8_S8_S9_EEENS6_IJNS7_ILi1EEESH_SH_EEESB_SD_Li256ELb0ELb1ELb1ELb0EEENS1_19SingleTileSchedulerILb0ELb1ELb1ELi128EEEEEEEEEvNT_6ParamsE:
        /* <DEDUP_REMOVED lines=17> */
.L_x_11:
[----:B---3--:R-:W-:Y:S02]  /*0110*/  ULDC.64 UR4, c[0x0][0x550] ;  /* 0x0001540000047ab9 */ /* 0x008fe40000000a00 */
[----:B------:R-:W-:Y:S02]  /*0120*/  UISETP.NE.AND UP0, UPT, UR4, 0x1, UPT ;  /* 0x000000010400788c */ /* 0x000fe4000bf05270 */
[----:B------:R-:W-:-:S02]  /*0130*/  UIMAD.WIDE.U32 UR10, UR6, UR5, URZ ;  /* 0x00000005060a72a5 */ /* 0x000fc4000f8e003f */
[----:B------:R-:W-:Y:S02]  /*0140*/  ULDC UR4, c[0x0][0x558] ;  /* 0x0001560000047ab9 */ /* 0x000fe40000000800 */
[----:B------:R-:W-:-:S05]  /*0150*/  UMOV UR9, UR6 ;  /* 0x0000000600097c82 */ /* 0x000fca0008000000 */
[----:B------:R-:W-:-:S03]  /*0160*/  @UP0 USHF.R.U32.HI UR9, URZ, UR4, UR11 ;  /* 0x000000043f090299 */ /* 0x000fc6000801160b */
.L_x_12:
[----:B------:R-:W-:Y:S01]  /*0170*/  ISETP.GE.AND P0, PT, R0, RZ, PT ;  /* 0x000000ff0000720c */ /* 0x000fe20003f06270 */
[----:B------:R-:W-:Y:S02]  /*0180*/  UIADD3 UR4, -UR9, URZ, URZ ;  /* 0x0000003f09047290 */ /* 0x000fe4000fffe13f */
[----:B------:R-:W-:Y:S02]  /*0190*/  ULDC UR10, c[0x0][0x550] ;  /* 0x00015400000a7ab9 */ /* 0x000fe40000000800 */
[----:B------:R-:W-:-:S08]  /*01a0*/  UIMAD UR10, UR4, UR10, UR6 ;  /* 0x0000000a040a72a4 */ /* 0x000fd0000f8e0206 */
[----:B------:R-:W-:Y:S05]  /*01b0*/  @!P0 EXIT ;  /* 0x000000000000894d */ /* 0x000fea0003800000 */
[----:B------:R-:W1:Y:S01]  /*01c0*/  S2UR UR16, SR_CTAID.X ;  /* 0x00000000001079c3 */ /* 0x000e620000002500 */
[----:B------:R-:W-:Y:S02]  /*01d0*/  ULDC UR8, c[0x0][0x2c4] ;  /* 0x0000b10000087ab9 */ /* 0x000fe40000000800 */
[----:B------:R-:W-:Y:S02]  /*01e0*/  UISETP.NE.AND UP3, UPT, UR8, 0x1, UPT ;  /* 0x000000010800788c */ /* 0x000fe4000bf65270 */
[----:B------:R-:W-:Y:S02]  /*01f0*/  UMOV UR11, 0x1 ;  /* 0x00000001000b7882 */ /* 0x000fe40000000000 */
[----:B------:R-:W-:Y:S02]  /*0200*/  ULDC.64 UR4, c[0x0][0x328] ;  /* 0x0000ca0000047ab9 */ /* 0x000fe40000000a00 */
[----:B------:R-:W-:Y:S02]  /*0210*/  UISETP.LE.AND UP2, UPT, UR11, UR5, UPT ;  /* 0x000000050b00728c */ /* 0x000fe4000bf43270 */
[----:B------:R-:W-:-:S02]  /*0220*/  ULDC.64 UR6, c[0x0][0x2c8] ;  /* 0x0000b20000067ab9 */ /* 0x000fc40000000a00 */
[----:B------:R-:W-:Y:S02]  /*0230*/  ULDC UR12, c[0x0][0x168] ;  /* 0x00005a00000c7ab9 */ /* 0x000fe40000000800 */
[----:B------:R-:W-:Y:S01]  /*0240*/  PLOP3.LUT P0, PT, PT, PT, UP2, 0x40, 0x0 ;  /* 0x000000000000781c */ /* 0x000fe20003f0e828 */
[----:B------:R-:W-:Y:S02]  /*0250*/  UIADD3 UR12, UR11, -UR12, URZ ;  /* 0x8000000c0b0c7290 */ /* 0x000fe4000fffe03f */
[----:B------:R-:W-:Y:S02]  /*0260*/  ULDC UR5, c[0x0][0x1d0] ;  /* 0x0000740000057ab9 */ /* 0x000fe40000000800 */
[----:B-1----:R-:W-:-:S04]  /*0270*/  USHF.L.U32 UR16, UR16, 0x7, URZ ;  /* 0x0000000710107899 */ /* 0x002fc8000800063f */
[----:B------:R-:W-:-:S04]  /*0280*/  @UP3 UIADD3 UR14, UR16, 0x7f, URZ ;  /* 0x0000007f100e3890 */ /* 0x000fc8000fffe03f */
[----:B------:R-:W-:Y:S02]  /*0290*/  UIMAD.WIDE.U32 UR14, UR14, UR6, URZ ;  /* 0x000000060e0e72a5 */ /* 0x000fe4000f8e003f */
[----:B------:R-:W-:Y:S02]  /*02a0*/  UIADD3 UR6, UR16, 0x7f, URZ ;  /* 0x0000007f10067890 */ /* 0x000fe4000fffe03f */
[----:B------:R-:W-:-:S04]  /*02b0*/  @UP3 USHF.R.U32.HI UR6, URZ, UR7, UR15 ;  /* 0x000000073f063299 */ /* 0x000fc8000801160f */
[----:B------:R-:W-:-:S04]  /*02c0*/  UIADD3 UR5, UR6, UR5, UR12 ;  /* 0x0000000506057290 */ /* 0x000fc8000fffe00c */
[----:B------:R-:W-:Y:S01]  /*02d0*/  UIADD3 UR6, UR5, UR4, URZ ;  /* 0x0000000405067290 */ /* 0x000fe2000fffe03f */
[----:B------:R-:W-:Y:S05]  /*02e0*/  @P0 BRA `(.L_x_13) ;  /* 0x0000014000000947 */ /* 0x000fea0003800000 */
[----:B------:R-:W-:Y:S01]  /*02f0*/  ISETP.LT.AND P0, PT, RZ, UR5, PT ;  /* 0x00000005ff007c0c */ /* 0x000fe2000bf01270 */
[----:B------:R-:W-:-:S12]  /*0300*/  UIADD3 UR7, UR5, -0x1, URZ ;  /* 0xffffffff05077890 */ /* 0x000fd8000fffe03f */
[----:B------:R-:W-:Y:S05]  /*0310*/  @P0 BRA `(.L_x_14) ;  /* 0x0000008000000947 */ /* 0x000fea0003800000 */
[----:B------:R-:W-:Y:S02]  /*0320*/  ULDC UR4, c[0x0][0x32c] ;  /* 0x0000cb0000047ab9 */ /* 0x000fe40000000800 */
[----:B------:R-:W-:Y:S02]  /*0330*/  UISETP.NE.AND UP0, UPT, UR11, UR4, UPT ;  /* 0x000000040b00728c */ /* 0x000fe4000bf05270 */
[----:B------:R-:W-:-:S03]  /*0340*/  UIADD3 UR7, -UR5, URZ, URZ ;  /* 0x0000003f05077290 */ /* 0x000fc6000fffe13f */
[----:B------:R-:W-:Y:S02]  /*0350*/  ULDC.64 UR4, c[0x0][0x330] ;  /* 0x0000cc0000047ab9 */ /* 0x000fe40000000a00 */
[----:B------:R-:W-:-:S04]  /*0360*/  UIMAD.WIDE.U32 UR12, UR7, UR4, URZ ;  /* 0x00000004070c72a5 */ /* 0x000fc8000f8e003f */
[----:B------:R-:W-:-:S04]  /*0370*/  @UP0 USHF.R.U32.HI UR7, URZ, UR5, UR13 ;  /* 0x000000053f070299 */ /* 0x000fc8000801160d */
[----:B------:R-:W-:Y:S01]  /*0380*/  ULOP3.LUT UR7, URZ, UR7, URZ, 0x33, !UPT ;  /* 0x000000073f077292 */ /* 0x000fe2000f8e333f */
[----:B------:R-:W-:Y:S05]  /*0390*/  BRA `(.L_x_15) ;  /* 0x0000005000007947 */ /* 0x000fea0003800000 */
.L_x_14:
[----:B------:R-:W-:Y:S02]  /*03a0*/  ULDC UR4, c[0x0][0x32c] ;  /* 0x0000cb0000047ab9 */ /* 0x000fe40000000800 */
[----:B------:R-:W-:-:S03]  /*03b0*/  UISETP.NE.AND UP0, UPT, UR11, UR4, UPT ;  /* 0x000000040b00728c */ /* 0x000fc6000bf05270 */
[----:B------:R-:W-:Y:S02]  /*03c0*/  ULDC.64 UR4, c[0x0][0x330] ;  /* 0x0000cc0000047ab9 */ /* 0x000fe40000000a00 */
[----:B------:R-:W-:-:S06]  /*03d0*/  UIMAD.WIDE.U32 UR12, UR7, UR4, URZ ;  /* 0x00000004070c72a5 */ /* 0x000fcc000f8e003f */
[----:B------:R-:W-:Y:S02]  /*03e0*/  @UP0 USHF.R.U32.HI UR7, URZ, UR5, UR13 ;  /* 0x000000053f070299 */ /* 0x000fe4000801160d */
.L_x_15:
[----:B------:R-:W-:Y:S02]  /*03f0*/  ULDC UR4, c[0x0][0x32c] ;  /* 0x0000cb0000047ab9 */ /* 0x000fe40000000800 */
[----:B------:R-:W-:-:S04]  /*0400*/  UIMAD UR4, UR7, UR4, UR4 ;  /* 0x00000004070472a4 */ /* 0x000fc8000f8e0204 */
[----:B------:R-:W-:-:S04]  /*0410*/  UISETP.LT.AND UP0, UPT, UR6, UR4, UPT ;  /* 0x000000040600728c */ /* 0x000fc8000bf01270 */
[----:B------:R-:W-:-:S03]  /*0420*/  USEL UR6, UR6, UR4, UP0 ;  /* 0x0000000406067287 */ /* 0x000fc60008000000 */
.L_x_13:
[----:B------:R-:W-:Y:S01]  /*0430*/  ULDC.64 UR4, c[0x0][0x2c8] ;  /* 0x0000b20000047ab9 */ /* 0x000fe20000000a00 */
[----:B------:R-:W-:Y:S01]  /*0440*/  PLOP3.LUT P0, PT, PT, PT, UP2, 0x40, 0x0 ;  /* 0x000000000000781c */ /* 0x000fe20003f0e828 */
[----:B------:R-:W-:Y:S02]  /*0450*/  UIMAD.WIDE.U32 UR18, UR16, UR4, URZ ;  /* 0x00000004101272a5 */ /* 0x000fe4000f8e003f */
[----:B------:R-:W-:Y:S02]  /*0460*/  UMOV UR14, 0x5f ;  /* 0x0000005f000e7882 */ /* 0x000fe40000000000 */
[----:B------:R-:W-:Y:S02]  /*0470*/  ULDC UR13, c[0x0][0x1d0] ;  /* 0x00007400000d7ab9 */ /* 0x000fe40000000800 */
[----:B------:R-:W-:Y:S02]  /*0480*/  UIADD3 UR6, UR6, 0x5f, URZ ;  /* 0x0000005f06067890 */ /* 0x000fe4000fffe03f */
[----:B------:R-:W-:-:S02]  /*0490*/  UIADD3 UR14, UR14, UR13, URZ ;  /* 0x0000000d0e0e7290 */ /* 0x000fc4000fffe03f */
[----:B------:R-:W-:Y:S02]  /*04a0*/  UIMAD.WIDE UR6, UR6, 0x2aaaaaab, URZ ;  /* 0x2aaaaaab060678a5 */ /* 0x000fe4000f8e023f */
[----:B------:R-:W-:Y:S02]  /*04b0*/  UIMAD.WIDE UR14, UR14, 0x2aaaaaab, URZ ;  /* 0x2aaaaaab0e0e78a5 */ /* 0x000fe4000f8e023f */
[----:B------:R-:W-:Y:S02]  /*04c0*/  @UP3 UMOV UR11, UR19 ;  /* 0x00000013000b3c82 */ /* 0x000fe40008000000 */
[----:B------:R-:W-:Y:S02]  /*04d0*/  ULDC UR12, c[0x0][0x168] ;  /* 0x00005a00000c7ab9 */ /* 0x000fe40000000800 */
[----:B------:R-:W-:Y:S02]  /*04e0*/  UMOV UR4, UR16 ;  /* 0x0000001000047c82 */ /* 0x000fe40008000000 */
[----:B------:R-:W-:-:S02]  /*04f0*/  @UP3 USHF.R.U32.HI UR4, URZ, UR5, UR11 ;  /* 0x000000053f043299 */ /* 0x000fc4000801160b */
[----:B------:R-:W-:Y:S02]  /*0500*/  UIADD3 UR13, UR13, -UR12, URZ ;  /* 0x8000000c0d0d7290 */ /* 0x000fe4000fffe03f */
[----:B------:R-:W-:Y:S02]  /*0510*/  USHF.R.U32.HI UR6, URZ, 0x1f, UR7 ;  /* 0x0000001f3f067899 */ /* 0x000fe40008011607 */
[----:B------:R-:W-:Y:S02]  /*0520*/  USHF.R.U32.HI UR11, URZ, 0x1f, UR15 ;  /* 0x0000001f3f0b7899 */ /* 0x000fe4000801160f */
[----:B------:R-:W-:Y:S02]  /*0530*/  UIADD3 UR4, UR13, UR4, URZ ;  /* 0x000000040d047290 */ /* 0x000fe4000fffe03f */
[----:B------:R-:W-:Y:S02]  /*0540*/  ULDC UR5, c[0x0][0x324] ;  /* 0x0000c90000057ab9 */ /* 0x000fe40000000800 */
[----:B------:R-:W-:-:S02]  /*0550*/  ULEA.HI.SX32 UR6, UR7, UR6, 0x1c ;  /* 0x0000000607067291 */ /* 0x000fc4000f8fe23f */
[----:B------:R-:W-:Y:S02]  /*0560*/  ULEA.HI.SX32 UR11, UR15, UR11, 0x1c ;  /* 0x0000000b0f0b7291 */ /* 0x000fe4000f8fe23f */
[----:B------:R-:W-:Y:S02]  /*0570*/  UIADD3 UR5, UR4, -UR5, URZ ;  /* 0x8000000504057290 */ /* 0x000fe4000fffe03f */
[----:B------:R-:W-:-:S04]  /*0580*/  UISETP.LT.AND UP0, UPT, UR11, UR6, UPT ;  /* 0x000000060b00728c */ /* 0x000fc8000bf01270 */
[----:B------:R-:W-:Y:S01]  /*0590*/  USEL UR6, UR11, UR6, UP0 ;  /* 0x000000060b067287 */ /* 0x000fe20008000000 */
[----:B------:R-:W-:Y:S01]  /*05a0*/  MOV R3, UR5 ;  /* 0x0000000500037c02 */ /* 0x000fe20008000f00 */
[----:B------:R-:W-:Y:S05]  /*05b0*/  @P0 BRA `(.L_x_16) ;  /* 0x0000010000000947 */ /* 0x000fea0003800000 */
[----:B------:R-:W-:-:S04]  /*05c0*/  MOV R4, UR4 ;  /* 0x0000000400047c02 */ /* 0x000fc80008000f00 */
[----:B------:R-:W-:-:S13]  /*05d0*/  ISETP.GT.AND P0, PT, R4, -0x1, PT ;  /* 0xffffffff0400780c */ /* 0x000fda0003f04270 */
[----:B------:R-:W-:Y:S05]  /*05e0*/  @P0 BRA `(.L_x_17) ;  /* 0x0000007000000947 */ /* 0x000fea0003800000 */
[----:B------:R-:W-:Y:S01]  /*05f0*/  IMAD.MOV.U32 R2, RZ, RZ, c[0x0][0x32c] ;  /* 0x0000cb00ff027624 */ /* 0x000fe200078e00ff */
[----:B------:R-:W-:-:S04]  /*0600*/  LOP3.LUT R4, RZ, R4, RZ, 0x33, !PT ;  /* 0x00000004ff047212 */ /* 0x000fc800078e33ff */
[----:B------:R-:W-:-:S13]  /*0610*/  ISETP.NE.AND P0, PT, R2, 0x1, PT ;  /* 0x000000010200780c */ /* 0x000fda0003f05270 */
[----:B------:R-:W-:-:S05]  /*0620*/  @P0 IMAD.HI.U32 R2, R4, c[0x0][0x330], RZ ;  /* 0x0000cc0004020a27 */ /* 0x000fca00078e00ff */
[----:B------:R-:W-:-:S04]  /*0630*/  @P0 SHF.R.U32.HI R4, RZ, c[0x0][0x334], R2 ;  /* 0x0000cd00ff040a19 */ /* 0x000fc80000011602 */
[----:B------:R-:W-:Y:S01]  /*0640*/  LOP3.LUT R4, RZ, R4, RZ, 0x33, !PT ;  /* 0x00000004ff047212 */ /* 0x000fe200078e33ff */
[----:B------:R-:W-:Y:S05]  /*0650*/  BRA `(.L_x_18) ;  /* 0x0000004000007947 */ /* 0x000fea0003800000 */
.L_x_17:
[----:B------:R-:W-:-:S04]  /*0660*/  MOV R2, c[0x0][0x32c] ;  /* 0x0000cb0000027a02 */ /* 0x000fc80000000f00 */
[----:B------:R-:W-:-:S13]  /*0670*/  ISETP.NE.AND P0, PT, R2, 0x1, PT ;  /* 0x000000010200780c */ /* 0x000fda0003f05270 */
[----:B------:R-:W-:-:S05]  /*0680*/  @P0 IMAD.HI.U32 R2, R4, c[0x0][0x330], RZ ;  /* 0x0000cc0004020a27 */ /* 0x000fca00078e00ff */
[----:B------:R-:W-:-:S05]  /*0690*/  @P0 SHF.R.U32.HI R4, RZ, c[0x0][0x334], R2 ;  /* 0x0000cd00ff040a19 */ /* 0x000fca0000011602 */
.L_x_18:
[----:B------:R-:W-:-:S05]  /*06a0*/  IMAD R4, R4, c[0x0][0x32c], RZ ;  /* 0x0000cb0004047a24 */ /* 0x000fca00078e02ff */
[----:B------:R-:W-:-:S05]  /*06b0*/  IMNMX R3, R3, R4, !PT ;  /* 0x0000000403037217 */ /* 0x000fca0007800200 */
.L_x_16:
[----:B------:R-:W-:Y:S01]  /*06c0*/  IMAD.HI R3, R3, 0x2aaaaaab, RZ ;  /* 0x2aaaaaab03037827 */ /* 0x000fe200078e02ff */
[----:B------:R-:W-:Y:S02]  /*06d0*/  USHF.R.U32.HI UR5, URZ, 0x10, UR10 ;  /* 0x000000103f057899 */ /* 0x000fe4000801160a */
[----:B------:R-:W-:Y:S01]  /*06e0*/  ULDC UR4, c[0x0][0x338] ;  /* 0x0000ce0000047ab9 */ /* 0x000fe20000000800 */
[----:B------:R-:W-:Y:S01]  /*06f0*/  IMAD.MOV.U32 R14, RZ, RZ, RZ ;  /* 0x000000ffff0e7224 */ /* 0x000fe200078e00ff */
[----:B------:R-:W-:Y:S01]  /*0700*/  SHF.R.U32.HI R2, RZ, 0x1f, R3 ;  /* 0x0000001fff027819 */ /* 0x000fe20000011603 */
[----:B------:R-:W-:-:S03]  /*0710*/  UISETP.NE.AND UP0, UPT, UR5, URZ, UPT ;  /* 0x0000003f0500728c */ /* 0x000fc6000bf05270 */
[----:B------:R-:W-:Y:S01]  /*0720*/  LEA.HI.SX32 R2, R3, R2, 0x1c ;  /* 0x0000000203027211 */ /* 0x000fe200078fe2ff */
[----:B------:R-:W-:-:S03]  /*0730*/  USEL UR4, UR5, UR4, UP0 ;  /* 0x0000000405047287 */ /* 0x000fc60008000000 */
[----:B------:R-:W-:-:S04]  /*0740*/  IMNMX R207, RZ, R2, !PT ;  /* 0x00000002ffcf7217 */ /* 0x000fc80007800200 */
[----:B------:R-:W-:-:S13]  /*0750*/  ISETP.LT.AND P0, PT, R207, UR6, PT ;  /* 0x00000006cf007c0c */ /* 0x000fda000bf01270 */
[----:B------:R-:W-:Y:S05]  /*0760*/  @!P0 BRA `(.L_x_19) ;  /* 0x000001c000008947 */ /* 0x000fea0003800000 */
[----:B------:R-:W-:Y:S01]  /*0770*/  IMAD.U32 R2, RZ, RZ, UR4 ;  /* 0x00000004ff027e24 */ /* 0x000fe2000f8e00ff */
[----:B------:R-:W-:-:S04]  /*0780*/  UIADD3 UR5, UR4, -0x1, UR6 ;  /* 0xffffffff04057890 */ /* 0x000fc8000fffe006 */
[-C--:B------:R-:W-:Y:S02]  /*0790*/  IABS R5, R2.reuse ;  /* 0x0000000200057213 */ /* 0x080fe40000000000 */
[----:B------:R-:W-:Y:S02]  /*07a0*/  IADD3 R6, -R207, UR5, RZ ;  /* 0x00000005cf067c10 */ /* 0x000fe4000fffe1ff */
[----:B------:R-:W1:Y:S01]  /*07b0*/  I2F.RP R7, R5 ;  /* 0x0000000500077306 */ /* 0x000e620000209400 */
[----:B------:R-:W-:Y:S02]  /*07c0*/  IABS R2, R2 ;  /* 0x0000000200027213 */ /* 0x000fe40000000000 */
[----:B------:R-:W-:Y:S02]  /*07d0*/  IABS R3, R6 ;  /* 0x0000000600037213 */ /* 0x000fe40000000000 */
[----:B------:R-:W-:Y:S01]  /*07e0*/  LOP3.LUT R6, R6, UR4, RZ, 0x3c, !PT ;  /* 0x0000000406067c12 */ /* 0x000fe2000f8e3cff */
[----:B------:R-:W-:-:S03]  /*07f0*/  IMAD.MOV R2, RZ, RZ, -R2 ;  /* 0x000000ffff027224 */ /* 0x000fc600078e0a02 */
[----:B------:R-:W-:Y:S01]  /*0800*/  ISETP.GE.AND P0, PT, R6, RZ, PT ;  /* 0x000000ff0600720c */ /* 0x000fe20003f06270 */
[----:B-1----:R-:W1:Y:S02]  /*0810*/  MUFU.RCP R8, R7 ;  /* 0x0000000700087308 */ /* 0x002e640000001000 */
[----:B-1----:R-:W-:-:S06]  /*0820*/  IADD3 R8, R8, 0xffffffe, RZ ;  /* 0x0ffffffe08087810 */ /* 0x002fcc0007ffe0ff */
[----:B------:R-:W1:Y:S02]  /*0830*/  F2I.FTZ.U32.TRUNC.NTZ R9, R8 ;  /* 0x0000000800097305 */ /* 0x000e64000021f000 */
[----:B-1----:R-:W-:Y:S02]  /*0840*/  IMAD.MOV R4, RZ, RZ, -R9 ;  /* 0x000000ffff047224 */ /* 0x002fe400078e0a09 */
[----:B------:R-:W-:Y:S02]  /*0850*/  IMAD.MOV.U32 R8, RZ, RZ, RZ ;  /* 0x000000ffff087224 */ /* 0x000fe400078e00ff */
[----:B------:R-:W-:-:S04]  /*0860*/  IMAD R4, R4, R5, RZ ;  /* 0x0000000504047224 */ /* 0x000fc800078e02ff */
[----:B------:R-:W-:-:S06]  /*0870*/  IMAD.HI.U32 R4, R9, R4, R8 ;  /* 0x0000000409047227 */ /* 0x000fcc00078e0008 */
[----:B------:R-:W-:-:S04]  /*0880*/  IMAD.HI.U32 R4, R4, R3, RZ ;  /* 0x0000000304047227 */ /* 0x000fc800078e00ff */
[----:B------:R-:W-:-:S05]  /*0890*/  IMAD R2, R4, R2, R3 ;  /* 0x0000000204027224 */ /* 0x000fca00078e0203 */
[----:B------:R-:W-:-:S13]  /*08a0*/  ISETP.GT.U32.AND P1, PT, R5, R2, PT ;  /* 0x000000020500720c */ /* 0x000fda0003f24070 */
[----:B------:R-:W-:Y:S01]  /*08b0*/  @!P1 IMAD.IADD R2, R2, 0x1, -R5 ;  /* 0x0000000102029824 */ /* 0x000fe200078e0a05 */
[----:B------:R-:W-:Y:S02]  /*08c0*/  @!P1 IADD3 R4, R4, 0x1, RZ ;  /* 0x0000000104049810 */ /* 0x000fe40007ffe0ff */
[----:B------:R-:W-:Y:S02]  /*08d0*/  ISETP.NE.AND P1, PT, RZ, UR4, PT ;  /* 0x00000004ff007c0c */ /* 0x000fe4000bf25270 */
[----:B------:R-:W-:-:S13]  /*08e0*/  ISETP.GE.U32.AND P2, PT, R2, R5, PT ;  /* 0x000000050200720c */ /* 0x000fda0003f46070 */
[----:B------:R-:W-:-:S05]  /*08f0*/  @P2 IADD3 R4, R4, 0x1, RZ ;  /* 0x0000000104042810 */ /* 0x000fca0007ffe0ff */
[----:B------:R-:W-:Y:S01]  /*0900*/  @!P0 IMAD.MOV R4, RZ, RZ, -R4 ;  /* 0x000000ffff048224 */ /* 0x000fe200078e0a04 */
[----:B------:R-:W-:-:S05]  /*0910*/  @!P1 LOP3.LUT R4, RZ, UR4, RZ, 0x33, !PT ;  /* 0x00000004ff049c12 */ /* 0x000fca000f8e33ff */
[----:B------:R-:W-:Y:S02]  /*0920*/  IMAD.MOV.U32 R14, RZ, RZ, R4 ;  /* 0x000000ffff0e7224 */ /* 0x000fe400078e0004 */
.L_x_19:
[----:B------:R-:W-:Y:S01]  /*0930*/  ULOP3.LUT UR10, UR10, 0xffff, URZ, 0xc0, !UPT ;  /* 0x0000ffff0a0a7892 */ /* 0x000fe2000f8ec03f */
[----:B------:R-:W-:Y:S01]  /*0940*/  PLOP3.LUT P2, PT, PT, PT, PT, 0x80, 0x0 ;  /* 0x000000000000781c */ /* 0x000fe20003f4f070 */
[----:B------:R-:W-:Y:S01]  /*0950*/  ULDC.64 UR14, c[0x0][0x118] ;  /* 0x00004600000e7ab9 */ /* 0x000fe20000000a00 */
[----:B------:R-:W-:Y:S01]  /*0960*/  IMAD.MOV.U32 R5, RZ, RZ, RZ ;  /* 0x000000ffff057224 */ /* 0x000fe200078e00ff */
[----:B------:R-:W-:Y:S01]  /*0970*/  MOV R3, RZ ;  /* 0x000000ff00037202 */ /* 0x000fe20000000f00 */
[----:B------:R-:W-:Y:S01]  /*0980*/  CS2R R66, SRZ ;  /* 0x0000000000427805 */ /* 0x000fe2000001ff00 */
[----:B------:R-:W-:Y:S01]  /*0990*/  IMAD R207, R14, UR10, R207 ;  /* 0x0000000a0ecf7c24 */ /* 0x000fe2000f8e02cf */
[----:B------:R-:W-:Y:S01]  /*09a0*/  CS2R R64, SRZ ;  /* 0x0000000000407805 */ /* 0x000fe2000001ff00 */
[----:B------:R-:W-:Y:S01]  /*09b0*/  CS2R R62, SRZ ;  /* 0x00000000003e7805 */ /* 0x000fe2000001ff00 */
[----:B------:R-:W-:Y:S01]  /*09c0*/  CS2R R60, SRZ ;  /* 0x00000000003c7805 */ /* 0x000fe2000001ff00 */
[----:B------:R-:W-:Y:S01]  /*09d0*/  IMAD.IADD R14, R207, 0x1, R14 ;  /* 0x00000001cf0e7824 */ /* 0x000fe200078e020e */
[----:B------:R-:W-:Y:S01]  /*09e0*/  CS2R R58, SRZ ;  /* 0x00000000003a7805 */ /* 0x000fe2000001ff00 */
[----:B------:R-:W-:Y:S01]  /*09f0*/  CS2R R56, SRZ ;  /* 0x0000000000387805 */ /* 0x000fe2000001ff00 */
[----:B------:R-:W-:Y:S01]  /*0a00*/  CS2R R54, SRZ ;  /* 0x0000000000367805 */ /* 0x000fe2000001ff00 */
[----:B------:R-:W-:Y:S01]  /*0a10*/  CS2R R52, SRZ ;  /* 0x0000000000347805 */ /* 0x000fe2000001ff00 */
[----:B------:R-:W-:Y:S01]  /*0a20*/  IMNMX R14, R14, UR6, PT ;  /* 0x000000060e0e7c17 */ /* 0x000fe2000b800200 */
[----:B------:R-:W-:Y:S01]  /*0a30*/  CS2R R106, SRZ ;  /* 0x00000000006a7805 */ /* 0x000fe2000001ff00 */
[----:B------:R-:W-:Y:S01]  /*0a40*/  CS2R R104, SRZ ;  /* 0x0000000000687805 */ /* 0x000fe2000001ff00 */
[----:B------:R-:W-:Y:S01]  /*0a50*/  CS2R R102, SRZ ;  /* 0x0000000000667805 */ /* 0x000fe2000001ff00 */
[----:B------:R-:W-:Y:S01]  /*0a60*/  ISETP.GT.AND P0, PT, R14, R207, PT ;  /* 0x000000cf0e00720c */ /* 0x000fe20003f04270 */
        /* <DEDUP_REMOVED lines=30> */
[-C--:B------:R-:W-:Y:S01]  /*0c50*/  LEA.HI R30, R106, R15.reuse, RZ, 0x3 ;  /* 0x0000000f6a1e7211 */ /* 0x080fe200078f18ff */
[----:B------:R-:W-:Y:S01]  /*0c60*/  UIMAD.WIDE.U32 UR6, UR9, UR4, URZ ;  /* 0x00000004090672a5 */ /* 0x000fe2000f8e003f */
[----:B------:R-:W-:Y:S01]  /*0c70*/  PLOP3.LUT P2, PT, PT, PT, UP3, 0x80, 0x0 ;  /* 0x000000000000781c */ /* 0x000fe20003f4f038 */
[----:B------:R-:W-:Y:S01]  /*0c80*/  UIMAD UR4, UR12, UR4, URZ ;  /* 0x000000040c0472a4 */ /* 0x000fe2000f8e023f */
[----:B------:R-:W-:Y:S01]  /*0c90*/  LOP3.LUT R2, R30, 0xfffffff8, RZ, 0xc0, !PT ;  /* 0xfffffff81e027812 */ /* 0x000fe200078ec0ff */
[----:B------:R-:W-:Y:S01]  /*0ca0*/  IMAD.U32 R210, RZ, RZ, UR9 ;  /* 0x00000009ffd27e24 */ /* 0x000fe2000f8e00ff */
[----:B------:R-:W-:Y:S01]  /*0cb0*/  SHF.R.S32.HI R30, RZ, 0x3, R30 ;  /* 0x00000003ff1e7819 */ /* 0x000fe2000001141e */
[----:B------:R-:W-:Y:S01]  /*0cc0*/  UIMAD UR4, UR9, UR5, UR4 ;  /* 0x00000005090472a4 */ /* 0x000fe2000f8e0204 */
[----:B------:R-:W-:Y:S01]  /*0cd0*/  PLOP3.LUT P1, PT, PT, PT, UP3, 0x80, 0x0 ;  /* 0x000000000000781c */ /* 0x000fe20003f2f038 */
[----:B------:R-:W-:Y:S01]  /*0ce0*/  IMAD.IADD R29, R15, 0x1, -R2 ;  /* 0x000000010f1d7824 */ /* 0x000fe200078e0a02 */
[----:B------:R-:W-:Y:S01]  /*0cf0*/  SHF.R.S32.HI R9, RZ, 0x1f, R0 ;  /* 0x0000001fff097819 */ /* 0x000fe20000011400 */
[----:B------:R-:W-:Y:S01]  /*0d00*/  UIADD3 UR4, UR7, UR4, URZ ;  /* 0x0000000407047290 */ /* 0x000fe2000fffe03f */
[----:B------:R-:W-:Y:S01]  /*0d10*/  IMAD.U32 R13, RZ, RZ, UR7 ;  /* 0x00000007ff0d7e24 */ /* 0x000fe2000f8e00ff */
[--C-:B------:R-:W-:Y:S01]  /*0d20*/  SHF.R.S32.HI R32, RZ, 0x1f, R30.reuse ;  /* 0x0000001fff207819 */ /* 0x100fe2000001141e */
[----:B------:R-:W-:Y:S01]  /*0d30*/  IMAD R2, R29, 0x20, R30 ;  /* 0x000000201d027824 */ /* 0x000fe200078e021e */
[----:B------:R-:W-:Y:S01]  /*0d40*/  IADD3 R107, R14, -0x1, RZ ;  /* 0xffffffff0e6b7810 */ /* 0x000fe20007ffe0ff */
[----:B------:R-:W-:Y:S01]  /*0d50*/  IMAD.U32 R12, RZ, RZ, UR6 ;  /* 0x00000006ff0c7e24 */ /* 0x000fe2000f8e00ff */
[-C--:B------:R-:W-:Y:S01]  /*0d60*/  LEA.HI R206, R106, R15.reuse, RZ, 0x4 ;  /* 0x0000000f6ace7211 */ /* 0x080fe200078f20ff */
[----:B------:R-:W-:Y:S01]  /*0d70*/  IMAD.U32 R13, RZ, RZ, UR4 ;  /* 0x00000004ff0d7e24 */ /* 0x000fe2000f8e00ff */
[----:B------:R-:W-:Y:S01]  /*0d80*/  IADD3 R2, R2, UR16, RZ ;  /* 0x0000001002027c10 */ /* 0x000fe2000fffe0ff */
[----:B------:R-:W-:Y:S01]  /*0d90*/  IMAD R3, R9, c[0x0][0x1c0], RZ ;  /* 0x0000700009037a24 */ /* 0x000fe200078e02ff */
[----:B------:R-:W-:Y:S01]  /*0da0*/  ULDC UR4, c[0x0][0x168] ;  /* 0x00005a0000047ab9 */ /* 0x000fe20000000800 */
[----:B------:R-:W-:Y:S01]  /*0db0*/  IMAD.WIDE.U32 R12, R0, c[0x0][0x1c0], R12 ;  /* 0x00007000000c7a25 */ /* 0x000fe200078e000c */
[----:B------:R-:W-:Y:S01]  /*0dc0*/  UIMAD UR4, UR8, UR4, URZ ;  /* 0x00000004080472a4 */ /* 0x000fe2000f8e023f */
[----:B------:R-:W-:Y:S01]  /*0dd0*/  SHF.R.S32.HI R31, RZ, 0x1f, R107 ;  /* 0x0000001fff1f7819 */ /* 0x000fe2000001146b */
[----:B------:R-:W-:Y:S01]  /*0de0*/  ULDC.64 UR6, c[0x0][0x1e0] ;  /* 0x0000780000067ab9 */ /* 0x000fe20000000a00 */
[----:B------:R-:W-:Y:S01]  /*0df0*/  @P2 IMAD.HI.U32 R5, R2, c[0x0][0x2c8], RZ ;  /* 0x0000b20002052a27 */ /* 0x000fe200078e00ff */
[----:B------:R-:W-:Y:S01]  /*0e00*/  UIMAD.WIDE.U32 UR10, UR6, 0x40, URZ ;  /* 0x00000040060a78a5 */ /* 0x000fe2000f8e003f */
[----:B------:R-:W-:Y:S01]  /*0e10*/  LEA.HI R104, R106, R15, RZ, 0x5 ;  /* 0x0000000f6a687211 */ /* 0x000fe200078f28ff */
[----:B------:R-:W-:Y:S01]  /*0e20*/  USHF.L.U32 UR8, UR7, 0x6, URZ ;  /* 0x0000000607087899 */ /* 0x000fe2000800063f */
[----:B------:R-:W-:Y:S01]  /*0e30*/  IMAD.MOV.U32 R4, RZ, RZ, R2 ;  /* 0x000000ffff047224 */ /* 0x000fe200078e0002 */
[----:B------:R-:W-:Y:S01]  /*0e40*/  @P1 SHF.R.U32.HI R4, RZ, c[0x0][0x2cc], R5 ;  /* 0x0000b300ff041a19 */ /* 0x000fe20000011605 */
[----:B------:R-:W-:Y:S01]  /*0e50*/  IMAD R3, R0, c[0x0][0x1c4], R3 ;  /* 0x0000710000037a24 */ /* 0x000fe200078e0203 */
[----:B------:R-:W-:Y:S01]  /*0e60*/  IADD3 R5, R30, UR16, RZ ;  /* 0x000000101e057c10 */ /* 0x000fe2000fffe0ff */
[----:B------:R-:W-:Y:S01]  /*0e70*/  IMAD.SHL.U32 R34, R29, 0x8, RZ ;  /* 0x000000081d227824 */ /* 0x000fe200078e00ff */
[--C-:B------:R-:W-:Y:S01]  /*0e80*/  SHF.R.S32.HI R7, RZ, 0x1f, R4.reuse ;  /* 0x0000001fff077819 */ /* 0x100fe20000011404 */
[----:B------:R-:W-:Y:S01]  /*0e90*/  IMAD.IADD R13, R13, 0x1, R3 ;  /* 0x000000010d0d7824 */ /* 0x000fe200078e0203 */
[----:B------:R-:W-:Y:S01]  /*0ea0*/  UIADD3 UR8, UR11, UR8, URZ ;  /* 0x000000080b087290 */ /* 0x000fe2000fffe03f */
[----:B------:R-:W-:Y:S01]  /*0eb0*/  IMAD.MOV R3, RZ, RZ, -R4 ;  /* 0x000000ffff037224 */ /* 0x000fe200078e0a04 */
[----:B------:R-:W-:Y:S01]  /*0ec0*/  SHF.R.S32.HI R35, RZ, 0x1f, R34 ;  /* 0x0000001fff237819 */ /* 0x000fe20000011422 */
[----:B------:R-:W-:Y:S01]  /*0ed0*/  IMAD R7, R7, c[0x0][0x1b0], RZ ;  /* 0x00006c0007077a24 */ /* 0x000fe200078e02ff */
[----:B------:R-:W-:Y:S01]  /*0ee0*/  BAR.SYNC.DEFER_BLOCKING 0x0 ;  /* 0x0000000000007b1d */ /* 0x000fe20000010000 */
[----:B------:R-:W-:Y:S01]  /*0ef0*/  IMAD R2, R3, c[0x0][0x2c4], R2 ;  /* 0x0000b10003027a24 */ /* 0x000fe200078e0202 */
[----:B------:R-:W-:Y:S01]  /*0f00*/  IADD3 R3, R5, 0x20, RZ ;  /* 0x0000002005037810 */ /* 0x000fe20007ffe0ff */
[----:B------:R-:W-:Y:S01]  /*0f10*/  IMAD.WIDE.U32 R12, R4, c[0x0][0x1b0], R12 ;  /* 0x00006c00040c7a25 */ /* 0x000fe200078e000c */
[----:B------:R-:W-:-:S02]  /*0f20*/  ISETP.GE.AND P4, PT, R34, c[0x0][0x198], PT ;  /* 0x0000660022007a0c */ /* 0x000fc40003f86270 */
[----:B------:R-:W-:Y:S01]  /*0f30*/  SHF.R.S32.HI R11, RZ, 0x1f, R2 ;  /* 0x0000001fff0b7819 */ /* 0x000fe20000011402 */
[----:B------:R-:W-:Y:S01]  /*0f40*/  IMAD R7, R4, c[0x0][0x1b4], R7 ;  /* 0x00006d0004077a24 */ /* 0x000fe200078e0207 */
[----:B------:R-:W-:Y:S01]  /*0f50*/  ISETP.GE.AND P3, PT, R3, UR4, PT ;  /* 0x0000000403007c0c */ /* 0x000fe2000bf66270 */
[----:B------:R-:W-:Y:S01]  /*0f60*/  UMOV UR17, 0x6 ;  /* 0x0000000600117882 */ /* 0x000fe20000000000 */
[----:B------:R-:W-:Y:S01]  /*0f70*/  IADD3 R4, R5, 0x40, RZ ;  /* 0x0000004005047810 */ /* 0x000fe20007ffe0ff */
[----:B------:R-:W-:Y:S01]  /*0f80*/  IMAD R11, R11, c[0x0][0x1a8], RZ ;  /* 0x00006a000b0b7a24 */ /* 0x000fe200078e02ff */
[----:B------:R-:W-:Y:S01]  /*0f90*/  SHF.R.S32.HI R105, RZ, 0x5, R104 ;  /* 0x00000005ff697819 */ /* 0x000fe20000011468 */
[----:B------:R-:W-:Y:S01]  /*0fa0*/  IMAD.IADD R13, R13, 0x1, R7 ;  /* 0x000000010d0d7824 */ /* 0x000fe200078e0207 */
[----:B------:R-:W-:Y:S01]  /*0fb0*/  ISETP.GE.AND P2, PT, R4, UR4, PT ;  /* 0x0000000404007c0c */ /* 0x000fe2000bf46270 */
[C---:B------:R-:W-:Y:S02]  /*0fc0*/  IMAD R11, R2.reuse, c[0x0][0x1ac], R11 ;  /* 0x00006b00020b7a24 */ /* 0x040fe400078e020b */
[----:B------:R-:W-:-:S04]  /*0fd0*/  IMAD.WIDE.U32 R2, R2, c[0x0][0x1a8], R12 ;  /* 0x00006a0002027a25 */ /* 0x000fc800078e000c */
[----:B------:R-:W-:Y:S01]  /*0fe0*/  IMAD.SHL.U32 R7, R30, 0x40, RZ ;  /* 0x000000401e077824 */ /* 0x000fe200078e00ff */
[----:B------:R-:W-:Y:S01]  /*0ff0*/  LEA R6, P1, R2, c[0x0][0x160], 0x1 ;  /* 0x0000580002067a11 */ /* 0x000fe200078208ff */
[----:B------:R-:W-:Y:S02]  /*1000*/  IMAD.IADD R3, R3, 0x1, R11 ;  /* 0x0000000103037824 */ /* 0x000fe400078e020b */
[----:B------:R-:W-:Y:S01]  /*1010*/  IMAD R11, R32, c[0x0][0x1e0], RZ ;  /* 0x00007800200b7a24 */ /* 0x000fe200078e02ff */
[----:B------:R-:W-:Y:S01]  /*1020*/  LOP3.LUT R7, R7, 0x1c0, RZ, 0xc0, !PT ;  /* 0x000001c007077812 */ /* 0x000fe200078ec0ff */
[----:B------:R-:W1:Y:S01]  /*1030*/  SHFL.IDX PT, R4, R6, RZ, 0x181f ;  /* 0x00181fff06047589 */ /* 0x000e6200000e0000 */
[----:B------:R-:W-:Y:S01]  /*1040*/  LEA.HI.X R3, R2, c[0x0][0x164], R3, 0x1, P1 ;  /* 0x0000590002037a11 */ /* 0x000fe200008f0c03 */
[C---:B------:R-:W-:Y:S01]  /*1050*/  IMAD R2, R30.reuse, c[0x0][0x1e4], R11 ;  /* 0x000079001e027a24 */ /* 0x040fe200078e020b */
[C---:B------:R-:W-:Y:S01]  /*1060*/  ISETP.GE.AND P1, PT, R5.reuse, UR4, PT ;  /* 0x0000000405007c0c */ /* 0x040fe2000bf26270 */
[----:B------:R-:W-:Y:S01]  /*1070*/  IMAD.WIDE.U32 R10, R30, c[0x0][0x1e0], R34 ;  /* 0x000078001e0a7a25 */ /* 0x000fe200078e0022 */
[----:B------:R-:W-:Y:S01]  /*1080*/  IADD3 R5, R5, 0x60, RZ ;  /* 0x0000006005057810 */ /* 0x000fe20007ffe0ff */
[----:B------:R-:W-:Y:S01]  /*1090*/  SHFL.IDX PT, R12, R6, 0x1, 0x181f ;  /* 0x00381f00060c7f89 */ /* 0x000fe200000e0000 */
[----:B------:R-:W-:Y:S01]  /*10a0*/  SHF.R.U32.HI R208, RZ, 0x3, R7 ;  /* 0x00000003ffd07819 */ /* 0x000fe20000011607 */
[----:B------:R-:W-:Y:S01]  /*10b0*/  IMAD.IADD R11, R11, 0x1, R2 ;  /* 0x000000010b0b7824 */ /* 0x000fe200078e0202 */
[----:B------:R-:W-:Y:S01]  /*10c0*/  LOP3.LUT R7, R7, 0x38, R34, 0xf8, !PT ;  /* 0x0000003807077812 */ /* 0x000fe200078ef822 */
[----:B------:R-:W-:Y:S01]  /*10d0*/  SHFL.IDX PT, R13, R3, 0x1, 0x181f ;  /* 0x00381f00030d7f89 */ /* 0x000fe200000e0000 */
[----:B------:R-:W-:Y:S01]  /*10e0*/  ISETP.GE.AND P5, PT, R5, UR4, PT ;  /* 0x0000000405007c0c */ /* 0x000fe2000bfa6270 */
[----:B------:R-:W-:Y:S01]  /*10f0*/  IMAD.WIDE.U32 R210, R210, c[0x0][0x1e8], R10 ;  /* 0x00007a00d2d27a25 */ /* 0x000fe200078e000a */
[----:B------:R-:W-:Y:S01]  /*1100*/  LOP3.LUT R208, R7, R208, RZ, 0x3c, !PT ;  /* 0x000000d007d07212 */ /* 0x000fe200078e3cff */
[----:B------:R-:W3:Y:S01]  /*1110*/  SHFL.IDX PT, R5, R3, RZ, 0x181f ;  /* 0x00181fff03057589 */ /* 0x000ee200000e0000 */
[----:B------:R-:W-:Y:S01]  /*1120*/  LEA.HI R7, R106, R15, RZ, 0x6 ;  /* 0x0000000f6a077211 */ /* 0x000fe200078f30ff */
[----:B------:R-:W-:Y:S01]  /*1130*/  ULDC.64 UR4, c[0x0][0x1e8] ;  /* 0x00007a0000047ab9 */ /* 0x000fe20000000a00 */
[----:B------:R-:W-:Y:S01]  /*1140*/  IADD3 R2, R34, 0x40, RZ ;  /* 0x0000004022027810 */ /* 0x000fe20007ffe0ff */
[----:B------:R-:W-:Y:S01]  /*1150*/  SHFL.IDX PT, R8, R6, 0x2, 0x181f ;  /* 0x00581f0006087f89 */ /* 0x000fe200000e0000 */
[----:B------:R-:W-:Y:S01]  /*1160*/  UIMAD UR4, UR12, UR4, URZ ;  /* 0x000000040c0472a4 */ /* 0x000fe2000f8e023f */
[----:B------:R-:W-:Y:S01]  /*1170*/  IMAD.SHL.U32 R7, R7, 0x8, RZ ;  /* 0x0000000807077824 */ /* 0x000fe200078e00ff */
[----:B------:R-:W-:Y:S01]  /*1180*/  ISETP.GE.AND P6, PT, R2, c[0x0][0x198], PT ;  /* 0x0000660002007a0c */ /* 0x000fe20003fc6270 */
[----:B------:R-:W-:Y:S01]  /*1190*/  SHFL.IDX PT, R10, R6, 0x3, 0x181f ;  /* 0x00781f00060a7f89 */ /* 0x000fe200000e0000 */
[----:B------:R-:W-:-:S02]  /*11a0*/  UIMAD UR4, UR9, UR5, UR4 ;  /* 0x00000005090472a4 */ /* 0x000fc4000f8e0204 */
[----:B------:R-:W-:Y:S01]  /*11b0*/  LOP3.LUT R208, R208, 0xfffffe00, R7, 0xf8, !PT ;  /* 0xfffffe00d0d07812 */ /* 0x000fe200078ef807 */
[----:B------:R-:W-:Y:S01]  /*11c0*/  SHFL.IDX PT, R11, R3, 0x3, 0x181f ;  /* 0x00781f00030b7f89 */ /* 0x000fe200000e0000 */
[----:B------:R-:W-:Y:S02]  /*11d0*/  @!P1 SHF.R.S32.HI R7, RZ, 0x1f, R2 ;  /* 0x0000001fff079819 */ /* 0x000fe40000011402 */
[----:B------:R-:W-:Y:S01]  /*11e0*/  IADD3 R211, R211, UR4, RZ ;  /* 0x00000004d3d37c10 */ /* 0x000fe2000fffe0ff */
[----:B------:R-:W-:Y:S01]  /*11f0*/  IMAD.SHL.U32 R208, R208, 0x2, RZ ;  /* 0x00000002d0d07824 */ /* 0x000fe200078e00ff */
[----:B------:R-:W-:Y:S02]  /*1200*/  ULDC.64 UR4, c[0x0][0x210] ;  /* 0x0000840000047ab9 */ /* 0x000fe40000000a00 */
[----:B------:R-:W-:-:S04]  /*1210*/  UIMAD UR4, UR12, UR4, URZ ;  /* 0x000000040c0472a4 */ /* 0x000fc8000f8e023f */
[----:B------:R-:W-:Y:S01]  /*1220*/  UIMAD UR4, UR9, UR5, UR4 ;  /* 0x00000005090472a4 */ /* 0x000fe2000f8e0204 */
[----:B--2---:R-:W-:Y:S01]  /*1230*/  @P0 SHF.R.S32.HI R219, RZ, 0x1f, R218 ;  /* 0x0000001fffdb0819 */ /* 0x004fe200000114da */
[----:B------:R-:W-:Y:S01]  /*1240*/  @!P0 IMAD.MOV.U32 R218, RZ, RZ, R0 ;  /* 0x000000ffffda8224 */ /* 0x000fe200078e0000 */
[----:B------:R-:W-:Y:S01]  /*1250*/  @!P1 LEA.HI R0, R7, R2, RZ, 0x3 ;  /* 0x0000000207009211 */ /* 0x000fe200078f18ff */
[----:B------:R-:W-:Y:S01]  /*1260*/  @!P0 IMAD.MOV.U32 R219, RZ, RZ, R9 ;  /* 0x000000ffffdb8224 */ /* 0x000fe200078e0009 */
[----:B-1----:R-:W-:Y:S01]  /*1270*/  @!P1 LEA R16, P0, R34, R4, 0x1 ;  /* 0x0000000422109211 */ /* 0x002fe200078008ff */
[----:B------:R1:W2:Y:S01]  /*1280*/  SHFL.IDX PT, R9, R3, 0x2, 0x181f ;  /* 0x00581f0003097f89 */ /* 0x0002a200000e0000 */
[----:B------:R-:W-:Y:S01]  /*1290*/  @!P1 LOP3.LUT R0, R0, 0xfffffff8, RZ, 0xc0, !PT ;  /* 0xfffffff800009812 */ /* 0x000fe200078ec0ff */
[----:B------:R-:W-:Y:S01]  /*12a0*/  IMAD R213, R219, c[0x0][0x1f0], RZ ;  /* 0x00007c00dbd57a24 */ /* 0x000fe200078e02ff */
[----:B------:R-:W-:Y:S01]  /*12b0*/  @!P3 SHF.R.S32.HI R7, RZ, 0x1f, R2 ;  /* 0x0000001fff07b819 */ /* 0x000fe20000011402 */
[----:B------:R-:W-:Y:S01]  /*12c0*/  IMAD.WIDE.U32 R210, R218, c[0x0][0x1f0], R210 ;  /* 0x00007c00dad27a25 */ /* 0x000fe200078e00d2 */
[----:B---3--:R-:W-:-:S03]  /*12d0*/  @!P1 LEA.HI.X R17, R34, R5, R35, 0x1, P0 ;  /* 0x0000000522119211 */ /* 0x008fc600000f0c23 */
[----:B------:R-:W-:Y:S01]  /*12e0*/  @!P1 IMAD.WIDE R18, R0, 0x2, R4 ;  /* 0x0000000200129825 */ /* 0x000fe200078e0204 */
[----:B------:R-:W-:Y:S01]  /*12f0*/  @!P3 LEA.HI R4, R7, R2, RZ, 0x3 ;  /* 0x000000020704b211 */ /* 0x000fe200078f18ff */
[----:B------:R3:W-:Y:S01]  /*1300*/  @!P1 LDGSTS.E.BYPASS.LTC128B.128 [R208+0x100], [R16.64], !P4 ;  /* 0x0010000010d09fae */ /* 0x0007e2000e101d4e */
[----:B------:R-:W-:Y:S01]  /*1310*/  @!P2 SHF.R.S32.HI R5, RZ, 0x1f, R2 ;  /* 0x0000001fff05a819 */ /* 0x000fe20000011402 */
[----:B------:R-:W-:Y:S01]  /*1320*/  IMAD R213, R218, c[0x0][0x1f4], R213 ;  /* 0x00007d00dad57a24 */ /* 0x000fe200078e02d5 */
[----:B------:R-:W-:Y:S01]  /*1330*/  @!P3 LOP3.LUT R4, R4, 0xfffffff8, RZ, 0xc0, !PT ;  /* 0xfffffff80404b812 */ /* 0x000fe200078ec0ff */
[----:B------:R4:W-:Y:S01]  /*1340*/  @!P1 LDGSTS.E.BYPASS.LTC128B.128 [R208+0x4100], [R18.64], !P6 ;  /* 0x0410000012d09fae */ /* 0x0009e2000f101d4e */
[----:B------:R-:W-:Y:S01]  /*1350*/  @!P3 LEA R20, P1, R34, R12, 0x1 ;  /* 0x0000000c2214b211 */ /* 0x000fe200078208ff */
[----:B------:R-:W-:Y:S01]  /*1360*/  IMAD.IADD R213, R211, 0x1, R213 ;  /* 0x00000001d3d57824 */ /* 0x000fe200078e02d5 */
[----:B------:R-:W-:Y:S01]  /*1370*/  @!P2 LEA.HI R0, R5, R2, RZ, 0x3 ;  /* 0x000000020500a211 */ /* 0x000fe200078f18ff */
[----:B------:R-:W-:Y:S01]  /*1380*/  @!P3 IMAD.WIDE R22, R4, 0x2, R12 ;  /* 0x000000020416b825 */ /* 0x000fe200078e020c */
[----:B------:R-:W-:-:S02]  /*1390*/  @!P3 LEA.HI.X R21, R34, R13, R35, 0x1, P1 ;  /* 0x0000000d2215b211 */ /* 0x000fc400008f0c23 */
[----:B------:R-:W-:Y:S01]  /*13a0*/  @!P2 LOP3.LUT R5, R0, 0xfffffff8, RZ, 0xc0, !PT ;  /* 0xfffffff80005a812 */ /* 0x000fe200078ec0ff */
[----:B------:R-:W-:Y:S02]  /*13b0*/  IMAD.MOV.U32 R13, RZ, RZ, 0x60 ;  /* 0x00000060ff0d7424 */ /* 0x000fe400078e00ff */
[----:B------:R5:W-:Y:S01]  /*13c0*/  @!P3 LDGSTS.E.BYPASS.LTC128B.128 [R208+0x1100], [R20.64], !P4 ;  /* 0x0110000014d0bfae */ /* 0x000be2000e101d4e */
[----:B------:R-:W-:Y:S02]  /*13d0*/  IMAD.MOV.U32 R212, RZ, RZ, R210 ;  /* 0x000000ffffd47224 */ /* 0x000fe400078e00d2 */
[C---:B-1----:R-:W-:Y:S01]  /*13e0*/  IMAD R3, R13.reuse, c[0x0][0x1e4], RZ ;  /* 0x000079000d037a24 */ /* 0x042fe200078e02ff */
[----:B------:R5:W-:Y:S01]  /*13f0*/  @!P3 LDGSTS.E.BYPASS.LTC128B.128 [R208+0x5100], [R22.64], !P6 ;  /* 0x0510000016d0bfae */ /* 0x000be2000f101d4e */
[----:B------:R-:W-:-:S04]  /*1400*/  IMAD.WIDE.U32 R108, R13, c[0x0][0x1e0], RZ ;  /* 0x000078000d6c7a25 */ /* 0x000fc800078e00ff */
[----:B------:R-:W-:Y:S02]  /*1410*/  IMAD R13, R14, -0x60, R13 ;  /* 0xffffffa00e0d7824 */ /* 0x000fe400078e020d */
[----:B--2---:R-:W-:Y:S01]  /*1420*/  @!P2 IMAD.WIDE R4, R5, 0x2, R8 ;  /* 0x000000020504a825 */ /* 0x004fe200078e0208 */
[C---:B---3--:R-:W-:Y:S02]  /*1430*/  @!P2 LEA R16, P0, R34.reuse, R8, 0x1 ;  /* 0x000000082210a211 */ /* 0x048fe400078008ff */
[----:B------:R-:W-:Y:S01]  /*1440*/  IADD3 R28, R13, c[0x0][0x1d0], -R30 ;  /* 0x000074000d1c7a10 */ /* 0x000fe20007ffe81e */
[----:B------:R-:W-:Y:S01]  /*1450*/  IMAD.IADD R12, R109, 0x1, R3 ;  /* 0x000000016d0c7824 */ /* 0x000fe200078e0203 */
[C---:B------:R-:W-:Y:S01]  /*1460*/  @!P2 LEA.HI.X R17, R34.reuse, R9, R35, 0x1, P0 ;  /* 0x000000092211a211 */ /* 0x040fe200000f0c23 */
[----:B------:R-:W-:Y:S01]  /*1470*/  IMAD.WIDE.U32 R6, R107, R108, R212 ;  /* 0x0000006c6b067225 */ /* 0x000fe200078e00d4 */
[----:B------:R-:W-:Y:S02]  /*1480*/  @!P5 LEA R8, P0, R34, R10, 0x1 ;  /* 0x0000000a2208d211 */ /* 0x000fe400078008ff */
[----:B------:R-:W-:Y:S01]  /*1490*/  ISETP.GE.AND P1, PT, R28, 0x21, PT ;  /* 0x000000211c00780c */ /* 0x000fe20003f26270 */
[----:B------:R1:W-:Y:S01]  /*14a0*/  @!P2 LDGSTS.E.BYPASS.LTC128B.128 [R208+0x2100], [R16.64], !P4 ;  /* 0x0210000010d0afae */ /* 0x0003e2000e101d4e */
[----:B------:R-:W-:Y:S01]  /*14b0*/  @!P5 LEA.HI.X R9, R34, R11, R35, 0x1, P0 ;  /* 0x0000000b2209d211 */ /* 0x000fe200000f0c23 */
[----:B------:R-:W-:Y:S01]  /*14c0*/  IMAD.U32 R3, RZ, RZ, UR6 ;  /* 0x00000006ff037e24 */ /* 0x000fe2000f8e00ff */
[C---:B------:R-:W-:Y:S01]  /*14d0*/  ISETP.GE.AND P0, PT, R28.reuse, 0x41, PT ;  /* 0x000000411c00780c */ /* 0x040fe20003f06270 */
[----:B------:R2:W-:Y:S01]  /*14e0*/  @!P2 LDGSTS.E.BYPASS.LTC128B.128 [R208+0x6100], [R4.64], !P6 ;  /* 0x0610000004d0afae */ /* 0x0005e2000f101d4e */
[----:B------:R-:W-:Y:S01]  /*14f0*/  ISETP.GE.AND P2, PT, R28, 0x1, PT ;  /* 0x000000011c00780c */ /* 0x000fe20003f46270 */
[----:B------:R-:W-:-:S02]  /*1500*/  IMAD.U32 R0, RZ, RZ, UR7 ;  /* 0x00000007ff007e24 */ /* 0x000fc4000f8e00ff */
[----:B------:R3:W-:Y:S01]  /*1510*/  @!P5 LDGSTS.E.BYPASS.LTC128B.128 [R208+0x3100], [R8.64], !P4 ;  /* 0x0310000008d0dfae */ /* 0x0007e2000e101d4e */
[----:B------:R-:W-:-:S04]  /*1520*/  IMAD R221, R219, c[0x0][0x218], RZ ;  /* 0x00008600dbdd7a24 */ /* 0x000fc800078e02ff */
[----:B------:R-:W-:-:S05]  /*1530*/  IMAD R221, R218, c[0x0][0x21c], R221 ;  /* 0x00008700dadd7a24 */ /* 0x000fca00078e02dd */
[----:B----4-:R-:W-:Y:S01]  /*1540*/  @P2 LEA R18, P4, R6, c[0x0][0x1c8], 0x1 ;  /* 0x0000720006122a11 */ /* 0x010fe200078808ff */
[----:B-1----:R-:W-:Y:S02]  /*1550*/  IMAD.U32 R17, RZ, RZ, UR6 ;  /* 0x00000006ff117e24 */ /* 0x002fe4000f8e00ff */
[----:B--2---:R-:W-:Y:S01]  /*1560*/  IMAD R5, R12, R107, RZ ;  /* 0x0000006b0c057224 */ /* 0x004fe200078e02ff */
[----:B------:R-:W-:Y:S02]  /*1570*/  LOP3.LUT R4, R206, 0xfffffff0, RZ, 0xc0, !PT ;  /* 0xfffffff0ce047812 */ /* 0x000fe400078ec0ff */
[----:B------:R-:W-:Y:S01]  /*1580*/  @P1 LEA R17, P3, R17, R6, 0x5 ;  /* 0x0000000611111211 */ /* 0x000fe200078628ff */
[----:B------:R-:W-:Y:S02]  /*1590*/  IMAD R5, R31, R108, R5 ;  /* 0x0000006c1f057224 */ /* 0x000fe400078e0205 */
[----:B---3--:R-:W-:Y:S02]  /*15a0*/  IMAD.IADD R9, R15, 0x1, -R4 ;  /* 0x000000010f097824 */ /* 0x008fe400078e0a04 */
[----:B------:R-:W-:Y:S01]  /*15b0*/  IMAD.IADD R5, R7, 0x1, R5 ;  /* 0x0000000107057824 */ /* 0x000fe200078e0205 */
[----:B------:R-:W-:-:S02]  /*15c0*/  SHF.R.S32.HI R7, RZ, 0x4, R206 ;  /* 0x00000004ff077819 */ /* 0x000fc400000114ce */
[----:B------:R-:W-:Y:S02]  /*15d0*/  SHF.R.S32.HI R4, RZ, 0x1f, R9 ;  /* 0x0000001fff047819 */ /* 0x000fe40000011409 */
[----:B------:R-:W-:Y:S02]  /*15e0*/  @P1 LEA.HI.X R0, R3, R5, R0, 0x5, P3 ;  /* 0x0000000503001211 */ /* 0x000fe400018f2c00 */
[C---:B------:R-:W-:Y:S02]  /*15f0*/  @P1 LEA R16, P3, R17.reuse, c[0x0][0x1c8], 0x1 ;  /* 0x0000720011101a11 */ /* 0x040fe400078608ff */
[----:B------:R-:W-:Y:S02]  /*1600*/  LEA.HI R3, R4, R9, RZ, 0x3 ;  /* 0x0000000904037211 */ /* 0x000fe400078f18ff */
[----:B------:R-:W-:Y:S02]  /*1610*/  @P1 LEA.HI.X R17, R17, c[0x0][0x1cc], R0, 0x1, P3 ;  /* 0x0000730011111a11 */ /* 0x000fe400018f0c00 */
[----:B------:R-:W-:-:S02]  /*1620*/  LOP3.LUT R0, R3, 0xfffffff8, RZ, 0xc0, !PT ;  /* 0xfffffff803007812 */ /* 0x000fc400078ec0ff */
[C---:B------:R-:W-:Y:S02]  /*1630*/  @P2 LEA.HI.X R19, R6.reuse, c[0x0][0x1cc], R5, 0x1, P4 ;  /* 0x0000730006132a11 */ /* 0x040fe400020f0c05 */
[----:B------:R-:W-:Y:S01]  /*1640*/  @P0 IADD3 R6, P3, R6, UR10, RZ ;  /* 0x0000000a06060c10 */ /* 0x000fe2000ff7e0ff */
[----:B------:R-:W-:Y:S01]  /*1650*/  IMAD.IADD R0, R9, 0x1, -R0 ;  /* 0x0000000109007824 */ /* 0x000fe200078e0a00 */
[----:B------:R-:W-:Y:S02]  /*1660*/  @!P5 SHF.R.S32.HI R9, RZ, 0x1f, R2 ;  /* 0x0000001fff09d819 */ /* 0x000fe40000011402 */
[----:B------:R-:W-:Y:S02]  /*1670*/  @P0 IADD3.X R5, R5, UR8, RZ, P3, !PT ;  /* 0x0000000805050c10 */ /* 0x000fe40009ffe4ff */
[----:B------:R-:W-:Y:S02]  /*1680*/  @P0 LEA R8, P3, R6, c[0x0][0x1c8], 0x1 ;  /* 0x0000720006080a11 */ /* 0x000fe400078608ff */
[----:B------:R-:W-:-:S02]  /*1690*/  @!P5 LEA.HI R4, R9, R2, RZ, 0x3 ;  /* 0x000000020904d211 */ /* 0x000fc400078f18ff */
[----:B------:R-:W-:Y:S02]  /*16a0*/  ISETP.GE.AND P4, PT, R34, c[0x0][0x1d4], PT ;  /* 0x0000750022007a0c */ /* 0x000fe40003f86270 */
[----:B------:R-:W-:Y:S02]  /*16b0*/  @P0 LEA.HI.X R9, R6, c[0x0][0x1cc], R5, 0x1, P3 ;  /* 0x0000730006090a11 */ /* 0x000fe400018f0c05 */
[----:B------:R-:W-:Y:S02]  /*16c0*/  @!P5 LOP3.LUT R5, R4, 0xfffffff8, RZ, 0xc0, !PT ;  /* 0xfffffff80405d812 */ /* 0x000fe400078ec0ff */
[----:B------:R-:W-:Y:S02]  /*16d0*/  ISETP.GE.AND P3, PT, R2, c[0x0][0x1d4], PT ;  /* 0x0000750002007a0c */ /* 0x000fe40003f66270 */
[----:B------:R-:W-:Y:S01]  /*16e0*/  LEA.HI R206, R206, R7, RZ, 0x1 ;  /* 0x00000007cece7211 */ /* 0x000fe200078f08ff */
[----:B------:R-:W-:-:S03]  /*16f0*/  @!P5 IMAD.WIDE R10, R5, 0x2, R10 ;  /* 0x00000002050ad825 */ /* 0x000fc600078e020a */
[----:B------:R-:W-:Y:S01]  /*1700*/  LOP3.LUT R206, R206, 0xfffffffe, RZ, 0xc0, !PT ;  /* 0xfffffffecece7812 */ /* 0x000fe200078ec0ff */
[----:B------:R-:W-:Y:S01]  /*1710*/  IMAD.SHL.U32 R5, R29, 0x40, RZ ;  /* 0x000000401d057824 */ /* 0x000fe200078e00ff */
[----:B------:R1:W-:Y:S03]  /*1720*/  @!P5 LDGSTS.E.BYPASS.LTC128B.128 [R208+0x7100], [R10.64], !P6 ;  /* 0x071000000ad0dfae */ /* 0x0003e6000f101d4e */
[----:B------:R-:W-:Y:S01]  /*1730*/  IMAD.IADD R206, R7, 0x1, -R206 ;  /* 0x0000000107ce7824 */ /* 0x000fe200078e0ace */
[----:B------:R-:W0:Y:S01]  /*1740*/  LDGDEPBAR ;  /* 0x00000000000079af */ /* 0x000e220000000000 */
[----:B------:R-:W-:Y:S02]  /*1750*/  IMAD.SHL.U32 R7, R0, 0x40, RZ ;  /* 0x0000004000077824 */ /* 0x000fe400078e00ff */
[----:B------:R-:W-:Y:S01]  /*1760*/  IMAD.SHL.U32 R4, R206, 0x8, RZ ;  /* 0x00000008ce047824 */ /* 0x000fe200078e00ff */
[----:B------:R2:W-:Y:S02]  /*1770*/  @P2 LDGSTS.E.BYPASS.LTC128B.128 [R208+0x8100], [R18.64], !P4 ;  /* 0x0810000012d02fae */ /* 0x0005e4000e101d4e */
[----:B------:R-:W-:-:S02]  /*1780*/  LOP3.LUT R7, R7, 0x1c0, RZ, 0xc0, !PT ;  /* 0x000001c007077812 */ /* 0x000fc400078ec0ff */
[----:B------:R2:W-:Y:S02]  /*1790*/  @P2 LDGSTS.E.BYPASS.LTC128B.128 [R208+0xb100], [R18.64+0x80], !P3 ;  /* 0x0b10008012d02fae */ /* 0x0005e4000d901d4e */
[----:B------:R-:W-:Y:S01]  /*17a0*/  LOP3.LUT R2, R7, 0x8, R4, 0xf8, !PT ;  /* 0x0000000807027812 */ /* 0x000fe200078ef804 */
[----:B------:R-:W-:Y:S01]  /*17b0*/  IMAD.SHL.U32 R4, R30, 0x8, RZ ;  /* 0x000000081e047824 */ /* 0x000fe200078e00ff */
[----:B------:R2:W-:Y:S01]  /*17c0*/  @P1 LDGSTS.E.BYPASS.LTC128B.128 [R208+0x9100], [R16.64], !P4 ;  /* 0x0910000010d01fae */ /* 0x0005e2000e101d4e */
[----:B------:R-:W-:-:S03]  /*17d0*/  SHF.R.U32.HI R7, RZ, 0x3, R7 ;  /* 0x00000003ff077819 */ /* 0x000fc60000011607 */
[----:B------:R2:W-:Y:S01]  /*17e0*/  @P1 LDGSTS.E.BYPASS.LTC128B.128 [R208+0xc100], [R16.64+0x80], !P3 ;  /* 0x0c10008010d01fae */ /* 0x0005e2000d901d4e */
[----:B------:R-:W-:Y:S01]  /*17f0*/  LOP3.LUT R2, R2, R7, RZ, 0x3c, !PT ;  /* 0x0000000702027212 */ /* 0x000fe200078e3cff */
[----:B------:R-:W-:Y:S01]  /*1800*/  IMAD.SHL.U32 R7, R3, 0x40, RZ ;  /* 0x0000004003077824 */ /* 0x000fe200078e00ff */
[----:B------:R-:W-:Y:S01]  /*1810*/  LOP3.LUT R3, R5, 0x1c0, RZ, 0xc0, !PT ;  /* 0x000001c005037812 */ /* 0x000fe200078ec0ff */
[----:B------:R3:W-:Y:S01]  /*1820*/  @P0 LDGSTS.E.BYPASS.LTC128B.128 [R208+0xa100], [R8.64], !P4 ;  /* 0x0a10000008d00fae */ /* 0x0007e2000e101d4e */
[----:B------:R-:W-:Y:S01]  /*1830*/  R2P PR, R0, 0x6 ;  /* 0x0000000600007804 */ /* 0x000fe20000000000 */
[----:B------:R-:W-:Y:S01]  /*1840*/  IMAD.MOV.U32 R5, RZ, RZ, 0x10 ;  /* 0x00000010ff057424 */ /* 0x000fe200078e00ff */
[----:B------:R-:W-:Y:S01]  /*1850*/  LOP3.LUT R2, R2, 0xfffffe00, R7, 0xf8, !PT ;  /* 0xfffffe0002027812 */ /* 0x000fe200078ef807 */
[----:B------:R3:W-:Y:S01]  /*1860*/  @P0 LDGSTS.E.BYPASS.LTC128B.128 [R208+0xd100], [R8.64+0x80], !P3 ;  /* 0x0d10008008d00fae */ /* 0x0007e2000d901d4e */
[----:B------:R-:W-:Y:S02]  /*1870*/  LOP3.LUT R4, R3, 0x8, R4, 0xf8, !PT ;  /* 0x0000000803047812 */ /* 0x000fe400078ef804 */
[----:B------:R-:W-:Y:S01]  /*1880*/  SHF.R.U32.HI R3, RZ, 0x3, R3 ;  /* 0x00000003ff037819 */ /* 0x000fe20000011603 */
[----:B------:R-:W0:Y:S01]  /*1890*/  LDGDEPBAR ;  /* 0x00000000000079af */ /* 0x000e220000000000 */
[----:B------:R-:W-:Y:S01]  /*18a0*/  IMAD R7, R105, 0x400, R2 ;  /* 0x0000040069077824 */ /* 0x000fe200078e0202 */
[----:B------:R-:W-:-:S02]  /*18b0*/  SEL R5, R5, 0xfffffff0, !P1 ;  /* 0xfffffff005057807 */ /* 0x000fc40004800000 */
[----:B------:R-:W-:Y:S02]  /*18c0*/  LOP3.LUT P0, RZ, R29, 0x2, RZ, 0xc0, !PT ;  /* 0x000000021dff7812 */ /* 0x000fe4000780c0ff */
[C---:B------:R-:W-:Y:S02]  /*18d0*/  ISETP.LT.OR P6, PT, R28.reuse, 0x1, P4 ;  /* 0x000000011c00780c */ /* 0x040fe400027c1670 */
[----:B------:R-:W-:Y:S02]  /*18e0*/  ISETP.LT.OR P5, PT, R28, 0x1, P3 ;  /* 0x000000011c00780c */ /* 0x000fe40001fa1670 */
[----:B---3--:R-:W-:Y:S01]  /*18f0*/  LOP3.LUT R9, R4, R3, RZ, 0x3c, !PT ;  /* 0x0000000304097212 */ /* 0x008fe200078e3cff */
[----:B------:R-:W-:-:S04]  /*1900*/  DEPBAR.LE SB0, 0x1 ;  /* 0x000080400000791a */ /* 0x000fc80000000000 */
[----:B------:R-:W-:Y:S01]  /*1910*/  IMAD.MOV.U32 R3, RZ, RZ, 0x20 ;  /* 0x00000020ff037424 */ /* 0x000fe200078e00ff */
[C---:B------:R-:W-:Y:S01]  /*1920*/  LEA R4, R7.reuse, 0x100, 0x1 ;  /* 0x0000010007047811 */ /* 0x040fe200078e08ff */
[----:B------:R-:W-:Y:S01]  /*1930*/  IMAD.SHL.U32 R7, R7, 0x2, RZ ;  /* 0x0000000207077824 */ /* 0x000fe200078e00ff */
[----:B------:R-:W-:Y:S01]  /*1940*/  BAR.SYNC.DEFER_BLOCKING 0x0 ;  /* 0x0000000000007b1d */ /* 0x000fe20000010000 */
[----:B------:R-:W-:Y:S01]  /*1950*/  IMAD R206, R206, 0x200, R9 ;  /* 0x00000200cece7824 */ /* 0x000fe200078e0209 */
[----:B------:R-:W-:Y:S01]  /*1960*/  SEL R3, R3, 0xffffffe0, !P2 ;  /* 0xffffffe003037807 */ /* 0x000fe20005000000 */
[--C-:B------:R-:W-:Y:S02]  /*1970*/  IMAD R6, R5, 0x2, R4.reuse ;  /* 0x0000000205067824 */ /* 0x100fe400078e0204 */
[----:B------:R-:W-:Y:S02]  /*1980*/  IMAD.SHL.U32 R206, R206, 0x2, RZ ;  /* 0x00000002cece7824 */ /* 0x000fe400078e00ff */
[----:B------:R-:W-:-:S02]  /*1990*/  IMAD R4, R3, 0x2, R4 ;  /* 0x0000000203047824 */ /* 0x000fc400078e0204 */
[----:B------:R-:W-:Y:S01]  /*19a0*/  IMAD R0, R3, 0x2, R6 ;  /* 0x0000000203007824 */ /* 0x000fe200078e0206 */
[----:B------:R-:W-:Y:S01]  /*19b0*/  IADD3 R205, R206, 0x8120, RZ ;  /* 0x00008120cecd7810 */ /* 0x000fe20007ffe0ff */
[----:B------:R-:W-:Y:S04]  /*19c0*/  LDSM.16.M88.4 R124, [R7+0x100] ;  /* 0x00010000077c783b */ /* 0x000fe80000000200 */
[----:B------:R3:W-:Y:S04]  /*19d0*/  LDSM.16.M88.4 R164, [R7+0x4100] ;  /* 0x0041000007a4783b */ /* 0x0007e80000000200 */
[----:B------:R-:W-:Y:S04]  /*19e0*/  LDSM.16.M88.4 R140, [R6] ;  /* 0x00000000068c783b */ /* 0x000fe80000000200 */
[----:B------:R4:W-:Y:S04]  /*19f0*/  LDSM.16.M88.4 R168, [R6+0x4000] ;  /* 0x0040000006a8783b */ /* 0x0009e80000000200 */
[----:B------:R-:W-:Y:S04]  /*1a00*/  LDSM.16.M88.4 R148, [R4] ;  /* 0x000000000494783b */ /* 0x000fe80000000200 */
[----:B------:R-:W-:Y:S04]  /*1a10*/  LDSM.16.M88.4 R176, [R4+0x4000] ;  /* 0x0040000004b0783b */ /* 0x000fe80000000200 */
[----:B------:R-:W-:Y:S01]  /*1a20*/  LDSM.16.M88.4 R152, [R0] ;  /* 0x000000000098783b */ /* 0x000fe20000000200 */
[----:B---3--:R-:W-:-:S03]  /*1a30*/  IMAD R7, R32, c[0x0][0x208], RZ ;  /* 0x0000820020077a24 */ /* 0x008fc600078e02ff */
[----:B------:R3:W-:Y:S04]  /*1a40*/  LDSM.16.M88.4 R180, [R0+0x4000] ;  /* 0x0040000000b4783b */ /* 0x0007e80000000200 */
[----:B------:R-:W-:Y:S01]  /*1a50*/  BAR.SYNC.DEFER_BLOCKING 0x0 ;  /* 0x0000000000007b1d */ /* 0x000fe20000010000 */
[----:B----4-:R-:W-:-:S04]  /*1a60*/  IADD3 R6, R206, 0x8100, RZ ;  /* 0x00008100ce067810 */ /* 0x010fc80007ffe0ff */
[----:B------:R-:W-:-:S04]  /*1a70*/  @P0 IADD3 R205, R6, -0x20, RZ ;  /* 0xffffffe006cd0810 */ /* 0x000fc80007ffe0ff */
[C---:B------:R-:W-:Y:S02]  /*1a80*/  IADD3 R199, R205.reuse, 0x800, RZ ;  /* 0x00000800cdc77810 */ /* 0x040fe40007ffe0ff */
[C---:B------:R-:W-:Y:S02]  /*1a90*/  IADD3 R198, R205.reuse, 0x1000, RZ ;  /* 0x00001000cdc67810 */ /* 0x040fe40007ffe0ff */
[C---:B------:R-:W-:Y:S02]  /*1aa0*/  IADD3 R197, R205.reuse, 0x1800, RZ ;  /* 0x00001800cdc57810 */ /* 0x040fe40007ffe0ff */
[C---:B------:R-:W-:Y:S01]  /*1ab0*/  IADD3 R196, R205.reuse, 0x2000, RZ ;  /* 0x00002000cdc47810 */ /* 0x040fe20007ffe0ff */
[C---:B---3--:R-:W-:Y:S01]  /*1ac0*/  IMAD R0, R30.reuse, c[0x0][0x20c], R7 ;  /* 0x000083001e007a24 */ /* 0x048fe200078e0207 */
[C---:B------:R-:W-:Y:S01]  /*1ad0*/  IADD3 R195, R205.reuse, 0x2800, RZ ;  /* 0x00002800cdc37810 */ /* 0x040fe20007ffe0ff */
[----:B------:R-:W-:Y:S01]  /*1ae0*/  IMAD.WIDE.U32 R6, R30, c[0x0][0x208], R34 ;  /* 0x000082001e067a25 */ /* 0x000fe200078e0022 */
[----:B------:R-:W-:Y:S01]  /*1af0*/  IADD3 R193, R205, 0x3000, RZ ;  /* 0x00003000cdc17810 */ /* 0x000fe20007ffe0ff */
[----:B------:R-:W-:-:S04]  /*1b00*/  DEPBAR.LE SB0, 0x0 ;  /* 0x000080000000791a */ /* 0x000fc80000000000 */
[----:B------:R-:W-:Y:S01]  /*1b10*/  BAR.SYNC.DEFER_BLOCKING 0x0 ;  /* 0x0000000000007b1d */ /* 0x000fe20000010000 */
[----:B------:R-:W-:Y:S01]  /*1b20*/  IMAD.IADD R7, R7, 0x1, R0 ;  /* 0x0000000107077824 */ /* 0x000fe200078e0200 */
[C---:B------:R-:W-:Y:S01]  /*1b30*/  IADD3 R192, R205.reuse, 0x3800, RZ ;  /* 0x00003800cdc07810 */ /* 0x040fe20007ffe0ff */
[----:B------:R-:W-:Y:S01]  /*1b40*/  IMAD.U32 R0, RZ, RZ, UR9 ;  /* 0x00000009ff007e24 */ /* 0x000fe2000f8e00ff */
[C---:B------:R-:W-:Y:S02]  /*1b50*/  IADD3 R191, R205.reuse, 0x4000, RZ ;  /* 0x00004000cdbf7810 */ /* 0x040fe40007ffe0ff */
[C---:B------:R-:W-:Y:S01]  /*1b60*/  IADD3 R190, R205.reuse, 0x4800, RZ ;  /* 0x00004800cdbe7810 */ /* 0x040fe20007ffe0ff */
[----:B------:R-:W-:Y:S01]  /*1b70*/  IMAD.WIDE.U32 R6, R0, c[0x0][0x210], R6 ;  /* 0x0000840000067a25 */ /* 0x000fe200078e0006 */
[C---:B------:R-:W-:Y:S02]  /*1b80*/  IADD3 R189, R205.reuse, 0x5000, RZ ;  /* 0x00005000cdbd7810 */ /* 0x040fe40007ffe0ff */
[----:B------:R-:W-:Y:S01]  /*1b90*/  IADD3 R188, R205, 0x5800, RZ ;  /* 0x00005800cdbc7810 */ /* 0x000fe20007ffe0ff */
[----:B------:R-:W-:Y:S01]  /*1ba0*/  IMAD R0, R31, c[0x0][0x208], RZ ;  /* 0x000082001f007a24 */ /* 0x000fe200078e02ff */
[----:B------:R-:W-:Y:S01]  /*1bb0*/  IADD3 R7, R7, UR4, RZ ;  /* 0x0000000407077c10 */ /* 0x000fe2000fffe0ff */
[----:B------:R-:W-:-:S02]  /*1bc0*/  ULDC.64 UR4, c[0x0][0x208] ;  /* 0x0000820000047ab9 */ /* 0x000fc40000000a00 */
[----:B------:R-:W-:Y:S02]  /*1bd0*/  USHF.L.U32 UR12, UR4, 0x6, URZ ;  /* 0x00000006040c7899 */ /* 0x000fe4000800063f */
[----:B------:R-:W-:Y:S01]  /*1be0*/  IMAD.WIDE.U32 R218, R218, c[0x0][0x218], R6 ;  /* 0x00008600dada7a25 */ /* 0x000fe200078e0006 */
[----:B------:R-:W-:-:S03]  /*1bf0*/  USHF.L.U64.HI UR17, UR4, UR17, UR5 ;  /* 0x0000001104117299 */ /* 0x000fc60008010205 */
[----:B------:R-:W-:Y:S02]  /*1c00*/  IMAD R7, R107, c[0x0][0x20c], R0 ;  /* 0x000083006b077a24 */ /* 0x000fe400078e0200 */
[----:B------:R-:W-:Y:S01]  /*1c10*/  IMAD.IADD R221, R219, 0x1, R221 ;  /* 0x00000001dbdd7824 */ /* 0x000fe200078e02dd */
[----:B-1----:R-:W2:Y:S01]  /*1c20*/  LDSM.16.M88.4 R8, [R206+0x8100] ;  /* 0x00810000ce08783b */ /* 0x002ea20000000200 */
[----:B------:R-:W-:-:S03]  /*1c30*/  IMAD.MOV.U32 R220, RZ, RZ, R218 ;  /* 0x000000ffffdc7224 */ /* 0x000fc600078e00da */
[----:B------:R-:W1:Y:S04]  /*1c40*/  LDSM.16.M88.4 R76, [R206+0x8900] ;  /* 0x00890000ce4c783b */ /* 0x000e680000000200 */
[----:B------:R-:W3:Y:S04]  /*1c50*/  LDSM.16.M88.4 R24, [R205] ;  /* 0x00000000cd18783b */ /* 0x000ee80000000200 */
[----:B-----5:R-:W4:Y:S04]  /*1c60*/  LDSM.16.M88.4 R20, [R205+0x800] ;  /* 0x00080000cd14783b */ /* 0x020f280000000200 */
[----:B------:R-:W5:Y:S04]  /*1c70*/  LDSM.16.M88.4 R68, [R206+0x9100] ;  /* 0x00910000ce44783b */ /* 0x000f680000000200 */
[----:B------:R-:W3:Y:S04]  /*1c80*/  LDSM.16.M88.4 R60, [R206+0x9900] ;  /* 0x00990000ce3c783b */ /* 0x000ee80000000200 */
[----:B------:R-:W-:Y:S04]  /*1c90*/  LDSM.16.M88.4 R52, [R206+0xa100] ;  /* 0x00a10000ce34783b */ /* 0x000fe80000000200 */
[----:B------:R-:W-:Y:S04]  /*1ca0*/  LDSM.16.M88.4 R44, [R206+0xa900] ;  /* 0x00a90000ce2c783b */ /* 0x000fe80000000200 */
[----:B------:R-:W-:Y:S01]  /*1cb0*/  LDSM.16.M88.4 R40, [R205+0x2800] ;  /* 0x00280000cd28783b */ /* 0x000fe20000000200 */
[C---:B--2---:R-:W-:Y:S08]  /*1cc0*/  HMMA.16816.F32.BF16 R16, R124.reuse, R8, RZ ;  /* 0x000000087c10723c */ /* 0x044ff000000418ff */
[C---:B------:R-:W-:Y:S08]  /*1cd0*/  HMMA.16816.F32.BF16 R8, R124.reuse, R10, RZ ;  /* 0x0000000a7c08723c */ /* 0x040ff000000418ff */
[C---:B-1----:R-:W-:Y:S08]  /*1ce0*/  HMMA.16816.F32.BF16 R80, R124.reuse, R76, RZ ;  /* 0x0000004c7c50723c */ /* 0x042ff000000418ff */
[----:B------:R-:W-:Y:S08]  /*1cf0*/  HMMA.16816.F32.BF16 R76, R124, R78, RZ ;  /* 0x0000004e7c4c723c */ /* 0x000ff000000418ff */
[C---:B---3--:R-:W-:Y:S08]  /*1d00*/  HMMA.16816.F32.BF16 R16, R140.reuse, R24, R16 ;  /* 0x000000188c10723c */ /* 0x048ff00000041810 */
[C---:B------:R-:W-:Y:S01]  /*1d10*/  HMMA.16816.F32.BF16 R8, R140.reuse, R26, R8 ;  /* 0x0000001a8c08723c */ /* 0x040fe20000041808 */
[----:B------:R-:W1:Y:S07]  /*1d20*/  LDSM.16.M88.4 R24, [R205+0x1000] ;  /* 0x00100000cd18783b */ /* 0x000e6e0000000200 */
[C---:B----4-:R-:W-:Y:S08]  /*1d30*/  HMMA.16816.F32.BF16 R80, R140.reuse, R20, R80 ;  /* 0x000000148c50723c */ /* 0x050ff00000041850 */
[----:B------:R-:W-:Y:S01]  /*1d40*/  HMMA.16816.F32.BF16 R76, R140, R22, R76 ;  /* 0x000000168c4c723c */ /* 0x000fe2000004184c */
[----:B------:R-:W2:Y:S07]  /*1d50*/  LDSM.16.M88.4 R20, [R205+0x1800] ;  /* 0x00180000cd14783b */ /* 0x000eae0000000200 */
[C---:B-----5:R-:W-:Y:S08]  /*1d60*/  HMMA.16816.F32.BF16 R72, R124.reuse, R68, RZ ;  /* 0x000000447c48723c */ /* 0x060ff000000418ff */
[C---:B------:R-:W-:Y:S08]  /*1d70*/  HMMA.16816.F32.BF16 R64, R124.reuse, R60, RZ ;  /* 0x0000003c7c40723c */ /* 0x040ff000000418ff */
[C---:B------:R-:W-:Y:S08]  /*1d80*/  HMMA.16816.F32.BF16 R60, R124.reuse, R62, RZ ;  /* 0x0000003e7c3c723c */ /* 0x040ff000000418ff */
[----:B------:R-:W-:Y:S08]  /*1d90*/  HMMA.16816.F32.BF16 R68, R124, R70, RZ ;  /* 0x000000467c44723c */ /* 0x000ff000000418ff */
[C---:B-1----:R-:W-:Y:S07]  /*1da0*/  HMMA.16816.F32.BF16 R72, R140.reuse, R24, R72 ;  /* 0x000000188c48723c */ /* 0x042fee0000041848 */
[----:B------:R-:W-:Y:S01]  /*1db0*/  IMAD.WIDE.U32 R24, R107, c[0x0][0x208], RZ ;  /* 0x000082006b187a25 */ /* 0x000fe200078e00ff */
[----:B--2---:R-:W-:Y:S03]  /*1dc0*/  HMMA.16816.F32.BF16 R64, R140, R20, R64 ;  /* 0x000000148c40723c */ /* 0x004fe60000041840 */
[----:B------:R-:W-:-:S02]  /*1dd0*/  IMAD.IADD R0, R25, 0x1, R7 ;  /* 0x0000000119007824 */ /* 0x000fc400078e0207 */
[----:B------:R-:W-:-:S03]  /*1de0*/  IMAD.WIDE.U32 R24, R24, 0x60, R220 ;  /* 0x0000006018187825 */ /* 0x000fc600078e00dc */
[C---:B------:R-:W-:Y:S01]  /*1df0*/  HMMA.16816.F32.BF16 R60, R140.reuse, R22, R60 ;  /* 0x000000168c3c723c */ /* 0x040fe2000004183c */
[----:B------:R-:W-:Y:S01]  /*1e00*/  IMAD R0, R0, 0x60, RZ ;  /* 0x0000006000007824 */ /* 0x000fe200078e02ff */
[C---:B------:R-:W-:Y:S01]  /*1e10*/  LEA R6, P0, R24.reuse, c[0x0][0x1f8], 0x1 ;  /* 0x00007e0018067a11 */ /* 0x040fe200078008ff */
[----:B------:R-:W1:Y:S02]  /*1e20*/  LDSM.16.M88.4 R20, [R205+0x2000] ;  /* 0x00200000cd14783b */ /* 0x000e640000000200 */
[----:B------:R-:W-:Y:S02]  /*1e30*/  IMAD.IADD R7, R25, 0x1, R0 ;  /* 0x0000000119077824 */ /* 0x000fe400078e0200 */
[----:B------:R-:W-:Y:S01]  /*1e40*/  IMAD.U32 R25, RZ, RZ, UR12 ;  /* 0x0000000cff197e24 */ /* 0x000fe2000f8e00ff */
[----:B------:R-:W-:Y:S01]  /*1e50*/  HMMA.16816.F32.BF16 R68, R140, R26, R68 ;  /* 0x0000001a8c44723c */ /* 0x000fe20000041844 */
[----:B------:R-:W-:Y:S01]  /*1e60*/  IMAD.MOV.U32 R0, RZ, RZ, 0x40 ;  /* 0x00000040ff007424 */ /* 0x000fe200078e00ff */
[----:B------:R-:W-:-:S02]  /*1e70*/  LEA.HI.X R7, R24, c[0x0][0x1fc], R7, 0x1, P0 ;  /* 0x00007f0018077a11 */ /* 0x000fc400000f0c07 */
[----:B------:R-:W-:-:S03]  /*1e80*/  IADD3 R24, P2, P1, R25, 0x80, R6 ;  /* 0x0000008019187810 */ /* 0x000fc6000795e006 */
[----:B------:R-:W-:Y:S01]  /*1e90*/  IADD3 R26, P0, R6, UR12, RZ ;  /* 0x0000000c061a7c10 */ /* 0x000fe2000ff1e0ff */
[----:B------:R-:W-:Y:S01]  /*1ea0*/  @!PT LDS RZ, [RZ] ;  /* 0x00000000fffff984 */ /* 0x000fe20000000800 */
[----:B------:R-:W-:Y:S01]  /*1eb0*/  @!PT LDS RZ, [RZ] ;  /* 0x00000000fffff984 */ /* 0x000fe20000000800 */
[----:B------:R-:W-:Y:S01]  /*1ec0*/  @!PT LDS RZ, [RZ] ;  /* 0x00000000fffff984 */ /* 0x000fe20000000800 */
[----:B------:R2:W-:Y:S01]  /*1ed0*/  LDGSTS.E.BYPASS.LTC128B.128 [R208+0x100], [R6.64], !P6 ;  /* 0x0010000006d07fae */ /* 0x0005e2000f101d4e */
[----:B------:R-:W-:Y:S01]  /*1ee0*/  IADD3.X R25, RZ, UR17, R7, P2, P1 ;  /* 0x00000011ff197c10 */ /* 0x000fe200097e2407 */
[C---:B------:R-:W-:Y:S01]  /*1ef0*/  HMMA.16816.F32.BF16 R56, R124.reuse, R52, RZ ;  /* 0x000000347c38723c */ /* 0x040fe200000418ff */
[----:B------:R-:W-:Y:S01]  /*1f00*/  IADD3.X R27, R7, UR17, RZ, P0, !PT ;  /* 0x00000011071b7c10 */ /* 0x000fe200087fe4ff */
[----:B------:R2:W-:Y:S01]  /*1f10*/  LDGSTS.E.BYPASS.LTC128B.128 [R208+0x3100], [R6.64+0x80], !P5 ;  /* 0x0310008006d07fae */ /* 0x0005e2000e901d4e */
[----:B------:R-:W-:Y:S02]  /*1f20*/  IADD3 R84, P0, R26, UR12, RZ ;  /* 0x0000000c1a547c10 */ /* 0x000fe4000ff1e0ff */
[C---:B------:R-:W-:Y:S02]  /*1f30*/  ISETP.LT.OR P2, PT, R28.reuse, 0x21, P4 ;  /* 0x000000211c00780c */ /* 0x040fe40002741670 */
[----:B------:R-:W-:Y:S01]  /*1f40*/  ISETP.LT.OR P6, PT, R28, 0x21, P3 ;  /* 0x000000211c00780c */ /* 0x000fe20001fc1670 */
[----:B------:R-:W-:Y:S01]  /*1f50*/  HMMA.16816.F32.BF16 R52, R124, R54, RZ ;  /* 0x000000367c34723c */ /* 0x000fe200000418ff */
[----:B------:R-:W-:-:S02]  /*1f60*/  IADD3.X R85, R27, UR17, RZ, P0, !PT ;  /* 0x000000111b557c10 */ /* 0x000fc400087fe4ff */
[C---:B------:R-:W-:Y:S02]  /*1f70*/  ISETP.LT.OR P5, PT, R28.reuse, 0x41, P4 ;  /* 0x000000411c00780c */ /* 0x040fe400027a1670 */
[----:B------:R-:W-:Y:S02]  /*1f80*/  LOP3.LUT P1, RZ, R29, 0x4, RZ, 0xc0, !PT ;  /* 0x000000041dff7812 */ /* 0x000fe4000782c0ff */
[----:B------:R-:W-:Y:S01]  /*1f90*/  ISETP.LT.OR P0, PT, R28, 0x41, P3 ;  /* 0x000000411c00780c */ /* 0x000fe20001f01670 */
[C---:B------:R-:W-:Y:S01]  /*1fa0*/  HMMA.16816.F32.BF16 R48, R124.reuse, R44, RZ ;  /* 0x0000002c7c30723c */ /* 0x040fe200000418ff */
[----:B------:R-:W-:Y:S01]  /*1fb0*/  SEL R0, R0, 0xffffffc0, !P1 ;  /* 0xffffffc000007807 */ /* 0x000fe20004800000 */
[----:B------:R3:W-:Y:S04]  /*1fc0*/  LDGSTS.E.BYPASS.LTC128B.128 [R208+0x1100], [R26.64], !P2 ;  /* 0x011000001ad07fae */ /* 0x0007e8000d101d4e */
[----:B------:R-:W-:Y:S01]  /*1fd0*/  IMAD.IADD R203, R206, 0x1, R0 ;  /* 0x00000001cecb7824 */ /* 0x000fe200078e0200 */
[----:B------:R3:W-:Y:S01]  /*1fe0*/  LDGSTS.E.BYPASS.LTC128B.128 [R208+0x4100], [R24.64], !P6 ;  /* 0x0410000018d07fae */ /* 0x0007e2000f101d4e */
[----:B------:R-:W-:Y:S01]  /*1ff0*/  HMMA.16816.F32.BF16 R44, R124, R46, RZ ;  /* 0x0000002e7c2c723c */ /* 0x000fe200000418ff */
[----:B------:R-:W-:-:S02]  /*2000*/  IMAD.IADD R194, R0, 0x1, R205 ;  /* 0x0000000100c27824 */ /* 0x000fc400078e02cd */
[----:B------:R4:W-:Y:S04]  /*2010*/  LDGSTS.E.BYPASS.LTC128B.128 [R208+0x2100], [R84.64], !P5 ;  /* 0x0210000054d07fae */ /* 0x0009e8000e901d4e */
[----:B------:R4:W-:Y:S01]  /*2020*/  LDGSTS.E.BYPASS.LTC128B.128 [R208+0x5100], [R84.64+0x80], !P0 ;  /* 0x0510008054d07fae */ /* 0x0009e2000c101d4e */
[C---:B-1----:R-:W-:Y:S01]  /*2030*/  HMMA.16816.F32.BF16 R56, R140.reuse, R20, R56 ;  /* 0x000000148c38723c */ /* 0x042fe20000041838 */
[----:B------:R-:W-:Y:S02]  /*2040*/  ISETP.GT.AND P0, PT, R107, R207, PT ;  /* 0x000000cf6b00720c */ /* 0x000fe40003f04270 */
[----:B------:R-:W1:Y:S04]  /*2050*/  LDSM.16.M88.4 R36, [R203+0x8100] ;  /* 0x00810000cb24783b */ /* 0x000e680000000200 */
[----:B------:R-:W5:Y:S01]  /*2060*/  LDSM.16.M88.4 R96, [R203+0x8900] ;  /* 0x00890000cb60783b */ /* 0x000f620000000200 */
[C---:B------:R-:W-:Y:S03]  /*2070*/  HMMA.16816.F32.BF16 R52, R140.reuse, R22, R52 ;  /* 0x000000168c34723c */ /* 0x040fe60000041834 */
[----:B------:R-:W2:Y:S04]  /*2080*/  LDSM.16.M88.4 R32, [R203+0x9100] ;  /* 0x00910000cb20783b */ /* 0x000ea80000000200 */
[----:B------:R-:W2:Y:S01]  /*2090*/  LDSM.16.M88.4 R28, [R203+0x9900] ;  /* 0x00990000cb1c783b */ /* 0x000ea20000000200 */
[C---:B------:R-:W-:Y:S03]  /*20a0*/  HMMA.16816.F32.BF16 R48, R140.reuse, R40, R48 ;  /* 0x000000288c30723c */ /* 0x040fe60000041830 */
[----:B---3--:R-:W3:Y:S04]  /*20b0*/  LDSM.16.M88.4 R24, [R203+0xa100] ;  /* 0x00a10000cb18783b */ /* 0x008ee80000000200 */
[----:B------:R-:W2:Y:S01]  /*20c0*/  LDSM.16.M88.4 R20, [R203+0xa900] ;  /* 0x00a90000cb14783b */ /* 0x000ea20000000200 */
[----:B------:R-:W-:Y:S03]  /*20d0*/  HMMA.16816.F32.BF16 R44, R140, R42, R44 ;  /* 0x0000002a8c2c723c */ /* 0x000fe6000004182c */
[----:B------:R-:W2:Y:S04]  /*20e0*/  LDSM.16.M88.4 R92, [R194] ;  /* 0x00000000c25c783b */ /* 0x000ea80000000200 */
[----:B------:R-:W2:Y:S04]  /*20f0*/  LDSM.16.M88.4 R88, [R194+0x800] ;  /* 0x00080000c258783b */ /* 0x000ea80000000200 */
[----:B----4-:R-:W4:Y:S04]  /*2100*/  LDSM.16.M88.4 R84, [R194+0x1000] ;  /* 0x00100000c254783b */ /* 0x010f280000000200 */
[----:B------:R-:W3:Y:S01]  /*2110*/  LDSM.16.M88.4 R40, [R194+0x1800] ;  /* 0x00180000c228783b */ /* 0x000ee20000000200 */
[C---:B-1----:R-:W-:Y:S03]  /*2120*/  HMMA.16816.F32.BF16 R16, R148.reuse, R36, R16 ;  /* 0x000000249410723c */ /* 0x042fe60000041810 */
[----:B------:R-:W-:Y:S04]  /*2130*/  LDSM.16.M88.4 R100, [R203+0xb900] ;  /* 0x00b90000cb64783b */ /* 0x000fe80000000200 */
[----:B------:R-:W0:Y:S01]  /*2140*/  LDGDEPBAR ;  /* 0x00000000000079af */ /* 0x000e220000000000 */
[C---:B------:R-:W-:Y:S03]  /*2150*/  HMMA.16816.F32.BF16 R8, R148.reuse, R38, R8 ;  /* 0x000000269408723c */ /* 0x040fe60000041808 */
[----:B------:R-:W1:Y:S05]  /*2160*/  LDSM.16.M88.4 R36, [R194+0x2000] ;  /* 0x00200000c224783b */ /* 0x000e6a0000000200 */
[C---:B-----5:R-:W-:Y:S08]  /*2170*/  HMMA.16816.F32.BF16 R80, R148.reuse, R96, R80 ;  /* 0x000000609450723c */ /* 0x060ff00000041850 */
[C---:B------:R-:W-:Y:S01]  /*2180*/  HMMA.16816.F32.BF16 R76, R148.reuse, R98, R76 ;  /* 0x00000062944c723c */ /* 0x040fe2000004184c */
[----:B------:R-:W5:Y:S07]  /*2190*/  LDSM.16.M88.4 R96, [R194+0x2800] ;  /* 0x00280000c260783b */ /* 0x000f6e0000000200 */
[C---:B--2---:R-:W-:Y:S08]  /*21a0*/  HMMA.16816.F32.BF16 R72, R148.reuse, R32, R72 ;  /* 0x000000209448723c */ /* 0x044ff00000041848 */
[C---:B------:R-:W-:Y:S01]  /*21b0*/  HMMA.16816.F32.BF16 R68, R148.reuse, R34, R68 ;  /* 0x000000229444723c */ /* 0x040fe20000041844 */
[----:B------:R-:W2:Y:S07]  /*21c0*/  LDSM.16.M88.4 R32, [R206+0xb100] ;  /* 0x00b10000ce20783b */ /* 0x000eae0000000200 */
[C---:B------:R-:W-:Y:S08]  /*21d0*/  HMMA.16816.F32.BF16 R64, R148.reuse, R28, R64 ;  /* 0x0000001c9440723c */ /* 0x040ff00000041840 */
[C---:B------:R-:W-:Y:S01]  /*21e0*/  HMMA.16816.F32.BF16 R60, R148.reuse, R30, R60 ;  /* 0x0000001e943c723c */ /* 0x040fe2000004183c */
[----:B------:R-:W1:Y:S07]  /*21f0*/  LDSM.16.M88.4 R28, [R206+0xb900] ;  /* 0x00b90000ce1c783b */ /* 0x000e6e0000000200 */
[C---:B---3--:R-:W-:Y:S08]  /*2200*/  HMMA.16816.F32.BF16 R56, R148.reuse, R24, R56 ;  /* 0x000000189438723c */ /* 0x048ff00000041838 */
[C---:B------:R-:W-:Y:S01]  /*2210*/  HMMA.16816.F32.BF16 R52, R148.reuse, R26, R52 ;  /* 0x0000001a9434723c */ /* 0x040fe20000041834 */
[----:B------:R-:W3:Y:S07]  /*2220*/  LDSM.16.M88.4 R24, [R206+0xc100] ;  /* 0x00c10000ce18783b */ /* 0x000eee0000000200 */
[C---:B------:R-:W-:Y:S08]  /*2230*/  HMMA.16816.F32.BF16 R48, R148.reuse, R20, R48 ;  /* 0x000000149430723c */ /* 0x040ff00000041830 */
[----:B------:R-:W-:Y:S01]  /*2240*/  HMMA.16816.F32.BF16 R44, R148, R22, R44 ;  /* 0x00000016942c723c */ /* 0x000fe2000004182c */
[----:B------:R-:W1:Y:S07]  /*2250*/  LDSM.16.M88.4 R20, [R206+0xc900] ;  /* 0x00c90000ce14783b */ /* 0x000e6e0000000200 */
[C---:B------:R-:W-:Y:S08]  /*2260*/  HMMA.16816.F32.BF16 R16, R152.reuse, R92, R16 ;  /* 0x0000005c9810723c */ /* 0x040ff00000041810 */
[C---:B------:R-:W-:Y:S01]  /*2270*/  HMMA.16816.F32.BF16 R8, R152.reuse, R94, R8 ;  /* 0x0000005e9808723c */ /* 0x040fe20000041808 */
[----:B------:R-:W1:Y:S07]  /*2280*/  LDSM.16.M88.4 R92, [R206+0xd100] ;  /* 0x00d10000ce5c783b */ /* 0x000e6e0000000200 */
[C---:B------:R-:W-:Y:S08]  /*2290*/  HMMA.16816.F32.BF16 R80, R152.reuse, R88, R80 ;  /* 0x000000589850723c */ /* 0x040ff00000041850 */
[C---:B------:R-:W-:Y:S01]  /*22a0*/  HMMA.16816.F32.BF16 R76, R152.reuse, R90, R76 ;  /* 0x0000005a984c723c */ /* 0x040fe2000004184c */
[----:B------:R-:W2:Y:S07]  /*22b0*/  LDSM.16.M88.4 R88, [R206+0xd900] ;  /* 0x00d90000ce58783b */ /* 0x000eae0000000200 */
[C---:B----4-:R-:W-:Y:S08]  /*22c0*/  HMMA.16816.F32.BF16 R72, R152.reuse, R84, R72 ;  /* 0x000000549848723c */ /* 0x050ff00000041848 */
[C---:B------:R-:W-:Y:S01]  /*22d0*/  HMMA.16816.F32.BF16 R68, R152.reuse, R86, R68 ;  /* 0x000000569844723c */ /* 0x040fe20000041844 */
[----:B------:R-:W4:Y:S07]  /*22e0*/  LDSM.16.M88.4 R84, [R205+0x3000] ;  /* 0x00300000cd54783b */ /* 0x000f2e0000000200 */
[C---:B------:R-:W-:Y:S08]  /*22f0*/  HMMA.16816.F32.BF16 R64, R152.reuse, R40, R64 ;  /* 0x000000289840723c */ /* 0x040ff00000041840 */
[C---:B------:R-:W-:Y:S01]  /*2300*/  HMMA.16816.F32.BF16 R60, R152.reuse, R42, R60 ;  /* 0x0000002a983c723c */ /* 0x040fe2000004183c */
[----:B------:R-:W3:Y:S07]  /*2310*/  LDSM.16.M88.4 R40, [R205+0x3800] ;  /* 0x00380000cd28783b */ /* 0x000eee0000000200 */
[C---:B-1----:R-:W-:Y:S08]  /*2320*/  HMMA.16816.F32.BF16 R56, R152.reuse, R36, R56 ;  /* 0x000000249838723c */ /* 0x042ff00000041838 */
[C---:B------:R-:W-:Y:S01]  /*2330*/  HMMA.16816.F32.BF16 R52, R152.reuse, R38, R52 ;  /* 0x000000269834723c */ /* 0x040fe20000041834 */
[----:B------:R-:W1:Y:S07]  /*2340*/  LDSM.16.M88.4 R36, [R205+0x4000] ;  /* 0x00400000cd24783b */ /* 0x000e6e0000000200 */
[C---:B-----5:R-:W-:Y:S08]  /*2350*/  HMMA.16816.F32.BF16 R48, R152.reuse, R96, R48 ;  /* 0x000000609830723c */ /* 0x060ff00000041830 */
[----:B------:R-:W-:Y:S01]  /*2360*/  HMMA.16816.F32.BF16 R44, R152, R98, R44 ;  /* 0x00000062982c723c */ /* 0x000fe2000004182c */
[----:B------:R-:W-:Y:S07]  /*2370*/  LDSM.16.M88.4 R96, [R203+0xc100] ;  /* 0x00c10000cb60783b */ /* 0x000fee0000000200 */
[C---:B--2---:R-:W-:Y:S08]  /*2380*/  HMMA.16816.F32.BF16 R16, R164.reuse, R32, R16 ;  /* 0x00000020a410723c */ /* 0x044ff00000041810 */
[C---:B------:R-:W-:Y:S01]  /*2390*/  HMMA.16816.F32.BF16 R8, R164.reuse, R34, R8 ;  /* 0x00000022a408723c */ /* 0x040fe20000041808 */
[----:B------:R-:W2:Y:S07]  /*23a0*/  LDSM.16.M88.4 R32, [R205+0x4800] ;  /* 0x00480000cd20783b */ /* 0x000eae0000000200 */
[C---:B------:R-:W-:Y:S08]  /*23b0*/  HMMA.16816.F32.BF16 R80, R164.reuse, R28, R80 ;  /* 0x0000001ca450723c */ /* 0x040ff00000041850 */
[C---:B------:R-:W-:Y:S01]  /*23c0*/  HMMA.16816.F32.BF16 R76, R164.reuse, R30, R76 ;  /* 0x0000001ea44c723c */ /* 0x040fe2000004184c */
[----:B------:R-:W5:Y:S07]  /*23d0*/  LDSM.16.M88.4 R28, [R205+0x5000] ;  /* 0x00500000cd1c783b */ /* 0x000f6e0000000200 */
[C---:B---3--:R-:W-:Y:S08]  /*23e0*/  HMMA.16816.F32.BF16 R72, R164.reuse, R24, R72 ;  /* 0x00000018a448723c */ /* 0x048ff00000041848 */
[C---:B------:R-:W-:Y:S01]  /*23f0*/  HMMA.16816.F32.BF16 R68, R164.reuse, R26, R68 ;  /* 0x0000001aa444723c */ /* 0x040fe20000041844 */
[----:B------:R-:W3:Y:S07]  /*2400*/  LDSM.16.M88.4 R24, [R205+0x5800] ;  /* 0x00580000cd18783b */ /* 0x000eee0000000200 */
[C---:B------:R-:W-:Y:S08]  /*2410*/  HMMA.16816.F32.BF16 R64, R164.reuse, R20, R64 ;  /* 0x00000014a440723c */ /* 0x040ff00000041840 */
[C---:B------:R-:W-:Y:S01]  /*2420*/  HMMA.16816.F32.BF16 R60, R164.reuse, R22, R60 ;  /* 0x00000016a43c723c */ /* 0x040fe2000004183c */
[----:B------:R-:W1:Y:S07]  /*2430*/  LDSM.16.M88.4 R20, [R203+0xb100] ;  /* 0x00b10000cb14783b */ /* 0x000e6e0000000200 */
[C---:B------:R-:W-:Y:S08]  /*2440*/  HMMA.16816.F32.BF16 R56, R164.reuse, R92, R56 ;  /* 0x0000005ca438723c */ /* 0x040ff00000041838 */
[C---:B------:R-:W-:Y:S01]  /*2450*/  HMMA.16816.F32.BF16 R52, R164.reuse, R94, R52 ;  /* 0x0000005ea434723c */ /* 0x040fe20000041834 */
[----:B------:R-:W1:Y:S07]  /*2460*/  LDSM.16.M88.4 R92, [R203+0xc900] ;  /* 0x00c90000cb5c783b */ /* 0x000e6e0000000200 */
[C---:B------:R-:W-:Y:S08]  /*2470*/  HMMA.16816.F32.BF16 R48, R164.reuse, R88, R48 ;  /* 0x00000058a430723c */ /* 0x040ff00000041830 */
[----:B------:R-:W-:Y:S01]  /*2480*/  HMMA.16816.F32.BF16 R44, R164, R90, R44 ;  /* 0x0000005aa42c723c */ /* 0x000fe2000004182c */
        /* <DEDUP_REMOVED lines=16> */
[C---:B---3--:R-:W-:Y:S08]  /*2590*/  HMMA.16816.F32.BF16 R48, R168.reuse, R24, R48 ;  /* 0x00000018a830723c */ /* 0x048ff00000041830 */
[----:B------:R-:W-:Y:S01]  /*25a0*/  HMMA.16816.F32.BF16 R44, R168, R26, R44 ;  /* 0x0000001aa82c723c */ /* 0x000fe2000004182c */
[----:B------:R-:W3:Y:S07]  /*25b0*/  LDSM.16.M88.4 R24, [R194+0x5000] ;  /* 0x00500000c218783b */ /* 0x000eee0000000200 */
[C---:B------:R-:W-:Y:S08]  /*25c0*/  HMMA.16816.F32.BF16 R16, R176.reuse, R20, R16 ;  /* 0x00000014b010723c */ /* 0x040ff00000041810 */
[----:B------:R-:W-:Y:S01]  /*25d0*/  HMMA.16816.F32.BF16 R8, R176, R22, R8 ;  /* 0x00000016b008723c */ /* 0x000fe20000041808 */
[----:B------:R-:W1:Y:S01]  /*25e0*/  LDSM.16.M88.4 R20, [R194+0x5800] ;  /* 0x00580000c214783b */ /* 0x000e620000000200 */
[----:B------:R-:W-:-:S06]  /*25f0*/  DEPBAR.LE SB0, 0x0 ;  /* 0x000080000000791a */ /* 0x000fcc0000000000 */
        /* <DEDUP_REMOVED lines=8> */
[C---:B----4-:R-:W-:Y:S08]  /*2680*/  HMMA.16816.F32.BF16 R48, R176.reuse, R84, R48 ;  /* 0x00000054b030723c */ /* 0x050ff00000041830 */
[----:B------:R-:W-:Y:S08]  /*2690*/  HMMA.16816.F32.BF16 R44, R176, R86, R44 ;  /* 0x00000056b02c723c */ /* 0x000ff0000004182c */
[C---:B------:R-:W-:Y:S08]  /*26a0*/  HMMA.16816.F32.BF16 R16, R180.reuse, R40, R16 ;  /* 0x00000028b410723c */ /* 0x040ff00000041810 */
[C---:B------:R-:W-:Y:S08]  /*26b0*/  HMMA.16816.F32.BF16 R8, R180.reuse, R42, R8 ;  /* 0x0000002ab408723c */ /* 0x040ff00000041808 */
[C---:B-1----:R-:W-:Y:S08]  /*26c0*/  HMMA.16816.F32.BF16 R80, R180.reuse, R36, R80 ;  /* 0x00000024b450723c */ /* 0x042ff00000041850 */
[C---:B------:R-:W-:Y:S08]  /*26d0*/  HMMA.16816.F32.BF16 R76, R180.reuse, R38, R76 ;  /* 0x00000026b44c723c */ /* 0x040ff0000004184c */
[C---:B--2---:R-:W-:Y:S08]  /*26e0*/  HMMA.16816.F32.BF16 R72, R180.reuse, R32, R72 ;  /* 0x00000020b448723c */ /* 0x044ff00000041848 */
[C---:B------:R-:W-:Y:S08]  /*26f0*/  HMMA.16816.F32.BF16 R68, R180.reuse, R34, R68 ;  /* 0x00000022b444723c */ /* 0x040ff00000041844 */
[C---:B-----5:R-:W-:Y:S08]  /*2700*/  HMMA.16816.F32.BF16 R64, R180.reuse, R28, R64 ;  /* 0x0000001cb440723c */ /* 0x060ff00000041840 */
[C---:B------:R-:W-:Y:S08]  /*2710*/  HMMA.16816.F32.BF16 R60, R180.reuse, R30, R60 ;  /* 0x0000001eb43c723c */ /* 0x040ff0000004183c */
[C---:B---3--:R-:W-:Y:S08]  /*2720*/  HMMA.16816.F32.BF16 R56, R180.reuse, R24, R56 ;  /* 0x00000018b438723c */ /* 0x048ff00000041838 */
[C---:B------:R-:W-:Y:S08]  /*2730*/  HMMA.16816.F32.BF16 R52, R180.reuse, R26, R52 ;  /* 0x0000001ab434723c */ /* 0x040ff00000041834 */
[C---:B------:R-:W-:Y:S08]  /*2740*/  HMMA.16816.F32.BF16 R48, R180.reuse, R20, R48 ;  /* 0x00000014b430723c */ /* 0x040ff00000041830 */
[----:B------:R-:W-:Y:S01]  /*2750*/  HMMA.16816.F32.BF16 R44, R180, R22, R44 ;  /* 0x00000016b42c723c */ /* 0x000fe2000004182c */
[----:B------:R-:W-:Y:S06]  /*2760*/  BAR.SYNC.DEFER_BLOCKING 0x0 ;  /* 0x0000000000007b1d */ /* 0x000fec0000010000 */
[----:B------:R-:W-:Y:S05]  /*2770*/  @!P0 BRA `(.L_x_21) ;  /* 0x000001a000008947 */ /* 0x000fea0003800000 */
[----:B------:R-:W-:Y:S01]  /*2780*/  IADD3 R21, R14, -0x2, RZ ;  /* 0xfffffffe0e157810 */ /* 0x000fe20007ffe0ff */
[----:B------:R-:W-:-:S02]  /*2790*/  USHF.L.U32 UR4, UR6, 0x6, URZ ;  /* 0x0000000606047899 */ /* 0x000fc4000800063f */
[----:B------:R-:W-:Y:S01]  /*27a0*/  USHF.L.U64.HI UR6, UR6, 0x6, UR7 ;  /* 0x0000000606067899 */ /* 0x000fe20008010207 */
[----:B------:R-:W-:Y:S01]  /*27b0*/  SHF.R.S32.HI R7, RZ, 0x1f, R21 ;  /* 0x0000001fff077819 */ /* 0x000fe20000011415 */
[----:B------:R-:W-:Y:S02]  /*27c0*/  IMAD R12, R12, R21, RZ ;  /* 0x000000150c0c7224 */ /* 0x000fe400078e02ff */
[----:B------:R-:W-:-:S04]  /*27d0*/  IMAD.WIDE.U32 R20, R21, R108, R212 ;  /* 0x0000006c15147225 */ /* 0x000fc800078e00d4 */
[----:B------:R-:W-:Y:S01]  /*27e0*/  IMAD R4, R7, R108, R12 ;  /* 0x0000006c07047224 */ /* 0x000fe200078e020c */
[----:B------:R-:W-:Y:S01]  /*27f0*/  LEA R6, P0, R20, c[0x0][0x1c8], 0x1 ;  /* 0x0000720014067a11 */ /* 0x000fe200078008ff */
[----:B------:R-:W-:Y:S02]  /*2800*/  IMAD.U32 R0, RZ, RZ, UR4 ;  /* 0x00000004ff007e24 */ /* 0x000fe4000f8e00ff */
[----:B------:R-:W-:Y:S01]  /*2810*/  IMAD.IADD R4, R21, 0x1, R4 ;  /* 0x0000000115047824 */ /* 0x000fe200078e0204 */
[----:B------:R-:W-:-:S04]  /*2820*/  IADD3 R22, P5, R6, UR4, RZ ;  /* 0x0000000406167c10 */ /* 0x000fc8000ffbe0ff */
[----:B------:R-:W-:Y:S02]  /*2830*/  LEA.HI.X R7, R20, c[0x0][0x1cc], R4, 0x1, P0 ;  /* 0x0000730014077a11 */ /* 0x000fe400000f0c04 */
[----:B------:R-:W-:Y:S02]  /*2840*/  IADD3 R20, P2, P1, R0, 0x80, R6 ;  /* 0x0000008000147810 */ /* 0x000fe4000795e006 */
[----:B------:R-:W-:Y:S01]  /*2850*/  IADD3 R24, P0, R22, UR4, RZ ;  /* 0x0000000416187c10 */ /* 0x000fe2000ff1e0ff */
[----:B------:R-:W-:Y:S01]  /*2860*/  @!PT LDS RZ, [RZ] ;  /* 0x00000000fffff984 */ /* 0x000fe20000000800 */
[----:B------:R-:W-:Y:S01]  /*2870*/  @!PT LDS RZ, [RZ] ;  /* 0x00000000fffff984 */ /* 0x000fe20000000800 */
[----:B------:R-:W-:Y:S01]  /*2880*/  @!PT LDS RZ, [RZ] ;  /* 0x00000000fffff984 */ /* 0x000fe20000000800 */
[----:B------:R1:W-:Y:S01]  /*2890*/  LDGSTS.E.BYPASS.LTC128B.128 [R208+0x8100], [R6.64], !P4 ;  /* 0x0810000006d07fae */ /* 0x0003e2000e101d4e */
[----:B------:R-:W-:Y:S02]  /*28a0*/  IADD3.X R23, R7, UR6, RZ, P5, !PT ;  /* 0x0000000607177c10 */ /* 0x000fe4000affe4ff */
[----:B------:R-:W-:Y:S01]  /*28b0*/  IADD3.X R21, RZ, UR6, R7, P2, P1 ;  /* 0x00000006ff157c10 */ /* 0x000fe200097e2407 */
[----:B------:R1:W-:Y:S01]  /*28c0*/  LDGSTS.E.BYPASS.LTC128B.128 [R208+0xb100], [R6.64+0x80], !P3 ;  /* 0x0b10008006d07fae */ /* 0x0003e2000d901d4e */
[----:B------:R-:W-:-:S03]  /*28d0*/  IADD3.X R25, R23, UR6, RZ, P0, !PT ;  /* 0x0000000617197c10 */ /* 0x000fc600087fe4ff */
[----:B------:R1:W-:Y:S04]  /*28e0*/  LDGSTS.E.BYPASS.LTC128B.128 [R208+0x9100], [R22.64], !P4 ;  /* 0x0910000016d07fae */ /* 0x0003e8000e101d4e */
[----:B------:R1:W-:Y:S04]  /*28f0*/  LDGSTS.E.BYPASS.LTC128B.128 [R208+0xc100], [R20.64], !P3 ;  /* 0x0c10000014d07fae */ /* 0x0003e8000d901d4e */
[----:B------:R1:W-:Y:S04]  /*2900*/  LDGSTS.E.BYPASS.LTC128B.128 [R208+0xa100], [R24.64], !P4 ;  /* 0x0a10000018d07fae */ /* 0x0003e8000e101d4e */
[----:B------:R1:W-:Y:S02]  /*2910*/  LDGSTS.E.BYPASS.LTC128B.128 [R208+0xd100], [R24.64+0x80], !P3 ;  /* 0x0d10008018d07fae */ /* 0x0003e4000d901d4e */
.L_x_21:
[----:B------:R-:W-:Y:S01]  /*2920*/  LOP3.LUT R0, R104, 0xffffffe0, RZ, 0xc0, !PT ;  /* 0xffffffe068007812 */ /* 0x000fe200078ec0ff */
[----:B------:R-:W-:Y:S01]  /*2930*/  ULDC UR6, c[0x0][0x324] ;  /* 0x0000c90000067ab9 */ /* 0x000fe20000000800 */
[----:B------:R-:W-:Y:S01]  /*2940*/  LEA.HI R4, R106, R15, RZ, 0x2 ;  /* 0x0000000f6a047211 */ /* 0x000fe200078f10ff */
[----:B------:R-:W-:Y:S01]  /*2950*/  ULOP3.LUT UR6, URZ, UR6, URZ, 0x33, !UPT ;  /* 0x000000063f067292 */ /* 0x000fe2000f8e333f */
[----:B------:R-:W-:Y:S01]  /*2960*/  SHF.R.S32.HI R12, RZ, 0x1f, R105 ;  /* 0x0000001fff0c7819 */ /* 0x000fe20000011469 */
[----:B------:R-:W-:Y:S01]  /*2970*/  IMAD.IADD R0, R15, 0x1, -R0 ;  /* 0x000000010f007824 */ /* 0x000fe200078e0a00 */
[----:B------:R-:W-:Y:S01]  /*2980*/  LOP3.LUT R4, R4, 0xfffffffc, RZ, 0xc0, !PT ;  /* 0xfffffffc04047812 */ /* 0x000fe200078ec0ff */
[----:B------:R-:W0:Y:S01]  /*2990*/  LDGDEPBAR ;  /* 0x00000000000079af */ /* 0x000e220000000000 */
[----:B------:R-:W-:-:S02]  /*29a0*/  LEA.HI R12, R12, R105, RZ, 0x3 ;  /* 0x000000690c0c7211 */ /* 0x000fc400078f18ff */
[----:B-1----:R-:W-:Y:S01]  /*29b0*/  SHF.R.S32.HI R7, RZ, 0x1f, R0 ;  /* 0x0000001fff077819 */ /* 0x002fe20000011400 */
[----:B------:R-:W-:Y:S01]  /*29c0*/  IMAD.IADD R15, R15, 0x1, -R4 ;  /* 0x000000010f0f7824 */ /* 0x000fe200078e0a04 */
[----:B------:R-:W-:Y:S02]  /*29d0*/  LOP3.LUT R12, R12, 0xffffff8, RZ, 0xc0, !PT ;  /* 0x0ffffff80c0c7812 */ /* 0x000fe400078ec0ff */
[----:B------:R-:W-:Y:S02]  /*29e0*/  LEA.HI R4, R7, R0, RZ, 0x2 ;  /* 0x0000000007047211 */ /* 0x000fe400078f10ff */
[----:B------:R-:W-:Y:S01]  /*29f0*/  LEA.HI R6, R15, R15, RZ, 0x1 ;  /* 0x0000000f0f067211 */ /* 0x000fe200078f08ff */
[----:B------:R-:W-:Y:S01]  /*2a00*/  IMAD.IADD R12, R105, 0x1, -R12 ;  /* 0x00000001690c7824 */ /* 0x000fe200078e0a0c */
[----:B------:R-:W-:Y:S02]  /*2a10*/  PLOP3.LUT P1, PT, PT, PT, UP3, 0x80, 0x0 ;  /* 0x000000000000781c */ /* 0x000fe40003f2f038 */
[----:B------:R-:W-:-:S02]  /*2a20*/  LEA.HI.SX32 R7, R4, UR16, 0x1e ;  /* 0x0000001004077c11 */ /* 0x000fc4000f8ff2ff */
[----:B------:R-:W-:Y:S02]  /*2a30*/  LOP3.LUT R6, R6, 0x1ffffffe, RZ, 0xc0, !PT ;  /* 0x1ffffffe06067812 */ /* 0x000fe400078ec0ff */
[----:B------:R-:W-:Y:S01]  /*2a40*/  PLOP3.LUT P0, PT, PT, PT, UP3, 0x80, 0x0 ;  /* 0x000000000000781c */ /* 0x000fe20003f0f038 */
[----:B------:R-:W-:Y:S02]  /*2a50*/  IMAD R7, R12, 0x10, R7 ;  /* 0x000000100c077824 */ /* 0x000fe400078e0207 */
[----:B------:R-:W-:Y:S01]  /*2a60*/  IMAD.IADD R6, R15, 0x1, -R6 ;  /* 0x000000010f067824 */ /* 0x000fe200078e0a06 */
[----:B------:R-:W-:-:S03]  /*2a70*/  LOP3.LUT R15, R4, 0x7ffffffc, RZ, 0xc0, !PT ;  /* 0x7ffffffc040f7812 */ /* 0x000fc600078ec0ff */
[----:B------:R-:W-:Y:S02]  /*2a80*/  IMAD R209, R6, 0x8, R7 ;  /* 0x0000000806d17824 */ /* 0x000fe400078e0207 */
[----:B------:R-:W-:Y:S01]  /*2a90*/  IMAD.IADD R214, R0, 0x1, -R15 ;  /* 0x0000000100d67824 */ /* 0x000fe200078e0a0f */
[----:B------:R-:W-:Y:S01]  /*2aa0*/  IADD3.X R15, R13, c[0x0][0x1d0], RZ, PT, !PT ;  /* 0x000074000d0f7a10 */ /* 0x000fe20003ffe4ff */
[----:B------:R-:W-:-:S04]  /*2ab0*/  @P1 IMAD.HI.U32 R6, R209, c[0x0][0x2c8], RZ ;  /* 0x0000b200d1061a27 */ /* 0x000fc800078e00ff */
[----:B------:R-:W-:Y:S01]  /*2ac0*/  IMAD.MOV.U32 R24, RZ, RZ, R209 ;  /* 0x000000ffff187224 */ /* 0x000fe200078e00d1 */
[----:B------:R-:W-:Y:S01]  /*2ad0*/  @P0 SHF.R.U32.HI R24, RZ, c[0x0][0x2cc], R6 ;  /* 0x0000b300ff180a19 */ /* 0x000fe20000011606 */
[----:B------:R-:W-:Y:S01]  /*2ae0*/  IMAD.SHL.U32 R214, R214, 0x2, RZ ;  /* 0x00000002d6d67824 */ /* 0x000fe200078e00ff */
[----:B------:R-:W-:-:S03]  /*2af0*/  PLOP3.LUT P0, PT, PT, PT, UP2, 0x40, 0x0 ;  /* 0x000000000000781c */ /* 0x000fc60003f0e828 */
[----:B------:R-:W1:Y:S01]  /*2b00*/  SHFL.IDX PT, R7, R24, RZ, 0x1c1f ;  /* 0x001c1fff18077589 */ /* 0x000e6200000e0000 */
[--C-:B------:R-:W-:Y:S01]  /*2b10*/  IADD3 R20, R15, -c[0x0][0x168], -R214.reuse ;  /* 0x80005a000f147a10 */ /* 0x100fe20007ffe8d6 */
[----:B------:R-:W-:Y:S01]  /*2b20*/  IMAD.IADD R4, R13, 0x1, -R214 ;  /* 0x000000010d047824 */ /* 0x000fe200078e0ad6 */
[----:B------:R-:W-:Y:S02]  /*2b30*/  IADD3 R6, -R214, c[0x0][0x1d0], R13 ;  /* 0x00007400d6067a10 */ /* 0x000fe40007ffe10d */
[C---:B------:R-:W-:Y:S02]  /*2b40*/  IADD3 R22, R20.reuse, c[0x0][0x328], RZ ;  /* 0x0000ca0014167a10 */ /* 0x040fe40007ffe0ff */
[----:B------:R-:W-:-:S03]  /*2b50*/  IADD3 R20, R20, UR6, RZ ;  /* 0x0000000614147c10 */ /* 0x000fc6000fffe0ff */
[--C-:B-1----:R-:W-:Y:S02]  /*2b60*/  IMAD.IADD R29, R22, 0x1, R7.reuse ;  /* 0x00000001161d7824 */ /* 0x102fe400078e0207 */
[----:B------:R-:W-:-:S03]  /*2b70*/  IMAD.IADD R28, R20, 0x1, R7 ;  /* 0x00000001141c7824 */ /* 0x000fc600078e0207 */
[----:B------:R-:W-:Y:S01]  /*2b80*/  IMNMX R29, R29, R6, PT ;  /* 0x000000061d1d7217 */ /* 0x000fe20003800200 */
[----:B------:R-:W-:Y:S05]  /*2b90*/  @P0 BRA `(.L_x_22) ;  /* 0x0000015000000947 */ /* 0x000fea0003800000 */
[----:B------:R-:W-:Y:S01]  /*2ba0*/  IADD3 R7, R7, c[0x0][0x1d0], RZ ;  /* 0x0000740007077a10 */ /* 0x000fe20007ffe0ff */
[----:B------:R-:W-:Y:S03]  /*2bb0*/  BSSY B0, `(.L_x_23) ;  /* 0x000000f000007945 */ /* 0x000fe60003800000 */
[----:B------:R-:W-:-:S04]  /*2bc0*/  IADD3 R7, R7, -c[0x0][0x168], RZ ;  /* 0x80005a0007077a10 */ /* 0x000fc80007ffe0ff */
        /* <DEDUP_REMOVED lines=9> */
.L_x_24:
[----:B------:R-:W-:-:S04]  /*2c60*/  MOV R0, c[0x0][0x32c] ;  /* 0x0000cb0000007a02 */ /* 0x000fc80000000f00 */
[----:B------:R-:W-:-:S13]  /*2c70*/  ISETP.NE.AND P0, PT, R0, 0x1, PT ;  /* 0x000000010000780c */ /* 0x000fda0003f05270 */
[----:B------:R-:W-:-:S05]  /*2c80*/  @P0 IMAD.HI.U32 R0, R7, c[0x0][0x330], RZ ;  /* 0x0000cc0007000a27 */ /* 0x000fca00078e00ff */
[----:B------:R-:W-:Y:S02]  /*2c90*/  @P0 SHF.R.U32.HI R7, RZ, c[0x0][0x334], R0 ;  /* 0x0000cd00ff070a19 */ /* 0x000fe40000011600 */
.L_x_25:
[----:B------:R-:W-:Y:S05]  /*2ca0*/  BSYNC B0 ;  /* 0x0000000000007941 */ /* 0x000fea0003800000 */
.L_x_23:
[----:B------:R-:W-:-:S05]  /*2cb0*/  IMAD R7, R7, c[0x0][0x32c], R4 ;  /* 0x0000cb0007077a24 */ /* 0x000fca00078e0204 */
[----:B------:R-:W-:Y:S02]  /*2cc0*/  IADD3 R0, R7, c[0x0][0x32c], RZ ;  /* 0x0000cb0007007a10 */ /* 0x000fe40007ffe0ff */
[----:B------:R-:W-:Y:S02]  /*2cd0*/  IMNMX R28, R28, R7, !PT ;  /* 0x000000071c1c7217 */ /* 0x000fe40007800200 */
[----:B------:R-:W-:Y:S02]  /*2ce0*/  IMNMX R29, R29, R0, PT ;  /* 0x000000001d1d7217 */ /* 0x000fe40003800200 */
.L_x_22:
[C---:B------:R-:W-:Y:S02]  /*2cf0*/  ISETP.GE.AND P0, PT, R13.reuse, 0x2, PT ;  /* 0x000000020d00780c */ /* 0x040fe40003f06270 */
[----:B------:R-:W-:Y:S02]  /*2d00*/  ISETP.GE.AND P2, PT, R13, 0xa, PT ;  /* 0x0000000a0d00780c */ /* 0x000fe40003f46270 */
[----:B------:R-:W-:Y:S02]  /*2d10*/  P2R R0, PR, RZ, 0x1 ;  /* 0x00000001ff007803 */ /* 0x000fe40000000000 */
[----:B------:R-:W-:-:S02]  /*2d20*/  ISETP.GT.AND P0, PT, R28, 0x1, !P0 ;  /* 0x000000011c00780c */ /* 0x000fc40004704270 */
[----:B------:R-:W-:Y:S02]  /*2d30*/  ISETP.GE.AND P1, PT, R13, 0x9, PT ;  /* 0x000000090d00780c */ /* 0x000fe40003f26270 */
[----:B------:R-:W-:Y:S02]  /*2d40*/  ISETP.LT.OR P0, PT, R29, 0x2, P0 ;  /* 0x000000021d00780c */ /* 0x000fe40000701670 */
[----:B------:R-:W-:Y:S02]  /*2d50*/  P2R R27, PR, RZ, 0x2 ;  /* 0x00000002ff1b7803 */ /* 0x000fe40000000000 */
[----:B------:R-:W-:Y:S02]  /*2d60*/  FSEL R25, R17, -INF , !P0 ;  /* 0xff80000011197808 */ /* 0x000fe40004000000 */
[----:B------:R-:W-:Y:S02]  /*2d70*/  ISETP.GT.AND P0, PT, R28, 0x9, !P2 ;  /* 0x000000091c00780c */ /* 0x000fe40005704270 */
[----:B------:R-:W-:-:S02]  /*2d80*/  P2R R26, PR, RZ, 0x4 ;  /* 0x00000004ff1a7803 */ /* 0x000fc40000000000 */
[----:B------:R-:W-:Y:S02]  /*2d90*/  ISETP.LT.OR P0, PT, R29, 0xa, P0 ;  /* 0x0000000a1d00780c */ /* 0x000fe40000701670 */
[C---:B------:R-:W-:Y:S02]  /*2da0*/  ISETP.GT.AND P1, PT, R28.reuse, 0x8, !P1 ;  /* 0x000000081c00780c */ /* 0x040fe40004f24270 */
[----:B------:R-:W-:Y:S02]  /*2db0*/  ISETP.GE.AND P2, PT, R13, 0x11, PT ;  /* 0x000000110d00780c */ /* 0x000fe40003f46270 */
[----:B------:R-:W-:Y:S02]  /*2dc0*/  FSEL R21, R9, -INF , !P0 ;  /* 0xff80000009157808 */ /* 0x000fe40004000000 */
[----:B------:R-:W-:Y:S02]  /*2dd0*/  ISETP.LT.OR P1, PT, R29, 0x9, P1 ;  /* 0x000000091d00780c */ /* 0x000fe40000f21670 */
[----:B------:R-:W-:-:S02]  /*2de0*/  ISETP.GT.AND P0, PT, R28, 0x10, !P2 ;  /* 0x000000101c00780c */ /* 0x000fc40005704270 */
[----:B------:R-:W-:Y:S02]  /*2df0*/  FSEL R23, R8, -INF , !P1 ;  /* 0xff80000008177808 */ /* 0x000fe40004800000 */
[----:B------:R-:W-:Y:S02]  /*2e00*/  ISETP.LT.OR P0, PT, R29, 0x11, P0 ;  /* 0x000000111d00780c */ /* 0x000fe40000701670 */
[----:B------:R-:W-:Y:S02]  /*2e10*/  ISETP.GE.AND P1, PT, R13, 0x12, PT ;  /* 0x000000120d00780c */ /* 0x000fe40003f26270 */
[----:B------:R-:W-:Y:S02]  /*2e20*/  FSEL R17, R80, -INF , !P0 ;  /* 0xff80000050117808 */ /* 0x000fe40004000000 */
[----:B------:R-:W-:Y:S02]  /*2e30*/  ISETP.GT.AND P0, PT, R28, 0x11, !P1 ;  /* 0x000000111c00780c */ /* 0x000fe40004f04270 */
[----:B------:R-:W-:-:S02]  /*2e40*/  P2R R84, PR, RZ, 0x2 ;  /* 0x00000002ff547803 */ /* 0x000fc40000000000 */
[----:B------:R-:W-:Y:S02]  /*2e50*/  ISETP.LT.OR P0, PT, R29, 0x12, P0 ;  /* 0x000000121d00780c */ /* 0x000fe40000701670 */
[----:B------:R-:W-:Y:S02]  /*2e60*/  ISETP.GE.AND P1, PT, R13, 0x19, PT ;  /* 0x000000190d00780c */ /* 0x000fe40003f26270 */
[----:B------:R-:W-:Y:S02]  /*2e70*/  FSEL R15, R81, -INF , !P0 ;  /* 0xff800000510f7808 */ /* 0x000fe40004000000 */
[----:B------:R-:W-:Y:S02]  /*2e80*/  ISETP.GT.AND P0, PT, R28, 0x18, !P1 ;  /* 0x000000181c00780c */ /* 0x000fe40004f04270 */
[----:B------:R-:W-:Y:S02]  /*2e90*/  P2R R80, PR, RZ, 0x2 ;  /* 0x00000002ff507803 */ /* 0x000fe40000000000 */
[----:B------:R-:W-:-:S02]  /*2ea0*/  ISETP.LT.OR P0, PT, R29, 0x19, P0 ;  /* 0x000000191d00780c */ /* 0x000fc40000701670 */
[----:B------:R-:W-:Y:S02]  /*2eb0*/  ISETP.GE.AND P1, PT, R13, 0x1a, PT ;  /* 0x0000001a0d00780c */ /* 0x000fe40003f26270 */
[----:B------:R-:W-:Y:S02]  /*2ec0*/  FSEL R7, R76, -INF , !P0 ;  /* 0xff8000004c077808 */ /* 0x000fe40004000000 */
[----:B------:R-:W-:Y:S02]  /*2ed0*/  ISETP.GT.AND P0, PT, R28, 0x19, !P1 ;  /* 0x000000191c00780c */ /* 0x000fe40004f04270 */
[----:B------:R-:W-:Y:S02]  /*2ee0*/  P2R R8, PR, RZ, 0x2 ;  /* 0x00000002ff087803 */ /* 0x000fe40000000000 */
[----:B------:R-:W-:Y:S02]  /*2ef0*/  ISETP.LT.OR P0, PT, R29, 0x1a, P0 ;  /* 0x0000001a1d00780c */ /* 0x000fe40000701670 */
[----:B------:R-:W-:-:S02]  /*2f00*/  ISETP.GE.AND P1, PT, R13, 0x21, PT ;  /* 0x000000210d00780c */ /* 0x000fc40003f26270 */
[----:B------:R-:W-:Y:S02]  /*2f10*/  FSEL R9, R77, -INF , !P0 ;  /* 0xff8000004d097808 */ /* 0x000fe40004000000 */
[----:B------:R-:W-:Y:S02]  /*2f20*/  ISETP.GT.AND P0, PT, R28, 0x20, !P1 ;  /* 0x000000201c00780c */ /* 0x000fe40004f04270 */
[----:B------:R-:W-:Y:S02]  /*2f30*/  P2R R76, PR, RZ, 0x2 ;  /* 0x00000002ff4c7803 */ /* 0x000fe40000000000 */
[----:B------:R-:W-:Y:S02]  /*2f40*/  ISETP.LT.OR P0, PT, R29, 0x21, P0 ;  /* 0x000000211d00780c */ /* 0x000fe40000701670 */
[----:B------:R-:W-:Y:S02]  /*2f50*/  ISETP.GE.AND P1, PT, R13, 0x22, PT ;  /* 0x000000220d00780c */ /* 0x000fe40003f26270 */
[----:B------:R-:W-:-:S02]  /*2f60*/  FSEL R37, R72, -INF , !P0 ;  /* 0xff80000048257808 */ /* 0x000fc40004000000 */
[C---:B------:R-:W-:Y:S02]  /*2f70*/  ISETP.GT.AND P0, PT, R28.reuse, 0x21, !P1 ;  /* 0x000000211c00780c */ /* 0x040fe40004f04270 */
[----:B------:R-:W-:Y:S02]  /*2f80*/  P2R R43, PR, RZ, 0x2 ;  /* 0x00000002ff2b7803 */ /* 0x000fe40000000000 */
[----:B------:R-:W-:Y:S02]  /*2f90*/  ISETP.LT.OR P0, PT, R29, 0x22, P0 ;  /* 0x000000221d00780c */ /* 0x000fe40000701670 */
[----:B------:R-:W-:Y:S02]  /*2fa0*/  ISETP.GE.AND P1, PT, R13, 0x29, PT ;  /* 0x000000290d00780c */ /* 0x000fe40003f26270 */
[----:B------:R-:W-:Y:S02]  /*2fb0*/  FSEL R35, R73, -INF , !P0 ;  /* 0xff80000049237808 */ /* 0x000fe40004000000 */
[----:B------:R-:W-:-:S02]  /*2fc0*/  ISETP.GT.AND P0, PT, R28, 0x28, !P1 ;  /* 0x000000281c00780c */ /* 0x000fc40004f04270 */
[----:B------:R-:W-:Y:S02]  /*2fd0*/  P2R R42, PR, RZ, 0x2 ;  /* 0x00000002ff2a7803 */ /* 0x000fe40000000000 */
        /* <DEDUP_REMOVED lines=41> */
[C---:B------:R-:W-:Y:S02]  /*3270*/  ISETP.GE.AND P1, PT, R13.reuse, 0x4a, PT ;  /* 0x0000004a0d00780c */ /* 0x040fe40003f26270 */
[----:B------:R-:W-:Y:S02]  /*3280*/  FSEL R161, R52, -INF , !P0 ;  /* 0xff80000034a17808 */ /* 0x000fe40004000000 */
[----:B------:R-:W-:Y:S02]  /*3290*/  ISETP.GT.AND P0, PT, R28, 0x49, !P1 ;  /* 0x000000491c00780c */ /* 0x000fe40004f04270 */
[----:B------:R-:W-:Y:S02]  /*32a0*/  ISETP.GE.AND P6, PT, R13, 0x51, PT ;  /* 0x000000510d00780c */ /* 0x000fe40003fc6270 */
        /* <DEDUP_REMOVED lines=13> */
[----:B------:R-:W-:-:S04]  /*3380*/  ISETP.GT.AND P0, PT, R28, 0x58, !P2 ;  /* 0x000000581c00780c */ /* 0x000fc80005704270 */
[----:B------:R-:W-:-:S04]  /*3390*/  ISETP.LT.OR P0, PT, R29, 0x59, P0 ;  /* 0x000000591d00780c */ /* 0x000fc80000701670 */
[----:B------:R-:W-:Y:S02]  /*33a0*/  FSEL R131, R44, -INF , !P0 ;  /* 0xff8000002c837808 */ /* 0x000fe40004000000 */
[----:B------:R-:W-:Y:S02]  /*33b0*/  ISETP.GT.AND P0, PT, R28, RZ, !P1 ;  /* 0x000000ff1c00720c */ /* 0x000fe40004f04270 */
[----:B------:R-:W-:Y:S02]  /*33c0*/  P2R R44, PR, RZ, 0x2 ;  /* 0x00000002ff2c7803 */ /* 0x000fe40000000000 */
[----:B------:R-:W-:Y:S02]  /*33d0*/  ISETP.LT.OR P0, PT, R29, 0x1, P0 ;  /* 0x000000011d00780c */ /* 0x000fe40000701670 */
[----:B------:R-:W-:Y:S02]  /*33e0*/  ISETP.GE.AND P1, PT, R13, 0x5a, PT ;  /* 0x0000005a0d00780c */ /* 0x000fe40003f26270 */
[----:B------:R-:W-:-:S02]  /*33f0*/  FSEL R12, R16, -INF , !P0 ;  /* 0xff800000100c7808 */ /* 0x000fc40004000000 */
[----:B------:R-:W-:-:S04]  /*3400*/  ISETP.GT.AND P0, PT, R28, 0x59, !P1 ;  /* 0x000000591c00780c */ /* 0x000fc80004f04270 */
[----:B------:R-:W-:Y:S02]  /*3410*/  ISETP.LT.OR P0, PT, R29, 0x5a, P0 ;  /* 0x0000005a1d00780c */ /* 0x000fe40000701670 */
[----:B------:R-:W1:Y:S02]  /*3420*/  SHFL.IDX PT, R29, R24, 0x1, 0x1c1f ;  /* 0x003c1f00181d7f89 */ /* 0x000e6400000e0000 */
[----:B------:R-:W-:Y:S02]  /*3430*/  FSEL R129, R45, -INF , !P0 ;  /* 0xff8000002d817808 */ /* 0x000fe40004000000 */
[----:B------:R-:W-:Y:S01]  /*3440*/  PLOP3.LUT P0, PT, PT, PT, UP2, 0x40, 0x0 ;  /* 0x000000000000781c */ /* 0x000fe20003f0e828 */
[--C-:B-1----:R-:W-:Y:S02]  /*3450*/  IMAD.IADD R13, R22, 0x1, R29.reuse ;  /* 0x00000001160d7824 */ /* 0x102fe400078e021d */
[----:B------:R-:W-:-:S03]  /*3460*/  IMAD.IADD R22, R20, 0x1, R29 ;  /* 0x0000000114167824 */ /* 0x000fc600078e021d */
[----:B------:R-:W-:-:S07]  /*3470*/  IMNMX R13, R13, R6, PT ;  /* 0x000000060d0d7217 */ /* 0x000fce0003800200 */
        /* <DEDUP_REMOVED lines=13> */
.L_x_28:
[----:B------:R-:W-:-:S04]  /*3550*/  MOV R6, c[0x0][0x32c] ;  /* 0x0000cb0000067a02 */ /* 0x000fc80000000f00 */
[----:B------:R-:W-:-:S13]  /*3560*/  ISETP.NE.AND P0, PT, R6, 0x1, PT ;  /* 0x000000010600780c */ /* 0x000fda0003f05270 */
[----:B------:R-:W-:-:S05]  /*3570*/  @P0 IMAD.HI.U32 R6, R29, c[0x0][0x330], RZ ;  /* 0x0000cc001d060a27 */ /* 0x000fca00078e00ff */
[----:B------:R-:W-:Y:S02]  /*3580*/  @P0 SHF.R.U32.HI R29, RZ, c[0x0][0x334], R6 ;  /* 0x0000cd00ff1d0a19 */ /* 0x000fe40000011606 */
.L_x_29:
[----:B------:R-:W-:Y:S05]  /*3590*/  BSYNC B0 ;  /* 0x0000000000007941 */ /* 0x000fea0003800000 */
.L_x_27:
[----:B------:R-:W-:-:S05]  /*35a0*/  IMAD R29, R29, c[0x0][0x32c], R4 ;  /* 0x0000cb001d1d7a24 */ /* 0x000fca00078e0204 */
[----:B------:R-:W-:Y:S02]  /*35b0*/  IADD3 R4, R29, c[0x0][0x32c], RZ ;  /* 0x0000cb001d047a10 */ /* 0x000fe40007ffe0ff */
[----:B------:R-:W-:Y:S02]  /*35c0*/  IMNMX R22, R22, R29, !PT ;  /* 0x0000001d16167217 */ /* 0x000fe40007800200 */
[----:B------:R-:W-:Y:S02]  /*35d0*/  IMNMX R13, R13, R4, PT ;  /* 0x000000040d0d7217 */ /* 0x000fe40003800200 */
.L_x_26:
[----:B------:R-:W-:Y:S01]  /*35e0*/  ISETP.NE.AND P0, PT, R27, RZ, PT ;  /* 0x000000ff1b00720c */ /* 0x000fe20003f05270 */
[----:B------:R-:W-:Y:S01]  /*35f0*/  IMAD.SHL.U32 R204, R2, 0x2, RZ ;  /* 0x0000000202cc7824 */ /* 0x000fe200078e00ff */
[C---:B------:R-:W-:Y:S01]  /*3600*/  ISETP.GT.AND P6, PT, R22.reuse, 0x50, !P6 ;  /* 0x000000501600780c */ /* 0x040fe200077c4270 */
[----:B------:R-:W-:Y:S01]  /*3610*/  ULDC.64 UR4, c[0x0][0x2c8] ;  /* 0x0000b20000047ab9 */ /* 0x000fe20000000a00 */
[C---:B------:R-:W-:Y:S01]  /*3620*/  ISETP.GT.AND P0, PT, R22.reuse, 0x8, !P0 ;  /* 0x000000081600780c */ /* 0x040fe20004704270 */
[----:B------:R-:W-:Y:S01]  /*3630*/  IMAD R202, R5, 0x2, R204 ;  /* 0x0000000205ca7824 */ /* 0x000fe200078e02cc */
[----:B------:R-:W-:Y:S01]  /*3640*/  ISETP.GT.AND P5, PT, R22, 0x51, !P5 ;  /* 0x000000511600780c */ /* 0x000fe20006fa4270 */
[----:B------:R-:W-:Y:S01]  /*3650*/  LDSM.16.MT88.4 R96, [R204+0x3100] ;  /* 0x00310000cc60783b */ /* 0x000fe20000004200 */
[----:B------:R-:W-:Y:S01]  /*3660*/  ISETP.LT.OR P0, PT, R13, 0x9, P0 ;  /* 0x000000090d00780c */ /* 0x000fe20000701670 */
[----:B------:R-:W-:Y:S01]  /*3670*/  IMAD R200, R3, 0x2, R202 ;  /* 0x0000000203c87824 */ /* 0x000fe200078e02ca */
[----:B------:R-:W-:Y:S01]  /*3680*/  ISETP.LT.OR P6, PT, R13, 0x51, P6 ;  /* 0x000000510d00780c */ /* 0x000fe200037c1670 */
[----:B------:R-:W-:Y:S01]  /*3690*/  IMAD R201, R3, 0x2, R204 ;  /* 0x0000000203c97824 */ /* 0x000fe200078e02cc */
[----:B------:R-:W-:Y:S01]  /*36a0*/  FSEL R6, R10, -INF , !P0 ;  /* 0xff8000000a067808 */ /* 0x000fe20004000000 */
[----:B------:R-:W-:Y:S01]  /*36b0*/  LDSM.16.MT88.4 R108, [R204+0x100] ;  /* 0x00010000cc6c783b */ /* 0x000fe20000004200 */
[----:B------:R-:W-:Y:S01]  /*36c0*/  ISETP.NE.AND P0, PT, R26, RZ, PT ;  /* 0x000000ff1a00720c */ /* 0x000fe20003f05270 */
[----:B------:R-:W-:Y:S01]  /*36d0*/  UIMAD.WIDE.U32 UR18, UR16, UR4, URZ ;  /* 0x00000004101272a5 */ /* 0x000fe2000f8e003f */
[C---:B------:R-:W-:Y:S01]  /*36e0*/  ISETP.GT.AND P2, PT, R22.reuse, 0x58, !P2 ;  /* 0x000000581600780c */ /* 0x040fe20005744270 */
[----:B------:R-:W-:Y:S01]  /*36f0*/  LDSM.16.MT88.4 R88, [R200+0x100] ;  /* 0x00010000c858783b */ /* 0x000fe20000004200 */
[----:B------:R-:W-:Y:S01]  /*3700*/  ISETP.GT.AND P0, PT, R22, 0x9, !P0 ;  /* 0x000000091600780c */ /* 0x000fe20004704270 */
[----:B------:R-:W-:Y:S01]  /*3710*/  ULDC UR4, c[0x0][0x328] ;  /* 0x0000ca0000047ab9 */ /* 0x000fe20000000800 */
[C---:B------:R-:W-:Y:S01]  /*3720*/  ISETP.LT.OR P5, PT, R13.reuse, 0x52, P5 ;  /* 0x000000520d00780c */ /* 0x040fe20002fa1670 */
[----:B------:R-:W-:Y:S01]  /*3730*/  LDSM.16.MT88.4 R104, [R202+0x3100] ;  /* 0x00310000ca68783b */ /* 0x000fe20000004200 */
[----:B------:R-:W-:Y:S01]  /*3740*/  ISETP.LT.OR P0, PT, R13, 0xa, P0 ;  /* 0x0000000a0d00780c */ /* 0x000fe20000701670 */
[----:B------:R-:W-:Y:S01]  /*3750*/  @UP3 UMOV UR7, UR19 ;  /* 0x0000001300073c82 */ /* 0x000fe20008000000 */
[----:B------:R-:W-:Y:S01]  /*3760*/  FSEL R136, R50, -INF , !P6 ;  /* 0xff80000032887808 */ /* 0x000fe20007000000 */
[----:B------:R-:W-:Y:S01]  /*3770*/  @UP3 USHF.R.U32.HI UR16, URZ, UR5, UR7 ;  /* 0x000000053f103299 */ /* 0x000fe20008011607 */
[----:B------:R-:W-:-:S02]  /*3780*/  FSEL R4, R11, -INF , !P0 ;  /* 0xff8000000b047808 */ /* 0x000fc40004000000 */
[----:B------:R-:W-:Y:S01]  /*3790*/  ISETP.NE.AND P0, PT, R85, RZ, PT ;  /* 0x000000ff5500720c */ /* 0x000fe20003f05270 */
[----:B------:R-:W-:Y:S01]  /*37a0*/  UIADD3 UR13, UR13, UR16, URZ ;  /* 0x000000100d0d7290 */ /* 0x000fe2000fffe03f */
[C---:B------:R-:W-:Y:S02]  /*37b0*/  ISETP.GT.AND P1, PT, R22.reuse, 0x59, !P1 ;  /* 0x000000591600780c */ /* 0x040fe40004f24270 */
[----:B------:R-:W-:Y:S01]  /*37c0*/  ISETP.GT.AND P0, PT, R22, 0x10, !P0 ;  /* 0x000000101600780c */ /* 0x000fe20004704270 */
[----:B------:R-:W-:Y:S01]  /*37d0*/  UIADD3 UR4, UR13, UR4, URZ ;  /* 0x000000040d047290 */ /* 0x000fe2000fffe03f */
[----:B------:R-:W-:Y:S02]  /*37e0*/  FSEL R134, R51, -INF , !P5 ;  /* 0xff80000033867808 */ /* 0x000fe40006800000 */
[C---:B------:R-:W-:Y:S02]  /*37f0*/  ISETP.LT.OR P0, PT, R13.reuse, 0x11, P0 ;  /* 0x000000110d00780c */ /* 0x040fe40000701670 */
[----:B------:R-:W-:-:S02]  /*3800*/  ISETP.LT.OR P2, PT, R13, 0x59, P2 ;  /* 0x000000590d00780c */ /* 0x000fc40001741670 */
[----:B------:R-:W-:Y:S02]  /*3810*/  FSEL R20, R82, -INF , !P0 ;  /* 0xff80000052147808 */ /* 0x000fe40004000000 */
[----:B------:R-:W-:Y:S02]  /*3820*/  ISETP.NE.AND P0, PT, R84, RZ, PT ;  /* 0x000000ff5400720c */ /* 0x000fe40003f05270 */
[C---:B------:R-:W-:Y:S02]  /*3830*/  ISETP.LT.OR P1, PT, R13.reuse, 0x5a, P1 ;  /* 0x0000005a0d00780c */ /* 0x040fe40000f21670 */
[----:B------:R-:W-:Y:S02]  /*3840*/  ISETP.GT.AND P0, PT, R22, 0x11, !P0 ;  /* 0x000000111600780c */ /* 0x000fe40004704270 */
[----:B------:R-:W-:Y:S02]  /*3850*/  FSEL R130, R46, -INF , !P2 ;  /* 0xff8000002e827808 */ /* 0x000fe40005000000 */
[----:B------:R-:W-:-:S02]  /*3860*/  ISETP.LT.OR P0, PT, R13, 0x12, P0 ;  /* 0x000000120d00780c */ /* 0x000fc40000701670 */
[----:B------:R-:W-:Y:S02]  /*3870*/  FSEL R128, R47, -INF , !P1 ;  /* 0xff8000002f807808 */ /* 0x000fe40004800000 */
[----:B------:R-:W-:Y:S02]  /*3880*/  FSEL R16, R83, -INF , !P0 ;  /* 0xff80000053107808 */ /* 0x000fe40004000000 */
[----:B------:R-:W-:Y:S02]  /*3890*/  ISETP.NE.AND P0, PT, R80, RZ, PT ;  /* 0x000000ff5000720c */ /* 0x000fe40003f05270 */
[----:B------:R-:W-:Y:S02]  /*38a0*/  LDSM.16.MT88.4 R80, [R201+0x100] ;  /* 0x00010000c950783b */ /* 0x000fe40000004200 */
[----:B------:R-:W-:-:S04]  /*38b0*/  ISETP.GT.AND P0, PT, R22, 0x18, !P0 ;  /* 0x000000181600780c */ /* 0x000fc80004704270 */
[----:B------:R-:W-:-:S04]  /*38c0*/  ISETP.LT.OR P0, PT, R13, 0x19, P0 ;  /* 0x000000190d00780c */ /* 0x000fc80000701670 */
[----:B------:R-:W-:Y:S02]  /*38d0*/  FSEL R10, R78, -INF , !P0 ;  /* 0xff8000004e0a7808 */ /* 0x000fe40004000000 */
[----:B------:R-:W-:-:S04]  /*38e0*/  ISETP.NE.AND P0, PT, R8, RZ, PT ;  /* 0x000000ff0800720c */ /* 0x000fc80003f05270 */
        /* <DEDUP_REMOVED lines=11> */
[----:B------:R-:W-:Y:S01]  /*39a0*/  ISETP.NE.AND P0, PT, R42, RZ, PT ;  /* 0x000000ff2a00720c */ /* 0x000fe20003f05270 */
[----:B------:R-:W-:Y:S03]  /*39b0*/  LDSM.16.MT88.4 R72, [R202+0x100] ;  /* 0x00010000ca48783b */ /* 0x000fe60000004200 */
        /* <DEDUP_REMOVED lines=32> */
[----:B------:R-:W-:Y:S01]  /*3bc0*/  LDSM.16.MT88.4 R56, [R201+0x3100] ;  /* 0x00310000c938783b */ /* 0x000fe20000004200 */
[----:B------:R-:W-:Y:S02]  /*3bd0*/  FMNMX.FTZ R0, R12, R25, !PT ;  /* 0x000000190c007209 */ /* 0x000fe40007810000 */
[----:B------:R-:W-:Y:S02]  /*3be0*/  ISETP.GT.AND P0, PT, R22, 0x1, !P0 ;  /* 0x000000011600780c */ /* 0x000fe40004704270 */
[----:B------:R-:W-:Y:S02]  /*3bf0*/  FMNMX.FTZ R0, R23, R0, !PT ;  /* 0x0000000017007209 */ /* 0x000fe40007810000 */
[----:B------:R-:W-:-:S02]  /*3c00*/  ISETP.LT.OR P0, PT, R13, 0x2, P0 ;  /* 0x000000020d00780c */ /* 0x000fc40000701670 */
[----:B------:R-:W-:Y:S02]  /*3c10*/  FMNMX.FTZ R0, R21, R0, !PT ;  /* 0x0000000015007209 */ /* 0x000fe40007810000 */
[----:B------:R-:W-:Y:S02]  /*3c20*/  FSEL R24, R19, -INF , !P0 ;  /* 0xff80000013187808 */ /* 0x000fe40004000000 */
[----:B------:R-:W-:Y:S02]  /*3c30*/  ISETP.NE.AND P0, PT, R44, RZ, PT ;  /* 0x000000ff2c00720c */ /* 0x000fe40003f05270 */
[----:B------:R-:W-:Y:S02]  /*3c40*/  FMNMX.FTZ R0, R17, R0, !PT ;  /* 0x0000000011007209 */ /* 0x000fe40007810000 */
[----:B------:R-:W-:Y:S02]  /*3c50*/  ISETP.GT.AND P0, PT, R22, RZ, !P0 ;  /* 0x000000ff1600720c */ /* 0x000fe40004704270 */
[----:B------:R-:W-:-:S02]  /*3c60*/  FMNMX.FTZ R0, R15, R0, !PT ;  /* 0x000000000f007209 */ /* 0x000fc40007810000 */
[----:B------:R-:W-:Y:S02]  /*3c70*/  ISETP.LT.OR P0, PT, R13, 0x1, P0 ;  /* 0x000000010d00780c */ /* 0x000fe40000701670 */
[----:B------:R-:W-:Y:S02]  /*3c80*/  FMNMX.FTZ R0, R7, R0, !PT ;  /* 0x0000000007007209 */ /* 0x000fe40007810000 */
[----:B------:R-:W-:Y:S02]  /*3c90*/  FSEL R18, R18, -INF , !P0 ;  /* 0xff80000012127808 */ /* 0x000fe40004000000 */
[----:B------:R-:W-:Y:S02]  /*3ca0*/  FMNMX.FTZ R0, R9, R0, !PT ;  /* 0x0000000009007209 */ /* 0x000fe40007810000 */
[----:B------:R-:W-:Y:S02]  /*3cb0*/  FMNMX.FTZ R19, R18, R24, !PT ;  /* 0x0000001812137209 */ /* 0x000fe40007810000 */
[----:B------:R-:W-:-:S02]  /*3cc0*/  FMNMX.FTZ R0, R37, R0, !PT ;  /* 0x0000000025007209 */ /* 0x000fc40007810000 */
[----:B------:R-:W-:Y:S02]  /*3cd0*/  FMNMX.FTZ R19, R6, R19, !PT ;  /* 0x0000001306137209 */ /* 0x000fe40007810000 */
[----:B------:R-:W-:Y:S02]  /*3ce0*/  FMNMX.FTZ R0, R35, R0, !PT ;  /* 0x0000000023007209 */ /* 0x000fe40007810000 */
[----:B------:R-:W-:Y:S02]  /*3cf0*/  FMNMX.FTZ R19, R4, R19, !PT ;  /* 0x0000001304137209 */ /* 0x000fe40007810000 */
        /* <DEDUP_REMOVED lines=12> */
[----:B------:R-:W-:Y:S02]  /*3dc0*/  ISETP.NE.AND P0, PT, R31, RZ, PT ;  /* 0x000000ff1f00720c */ /* 0x000fe40003f05270 */
[----:B------:R-:W-:Y:S02]  /*3dd0*/  FMNMX.FTZ R19, R144, R19, !PT ;  /* 0x0000001390137209 */ /* 0x000fe40007810000 */
[----:B------:R-:W-:-:S02]  /*3de0*/  FMNMX.FTZ R0, R163, R0, !PT ;  /* 0x00000000a3007209 */ /* 0x000fc40007810000 */
[----:B------:R-:W-:Y:S02]  /*3df0*/  FMNMX.FTZ R19, R132, R19, !PT ;  /* 0x0000001384137209 */ /* 0x000fe40007810000 */
[----:B------:R-:W-:Y:S02]  /*3e00*/  ISETP.GT.AND P0, PT, R22, 0x48, !P0 ;  /* 0x000000481600780c */ /* 0x000fe40004704270 */
[----:B------:R-:W-:Y:S02]  /*3e10*/  FMNMX.FTZ R19, R186, R19, !PT ;  /* 0x00000013ba137209 */ /* 0x000fe40007810000 */
[----:B------:R-:W-:Y:S02]  /*3e20*/  FMNMX.FTZ R0, R159, R0, !PT ;  /* 0x000000009f007209 */ /* 0x000fe40007810000 */
[----:B------:R-:W-:Y:S02]  /*3e30*/  FMNMX.FTZ R19, R158, R19, !PT ;  /* 0x000000139e137209 */ /* 0x000fe40007810000 */
[----:B------:R-:W-:-:S02]  /*3e40*/  ISETP.LT.OR P0, PT, R13, 0x49, P0 ;  /* 0x000000490d00780c */ /* 0x000fc40000701670 */
[----:B------:R-:W-:Y:S02]  /*3e50*/  FMNMX.FTZ R0, R161, R0, !PT ;  /* 0x00000000a1007209 */ /* 0x000fe40007810000 */
[----:B------:R-:W-:Y:S02]  /*3e60*/  FMNMX.FTZ R19, R184, R19, !PT ;  /* 0x00000013b8137209 */ /* 0x000fe40007810000 */
[----:B------:R-:W-:Y:S02]  /*3e70*/  FSEL R160, R54, -INF , !P0 ;  /* 0xff80000036a07808 */ /* 0x000fe40004000000 */
[----:B------:R-:W-:Y:S02]  /*3e80*/  ISETP.NE.AND P0, PT, R30, RZ, PT ;  /* 0x000000ff1e00720c */ /* 0x000fe40003f05270 */
[----:B------:R-:W-:Y:S01]  /*3e90*/  FMNMX.FTZ R0, R147, R0, !PT ;  /* 0x0000000093007209 */ /* 0x000fe20007810000 */
[----:B------:R-:W-:Y:S01]  /*3ea0*/  LDSM.16.MT88.4 R28, [R204+0x900] ;  /* 0x00090000cc1c783b */ /* 0x000fe20000004200 */
[----:B------:R-:W-:-:S02]  /*3eb0*/  FMNMX.FTZ R19, R162, R19, !PT ;  /* 0x00000013a2137209 */ /* 0x000fc40007810000 */
[----:B------:R-:W-:Y:S02]  /*3ec0*/  FMNMX.FTZ R0, R135, R0, !PT ;  /* 0x0000000087007209 */ /* 0x000fe40007810000 */
[----:B------:R-:W-:Y:S02]  /*3ed0*/  ISETP.GT.AND P0, PT, R22, 0x49, !P0 ;  /* 0x000000491600780c */ /* 0x000fe40004704270 */
[----:B------:R-:W-:Y:S02]  /*3ee0*/  FMNMX.FTZ R19, R172, R19, !PT ;  /* 0x00000013ac137209 */ /* 0x000fe40007810000 */
[----:B------:R-:W-:Y:S02]  /*3ef0*/  FMNMX.FTZ R0, R133, R0, !PT ;  /* 0x0000000085007209 */ /* 0x000fe40007810000 */
[----:B------:R-:W-:Y:S02]  /*3f00*/  ISETP.LT.OR P0, PT, R13, 0x4a, P0 ;  /* 0x0000004a0d00780c */ /* 0x000fe40000701670 */
[----:B------:R-:W-:-:S02]  /*3f10*/  FMNMX.FTZ R19, R174, R19, !PT ;  /* 0x00000013ae137209 */ /* 0x000fc40007810000 */
[----:B------:R-:W-:Y:S02]  /*3f20*/  FMNMX.FTZ R0, R131, R0, !PT ;  /* 0x0000000083007209 */ /* 0x000fe40007810000 */
[----:B------:R-:W-:Y:S02]  /*3f30*/  FSEL R156, R55, -INF , !P0 ;  /* 0xff800000379c7808 */ /* 0x000fe40004000000 */
[----:B------:R-:W-:Y:S02]  /*3f40*/  FMNMX.FTZ R19, R160, R19, !PT ;  /* 0x00000013a0137209 */ /* 0x000fe40007810000 */
[----:B------:R-:W-:Y:S02]  /*3f50*/  FMNMX.FTZ R0, R129, R0, !PT ;  /* 0x0000000081007209 */ /* 0x000fe40007810000 */
[----:B------:R-:W-:-:S03]  /*3f60*/  FMNMX.FTZ R19, R156, R19, !PT ;  /* 0x000000139c137209 */ /* 0x000fc60007810000 */
[----:B------:R-:W1:Y:S01]  /*3f70*/  SHFL.BFLY PT, R11, R0, 0x2, 0x1f ;  /* 0x0c401f00000b7f89 */ /* 0x000e6200000e0000 */
[----:B------:R-:W-:-:S04]  /*3f80*/  FMNMX.FTZ R19, R136, R19, !PT ;  /* 0x0000001388137209 */ /* 0x000fc80007810000 */
[----:B------:R-:W-:-:S04]  /*3f90*/  FMNMX.FTZ R19, R134, R19, !PT ;  /* 0x0000001386137209 */ /* 0x000fc80007810000 */
[----:B------:R-:W-:-:S04]  /*3fa0*/  FMNMX.FTZ R13, R130, R19, !PT ;  /* 0x00000013820d7209 */ /* 0x000fc80007810000 */
[----:B------:R-:W-:-:S05]  /*3fb0*/  FMNMX.FTZ R13, R128, R13, !PT ;  /* 0x0000000d800d7209 */ /* 0x000fca0007810000 */
[----:B------:R-:W2:Y:S01]  /*3fc0*/  SHFL.BFLY PT, R22, R13, 0x2, 0x1f ;  /* 0x0c401f000d167f89 */ /* 0x000ea200000e0000 */
[----:B-1----:R-:W-:-:S05]  /*3fd0*/  FMNMX.FTZ R19, R0, R11, !PT ;  /* 0x0000000b00137209 */ /* 0x002fca0007810000 */
[----:B------:R-:W1:Y:S01]  /*3fe0*/  SHFL.BFLY PT, R0, R19, 0x1, 0x1f ;  /* 0x0c201f0013007f89 */ /* 0x000e6200000e0000 */
[----:B--2---:R-:W-:-:S05]  /*3ff0*/  FMNMX.FTZ R22, R13, R22, !PT ;  /* 0x000000160d167209 */ /* 0x004fca0007810000 */
[----:B------:R-:W2:Y:S01]  /*4000*/  SHFL.BFLY PT, R11, R22, 0x1, 0x1f ;  /* 0x0c201f00160b7f89 */ /* 0x000ea200000e0000 */
[----:B-1----:R-:W-:-:S04]  /*4010*/  FMNMX.FTZ R0, R19, R0, !PT ;  /* 0x0000000013007209 */ /* 0x002fc80007810000 */
[C---:B------:R-:W-:Y:S01]  /*4020*/  FSETP.NEU.FTZ.AND P0, PT, R0.reuse, -INF , PT ;  /* 0xff8000000000780b */ /* 0x040fe20003f1d000 */
[----:B------:R-:W-:-:S05]  /*4030*/  FMUL.FTZ R138, R0, c[0x0][0x2d0] ;  /* 0x0000b400008a7a20 */ /* 0x000fca0000410000 */
[----:B------:R-:W-:-:S05]  /*4040*/  FSEL R138, R138, RZ, P0 ;  /* 0x000000ff8a8a7208 */ /* 0x000fca0000000000 */
[--C-:B------:R-:W-:Y:S02]  /*4050*/  FFMA.FTZ R50, R12, c[0x0][0x2d0], -R138.reuse ;  /* 0x0000b4000c327a23 */ /* 0x100fe4000001088a */
[--C-:B------:R-:W-:Y:S01]  /*4060*/  FFMA.FTZ R47, R25, c[0x0][0x2d0], -R138.reuse ;  /* 0x0000b400192f7a23 */ /* 0x100fe2000001088a */
[----:B--2---:R-:W-:Y:S01]  /*4070*/  FMNMX.FTZ R12, R22, R11, !PT ;  /* 0x0000000b160c7209 */ /* 0x004fe20007810000 */
[--C-:B------:R-:W-:Y:S02]  /*4080*/  FFMA.FTZ R48, R23, c[0x0][0x2d0], -R138.reuse ;  /* 0x0000b40017307a23 */ /* 0x100fe4000001088a */
[--C-:B------:R-:W-:Y:S01]  /*4090*/  FFMA.FTZ R43, R21, c[0x0][0x2d0], -R138.reuse ;  /* 0x0000b400152b7a23 */ /* 0x100fe2000001088a */
[C---:B------:R-:W-:Y:S01]  /*40a0*/  FSETP.NEU.FTZ.AND P0, PT, R12.reuse, -INF , PT ;  /* 0xff8000000c00780b */ /* 0x040fe20003f1d000 */
[----:B------:R-:W-:Y:S01]  /*40b0*/  FMUL.FTZ R121, R12, c[0x0][0x2d0] ;  /* 0x0000b4000c797a20 */ /* 0x000fe20000410000 */
[----:B------:R-:W-:Y:S01]  /*40c0*/  MUFU.EX2 R50, R50 ;  /* 0x0000003200327308 */ /* 0x000fe20000000800 */
[----:B------:R-:W-:-:S02]  /*40d0*/  FFMA.FTZ R42, R7, c[0x0][0x2d0], -R138 ;  /* 0x0000b400072a7a23 */ /* 0x000fc4000001088a */
[--C-:B------:R-:W-:Y:S01]  /*40e0*/  FFMA.FTZ R41, R15, c[0x0][0x2d0], -R138.reuse ;  /* 0x0000b4000f297a23 */ /* 0x100fe2000001088a */
[----:B------:R-:W-:Y:S01]  /*40f0*/  FSEL R121, R121, RZ, P0 ;  /* 0x000000ff79797208 */ /* 0x000fe20000000000 */
[--C-:B------:R-:W-:Y:S01]  /*4100*/  FFMA.FTZ R46, R17, c[0x0][0x2d0], -R138.reuse ;  /* 0x0000b400112e7a23 */ /* 0x100fe2000001088a */
[----:B------:R-:W-:Y:S01]  /*4110*/  PLOP3.LUT P0, PT, PT, PT, UP2, 0x40, 0x0 ;  /* 0x000000000000781c */ /* 0x000fe20003f0e828 */
[----:B------:R-:W-:Y:S01]  /*4120*/  FFMA.FTZ R13, R9, c[0x0][0x2d0], -R138 ;  /* 0x0000b400090d7a23 */ /* 0x000fe2000001088a */
[----:B------:R-:W1:Y:S01]  /*4130*/  MUFU.EX2 R47, R47 ;  /* 0x0000002f002f7308 */ /* 0x000e620000000800 */
[--C-:B------:R-:W-:Y:S02]  /*4140*/  FFMA.FTZ R49, R18, c[0x0][0x2d0], -R121.reuse ;  /* 0x0000b40012317a23 */ /* 0x100fe40000010879 */
[--C-:B------:R-:W-:Y:S02]  /*4150*/  FFMA.FTZ R116, R24, c[0x0][0x2d0], -R121.reuse ;  /* 0x0000b40018747a23 */ /* 0x100fe40000010879 */
[--C-:B------:R-:W-:Y:S01]  /*4160*/  FFMA.FTZ R45, R6, c[0x0][0x2d0], -R121.reuse ;  /* 0x0000b400062d7a23 */ /* 0x100fe20000010879 */
[----:B------:R-:W-:Y:S01]  /*4170*/  LDSM.16.MT88.4 R24, [R202+0x900] ;  /* 0x00090000ca18783b */ /* 0x000fe20000004200 */
[--C-:B------:R-:W-:Y:S01]  /*4180*/  FFMA.FTZ R44, R4, c[0x0][0x2d0], -R121.reuse ;  /* 0x0000b400042c7a23 */ /* 0x100fe20000010879 */
[----:B------:R-:W-:Y:S01]  /*4190*/  MUFU.EX2 R48, R48 ;  /* 0x0000003000307308 */ /* 0x000fe20000000800 */
[--C-:B------:R-:W-:Y:S01]  /*41a0*/  FFMA.FTZ R15, R16, c[0x0][0x2d0], -R121.reuse ;  /* 0x0000b400100f7a23 */ /* 0x100fe20000010879 */
[----:B------:R-:W2:Y:S01]  /*41b0*/  LDSM.16.MT88.4 R4, [R200+0x3100] ;  /* 0x00310000c804783b */ /* 0x000ea20000004200 */
[----:B------:R-:W-:-:S02]  /*41c0*/  FFMA.FTZ R3, R10, c[0x0][0x2d0], -R121 ;  /* 0x0000b4000a037a23 */ /* 0x000fc40000010879 */
[--C-:B------:R-:W-:Y:S01]  /*41d0*/  FFMA.FTZ R2, R8, c[0x0][0x2d0], -R121.reuse ;  /* 0x0000b40008027a23 */ /* 0x100fe20000010879 */
[----:B------:R-:W3:Y:S01]  /*41e0*/  LDSM.16.MT88.4 R16, [R200+0x900] ;  /* 0x00090000c810783b */ /* 0x000ee20000004200 */
[--C-:B------:R-:W-:Y:S01]  /*41f0*/  FFMA.FTZ R40, R20, c[0x0][0x2d0], -R121.reuse ;  /* 0x0000b40014287a23 */ /* 0x100fe20000010879 */
[----:B------:R-:W4:Y:S01]  /*4200*/  MUFU.EX2 R43, R43 ;  /* 0x0000002b002b7308 */ /* 0x000f220000000800 */
[----:B-1----:R-:W-:Y:S01]  /*4210*/  F2FP.BF16.PACK_AB R64, R47, R50 ;  /* 0x000000322f40723e */ /* 0x002fe200000010ff */
[----:B------:R-:W1:Y:S01]  /*4220*/  LDSM.16.MT88.4 R8, [R204+0x3900] ;  /* 0x00390000cc08783b */ /* 0x000e620000004200 */
[--C-:B------:R-:W-:Y:S02]  /*4230*/  FFMA.FTZ R118, R37, c[0x0][0x2d0], -R138.reuse ;  /* 0x0000b40025767a23 */ /* 0x100fe4000001088a */
[--C-:B------:R-:W-:Y:S01]  /*4240*/  FFMA.FTZ R51, R35, c[0x0][0x2d0], -R138.reuse ;  /* 0x0000b40023337a23 */ /* 0x100fe2000001088a */
[----:B------:R-:W5:Y:S01]  /*4250*/  LDSM.16.MT88.4 R20, [R201+0x900] ;  /* 0x00090000c914783b */ /* 0x000f620000004200 */
[--C-:B------:R-:W-:Y:S01]  /*4260*/  FFMA.FTZ R120, R33, c[0x0][0x2d0], -R138.reuse ;  /* 0x0000b40021787a23 */ /* 0x100fe2000001088a */
[----:B------:R-:W-:Y:S01]  /*4270*/  MUFU.EX2 R49, R49 ;  /* 0x0000003100317308 */ /* 0x000fe20000000800 */
[----:B------:R-:W-:Y:S01]  /*4280*/  FFMA.FTZ R117, R117, c[0x0][0x2d0], -R138 ;  /* 0x0000b40075757a23 */ /* 0x000fe2000001088a */
[----:B------:R-:W1:Y:S01]  /*4290*/  LDSM.16.MT88.4 R36, [R202+0x3900] ;  /* 0x00390000ca24783b */ /* 0x000e620000004200 */
[----:B------:R-:W-:-:S02]  /*42a0*/  FFMA.FTZ R119, R146, c[0x0][0x2d0], -R121 ;  /* 0x0000b40092777a23 */ /* 0x000fc40000010879 */
[--C-:B------:R-:W-:Y:S01]  /*42b0*/  FFMA.FTZ R122, R122, c[0x0][0x2d0], -R121.reuse ;  /* 0x0000b4007a7a7a23 */ /* 0x100fe20000010879 */
[----:B------:R-:W1:Y:S01]  /*42c0*/  LDSM.16.MT88.4 R32, [R201+0x3900] ;  /* 0x00390000c920783b */ /* 0x000e620000004200 */
[--C-:B------:R-:W-:Y:S01]  /*42d0*/  FFMA.FTZ R123, R144, c[0x0][0x2d0], -R121.reuse ;  /* 0x0000b400907b7a23 */ /* 0x100fe20000010879 */
[----:B------:R-:W2:Y:S01]  /*42e0*/  MUFU.EX2 R116, R116 ;  /* 0x0000007400747308 */ /* 0x000ea20000000800 */
[----:B----4-:R-:W-:Y:S01]  /*42f0*/  F2FP.BF16.PACK_AB R66, R43, R48 ;  /* 0x000000302b42723e */ /* 0x010fe200000010ff */
[----:B------:R-:W-:Y:S02]  /*4300*/  FFMA.FTZ R132, R132, c[0x0][0x2d0], -R121 ;  /* 0x0000b40084847a23 */ /* 0x000fe40000010879 */
[--C-:B------:R-:W-:Y:S02]  /*4310*/  FFMA.FTZ R144, R157, c[0x0][0x2d0], -R138.reuse ;  /* 0x0000b4009d907a23 */ /* 0x100fe4000001088a */
[--C-:B------:R-:W-:Y:S02]  /*4320*/  FFMA.FTZ R146, R145, c[0x0][0x2d0], -R138.reuse ;  /* 0x0000b40091927a23 */ /* 0x100fe4000001088a */
[----:B------:R-:W-:Y:S01]  /*4330*/  MUFU.EX2 R45, R45 ;  /* 0x0000002d002d7308 */ /* 0x000fe20000000800 */
[----:B------:R-:W-:-:S02]  /*4340*/  FFMA.FTZ R137, R137, c[0x0][0x2d0], -R138 ;  /* 0x0000b40089897a23 */ /* 0x000fc4000001088a */
[--C-:B------:R-:W-:Y:S02]  /*4350*/  FFMA.FTZ R139, R139, c[0x0][0x2d0], -R138.reuse ;  /* 0x0000b4008b8b7a23 */ /* 0x100fe4000001088a */
[--C-:B------:R-:W-:Y:S02]  /*4360*/  FFMA.FTZ R145, R186, c[0x0][0x2d0], -R121.reuse ;  /* 0x0000b400ba917a23 */ /* 0x100fe40000010879 */
[--C-:B------:R-:W-:Y:S01]  /*4370*/  FFMA.FTZ R158, R158, c[0x0][0x2d0], -R121.reuse ;  /* 0x0000b4009e9e7a23 */ /* 0x100fe20000010879 */
[----:B------:R-:W4:Y:S01]  /*4380*/  MUFU.EX2 R44, R44 ;  /* 0x0000002c002c7308 */ /* 0x000f220000000800 */
[----:B--2---:R-:W-:Y:S01]  /*4390*/  F2FP.BF16.PACK_AB R65, R116, R49 ;  /* 0x000000317441723e */ /* 0x004fe200000010ff */
[--C-:B------:R-:W-:Y:S02]  /*43a0*/  FFMA.FTZ R157, R184, c[0x0][0x2d0], -R121.reuse ;  /* 0x0000b400b89d7a23 */ /* 0x100fe40000010879 */
[----:B------:R-:W-:Y:S02]  /*43b0*/  FFMA.FTZ R162, R162, c[0x0][0x2d0], -R121 ;  /* 0x0000b400a2a27a23 */ /* 0x000fe40000010879 */
[----:B------:R-:W-:-:S02]  /*43c0*/  FFMA.FTZ R184, R159, c[0x0][0x2d0], -R138 ;  /* 0x0000b4009fb87a23 */ /* 0x000fc4000001088a */
[----:B------:R-:W-:Y:S01]  /*43d0*/  MUFU.EX2 R46, R46 ;  /* 0x0000002e002e7308 */ /* 0x000fe20000000800 */
[--C-:B------:R-:W-:Y:S02]  /*43e0*/  FFMA.FTZ R186, R161, c[0x0][0x2d0], -R138.reuse ;  /* 0x0000b400a1ba7a23 */ /* 0x100fe4000001088a */
[--C-:B------:R-:W-:Y:S02]  /*43f0*/  FFMA.FTZ R159, R172, c[0x0][0x2d0], -R121.reuse ;  /* 0x0000b400ac9f7a23 */ /* 0x100fe40000010879 */
[--C-:B------:R-:W-:Y:S02]  /*4400*/  FFMA.FTZ R163, R163, c[0x0][0x2d0], -R138.reuse ;  /* 0x0000b400a3a37a23 */ /* 0x100fe4000001088a */
[----:B------:R-:W-:Y:S01]  /*4410*/  FFMA.FTZ R147, R147, c[0x0][0x2d0], -R138 ;  /* 0x0000b40093937a23 */ /* 0x000fe2000001088a */
[----:B----4-:R-:W-:Y:S01]  /*4420*/  F2FP.BF16.PACK_AB R67, R44, R45 ;  /* 0x0000002d2c43723e */ /* 0x010fe200000010ff */
[----:B------:R-:W2:Y:S01]  /*4430*/  MUFU.EX2 R41, R41 ;  /* 0x0000002900297308 */ /* 0x000ea20000000800 */
[----:B------:R-:W-:-:S02]  /*4440*/  FFMA.FTZ R172, R174, c[0x0][0x2d0], -R121 ;  /* 0x0000b400aeac7a23 */ /* 0x000fc40000010879 */
[--C-:B------:R-:W-:Y:S02]  /*4450*/  FFMA.FTZ R160, R160, c[0x0][0x2d0], -R121.reuse ;  /* 0x0000b400a0a07a23 */ /* 0x100fe40000010879 */
[--C-:B------:R-:W-:Y:S01]  /*4460*/  FFMA.FTZ R161, R156, c[0x0][0x2d0], -R121.reuse ;  /* 0x0000b4009ca17a23 */ /* 0x100fe20000010879 */
[C---:B------:R-:W-:Y:S01]  /*4470*/  HMMA.16816.F32.BF16 R84, R64.reuse, R88, RZ ;  /* 0x000000584054723c */ /* 0x040fe200000418ff */
[--C-:B------:R-:W-:Y:S01]  /*4480*/  FFMA.FTZ R216, R129, c[0x0][0x2d0], -R138.reuse ;  /* 0x0000b40081d87a23 */ /* 0x100fe2000001088a */
[----:B------:R-:W-:Y:S01]  /*4490*/  MUFU.EX2 R42, R42 ;  /* 0x0000002a002a7308 */ /* 0x000fe20000000800 */
[--C-:B------:R-:W-:Y:S02]  /*44a0*/  FFMA.FTZ R135, R135, c[0x0][0x2d0], -R138.reuse ;  /* 0x0000b40087877a23 */ /* 0x100fe4000001088a */
[--C-:B------:R-:W-:Y:S02]  /*44b0*/  FFMA.FTZ R156, R133, c[0x0][0x2d0], -R138.reuse ;  /* 0x0000b400859c7a23 */ /* 0x100fe4000001088a */
[----:B------:R-:W-:Y:S01]  /*44c0*/  FFMA.FTZ R131, R131, c[0x0][0x2d0], -R138 ;  /* 0x0000b40083837a23 */ /* 0x000fe2000001088a */
[----:B------:R-:W-:Y:S01]  /*44d0*/  HMMA.16816.F32.BF16 R88, R64, R90, RZ ;  /* 0x0000005a4058723c */ /* 0x000fe200000418ff */
[--C-:B------:R-:W-:Y:S01]  /*44e0*/  FFMA.FTZ R129, R136, c[0x0][0x2d0], -R121.reuse ;  /* 0x0000b40088817a23 */ /* 0x100fe20000010879 */
[----:B------:R-:W-:Y:S01]  /*44f0*/  MUFU.EX2 R13, R13 ;  /* 0x0000000d000d7308 */ /* 0x000fe20000000800 */
[----:B------:R-:W-:-:S02]  /*4500*/  FFMA.FTZ R134, R134, c[0x0][0x2d0], -R121 ;  /* 0x0000b40086867a23 */ /* 0x000fc40000010879 */
[----:B------:R-:W-:Y:S02]  /*4510*/  FFMA.FTZ R217, R128, c[0x0][0x2d0], -R121 ;  /* 0x0000b40080d97a23 */ /* 0x000fe40000010879 */
[----:B------:R-:W-:Y:S01]  /*4520*/  FADD.FTZ R47, R50, R47 ;  /* 0x0000002f322f7221 */ /* 0x000fe20000010000 */
[----:B------:R-:W-:Y:S01]  /*4530*/  HMMA.16816.F32.BF16 R92, R64, R96, RZ ;  /* 0x00000060405c723c */ /* 0x000fe200000418ff */
[----:B------:R-:W-:Y:S01]  /*4540*/  FADD.FTZ R116, R49, R116 ;  /* 0x0000007431747221 */ /* 0x000fe20000010000 */
[----:B------:R-:W-:Y:S01]  /*4550*/  MUFU.EX2 R40, R40 ;  /* 0x0000002800287308 */ /* 0x000fe20000000800 */
[----:B------:R-:W-:-:S04]  /*4560*/  FADD.FTZ R48, R48, R47 ;  /* 0x0000002f30307221 */ /* 0x000fc80000010000 */
[----:B------:R-:W-:Y:S01]  /*4570*/  FADD.FTZ R43, R43, R48 ;  /* 0x000000302b2b7221 */ /* 0x000fe20000010000 */
[C---:B------:R-:W-:Y:S02]  /*4580*/  HMMA.16816.F32.BF16 R96, R64.reuse, R98, RZ ;  /* 0x000000624060723c */ /* 0x040fe400000418ff */
[----:B------:R-:W4:Y:S06]  /*4590*/  MUFU.EX2 R15, R15 ;  /* 0x0000000f000f7308 */ /* 0x000f2c0000000800 */
        /* <DEDUP_REMOVED lines=21> */
[----:B------:R-:W-:Y:S05]  /*46f0*/  MUFU.EX2 R137, R137 ;  /* 0x0000008900897308 */ /* 0x000fea0000000800 */
[----:B--2---:R-:W-:Y:S01]  /*4700*/  F2FP.BF16.PACK_AB R4, R41, R46 ;  /* 0x0000002e2904723e */ /* 0x004fe200000010ff */
[----:B------:R-:W-:Y:S01]  /*4710*/  HMMA.16816.F32.BF16 R64, R64, R6, RZ ;  /* 0x000000064040723c */ /* 0x000fe200000418ff */
[----:B----4-:R-:W-:Y:S01]  /*4720*/  F2FP.BF16.PACK_AB R5, R15, R40 ;  /* 0x000000280f05723e */ /* 0x010fe200000010ff */
[----:B------:R-:W2:Y:S01]  /*4730*/  MUFU.EX2 R144, R144 ;  /* 0x0000009000907308 */ /* 0x000ea20000000800 */
[----:B------:R-:W-:-:S04]  /*4740*/  FADD.FTZ R46, R46, R43 ;  /* 0x0000002b2e2e7221 */ /* 0x000fc80000010000 */
[----:B------:R-:W-:Y:S01]  /*4750*/  F2FP.BF16.PACK_AB R6, R13, R42 ;  /* 0x0000002a0d06723e */ /* 0x000fe200000010ff */
[----:B------:R-:W-:Y:S01]  /*4760*/  FADD.FTZ R41, R41, R46 ;  /* 0x0000002e29297221 */ /* 0x000fe20000010000 */
[----:B-1----:R-:W-:Y:S01]  /*4770*/  F2FP.BF16.PACK_AB R7, R2, R3 ;  /* 0x000000030207723e */ /* 0x002fe200000010ff */
[----:B------:R-:W-:Y:S02]  /*4780*/  MUFU.EX2 R146, R146 ;  /* 0x0000009200927308 */ /* 0x000fe40000000800 */
[----:B------:R-:W-:-:S04]  /*4790*/  FADD.FTZ R42, R42, R41 ;  /* 0x000000292a2a7221 */ /* 0x000fc80000010000 */
[C---:B---3--:R-:W-:Y:S01]  /*47a0*/  HMMA.16816.F32.BF16 R84, R4.reuse, R16, R84 ;  /* 0x000000100454723c */ /* 0x048fe20000041854 */
[----:B------:R-:W-:Y:S01]  /*47b0*/  FADD.FTZ R13, R13, R42 ;  /* 0x0000002a0d0d7221 */ /* 0x000fe20000010000 */
[----:B------:R-:W1:Y:S06]  /*47c0*/  MUFU.EX2 R139, R139 ;  /* 0x0000008b008b7308 */ /* 0x000e6c0000000800 */
[C---:B------:R-:W-:Y:S01]  /*47d0*/  HMMA.16816.F32.BF16 R88, R4.reuse, R18, R88 ;  /* 0x000000120458723c */ /* 0x040fe20000041858 */
[----:B------:R-:W3:Y:S01]  /*47e0*/  LDSM.16.MT88.4 R16, [R200+0x3900] ;  /* 0x00390000c810783b */ /* 0x000ee20000004200 */
[----:B------:R-:W-:Y:S06]  /*47f0*/  MUFU.EX2 R145, R145 ;  /* 0x0000009100917308 */ /* 0x000fec0000000800 */
[C---:B------:R-:W-:Y:S02]  /*4800*/  HMMA.16816.F32.BF16 R92, R4.reuse, R8, R92 ;  /* 0x00000008045c723c */ /* 0x040fe4000004185c */
[----:B------:R-:W4:Y:S06]  /*4810*/  MUFU.EX2 R158, R158 ;  /* 0x0000009e009e7308 */ /* 0x000f2c0000000800 */
[C---:B------:R-:W-:Y:S01]  /*4820*/  HMMA.16816.F32.BF16 R96, R4.reuse, R10, R96 ;  /* 0x0000000a0460723c */ /* 0x040fe20000041860 */
[----:B------:R-:W1:Y:S01]  /*4830*/  LDSM.16.MT88.4 R8, [R200+0x1100] ;  /* 0x00110000c808783b */ /* 0x000e620000004200 */
[----:B------:R-:W-:Y:S06]  /*4840*/  MUFU.EX2 R157, R157 ;  /* 0x0000009d009d7308 */ /* 0x000fec0000000800 */
[C---:B------:R-:W-:Y:S02]  /*4850*/  HMMA.16816.F32.BF16 R112, R4.reuse, R28, R112 ;  /* 0x0000001c0470723c */ /* 0x040fe40000041870 */
[----:B------:R-:W1:Y:S06]  /*4860*/  MUFU.EX2 R162, R162 ;  /* 0x000000a200a27308 */ /* 0x000e6c0000000800 */
[C---:B------:R-:W-:Y:S01]  /*4870*/  HMMA.16816.F32.BF16 R108, R4.reuse, R30, R108 ;  /* 0x0000001e046c723c */ /* 0x040fe2000004186c */
[----:B------:R-:W-:Y:S01]  /*4880*/  LDSM.16.MT88.4 R28, [R204+0x1100] ;  /* 0x00110000cc1c783b */ /* 0x000fe20000004200 */
[----:B------:R-:W-:Y:S06]  /*4890*/  MUFU.EX2 R163, R163 ;  /* 0x000000a300a37308 */ /* 0x000fec0000000800 */
[C---:B------:R-:W-:Y:S02]  /*48a0*/  HMMA.16816.F32.BF16 R68, R4.reuse, R24, R68 ;  /* 0x000000180444723c */ /* 0x040fe40000041844 */
[----:B------:R-:W1:Y:S06]  /*48b0*/  MUFU.EX2 R184, R184 ;  /* 0x000000b800b87308 */ /* 0x000e6c0000000800 */
[C---:B------:R-:W-:Y:S01]  /*48c0*/  HMMA.16816.F32.BF16 R72, R4.reuse, R26, R72 ;  /* 0x0000001a0448723c */ /* 0x040fe20000041848 */
[----:B------:R-:W1:Y:S01]  /*48d0*/  LDSM.16.MT88.4 R24, [R202+0x1100] ;  /* 0x00110000ca18783b */ /* 0x000e620000004200 */
        /* <DEDUP_REMOVED lines=16> */
[C---:B---3--:R-:W-:Y:S02]  /*49e0*/  HMMA.16816.F32.BF16 R60, R4.reuse, R16, R60 ;  /* 0x00000010043c723c */ /* 0x048fe4000004183c */
[----:B------:R-:W3:Y:S06]  /*49f0*/  MUFU.EX2 R156, R156 ;  /* 0x0000009c009c7308 */ /* 0x000eec0000000800 */
[----:B------:R-:W-:Y:S01]  /*4a00*/  HMMA.16816.F32.BF16 R64, R4, R18, R64 ;  /* 0x000000120440723c */ /* 0x000fe20000041840 */
[----:B------:R-:W2:Y:S01]  /*4a10*/  LDSM.16.MT88.4 R16, [R204+0x4100] ;  /* 0x00410000cc10783b */ /* 0x000ea20000004200 */
[----:B------:R-:W-:Y:S05]  /*4a20*/  MUFU.EX2 R131, R131 ;  /* 0x0000008300837308 */ /* 0x000fea0000000800 */
[----:B------:R-:W-:Y:S01]  /*4a30*/  F2FP.BF16.PACK_AB R4, R51, R118 ;  /* 0x000000763304723e */ /* 0x000fe200000010ff */
[----:B------:R-:W-:Y:S01]  /*4a40*/  FADD.FTZ R118, R118, R13 ;  /* 0x0000000d76767221 */ /* 0x000fe20000010000 */
[----:B------:R-:W-:Y:S01]  /*4a50*/  F2FP.BF16.PACK_AB R6, R117, R120 ;  /* 0x000000787506723e */ /* 0x000fe200000010ff */
[----:B------:R-:W2:Y:S01]  /*4a60*/  MUFU.EX2 R216, R216 ;  /* 0x000000d800d87308 */ /* 0x000ea20000000800 */
[----:B------:R-:W-:Y:S01]  /*4a70*/  F2FP.BF16.PACK_AB R5, R122, R119 ;  /* 0x000000777a05723e */ /* 0x000fe200000010ff */
[----:B------:R-:W-:Y:S01]  /*4a80*/  FADD.FTZ R51, R51, R118 ;  /* 0x0000007633337221 */ /* 0x000fe20000010000 */
[----:B------:R-:W-:-:S03]  /*4a90*/  F2FP.BF16.PACK_AB R7, R132, R123 ;  /* 0x0000007b8407723e */ /* 0x000fc600000010ff */
[----:B------:R-:W-:Y:S02]  /*4aa0*/  FADD.FTZ R120, R120, R51 ;  /* 0x0000003378787221 */ /* 0x000fe40000010000 */
[----:B------:R-:W-:Y:S02]  /*4ab0*/  MUFU.EX2 R129, R129 ;  /* 0x0000008100817308 */ /* 0x000fe40000000800 */
[----:B-1----:R-:W-:Y:S01]  /*4ac0*/  HMMA.16816.F32.BF16 R84, R4, R8, R84 ;  /* 0x000000080454723c */ /* 0x002fe20000041854 */
[----:B------:R-:W-:-:S05]  /*4ad0*/  FADD.FTZ R120, R117, R120 ;  /* 0x0000007875787221 */ /* 0x000fca0000010000 */
[----:B------:R-:W1:Y:S02]  /*4ae0*/  MUFU.EX2 R134, R134 ;  /* 0x0000008600867308 */ /* 0x000e640000000800 */
[C---:B------:R-:W-:Y:S01]  /*4af0*/  HMMA.16816.F32.BF16 R88, R4.reuse, R10, R88 ;  /* 0x0000000a0458723c */ /* 0x040fe20000041858 */
[----:B------:R-:W1:Y:S05]  /*4b00*/  LDSM.16.MT88.4 R8, [R200+0x4100] ;  /* 0x00410000c808783b */ /* 0x000e6a0000004200 */
[----:B------:R-:W-:Y:S02]  /*4b10*/  MUFU.EX2 R217, R217 ;  /* 0x000000d900d97308 */ /* 0x000fe40000000800 */
[C---:B------:R-:W-:Y:S08]  /*4b20*/  HMMA.16816.F32.BF16 R68, R4.reuse, R24, R68 ;  /* 0x000000180444723c */ /* 0x040ff00000041844 */
[C---:B--2---:R-:W-:Y:S08]  /*4b30*/  HMMA.16816.F32.BF16 R92, R4.reuse, R16, R92 ;  /* 0x00000010045c723c */ /* 0x044ff0000004185c */
[C---:B------:R-:W-:Y:S01]  /*4b40*/  HMMA.16816.F32.BF16 R96, R4.reuse, R18, R96 ;  /* 0x000000120460723c */ /* 0x040fe20000041860 */
[----:B------:R-:W2:Y:S07]  /*4b50*/  LDSM.16.MT88.4 R16, [R200+0x1900] ;  /* 0x00190000c810783b */ /* 0x000eae0000004200 */
[C---:B------:R-:W-:Y:S01]  /*4b60*/  HMMA.16816.F32.BF16 R72, R4.reuse, R26, R72 ;  /* 0x0000001a0448723c */ /* 0x040fe20000041848 */
[----:B------:R-:W-:Y:S07]  /*4b70*/  LDSM.16.MT88.4 R24, [R202+0x1900] ;  /* 0x00190000ca18783b */ /* 0x000fee0000004200 */
[C---:B------:R-:W-:Y:S08]  /*4b80*/  HMMA.16816.F32.BF16 R100, R4.reuse, R36, R100 ;  /* 0x000000240464723c */ /* 0x040ff00000041864 */
[C---:B-1----:R-:W-:Y:S08]  /*4b90*/  HMMA.16816.F32.BF16 R60, R4.reuse, R8, R60 ;  /* 0x00000008043c723c */ /* 0x042ff0000004183c */
[C---:B------:R-:W-:Y:S01]  /*4ba0*/  HMMA.16816.F32.BF16 R64, R4.reuse, R10, R64 ;  /* 0x0000000a0440723c */ /* 0x040fe20000041840 */
[----:B------:R-:W1:Y:S07]  /*4bb0*/  LDSM.16.MT88.4 R8, [R204+0x4900] ;  /* 0x00490000cc08783b */ /* 0x000e6e0000004200 */
[C---:B------:R-:W-:Y:S01]  /*4bc0*/  HMMA.16816.F32.BF16 R104, R4.reuse, R38, R104 ;  /* 0x000000260468723c */ /* 0x040fe20000041868 */
[----:B------:R-:W1:Y:S07]  /*4bd0*/  LDSM.16.MT88.4 R36, [R202+0x4900] ;  /* 0x00490000ca24783b */ /* 0x000e6e0000004200 */
[C---:B------:R-:W-:Y:S08]  /*4be0*/  HMMA.16816.F32.BF16 R112, R4.reuse, R28, R112 ;  /* 0x0000001c0470723c */ /* 0x040ff00000041870 */
[C---:B------:R-:W-:Y:S01]  /*4bf0*/  HMMA.16816.F32.BF16 R108, R4.reuse, R30, R108 ;  /* 0x0000001e046c723c */ /* 0x040fe2000004186c */
[----:B------:R-:W1:Y:S07]  /*4c00*/  LDSM.16.MT88.4 R28, [R204+0x1900] ;  /* 0x00190000cc1c783b */ /* 0x000e6e0000004200 */
[C---:B------:R-:W-:Y:S08]  /*4c10*/  HMMA.16816.F32.BF16 R76, R4.reuse, R20, R76 ;  /* 0x00000014044c723c */ /* 0x040ff0000004184c */
[C---:B------:R-:W-:Y:S01]  /*4c20*/  HMMA.16816.F32.BF16 R80, R4.reuse, R22, R80 ;  /* 0x000000160450723c */ /* 0x040fe20000041850 */
[----:B------:R-:W1:Y:S07]  /*4c30*/  LDSM.16.MT88.4 R20, [R201+0x1900] ;  /* 0x00190000c914783b */ /* 0x000e6e0000004200 */
[C---:B------:R-:W-:Y:S08]  /*4c40*/  HMMA.16816.F32.BF16 R52, R4.reuse, R32, R52 ;  /* 0x000000200434723c */ /* 0x040ff00000041834 */
[----:B------:R-:W-:Y:S01]  /*4c50*/  HMMA.16816.F32.BF16 R56, R4, R34, R56 ;  /* 0x000000220438723c */ /* 0x000fe20000041838 */
[----:B------:R-:W3:Y:S06]  /*4c60*/  LDSM.16.MT88.4 R32, [R201+0x4900] ;  /* 0x00490000c920783b */ /* 0x000eec0000004200 */
[----:B------:R-:W-:Y:S01]  /*4c70*/  F2FP.BF16.PACK_AB R4, R144, R137 ;  /* 0x000000899004723e */ /* 0x000fe200000010ff */
[----:B------:R-:W-:Y:S01]  /*4c80*/  FADD.FTZ R137, R137, R120 ;  /* 0x0000007889897221 */ /* 0x000fe20000010000 */
[----:B------:R-:W-:-:S02]  /*4c90*/  F2FP.BF16.PACK_AB R6, R139, R146 ;  /* 0x000000928b06723e */ /* 0x000fc400000010ff */
[----:B----4-:R-:W-:Y:S01]  /*4ca0*/  F2FP.BF16.PACK_AB R5, R158, R145 ;  /* 0x000000919e05723e */ /* 0x010fe200000010ff */
[----:B------:R-:W-:Y:S01]  /*4cb0*/  FADD.FTZ R137, R144, R137 ;  /* 0x0000008990897221 */ /* 0x000fe20000010000 */
[----:B------:R-:W-:-:S03]  /*4cc0*/  F2FP.BF16.PACK_AB R7, R162, R157 ;  /* 0x0000009da207723e */ /* 0x000fc600000010ff */
[----:B------:R-:W-:-:S04]  /*4cd0*/  FADD.FTZ R146, R146, R137 ;  /* 0x0000008992927221 */ /* 0x000fc80000010000 */
[----:B--2---:R-:W-:Y:S01]  /*4ce0*/  HMMA.16816.F32.BF16 R84, R4, R16, R84 ;  /* 0x000000100454723c */ /* 0x004fe20000041854 */
[----:B------:R-:W-:-:S07]  /*4cf0*/  FADD.FTZ R146, R139, R146 ;  /* 0x000000928b927221 */ /* 0x000fce0000010000 */
[C---:B------:R-:W-:Y:S01]  /*4d00*/  HMMA.16816.F32.BF16 R88, R4.reuse, R18, R88 ;  /* 0x000000120458723c */ /* 0x040fe20000041858 */
[----:B------:R-:W2:Y:S07]  /*4d10*/  LDSM.16.MT88.4 R16, [R200+0x4900] ;  /* 0x00490000c810783b */ /* 0x000eae0000004200 */
[C---:B-1----:R-:W-:Y:S08]  /*4d20*/  HMMA.16816.F32.BF16 R92, R4.reuse, R8, R92 ;  /* 0x00000008045c723c */ /* 0x042ff0000004185c */
[C---:B------:R-:W-:Y:S01]  /*4d30*/  HMMA.16816.F32.BF16 R96, R4.reuse, R10, R96 ;  /* 0x0000000a0460723c */ /* 0x040fe20000041860 */
[----:B------:R-:W1:Y:S07]  /*4d40*/  LDSM.16.MT88.4 R8, [R200+0x2100] ;  /* 0x00210000c808783b */ /* 0x000e6e0000004200 */
[C---:B------:R-:W-:Y:S08]  /*4d50*/  HMMA.16816.F32.BF16 R68, R4.reuse, R24, R68 ;  /* 0x000000180444723c */ /* 0x040ff00000041844 */
[C---:B------:R-:W-:Y:S01]  /*4d60*/  HMMA.16816.F32.BF16 R72, R4.reuse, R26, R72 ;  /* 0x0000001a0448723c */ /* 0x040fe20000041848 */
[----:B------:R-:W4:Y:S07]  /*4d70*/  LDSM.16.MT88.4 R24, [R202+0x2100] ;  /* 0x00210000ca18783b */ /* 0x000f2e0000004200 */
[C---:B------:R-:W-:Y:S08]  /*4d80*/  HMMA.16816.F32.BF16 R100, R4.reuse, R36, R100 ;  /* 0x000000240464723c */ /* 0x040ff00000041864 */
        /* <DEDUP_REMOVED lines=8> */
[C---:B---3--:R-:W-:Y:S08]  /*4e10*/  HMMA.16816.F32.BF16 R52, R4.reuse, R32, R52 ;  /* 0x000000200434723c */ /* 0x048ff00000041834 */
[C---:B------:R-:W-:Y:S01]  /*4e20*/  HMMA.16816.F32.BF16 R56, R4.reuse, R34, R56 ;  /* 0x000000220438723c */ /* 0x040fe20000041838 */
[----:B------:R-:W-:Y:S07]  /*4e30*/  LDSM.16.MT88.4 R32, [R201+0x5100] ;  /* 0x00510000c920783b */ /* 0x000fee0000004200 */
[C---:B--2---:R-:W-:Y:S08]  /*4e40*/  HMMA.16816.F32.BF16 R60, R4.reuse, R16, R60 ;  /* 0x00000010043c723c */ /* 0x044ff0000004183c */
[----:B------:R-:W-:Y:S01]  /*4e50*/  HMMA.16816.F32.BF16 R64, R4, R18, R64 ;  /* 0x000000120440723c */ /* 0x000fe20000041840 */
[----:B------:R-:W2:Y:S06]  /*4e60*/  LDSM.16.MT88.4 R16, [R204+0x5100] ;  /* 0x00510000cc10783b */ /* 0x000eac0000004200 */
[----:B------:R-:W-:Y:S01]  /*4e70*/  F2FP.BF16.PACK_AB R4, R184, R163 ;  /* 0x000000a3b804723e */ /* 0x000fe200000010ff */
[----:B------:R-:W-:Y:S01]  /*4e80*/  FADD.FTZ R163, R163, R146 ;  /* 0x00000092a3a37221 */ /* 0x000fe20000010000 */
[----:B-----5:R-:W-:-:S02]  /*4e90*/  F2FP.BF16.PACK_AB R6, R147, R186 ;  /* 0x000000ba9306723e */ /* 0x020fc400000010ff */
[----:B------:R-:W-:Y:S01]  /*4ea0*/  F2FP.BF16.PACK_AB R5, R172, R159 ;  /* 0x0000009fac05723e */ /* 0x000fe200000010ff */
[----:B------:R-:W-:Y:S01]  /*4eb0*/  FADD.FTZ R163, R184, R163 ;  /* 0x000000a3b8a37221 */ /* 0x000fe20000010000 */
[----:B------:R-:W-:Y:S02]  /*4ec0*/  F2FP.BF16.PACK_AB R7, R161, R160 ;  /* 0x000000a0a107723e */ /* 0x000fe400000010ff */
[----:B------:R-:W-:Y:S01]  /*4ed0*/  IADD3 R184, R14, -0x2, RZ ;  /* 0xfffffffe0eb87810 */ /* 0x000fe20007ffe0ff */
[----:B------:R-:W-:-:S04]  /*4ee0*/  FADD.FTZ R186, R186, R163 ;  /* 0x000000a3baba7221 */ /* 0x000fc80000010000 */
[----:B-1----:R-:W-:Y:S01]  /*4ef0*/  HMMA.16816.F32.BF16 R84, R4, R8, R84 ;  /* 0x000000080454723c */ /* 0x002fe20000041854 */
[----:B------:R-:W-:-:S07]  /*4f00*/  FADD.FTZ R186, R147, R186 ;  /* 0x000000ba93ba7221 */ /* 0x000fce0000010000 */
[C---:B------:R-:W-:Y:S01]  /*4f10*/  HMMA.16816.F32.BF16 R88, R4.reuse, R10, R88 ;  /* 0x0000000a0458723c */ /* 0x040fe20000041858 */
[----:B------:R-:W1:Y:S07]  /*4f20*/  LDSM.16.MT88.4 R8, [R200+0x5100] ;  /* 0x00510000c808783b */ /* 0x000e6e0000004200 */
[C---:B----4-:R-:W-:Y:S08]  /*4f30*/  HMMA.16816.F32.BF16 R68, R4.reuse, R24, R68 ;  /* 0x000000180444723c */ /* 0x050ff00000041844 */
[C---:B------:R-:W-:Y:S01]  /*4f40*/  HMMA.16816.F32.BF16 R72, R4.reuse, R26, R72 ;  /* 0x0000001a0448723c */ /* 0x040fe20000041848 */
[----:B------:R-:W3:Y:S07]  /*4f50*/  LDSM.16.MT88.4 R24, [R202+0x2900] ;  /* 0x00290000ca18783b */ /* 0x000eee0000004200 */
[C---:B------:R-:W-:Y:S07]  /*4f60*/  HMMA.16816.F32.BF16 R100, R4.reuse, R36, R100 ;  /* 0x000000240464723c */ /* 0x040fee0000041864 */
[----:B------:R-:W-:Y:S01]  /*4f70*/  FFMA.FTZ R36, R130, c[0x0][0x2d0], -R121 ;  /* 0x0000b40082247a23 */ /* 0x000fe20000010879 */
[C---:B------:R-:W-:Y:S05]  /*4f80*/  HMMA.16816.F32.BF16 R112, R4.reuse, R28, R112 ;  /* 0x0000001c0470723c */ /* 0x040fea0000041870 */
[----:B------:R-:W4:Y:S03]  /*4f90*/  MUFU.EX2 R36, R36 ;  /* 0x0000002400247308 */ /* 0x000f260000000800 */
[C---:B------:R-:W-:Y:S01]  /*4fa0*/  HMMA.16816.F32.BF16 R108, R4.reuse, R30, R108 ;  /* 0x0000001e046c723c */ /* 0x040fe2000004186c */
[----:B------:R-:W-:Y:S07]  /*4fb0*/  LDSM.16.MT88.4 R28, [R204+0x2900] ;  /* 0x00290000cc1c783b */ /* 0x000fee0000004200 */
[C---:B------:R-:W-:Y:S08]  /*4fc0*/  HMMA.16816.F32.BF16 R76, R4.reuse, R20, R76 ;  /* 0x00000014044c723c */ /* 0x040ff0000004184c */
[C---:B------:R-:W-:Y:S01]  /*4fd0*/  HMMA.16816.F32.BF16 R80, R4.reuse, R22, R80 ;  /* 0x000000160450723c */ /* 0x040fe20000041850 */
[----:B------:R-:W5:Y:S07]  /*4fe0*/  LDSM.16.MT88.4 R20, [R201+0x2900] ;  /* 0x00290000c914783b */ /* 0x000f6e0000004200 */
[C---:B--2---:R-:W-:Y:S08]  /*4ff0*/  HMMA.16816.F32.BF16 R92, R4.reuse, R16, R92 ;  /* 0x00000010045c723c */ /* 0x044ff0000004185c */
[C---:B------:R-:W-:Y:S01]  /*5000*/  HMMA.16816.F32.BF16 R96, R4.reuse, R18, R96 ;  /* 0x000000120460723c */ /* 0x040fe20000041860 */
[----:B------:R-:W2:Y:S07]  /*5010*/  LDSM.16.MT88.4 R16, [R200+0x2900] ;  /* 0x00290000c810783b */ /* 0x000eae0000004200 */
[C---:B------:R-:W-:Y:S08]  /*5020*/  HMMA.16816.F32.BF16 R104, R4.reuse, R38, R104 ;  /* 0x000000260468723c */ /* 0x040ff00000041868 */
[C---:B------:R-:W-:Y:S08]  /*5030*/  HMMA.16816.F32.BF16 R52, R4.reuse, R32, R52 ;  /* 0x000000200434723c */ /* 0x040ff00000041834 */
[C---:B------:R-:W-:Y:S08]  /*5040*/  HMMA.16816.F32.BF16 R56, R4.reuse, R34, R56 ;  /* 0x000000220438723c */ /* 0x040ff00000041838 */
[C---:B-1----:R-:W-:Y:S08]  /*5050*/  HMMA.16816.F32.BF16 R60, R4.reuse, R8, R60 ;  /* 0x00000008043c723c */ /* 0x042ff0000004183c */
[----:B------:R-:W-:Y:S01]  /*5060*/  HMMA.16816.F32.BF16 R64, R4, R10, R64 ;  /* 0x0000000a0440723c */ /* 0x000fe20000041840 */
[----:B------:R-:W1:Y:S06]  /*5070*/  LDSM.16.MT88.4 R8, [R204+0x5900] ;  /* 0x00590000cc08783b */ /* 0x000e6c0000004200 */
[----:B------:R-:W-:Y:S01]  /*5080*/  F2FP.BF16.PACK_AB R4, R156, R135 ;  /* 0x000000879c04723e */ /* 0x000fe200000010ff */
[----:B------:R-:W-:Y:S01]  /*5090*/  FADD.FTZ R135, R135, R186 ;  /* 0x000000ba87877221 */ /* 0x000fe20000010000 */
[----:B------:R-:W-:-:S02]  /*50a0*/  F2FP.BF16.PACK_AB R6, R216, R131 ;  /* 0x00000083d806723e */ /* 0x000fc400000010ff */
[----:B------:R-:W-:Y:S01]  /*50b0*/  F2FP.BF16.PACK_AB R5, R134, R129 ;  /* 0x000000818605723e */ /* 0x000fe200000010ff */
[----:B------:R-:W-:Y:S01]  /*50c0*/  FADD.FTZ R156, R156, R135 ;  /* 0x000000879c9c7221 */ /* 0x000fe20000010000 */
[----:B----4-:R-:W-:-:S03]  /*50d0*/  F2FP.BF16.PACK_AB R7, R217, R36 ;  /* 0x00000024d907723e */ /* 0x010fc600000010ff */
[----:B------:R-:W-:-:S04]  /*50e0*/  FADD.FTZ R131, R131, R156 ;  /* 0x0000009c83837221 */ /* 0x000fc80000010000 */
[----:B---3--:R-:W-:Y:S01]  /*50f0*/  HMMA.16816.F32.BF16 R68, R4, R24, R68 ;  /* 0x000000180444723c */ /* 0x008fe20000041844 */
[----:B------:R-:W-:-:S06]  /*5100*/  FADD.FTZ R216, R216, R131 ;  /* 0x00000083d8d87221 */ /* 0x000fcc0000010000 */
[----:B------:R-:W-:Y:S01]  /*5110*/  FADD.FTZ R25, R45, R116 ;  /* 0x000000742d197221 */ /* 0x000fe20000010000 */
[----:B-----5:R-:W-:Y:S03]  /*5120*/  HMMA.16816.F32.BF16 R76, R4, R20, R76 ;  /* 0x00000014044c723c */ /* 0x020fe6000004184c */
[----:B------:R-:W-:-:S04]  /*5130*/  FADD.FTZ R25, R44, R25 ;  /* 0x000000192c197221 */ /* 0x000fc80000010000 */
[----:B------:R-:W-:Y:S01]  /*5140*/  FADD.FTZ R24, R40, R25 ;  /* 0x0000001928187221 */ /* 0x000fe20000010000 */
[----:B------:R-:W-:Y:S01]  /*5150*/  HMMA.16816.F32.BF16 R80, R4, R22, R80 ;  /* 0x000000160450723c */ /* 0x000fe20000041850 */
[----:B------:R-:W3:Y:S02]  /*5160*/  LDSM.16.MT88.4 R20, [R202+0x5900] ;  /* 0x00590000ca14783b */ /* 0x000ee40000004200 */
[----:B------:R-:W-:-:S04]  /*5170*/  FADD.FTZ R24, R15, R24 ;  /* 0x000000180f187221 */ /* 0x000fc80000010000 */
[----:B------:R-:W-:Y:S01]  /*5180*/  FADD.FTZ R3, R3, R24 ;  /* 0x0000001803037221 */ /* 0x000fe20000010000 */
[----:B--2---:R-:W-:Y:S03]  /*5190*/  HMMA.16816.F32.BF16 R84, R4, R16, R84 ;  /* 0x000000100454723c */ /* 0x004fe60000041854 */
[----:B------:R-:W-:-:S04]  /*51a0*/  FADD.FTZ R2, R2, R3 ;  /* 0x0000000302027221 */ /* 0x000fc80000010000 */
[----:B------:R-:W-:Y:S01]  /*51b0*/  FADD.FTZ R119, R119, R2 ;  /* 0x0000000277777221 */ /* 0x000fe20000010000 */
[----:B------:R-:W-:Y:S01]  /*51c0*/  HMMA.16816.F32.BF16 R88, R4, R18, R88 ;  /* 0x000000120458723c */ /* 0x000fe20000041858 */
[----:B------:R-:W2:Y:S02]  /*51d0*/  LDSM.16.MT88.4 R16, [R201+0x5900] ;  /* 0x00590000c910783b */ /* 0x000ea40000004200 */
[----:B------:R-:W-:-:S04]  /*51e0*/  FADD.FTZ R122, R122, R119 ;  /* 0x000000777a7a7221 */ /* 0x000fc80000010000 */
[----:B------:R-:W-:Y:S01]  /*51f0*/  FADD.FTZ R123, R123, R122 ;  /* 0x0000007a7b7b7221 */ /* 0x000fe20000010000 */
[----:B-1----:R-:W-:Y:S03]  /*5200*/  HMMA.16816.F32.BF16 R92, R4, R8, R92 ;  /* 0x00000008045c723c */ /* 0x002fe6000004185c */
[----:B------:R-:W-:-:S04]  /*5210*/  FADD.FTZ R132, R132, R123 ;  /* 0x0000007b84847221 */ /* 0x000fc80000010000 */
[----:B------:R-:W-:Y:S01]  /*5220*/  FADD.FTZ R145, R145, R132 ;  /* 0x0000008491917221 */ /* 0x000fe20000010000 */
[----:B------:R-:W-:Y:S01]  /*5230*/  HMMA.16816.F32.BF16 R96, R4, R10, R96 ;  /* 0x0000000a0460723c */ /* 0x000fe20000041860 */
[----:B------:R-:W1:Y:S02]  /*5240*/  LDSM.16.MT88.4 R8, [R200+0x5900] ;  /* 0x00590000c808783b */ /* 0x000e640000004200 */
[----:B------:R-:W-:-:S04]  /*5250*/  FADD.FTZ R158, R158, R145 ;  /* 0x000000919e9e7221 */ /* 0x000fc80000010000 */
[----:B------:R-:W-:Y:S01]  /*5260*/  FADD.FTZ R157, R157, R158 ;  /* 0x0000009e9d9d7221 */ /* 0x000fe20000010000 */
[----:B------:R-:W-:Y:S03]  /*5270*/  HMMA.16816.F32.BF16 R112, R4, R28, R112 ;  /* 0x0000001c0470723c */ /* 0x000fe60000041870 */
        /* <DEDUP_REMOVED lines=8> */
[----:B---3--:R-:W-:Y:S03]  /*5300*/  HMMA.16816.F32.BF16 R100, R4, R20, R100 ;  /* 0x000000140464723c */ /* 0x008fe60000041864 */
[----:B------:R-:W-:-:S04]  /*5310*/  FADD.FTZ R129, R134, R129 ;  /* 0x0000008186817221 */ /* 0x000fc80000010000 */
[----:B------:R-:W-:Y:S01]  /*5320*/  FADD.FTZ R36, R36, R129 ;  /* 0x0000008124247221 */ /* 0x000fe20000010000 */
[----:B------:R-:W-:Y:S03]  /*5330*/  HMMA.16816.F32.BF16 R104, R4, R22, R104 ;  /* 0x000000160468723c */ /* 0x000fe60000041868 */
[----:B------:R-:W-:-:S05]  /*5340*/  FADD.FTZ R217, R217, R36 ;  /* 0x00000024d9d97221 */ /* 0x000fca0000010000 */
[C---:B--2---:R-:W-:Y:S08]  /*5350*/  HMMA.16816.F32.BF16 R52, R4.reuse, R16, R52 ;  /* 0x000000100434723c */ /* 0x044ff00000041834 */
[C---:B------:R-:W-:Y:S08]  /*5360*/  HMMA.16816.F32.BF16 R56, R4.reuse, R18, R56 ;  /* 0x000000120438723c */ /* 0x040ff00000041838 */
[C---:B-1----:R-:W-:Y:S08]  /*5370*/  HMMA.16816.F32.BF16 R60, R4.reuse, R8, R60 ;  /* 0x00000008043c723c */ /* 0x042ff0000004183c */
[----:B------:R-:W-:Y:S07]  /*5380*/  HMMA.16816.F32.BF16 R64, R4, R10, R64 ;  /* 0x0000000a0440723c */ /* 0x000fee0000041840 */
[----:B------:R-:W-:Y:S01]  /*5390*/  IMAD.U32 R5, RZ, RZ, UR4 ;  /* 0x00000004ff057e24 */ /* 0x000fe2000f8e00ff */
[----:B------:R-:W-:Y:S05]  /*53a0*/  @P0 BRA `(.L_x_30) ;  /* 0x0000010000000947 */ /* 0x000fea0003800000 */
[----:B------:R-:W-:Y:S01]  /*53b0*/  ISETP.LT.AND P0, PT, RZ, UR13, PT ;  /* 0x0000000dff007c0c */ /* 0x000fe2000bf01270 */
[----:B------:R-:W-:Y:S01]  /*53c0*/  UIADD3 UR4, UR13, -0x1, URZ ;  /* 0xffffffff0d047890 */ /* 0x000fe2000fffe03f */
[----:B------:R-:W-:-:S05]  /*53d0*/  IMAD.MOV.U32 R2, RZ, RZ, c[0x0][0x32c] ;  /* 0x0000cb00ff027624 */ /* 0x000fca00078e00ff */
[----:B------:R-:W-:-:S06]  /*53e0*/  MOV R7, UR4 ;  /* 0x0000000400077c02 */ /* 0x000fcc0008000f00 */
[----:B------:R-:W-:Y:S05]  /*53f0*/  @P0 BRA `(.L_x_31) ;  /* 0x0000006000000947 */ /* 0x000fea0003800000 */
[----:B------:R-:W-:Y:S01]  /*5400*/  ISETP.NE.AND P0, PT, R2, 0x1, PT ;  /* 0x000000010200780c */ /* 0x000fe20003f05270 */
[----:B------:R-:W-:-:S12]  /*5410*/  IMAD R4, RZ, RZ, -UR13 ;  /* 0x8000000dff047e24 */ /* 0x000fd8000f8e02ff */
[----:B------:R-:W-:-:S05]  /*5420*/  @P0 IMAD.HI.U32 R3, R4, c[0x0][0x330], RZ ;  /* 0x0000cc0004030a27 */ /* 0x000fca00078e00ff */
[----:B------:R-:W-:-:S04]  /*5430*/  @P0 SHF.R.U32.HI R4, RZ, c[0x0][0x334], R3 ;  /* 0x0000cd00ff040a19 */ /* 0x000fc80000011603 */
[----:B------:R-:W-:Y:S01]  /*5440*/  LOP3.LUT R7, RZ, R4, RZ, 0x33, !PT ;  /* 0x00000004ff077212 */ /* 0x000fe200078e33ff */
[----:B------:R-:W-:Y:S05]  /*5450*/  BRA `(.L_x_32) ;  /* 0x0000003000007947 */ /* 0x000fea0003800000 */
.L_x_31:
[----:B------:R-:W-:-:S13]  /*5460*/  ISETP.NE.AND P0, PT, R2, 0x1, PT ;  /* 0x000000010200780c */ /* 0x000fda0003f05270 */
[----:B------:R-:W-:-:S05]  /*5470*/  @P0 IMAD.HI.U32 R3, R7, c[0x0][0x330], RZ ;  /* 0x0000cc0007030a27 */ /* 0x000fca00078e00ff */
[----:B------:R-:W-:-:S05]  /*5480*/  @P0 SHF.R.U32.HI R7, RZ, c[0x0][0x334], R3 ;  /* 0x0000cd00ff070a19 */ /* 0x000fca0000011603 */
.L_x_32:
[----:B------:R-:W-:-:S05]  /*5490*/  IMAD R2, R7, R2, c[0x0][0x32c] ;  /* 0x0000cb0007027624 */ /* 0x000fca00078e0202 */
[----:B------:R-:W-:-:S05]  /*54a0*/  IMNMX R5, R5, R2, PT ;  /* 0x0000000205057217 */ /* 0x000fca0003800200 */
.L_x_30:
[----:B------:R-:W-:-:S05]  /*54b0*/  IMAD.HI R5, R5, 0x2aaaaaab, RZ ;  /* 0x2aaaaaab05057827 */ /* 0x000fca00078e02ff */
[----:B------:R-:W-:-:S04]  /*54c0*/  SHF.R.U32.HI R2, RZ, 0x1f, R5 ;  /* 0x0000001fff027819 */ /* 0x000fc80000011605 */
[----:B------:R-:W-:-:S04]  /*54d0*/  LEA.HI.SX32 R2, R5, R2, 0x1c ;  /* 0x0000000205027211 */ /* 0x000fc800078fe2ff */
[----:B------:R-:W-:-:S04]  /*54e0*/  IMNMX R223, R207, R2, !PT ;  /* 0x00000002cfdf7217 */ /* 0x000fc80007800200 */
[----:B------:R-:W-:-:S13]  /*54f0*/  ISETP.GE.AND P0, PT, R184, R223, PT ;  /* 0x000000dfb800720c */ /* 0x000fda0003f06270 */
[----:B------:R-:W-:Y:S05]  /*5500*/  @!P0 BRA `(.L_x_33) ;  /* 0x00003d0000008947 */ /* 0x000fea0003800000 */
[----:B------:R-:W-:Y:S01]  /*5510*/  PLOP3.LUT P1, PT, PT, PT, UP3, 0x80, 0x0 ;  /* 0x000000000000781c */ /* 0x000fe20003f2f038 */
[----:B------:R-:W-:Y:S01]  /*5520*/  IMAD.MOV.U32 R2, RZ, RZ, R12 ;  /* 0x000000ffff027224 */ /* 0x000fe200078e000c */
[----:B------:R-:W-:Y:S01]  /*5530*/  PLOP3.LUT P0, PT, PT, PT, UP3, 0x80, 0x0 ;  /* 0x000000000000781c */ /* 0x000fe20003f0f038 */
[----:B------:R-:W-:Y:S01]  /*5540*/  IMAD.MOV.U32 R222, RZ, RZ, R184 ;  /* 0x000000ffffde7224 */ /* 0x000fe200078e00b8 */
[----:B------:R-:W-:Y:S01]  /*5550*/  MOV R3, R0 ;  /* 0x0000000000037202 */ /* 0x000fe20000000f00 */
[----:B------:R-:W-:Y:S01]  /*5560*/  IMAD.MOV.U32 R186, RZ, RZ, c[0x0][0x1e4] ;  /* 0x00007900ffba7624 */ /* 0x000fe200078e00ff */
[----:B------:R-:W-:-:S07]  /*5570*/  MOV R187, c[0x0][0x1e0] ;  /* 0x0000780000bb7a02 */ /* 0x000fce0000000f00 */
[----:B------:R-:W-:-:S05]  /*5580*/  @P1 IMAD.HI.U32 R185, R209, c[0x0][0x2c8], RZ ;  /* 0x0000b200d1b91a27 */ /* 0x000fca00078e00ff */
[----:B------:R-:W-:Y:S02]  /*5590*/  @P0 SHF.R.U32.HI R185, RZ, c[0x0][0x2cc], R185 ;  /* 0x0000b300ffb90a19 */ /* 0x000fe400000116b9 */
.L_x_42:
[----:B------:R-:W-:Y:S04]  /*55a0*/  DEPBAR.LE SB0, 0x0 ;  /* 0x000080000000791a */ /* 0x000fe80000000000 */
[----:B------:R-:W-:Y:S01]  /*55b0*/  BAR.SYNC.DEFER_BLOCKING 0x0 ;  /* 0x0000000000007b1d */ /* 0x000fe20000010000 */
[----:B------:R-:W-:Y:S11]  /*55c0*/  ISETP.GT.AND P6, PT, R207, R222, PT ;  /* 0x000000decf00720c */ /* 0x000ff60003fc4270 */
[----:B------:R-:W-:Y:S02]  /*55d0*/  @!UPT UIADD3 URZ, URZ, URZ, URZ ;  /* 0x0000003f3f3ff290 */ /* 0x000fe4000fffe03f */
[----:B------:R-:W-:Y:S01]  /*55e0*/  @!P6 SHF.R.S32.HI R0, RZ, 0x1f, R222 ;  /* 0x0000001fff00e819 */ /* 0x000fe200000114de */
[----:B------:R-:W-:Y:S04]  /*55f0*/  @!P6 IMAD.WIDE.U32 R158, R222, c[0x0][0x208], RZ ;  /* 0x00008200de9eea25 */ /* 0x000fe800078e00ff */
[----:B------:R-:W-:Y:S02]  /*5600*/  @!P6 IMAD R0, R0, c[0x0][0x208], RZ ;  /* 0x000082000000ea24 */ /* 0x000fe400078e02ff */
[----:B------:R-:W-:Y:S02]  /*5610*/  @!P6 IMAD.MOV.U32 R156, RZ, RZ, R218 ;  /* 0x000000ffff9ce224 */ /* 0x000fe400078e00da */
[----:B------:R-:W-:Y:S01]  /*5620*/  @!P6 IMAD R0, R222, c[0x0][0x20c], R0 ;  /* 0x00008300de00ea24 */ /* 0x000fe200078e0200 */
[----:B------:R-:W1:Y:S01]  /*5630*/  LDSM.16.M88.4 R116, [R206+0x8100] ;  /* 0x00810000ce74783b */ /* 0x000e620000000200 */
[----:B------:R-:W-:Y:S02]  /*5640*/  @!P6 IMAD.MOV.U32 R157, RZ, RZ, R221 ;  /* 0x000000ffff9de224 */ /* 0x000fe400078e00dd */
[----:B------:R-:W-:Y:S02]  /*5650*/  @!P6 IMAD.IADD R0, R159, 0x1, R0 ;  /* 0x000000019f00e824 */ /* 0x000fe400078e0200 */
[----:B------:R-:W2:Y:S01]  /*5660*/  LDSM.16.M88.4 R120, [R206+0x8900] ;  /* 0x00890000ce78783b */ /* 0x000ea20000000200 */
[----:B------:R-:W-:Y:S04]  /*5670*/  @!P6 IMAD.WIDE.U32 R156, R158, 0x60, R156 ;  /* 0x000000609e9ce825 */ /* 0x000fe800078e009c */
[----:B------:R-:W3:Y:S01]  /*5680*/  LDSM.16.M88.4 R128, [R206+0x9100] ;  /* 0x00910000ce80783b */ /* 0x000ee20000000200 */
[----:B------:R-:W-:Y:S02]  /*5690*/  @!P6 IMAD R0, R0, 0x60, RZ ;  /* 0x000000600000e824 */ /* 0x000fe400078e02ff */
[----:B------:R-:W-:Y:S02]  /*56a0*/  @!P6 IMAD.SHL.U32 R162, R156, 0x2, RZ ;  /* 0x000000029ca2e824 */ /* 0x000fe400078e00ff */
[----:B------:R-:W4:Y:S01]  /*56b0*/  LDSM.16.M88.4 R132, [R206+0x9900] ;  /* 0x00990000ce84783b */ /* 0x000f220000000200 */
[----:B------:R-:W-:Y:S02]  /*56c0*/  @!P6 IMAD.IADD R0, R157, 0x1, R0 ;  /* 0x000000019d00e824 */ /* 0x000fe400078e0200 */
[C---:B------:R-:W-:Y:S02]  /*56d0*/  @!P6 IADD3 R158, P5, R162.reuse, 0x80, RZ ;  /* 0x00000080a29ee810 */ /* 0x040fe40007fbe0ff */
[----:B------:R-:W5:Y:S01]  /*56e0*/  LDSM.16.M88.4 R136, [R206+0xa100] ;  /* 0x00a10000ce88783b */ /* 0x000f620000000200 */
[----:B------:R-:W-:Y:S02]  /*56f0*/  @!P6 IADD3 R162, P0, R162, c[0x0][0x1f8], RZ ;  /* 0x00007e00a2a2ea10 */ /* 0x000fe40007f1e0ff */
[----:B------:R-:W-:Y:S02]  /*5700*/  @!P6 IADD3 R158, P2, R158, c[0x0][0x1f8], RZ ;  /* 0x00007e009e9eea10 */ /* 0x000fe40007f5e0ff */
[----:B------:R-:W-:Y:S01]  /*5710*/  LDSM.16.M88.4 R144, [R196] ;  /* 0x00000000c490783b */ /* 0x000fe20000000200 */
[----:B------:R-:W-:Y:S02]  /*5720*/  @!P6 SHF.L.U64.HI R0, R156, 0x1, R0 ;  /* 0x000000019c00e819 */ /* 0x000fe40000010200 */
[----:B------:R-:W-:Y:S02]  /*5730*/  @!P6 IADD3 R156, P1, R162, UR12, RZ ;  /* 0x0000000ca29cec10 */ /* 0x000fe4000ff3e0ff */
[----:B------:R-:W-:Y:S02]  /*5740*/  @!P6 IADD3.X R163, R0, c[0x0][0x1fc], RZ, P0, !PT ;  /* 0x00007f0000a3ea10 */ /* 0x000fe400007fe4ff */
[----:B------:R-:W-:Y:S02]  /*5750*/  @!P6 IADD3.X R159, RZ, c[0x0][0x1fc], R0, P2, P5 ;  /* 0x00007f00ff9fea10 */ /* 0x000fe400017ea400 */
[----:B------:R-:W-:Y:S02]  /*5760*/  @!P6 IADD3.X R157, R163, UR17, RZ, P1, !PT ;  /* 0x00000011a39dec10 */ /* 0x000fe40008ffe4ff */
[----:B------:R-:W-:Y:S01]  /*5770*/  @!P6 IADD3 R160, P0, R156, UR12, RZ ;  /* 0x0000000c9ca0ec10 */ /* 0x000fe2000ff1e0ff */
[C---:B-1----:R-:W-:Y:S03]  /*5780*/  HMMA.16816.F32.BF16 R4, R124.reuse, R116, RZ ;  /* 0x000000747c04723c */ /* 0x042fe600000418ff */
[----:B------:R-:W-:Y:S02]  /*5790*/  @!P6 IADD3.X R161, R157, UR17, RZ, P0, !PT ;  /* 0x000000119da1ec10 */ /* 0x000fe400087fe4ff */
[----:B------:R-:W-:Y:S03]  /*57a0*/  PLOP3.LUT P0, PT, PT, PT, UP3, 0x80, 0x0 ;  /* 0x000000000000781c */ /* 0x000fe60003f0f038 */
[C---:B------:R-:W-:Y:S01]  /*57b0*/  HMMA.16816.F32.BF16 R8, R124.reuse, R118, RZ ;  /* 0x000000767c08723c */ /* 0x040fe200000418ff */
[----:B------:R-:W1:Y:S07]  /*57c0*/  LDSM.16.M88.4 R116, [R206+0xa900] ;  /* 0x00a90000ce74783b */ /* 0x000e6e0000000200 */
[C---:B--2---:R-:W-:Y:S08]  /*57d0*/  HMMA.16816.F32.BF16 R12, R124.reuse, R120, RZ ;  /* 0x000000787c0c723c */ /* 0x044ff000000418ff */
[C---:B------:R-:W-:Y:S01]  /*57e0*/  HMMA.16816.F32.BF16 R16, R124.reuse, R122, RZ ;  /* 0x0000007a7c10723c */ /* 0x040fe200000418ff */
[----:B------:R-:W2:Y:S07]  /*57f0*/  LDSM.16.M88.4 R120, [R205] ;  /* 0x00000000cd78783b */ /* 0x000eae0000000200 */
[C---:B---3--:R-:W-:Y:S08]  /*5800*/  HMMA.16816.F32.BF16 R20, R124.reuse, R128, RZ ;  /* 0x000000807c14723c */ /* 0x048ff000000418ff */
[C---:B------:R-:W-:Y:S01]  /*5810*/  HMMA.16816.F32.BF16 R24, R124.reuse, R130, RZ ;  /* 0x000000827c18723c */ /* 0x040fe200000418ff */
[----:B------:R-:W3:Y:S07]  /*5820*/  LDSM.16.M88.4 R128, [R199] ;  /* 0x00000000c780783b */ /* 0x000eee0000000200 */
[C---:B----4-:R-:W-:Y:S08]  /*5830*/  HMMA.16816.F32.BF16 R28, R124.reuse, R132, RZ ;  /* 0x000000847c1c723c */ /* 0x050ff000000418ff */
[C---:B------:R-:W-:Y:S01]  /*5840*/  HMMA.16816.F32.BF16 R32, R124.reuse, R134, RZ ;  /* 0x000000867c20723c */ /* 0x040fe200000418ff */
[----:B------:R-:W4:Y:S07]  /*5850*/  LDSM.16.M88.4 R132, [R198] ;  /* 0x00000000c684783b */ /* 0x000f2e0000000200 */
[C---:B-----5:R-:W-:Y:S08]  /*5860*/  HMMA.16816.F32.BF16 R36, R124.reuse, R136, RZ ;  /* 0x000000887c24723c */ /* 0x060ff000000418ff */
[C---:B------:R-:W-:Y:S01]  /*5870*/  HMMA.16816.F32.BF16 R40, R124.reuse, R138, RZ ;  /* 0x0000008a7c28723c */ /* 0x040fe200000418ff */
[----:B------:R-:W5:Y:S07]  /*5880*/  LDSM.16.M88.4 R136, [R197] ;  /* 0x00000000c588783b */ /* 0x000f6e0000000200 */
[C---:B-1----:R-:W-:Y:S08]  /*5890*/  HMMA.16816.F32.BF16 R44, R124.reuse, R116, RZ ;  /* 0x000000747c2c723c */ /* 0x042ff000000418ff */
[----:B------:R-:W-:Y:S01]  /*58a0*/  HMMA.16816.F32.BF16 R48, R124, R118, RZ ;  /* 0x000000767c30723c */ /* 0x000fe200000418ff */
[----:B------:R-:W1:Y:S05]  /*58b0*/  LDSM.16.M88.4 R116, [R195] ;  /* 0x00000000c374783b */ /* 0x000e6a0000000200 */
[----:B------:R-:W-:Y:S01]  /*58c0*/  @!PT LDS RZ, [RZ] ;  /* 0x00000000fffff984 */ /* 0x000fe20000000800 */
[----:B------:R-:W-:Y:S01]  /*58d0*/  @!PT LDS RZ, [RZ] ;  /* 0x00000000fffff984 */ /* 0x000fe20000000800 */
[----:B------:R-:W-:Y:S01]  /*58e0*/  @!PT LDS RZ, [RZ] ;  /* 0x00000000fffff984 */ /* 0x000fe20000000800 */
[----:B------:R1:W-:Y:S02]  /*58f0*/  @!P6 LDGSTS.E.BYPASS.LTC128B.128 [R208+0x100], [R162.64], !P4 ;  /* 0x00100000a2d0efae */ /* 0x0003e4000e101d4e */
[C---:B--2---:R-:W-:Y:S03]  /*5900*/  HMMA.16816.F32.BF16 R4, R140.reuse, R120, R4 ;  /* 0x000000788c04723c */ /* 0x044fe60000041804 */
[----:B------:R2:W-:Y:S05]  /*5910*/  @!P6 LDGSTS.E.BYPASS.LTC128B.128 [R208+0x3100], [R158.64], !P3 ;  /* 0x031000009ed0efae */ /* 0x0005ea000d901d4e */
[C---:B------:R-:W-:Y:S01]  /*5920*/  HMMA.16816.F32.BF16 R8, R140.reuse, R122, R8 ;  /* 0x0000007a8c08723c */ /* 0x040fe20000041808 */
[----:B------:R2:W-:Y:S05]  /*5930*/  @!P6 LDGSTS.E.BYPASS.LTC128B.128 [R208+0x1100], [R156.64], !P4 ;  /* 0x011000009cd0efae */ /* 0x0005ea000e101d4e */
[----:B------:R2:W-:Y:S02]  /*5940*/  @!P6 LDGSTS.E.BYPASS.LTC128B.128 [R208+0x4100], [R156.64+0x80], !P3 ;  /* 0x041000809cd0efae */ /* 0x0005e4000d901d4e */
[C---:B---3--:R-:W-:Y:S03]  /*5950*/  HMMA.16816.F32.BF16 R12, R140.reuse, R128, R12 ;  /* 0x000000808c0c723c */ /* 0x048fe6000004180c */
[----:B------:R1:W-:Y:S05]  /*5960*/  @!P6 LDGSTS.E.BYPASS.LTC128B.128 [R208+0x2100], [R160.64], !P4 ;  /* 0x02100000a0d0efae */ /* 0x0003ea000e101d4e */
[C---:B------:R-:W-:Y:S01]  /*5970*/  HMMA.16816.F32.BF16 R16, R140.reuse, R130, R16 ;  /* 0x000000828c10723c */ /* 0x040fe20000041810 */
[----:B------:R1:W-:Y:S02]  /*5980*/  @!P6 LDGSTS.E.BYPASS.LTC128B.128 [R208+0x5100], [R160.64+0x80], !P3 ;  /* 0x05100080a0d0efae */ /* 0x0003e4000d901d4e */
[C---:B------:R-:W-:Y:S03]  /*5990*/  ISETP.GT.AND P6, PT, R222.reuse, R207, PT ;  /* 0x000000cfde00720c */ /* 0x040fe60003fc4270 */
[----:B------:R-:W3:Y:S02]  /*59a0*/  LDSM.16.M88.4 R120, [R203+0x8100] ;  /* 0x00810000cb78783b */ /* 0x000ee40000000200 */
[C---:B----4-:R-:W-:Y:S03]  /*59b0*/  HMMA.16816.F32.BF16 R20, R140.reuse, R132, R20 ;  /* 0x000000848c14723c */ /* 0x050fe60000041814 */
[----:B------:R-:W0:Y:S05]  /*59c0*/  LDGDEPBAR ;  /* 0x00000000000079af */ /* 0x000e2a0000000000 */
[C---:B------:R-:W-:Y:S01]  /*59d0*/  HMMA.16816.F32.BF16 R24, R140.reuse, R134, R24 ;  /* 0x000000868c18723c */ /* 0x040fe20000041818 */
[----:B------:R-:W4:Y:S05]  /*59e0*/  LDSM.16.M88.4 R128, [R203+0x8900] ;  /* 0x00890000cb80783b */ /* 0x000f2a0000000200 */
[----:B------:R-:W3:Y:S02]  /*59f0*/  LDSM.16.M88.4 R132, [R203+0x9100] ;  /* 0x00910000cb84783b */ /* 0x000ee40000000200 */
[C---:B-----5:R-:W-:Y:S03]  /*5a00*/  HMMA.16816.F32.BF16 R28, R140.reuse, R136, R28 ;  /* 0x000000888c1c723c */ /* 0x060fe6000004181c */
[----:B--2---:R-:W-:Y:S05]  /*5a10*/  LDSM.16.M88.4 R156, [R194+0x1000] ;  /* 0x00100000c29c783b */ /* 0x004fea0000000200 */
[C---:B------:R-:W-:Y:S01]  /*5a20*/  HMMA.16816.F32.BF16 R32, R140.reuse, R138, R32 ;  /* 0x0000008a8c20723c */ /* 0x040fe20000041820 */
[----:B------:R-:W2:Y:S05]  /*5a30*/  LDSM.16.M88.4 R136, [R203+0x9900] ;  /* 0x00990000cb88783b */ /* 0x000eaa0000000200 */
[----:B-1----:R-:W-:Y:S02]  /*5a40*/  LDSM.16.M88.4 R160, [R194+0x1800] ;  /* 0x00180000c2a0783b */ /* 0x002fe40000000200 */
[C---:B------:R-:W-:Y:S03]  /*5a50*/  HMMA.16816.F32.BF16 R36, R140.reuse, R144, R36 ;  /* 0x000000908c24723c */ /* 0x040fe60000041824 */
[----:B------:R-:W-:Y:S05]  /*5a60*/  LDSM.16.M88.4 R172, [R192] ;  /* 0x00000000c0ac783b */ /* 0x000fea0000000200 */
[C---:B------:R-:W-:Y:S01]  /*5a70*/  HMMA.16816.F32.BF16 R40, R140.reuse, R146, R40 ;  /* 0x000000928c28723c */ /* 0x040fe20000041828 */
[----:B------:R-:W-:Y:S07]  /*5a80*/  LDSM.16.M88.4 R144, [R194+0x800] ;  /* 0x00080000c290783b */ /* 0x000fee0000000200 */
[C---:B------:R-:W-:Y:S08]  /*5a90*/  HMMA.16816.F32.BF16 R44, R140.reuse, R116, R44 ;  /* 0x000000748c2c723c */ /* 0x040ff0000004182c */
[----:B------:R-:W-:Y:S01]  /*5aa0*/  HMMA.16816.F32.BF16 R48, R140, R118, R48 ;  /* 0x000000768c30723c */ /* 0x000fe20000041830 */
[----:B------:R-:W1:Y:S07]  /*5ab0*/  LDSM.16.M88.4 R116, [R203+0xa100] ;  /* 0x00a10000cb74783b */ /* 0x000e6e0000000200 */
[C---:B---3--:R-:W-:Y:S08]  /*5ac0*/  HMMA.16816.F32.BF16 R4, R148.reuse, R120, R4 ;  /* 0x000000789404723c */ /* 0x048ff00000041804 */
[C---:B------:R-:W-:Y:S01]  /*5ad0*/  HMMA.16816.F32.BF16 R8, R148.reuse, R122, R8 ;  /* 0x0000007a9408723c */ /* 0x040fe20000041808 */
[----:B------:R-:W3:Y:S07]  /*5ae0*/  LDSM.16.M88.4 R120, [R203+0xa900] ;  /* 0x00a90000cb78783b */ /* 0x000eee0000000200 */
[C---:B----4-:R-:W-:Y:S08]  /*5af0*/  HMMA.16816.F32.BF16 R12, R148.reuse, R128, R12 ;  /* 0x00000080940c723c */ /* 0x050ff0000004180c */
[C---:B------:R-:W-:Y:S01]  /*5b00*/  HMMA.16816.F32.BF16 R16, R148.reuse, R130, R16 ;  /* 0x000000829410723c */ /* 0x040fe20000041810 */
[----:B------:R-:W4:Y:S07]  /*5b10*/  LDSM.16.M88.4 R128, [R194] ;  /* 0x00000000c280783b */ /* 0x000f2e0000000200 */
[C---:B------:R-:W-:Y:S08]  /*5b20*/  HMMA.16816.F32.BF16 R20, R148.reuse, R132, R20 ;  /* 0x000000849414723c */ /* 0x040ff00000041814 */
[C---:B------:R-:W-:Y:S01]  /*5b30*/  HMMA.16816.F32.BF16 R24, R148.reuse, R134, R24 ;  /* 0x000000869418723c */ /* 0x040fe20000041818 */
[----:B------:R-:W5:Y:S07]  /*5b40*/  LDSM.16.M88.4 R132, [R194+0x2000] ;  /* 0x00200000c284783b */ /* 0x000f6e0000000200 */
[C---:B--2---:R-:W-:Y:S08]  /*5b50*/  HMMA.16816.F32.BF16 R28, R148.reuse, R136, R28 ;  /* 0x00000088941c723c */ /* 0x044ff0000004181c */
[C---:B------:R-:W-:Y:S01]  /*5b60*/  HMMA.16816.F32.BF16 R32, R148.reuse, R138, R32 ;  /* 0x0000008a9420723c */ /* 0x040fe20000041820 */
[----:B------:R-:W2:Y:S07]  /*5b70*/  LDSM.16.M88.4 R136, [R194+0x2800] ;  /* 0x00280000c288783b */ /* 0x000eae0000000200 */
[C---:B-1----:R-:W-:Y:S08]  /*5b80*/  HMMA.16816.F32.BF16 R36, R148.reuse, R116, R36 ;  /* 0x000000749424723c */ /* 0x042ff00000041824 */
[C---:B------:R-:W-:Y:S01]  /*5b90*/  HMMA.16816.F32.BF16 R40, R148.reuse, R118, R40 ;  /* 0x000000769428723c */ /* 0x040fe20000041828 */
[----:B------:R-:W1:Y:S07]  /*5ba0*/  LDSM.16.M88.4 R116, [R206+0xb100] ;  /* 0x00b10000ce74783b */ /* 0x000e6e0000000200 */
[C---:B---3--:R-:W-:Y:S08]  /*5bb0*/  HMMA.16816.F32.BF16 R44, R148.reuse, R120, R44 ;  /* 0x00000078942c723c */ /* 0x048ff0000004182c */
[----:B------:R-:W-:Y:S01]  /*5bc0*/  HMMA.16816.F32.BF16 R48, R148, R122, R48 ;  /* 0x0000007a9430723c */ /* 0x000fe20000041830 */
[----:B------:R-:W3:Y:S07]  /*5bd0*/  LDSM.16.M88.4 R120, [R206+0xb900] ;  /* 0x00b90000ce78783b */ /* 0x000eee0000000200 */
[C---:B----4-:R-:W-:Y:S08]  /*5be0*/  HMMA.16816.F32.BF16 R4, R152.reuse, R128, R4 ;  /* 0x000000809804723c */ /* 0x050ff00000041804 */
[C---:B------:R-:W-:Y:S01]  /*5bf0*/  HMMA.16816.F32.BF16 R8, R152.reuse, R130, R8 ;  /* 0x000000829808723c */ /* 0x040fe20000041808 */
[----:B------:R-:W4:Y:S07]  /*5c00*/  LDSM.16.M88.4 R128, [R206+0xc100] ;  /* 0x00c10000ce80783b */ /* 0x000f2e0000000200 */
[C---:B------:R-:W-:Y:S08]  /*5c10*/  HMMA.16816.F32.BF16 R12, R152.reuse, R144, R12 ;  /* 0x00000090980c723c */ /* 0x040ff0000004180c */
[C---:B------:R-:W-:Y:S01]  /*5c20*/  HMMA.16816.F32.BF16 R16, R152.reuse, R146, R16 ;  /* 0x000000929810723c */ /* 0x040fe20000041810 */
[----:B------:R-:W1:Y:S07]  /*5c30*/  LDSM.16.M88.4 R144, [R206+0xc900] ;  /* 0x00c90000ce90783b */ /* 0x000e6e0000000200 */
[C---:B------:R-:W-:Y:S08]  /*5c40*/  HMMA.16816.F32.BF16 R20, R152.reuse, R156, R20 ;  /* 0x0000009c9814723c */ /* 0x040ff00000041814 */
[C---:B------:R-:W-:Y:S01]  /*5c50*/  HMMA.16816.F32.BF16 R24, R152.reuse, R158, R24 ;  /* 0x0000009e9818723c */ /* 0x040fe20000041818 */
[----:B------:R-:W-:Y:S07]  /*5c60*/  LDSM.16.M88.4 R156, [R206+0xd900] ;  /* 0x00d90000ce9c783b */ /* 0x000fee0000000200 */
[C---:B------:R-:W-:Y:S08]  /*5c70*/  HMMA.16816.F32.BF16 R28, R152.reuse, R160, R28 ;  /* 0x000000a0981c723c */ /* 0x040ff0000004181c */
[C---:B------:R-:W-:Y:S01]  /*5c80*/  HMMA.16816.F32.BF16 R32, R152.reuse, R162, R32 ;  /* 0x000000a29820723c */ /* 0x040fe20000041820 */
[----:B------:R-:W-:Y:S07]  /*5c90*/  LDSM.16.M88.4 R160, [R193] ;  /* 0x00000000c1a0783b */ /* 0x000fee0000000200 */
[C---:B-----5:R-:W-:Y:S08]  /*5ca0*/  HMMA.16816.F32.BF16 R36, R152.reuse, R132, R36 ;  /* 0x000000849824723c */ /* 0x060ff00000041824 */
[C---:B------:R-:W-:Y:S01]  /*5cb0*/  HMMA.16816.F32.BF16 R40, R152.reuse, R134, R40 ;  /* 0x000000869828723c */ /* 0x040fe20000041828 */
[----:B------:R-:W5:Y:S07]  /*5cc0*/  LDSM.16.M88.4 R132, [R206+0xd100] ;  /* 0x00d10000ce84783b */ /* 0x000f6e0000000200 */
[C---:B--2---:R-:W-:Y:S08]  /*5cd0*/  HMMA.16816.F32.BF16 R44, R152.reuse, R136, R44 ;  /* 0x00000088982c723c */ /* 0x044ff0000004182c */
[----:B------:R-:W-:Y:S01]  /*5ce0*/  HMMA.16816.F32.BF16 R48, R152, R138, R48 ;  /* 0x0000008a9830723c */ /* 0x000fe20000041830 */
[----:B------:R-:W2:Y:S07]  /*5cf0*/  LDSM.16.M88.4 R136, [R191] ;  /* 0x00000000bf88783b */ /* 0x000eae0000000200 */
[C---:B-1----:R-:W-:Y:S08]  /*5d00*/  HMMA.16816.F32.BF16 R4, R164.reuse, R116, R4 ;  /* 0x00000074a404723c */ /* 0x042ff00000041804 */
[C---:B------:R-:W-:Y:S01]  /*5d10*/  HMMA.16816.F32.BF16 R8, R164.reuse, R118, R8 ;  /* 0x00000076a408723c */ /* 0x040fe20000041808 */
[----:B------:R-:W1:Y:S07]  /*5d20*/  LDSM.16.M88.4 R116, [R190] ;  /* 0x00000000be74783b */ /* 0x000e6e0000000200 */
[C---:B---3--:R-:W-:Y:S08]  /*5d30*/  HMMA.16816.F32.BF16 R12, R164.reuse, R120, R12 ;  /* 0x00000078a40c723c */ /* 0x048ff0000004180c */
[C---:B------:R-:W-:Y:S01]  /*5d40*/  HMMA.16816.F32.BF16 R16, R164.reuse, R122, R16 ;  /* 0x0000007aa410723c */ /* 0x040fe20000041810 */
[----:B------:R-:W3:Y:S07]  /*5d50*/  LDSM.16.M88.4 R120, [R189] ;  /* 0x00000000bd78783b */ /* 0x000eee0000000200 */
[C---:B----4-:R-:W-:Y:S08]  /*5d60*/  HMMA.16816.F32.BF16 R20, R164.reuse, R128, R20 ;  /* 0x00000080a414723c */ /* 0x050ff00000041814 */
[C---:B------:R-:W-:Y:S01]  /*5d70*/  HMMA.16816.F32.BF16 R24, R164.reuse, R130, R24 ;  /* 0x00000082a418723c */ /* 0x040fe20000041818 */
[----:B------:R-:W4:Y:S07]  /*5d80*/  LDSM.16.M88.4 R128, [R188] ;  /* 0x00000000bc80783b */ /* 0x000f2e0000000200 */
[C---:B------:R-:W-:Y:S08]  /*5d90*/  HMMA.16816.F32.BF16 R28, R164.reuse, R144, R28 ;  /* 0x00000090a41c723c */ /* 0x040ff0000004181c */
[C---:B------:R-:W-:Y:S01]  /*5da0*/  HMMA.16816.F32.BF16 R32, R164.reuse, R146, R32 ;  /* 0x00000092a420723c */ /* 0x040fe20000041820 */
[----:B------:R-:W-:Y:S07]  /*5db0*/  LDSM.16.M88.4 R144, [R203+0xc900] ;  /* 0x00c90000cb90783b */ /* 0x000fee0000000200 */
[C---:B-----5:R-:W-:Y:S08]  /*5dc0*/  HMMA.16816.F32.BF16 R36, R164.reuse, R132, R36 ;  /* 0x00000084a424723c */ /* 0x060ff00000041824 */
[C---:B------:R-:W-:Y:S01]  /*5dd0*/  HMMA.16816.F32.BF16 R40, R164.reuse, R134, R40 ;  /* 0x00000086a428723c */ /* 0x040fe20000041828 */
[----:B------:R-:W5:Y:S07]  /*5de0*/  LDSM.16.M88.4 R132, [R203+0xb100] ;  /* 0x00b10000cb84783b */ /* 0x000f6e0000000200 */
[C---:B------:R-:W-:Y:S08]  /*5df0*/  HMMA.16816.F32.BF16 R44, R164.reuse, R156, R44 ;  /* 0x0000009ca42c723c */ /* 0x040ff0000004182c */
[----:B------:R-:W-:Y:S01]  /*5e00*/  HMMA.16816.F32.BF16 R48, R164, R158, R48 ;  /* 0x0000009ea430723c */ /* 0x000fe20000041830 */
[----:B------:R-:W-:Y:S07]  /*5e10*/  LDSM.16.M88.4 R156, [R203+0xd100] ;  /* 0x00d10000cb9c783b */ /* 0x000fee0000000200 */
[C---:B------:R-:W-:Y:S08]  /*5e20*/  HMMA.16816.F32.BF16 R4, R168.reuse, R160, R4 ;  /* 0x000000a0a804723c */ /* 0x040ff00000041804 */
[C---:B------:R-:W-:Y:S01]  /*5e30*/  HMMA.16816.F32.BF16 R8, R168.reuse, R162, R8 ;  /* 0x000000a2a808723c */ /* 0x040fe20000041808 */
[----:B------:R-:W-:Y:S07]  /*5e40*/  LDSM.16.M88.4 R160, [R203+0xd900] ;  /* 0x00d90000cba0783b */ /* 0x000fee0000000200 */
[C---:B------:R-:W-:Y:S08]  /*5e50*/  HMMA.16816.F32.BF16 R12, R168.reuse, R172, R12 ;  /* 0x000000aca80c723c */ /* 0x040ff0000004180c */
[C---:B------:R-:W-:Y:S08]  /*5e60*/  HMMA.16816.F32.BF16 R16, R168.reuse, R174, R16 ;  /* 0x000000aea810723c */ /* 0x040ff00000041810 */
        /* <DEDUP_REMOVED lines=10> */
[----:B------:R-:W-:Y:S01]  /*5f10*/  HMMA.16816.F32.BF16 R48, R168, R130, R48 ;  /* 0x00000082a830723c */ /* 0x000fe20000041830 */
[----:B------:R-:W4:Y:S07]  /*5f20*/  LDSM.16.M88.4 R128, [R194+0x3800] ;  /* 0x00380000c280783b */ /* 0x000f2e0000000200 */
[C---:B-----5:R-:W-:Y:S08]  /*5f30*/  HMMA.16816.F32.BF16 R4, R176.reuse, R132, R4 ;  /* 0x00000084b004723c */ /* 0x060ff00000041804 */
[C---:B------:R-:W-:Y:S01]  /*5f40*/  HMMA.16816.F32.BF16 R8, R176.reuse, R134, R8 ;  /* 0x00000086b008723c */ /* 0x040fe20000041808 */
[----:B------:R-:W5:Y:S07]  /*5f50*/  LDSM.16.M88.4 R132, [R194+0x4000] ;  /* 0x00400000c284783b */ /* 0x000f6e0000000200 */
[C---:B--2---:R-:W-:Y:S08]  /*5f60*/  HMMA.16816.F32.BF16 R12, R176.reuse, R136, R12 ;  /* 0x00000088b00c723c */ /* 0x044ff0000004180c */
[C---:B------:R-:W-:Y:S08]  /*5f70*/  HMMA.16816.F32.BF16 R16, R176.reuse, R138, R16 ;  /* 0x0000008ab010723c */ /* 0x040ff00000041810 */
[C---:B-1----:R-:W-:Y:S08]  /*5f80*/  HMMA.16816.F32.BF16 R20, R176.reuse, R116, R20 ;  /* 0x00000074b014723c */ /* 0x042ff00000041814 */
[C---:B------:R-:W-:Y:S01]  /*5f90*/  HMMA.16816.F32.BF16 R24, R176.reuse, R118, R24 ;  /* 0x00000076b018723c */ /* 0x040fe20000041818 */
[----:B------:R-:W1:Y:S07]  /*5fa0*/  LDSM.16.M88.4 R116, [R194+0x4800] ;  /* 0x00480000c274783b */ /* 0x000e6e0000000200 */
[C---:B------:R-:W-:Y:S08]  /*5fb0*/  HMMA.16816.F32.BF16 R28, R176.reuse, R144, R28 ;  /* 0x00000090b01c723c */ /* 0x040ff0000004181c */
[C---:B------:R-:W-:Y:S08]  /*5fc0*/  HMMA.16816.F32.BF16 R32, R176.reuse, R146, R32 ;  /* 0x00000092b020723c */ /* 0x040ff00000041820 */
[C---:B------:R-:W-:Y:S07]  /*5fd0*/  HMMA.16816.F32.BF16 R36, R176.reuse, R156, R36 ;  /* 0x0000009cb024723c */ /* 0x040fee0000041824 */
[----:B------:R-:W-:Y:S01]  /*5fe0*/  @P6 IADD3 R157, R222, -0x1, RZ ;  /* 0xffffffffde9d6810 */ /* 0x000fe20007ffe0ff */
[C---:B------:R-:W-:Y:S04]  /*5ff0*/  HMMA.16816.F32.BF16 R40, R176.reuse, R158, R40 ;  /* 0x0000009eb028723c */ /* 0x040fe80000041828 */
[----:B------:R-:W-:Y:S01]  /*6000*/  @P6 IMAD.MOV.U32 R156, RZ, RZ, R210 ;  /* 0x000000ffff9c6224 */ /* 0x000fe200078e00d2 */
[----:B------:R-:W-:Y:S02]  /*6010*/  @P6 SHF.R.S32.HI R0, RZ, 0x1f, R157 ;  /* 0x0000001fff006819 */ /* 0x000fe4000001149d */
[C---:B------:R-:W-:Y:S01]  /*6020*/  @P6 IMAD.WIDE.U32 R158, R157.reuse, c[0x0][0x1e0], RZ ;  /* 0x000078009d9e6a25 */ /* 0x040fe200078e00ff */
[C---:B------:R-:W-:Y:S04]  /*6030*/  HMMA.16816.F32.BF16 R44, R176.reuse, R160, R44 ;  /* 0x000000a0b02c723c */ /* 0x040fe8000004182c */
[----:B------:R-:W-:Y:S04]  /*6040*/  @P6 IMAD R0, R0, c[0x0][0x1e0], RZ ;  /* 0x0000780000006a24 */ /* 0x000fe800078e02ff */
[----:B------:R-:W-:Y:S04]  /*6050*/  HMMA.16816.F32.BF16 R48, R176, R162, R48 ;  /* 0x000000a2b030723c */ /* 0x000fe80000041830 */
[----:B------:R-:W-:Y:S02]  /*6060*/  @P6 IMAD R0, R157, c[0x0][0x1e4], R0 ;  /* 0x000079009d006a24 */ /* 0x000fe400078e0200 */
[----:B------:R-:W-:Y:S02]  /*6070*/  @P6 IMAD.MOV.U32 R157, RZ, RZ, R213 ;  /* 0x000000ffff9d6224 */ /* 0x000fe400078e00d5 */
[C---:B---3--:R-:W-:Y:S05]  /*6080*/  HMMA.16816.F32.BF16 R4, R180.reuse, R120, R4 ;  /* 0x00000078b404723c */ /* 0x048fea0000041804 */
[----:B------:R-:W-:Y:S02]  /*6090*/  @P6 IMAD.IADD R0, R159, 0x1, R0 ;  /* 0x000000019f006824 */ /* 0x000fe400078e0200 */
[----:B------:R-:W-:Y:S01]  /*60a0*/  @P6 IMAD.WIDE.U32 R156, R158, 0x60, R156 ;  /* 0x000000609e9c6825 */ /* 0x000fe200078e009c */
[C---:B------:R-:W-:Y:S01]  /*60b0*/  HMMA.16816.F32.BF16 R8, R180.reuse, R122, R8 ;  /* 0x0000007ab408723c */ /* 0x040fe20000041808 */
[----:B------:R-:W2:Y:S03]  /*60c0*/  LDSM.16.M88.4 R120, [R194+0x5000] ;  /* 0x00500000c278783b */ /* 0x000ea60000000200 */
[----:B------:R-:W-:Y:S02]  /*60d0*/  @P6 IMAD R159, R0, 0x60, RZ ;  /* 0x00000060009f6824 */ /* 0x000fe400078e02ff */
[----:B------:R-:W-:Y:S02]  /*60e0*/  @P6 IMAD.SHL.U32 R0, R156, 0x2, RZ ;  /* 0x000000029c006824 */ /* 0x000fe400078e00ff */
[C---:B----4-:R-:W-:Y:S04]  /*60f0*/  HMMA.16816.F32.BF16 R12, R180.reuse, R128, R12 ;  /* 0x00000080b40c723c */ /* 0x050fe8000004180c */
[C---:B------:R-:W-:Y:S01]  /*6100*/  @P6 IADD3 R160, P1, R0.reuse, c[0x0][0x1c8], RZ ;  /* 0x0000720000a06a10 */ /* 0x040fe20007f3e0ff */
[----:B------:R-:W-:Y:S01]  /*6110*/  @P6 IMAD.IADD R157, R157, 0x1, R159 ;  /* 0x000000019d9d6824 */ /* 0x000fe200078e029f */
[----:B------:R-:W-:Y:S01]  /*6120*/  @P6 IADD3 R158, P5, R0, 0x80, RZ ;  /* 0x00000080009e6810 */ /* 0x000fe20007fbe0ff */
[----:B------:R-:W-:Y:S01]  /*6130*/  IMAD.MOV.U32 R0, RZ, RZ, R209 ;  /* 0x000000ffff007224 */ /* 0x000fe200078e00d1 */
[C---:B------:R-:W-:Y:S01]  /*6140*/  HMMA.16816.F32.BF16 R16, R180.reuse, R130, R16 ;  /* 0x00000082b410723c */ /* 0x040fe20000041810 */
[----:B------:R-:W3:Y:S01]  /*6150*/  LDSM.16.M88.4 R128, [R194+0x5800] ;  /* 0x00580000c280783b */ /* 0x000ee20000000200 */
[----:B------:R-:W-:Y:S04]  /*6160*/  DEPBAR.LE SB0, 0x0 ;  /* 0x000080000000791a */ /* 0x000fe80000000000 */
[----:B------:R-:W-:Y:S01]  /*6170*/  BAR.SYNC.DEFER_BLOCKING 0x0 ;  /* 0x0000000000007b1d */ /* 0x000fe20000010000 */
[----:B------:R-:W-:Y:S01]  /*6180*/  @P6 IADD3 R158, P2, R158, c[0x0][0x1c8], RZ ;  /* 0x000072009e9e6a10 */ /* 0x000fe20007f5e0ff */
[C---:B-----5:R-:W-:Y:S05]  /*6190*/  HMMA.16816.F32.BF16 R20, R180.reuse, R132, R20 ;  /* 0x00000084b414723c */ /* 0x060fea0000041814 */
[----:B------:R-:W-:Y:S01]  /*61a0*/  @P6 SHF.L.U64.HI R157, R156, 0x1, R157 ;  /* 0x000000019c9d6819 */ /* 0x000fe2000001029d */
[----:B------:R-:W-:Y:S02]  /*61b0*/  @P6 IMAD.SHL.U32 R156, R187, 0x40, RZ ;  /* 0x00000040bb9c6824 */ /* 0x000fe400078e00ff */
[C---:B------:R-:W-:Y:S04]  /*61c0*/  HMMA.16816.F32.BF16 R24, R180.reuse, R134, R24 ;  /* 0x00000086b418723c */ /* 0x040fe80000041818 */
[----:B------:R-:W-:Y:S01]  /*61d0*/  @P6 IADD3.X R161, R157, c[0x0][0x1cc], RZ, P1, !PT ;  /* 0x000073009da16a10 */ /* 0x000fe20000ffe4ff */
[----:B------:R-:W-:Y:S01]  /*61e0*/  @P0 IMAD.MOV.U32 R0, RZ, RZ, R185 ;  /* 0x000000ffff000224 */ /* 0x000fe200078e00b9 */
[-C--:B------:R-:W-:Y:S02]  /*61f0*/  @P6 IADD3 R162, P1, R160, R156.reuse, RZ ;  /* 0x0000009ca0a26210 */ /* 0x080fe40007f3e0ff */
[C---:B-1----:R-:W-:Y:S04]  /*6200*/  HMMA.16816.F32.BF16 R28, R180.reuse, R116, R28 ;  /* 0x00000074b41c723c */ /* 0x042fe8000004181c */
[----:B------:R-:W-:Y:S01]  /*6210*/  @P6 IADD3.X R159, RZ, c[0x0][0x1cc], R157, P2, P5 ;  /* 0x00007300ff9f6a10 */ /* 0x000fe200017ea49d */
[----:B------:R-:W-:Y:S01]  /*6220*/  @!PT LDS RZ, [RZ] ;  /* 0x00000000fffff984 */ /* 0x000fe20000000800 */
[----:B------:R-:W-:Y:S01]  /*6230*/  @!PT LDS RZ, [RZ] ;  /* 0x00000000fffff984 */ /* 0x000fe20000000800 */
[----:B------:R-:W-:Y:S01]  /*6240*/  @!PT LDS RZ, [RZ] ;  /* 0x00000000fffff984 */ /* 0x000fe20000000800 */
[----:B------:R1:W-:Y:S01]  /*6250*/  @P6 LDGSTS.E.BYPASS.LTC128B.128 [R208+0x8100], [R160.64], !P4 ;  /* 0x08100000a0d06fae */ /* 0x0003e2000e101d4e */
[----:B------:R-:W-:Y:S02]  /*6260*/  @P6 IADD3 R174, P0, R162, R156, RZ ;  /* 0x0000009ca2ae6210 */ /* 0x000fe40007f1e0ff */
[C---:B------:R-:W-:Y:S02]  /*6270*/  HMMA.16816.F32.BF16 R32, R180.reuse, R118, R32 ;  /* 0x00000076b420723c */ /* 0x040fe40000041820 */
[----:B------:R4:W-:Y:S02]  /*6280*/  @P6 LDGSTS.E.BYPASS.LTC128B.128 [R208+0xb100], [R158.64], !P3 ;  /* 0x0b1000009ed06fae */ /* 0x0009e4000d901d4e */
[----:B------:R-:W-:Y:S04]  /*6290*/  @P6 SHF.L.U64.HI R157, R187, 0x6, R186 ;  /* 0x00000006bb9d6819 */ /* 0x000fe800000102ba */
[C---:B--2---:R-:W-:Y:S01]  /*62a0*/  HMMA.16816.F32.BF16 R36, R180.reuse, R120, R36 ;  /* 0x00000078b424723c */ /* 0x044fe20000041824 */
[----:B------:R-:W2:Y:S03]  /*62b0*/  SHFL.IDX PT, R156, R0, RZ, 0x1c1f ;  /* 0x001c1fff009c7589 */ /* 0x000ea600000e0000 */
[--C-:B------:R-:W-:Y:S04]  /*62c0*/  @P6 IMAD.X R163, R161, 0x1, R157.reuse, P1 ;  /* 0x00000001a1a36824 */ /* 0x100fe800008e069d */
[----:B------:R-:W-:Y:S01]  /*62d0*/  @P6 IMAD.X R175, R163, 0x1, R157, P0 ;  /* 0x00000001a3af6824 */ /* 0x000fe200000e069d */
[----:B------:R5:W-:Y:S01]  /*62e0*/  @P6 LDGSTS.E.BYPASS.LTC128B.128 [R208+0x9100], [R162.64], !P4 ;  /* 0x09100000a2d06fae */ /* 0x000be2000e101d4e */
[C---:B------:R-:W-:Y:S01]  /*62f0*/  HMMA.16816.F32.BF16 R40, R180.reuse, R122, R40 ;  /* 0x0000007ab428723c */ /* 0x040fe20000041828 */
[----:B------:R-:W-:Y:S02]  /*6300*/  PLOP3.LUT P0, PT, PT, PT, UP2, 0x40, 0x0 ;  /* 0x000000000000781c */ /* 0x000fe40003f0e828 */
[----:B------:R-:W-:Y:S01]  /*6310*/  IMAD R157, R222, -0x60, RZ ;  /* 0xffffffa0de9d7824 */ /* 0x000fe200078e02ff */
[----:B------:R5:W-:Y:S04]  /*6320*/  @P6 LDGSTS.E.BYPASS.LTC128B.128 [R208+0xc100], [R162.64+0x80], !P3 ;  /* 0x0c100080a2d06fae */ /* 0x000be8000d901d4e */
[C---:B---3--:R-:W-:Y:S01]  /*6330*/  HMMA.16816.F32.BF16 R44, R180.reuse, R128, R44 ;  /* 0x00000080b42c723c */ /* 0x048fe2000004182c */
[----:B------:R3:W-:Y:S03]  /*6340*/  @P6 LDGSTS.E.BYPASS.LTC128B.128 [R208+0xa100], [R174.64], !P4 ;  /* 0x0a100000aed06fae */ /* 0x0007e6000e101d4e */
[----:B-1----:R-:W-:Y:S02]  /*6350*/  IADD3 R160, -R214, 0x1, R157 ;  /* 0x00000001d6a07810 */ /* 0x002fe40007ffe19d */
[----:B------:R3:W-:Y:S02]  /*6360*/  @P6 LDGSTS.E.BYPASS.LTC128B.128 [R208+0xd100], [R174.64+0x80], !P3 ;  /* 0x0d100080aed06fae */ /* 0x0007e4000d901d4e */
[----:B------:R-:W-:Y:S03]  /*6370*/  HMMA.16816.F32.BF16 R48, R180, R130, R48 ;  /* 0x00000082b430723c */ /* 0x000fe60000041830 */
[----:B------:R-:W0:Y:S01]  /*6380*/  LDGDEPBAR ;  /* 0x00000000000079af */ /* 0x000e220000000000 */
[----:B----4-:R-:W-:Y:S04]  /*6390*/  IADD3 R159, R160, c[0x0][0x1d0], RZ ;  /* 0x00007400a09f7a10 */ /* 0x010fe80007ffe0ff */
[----:B------:R-:W-:Y:S04]  /*63a0*/  IADD3 R159, R159, -c[0x0][0x168], RZ ;  /* 0x80005a009f9f7a10 */ /* 0x000fe80007ffe0ff */
[C---:B------:R-:W-:Y:S02]  /*63b0*/  IADD3 R161, R159.reuse, c[0x0][0x328], RZ ;  /* 0x0000ca009fa17a10 */ /* 0x040fe40007ffe0ff */
[----:B------:R-:W-:Y:S03]  /*63c0*/  IADD3 R159, R159, UR6, RZ ;  /* 0x000000069f9f7c10 */ /* 0x000fe6000fffe0ff */
[----:B--2---:R-:W-:Y:S02]  /*63d0*/  IMAD.IADD R173, R161, 0x1, R156 ;  /* 0x00000001a1ad7824 */ /* 0x004fe400078e029c */
[----:B-----5:R-:W-:Y:S01]  /*63e0*/  IMAD.IADD R163, R156, 0x1, R159 ;  /* 0x000000019ca37824 */ /* 0x020fe200078e029f */
[----:B------:R-:W-:-:S05]  /*63f0*/  @P0 BRA `(.L_x_34) ;  /* 0x0000019000000947 */ /* 0x000fca0003800000 */
[----:B------:R-:W-:Y:S01]  /*6400*/  IADD3 R117, R156, c[0x0][0x1d0], RZ ;  /* 0x000074009c757a10 */ /* 0x000fe20007ffe0ff */
[----:B------:R-:W-:Y:S03]  /*6410*/  BSSY B0, `(.L_x_35) ;  /* 0x0000012000007945 */ /* 0x000fe60003800000 */
[----:B------:R-:W-:Y:S04]  /*6420*/  IADD3 R117, R117, -c[0x0][0x168], RZ ;  /* 0x80005a0075757a10 */ /* 0x000fe80007ffe0ff */
[----:B------:R-:W-:Y:S11]  /*6430*/  ISETP.GT.AND P0, PT, R117, -0x1, PT ;  /* 0xffffffff7500780c */ /* 0x000ff60003f04270 */
[----:B------:R-:W-:Y:S02]  /*6440*/  @!UPT UIADD3 URZ, URZ, URZ, URZ ;  /* 0x0000003f3f3ff290 */ /* 0x000fe4000fffe03f */
[----:B------:R-:W-:-:S05]  /*6450*/  @P0 BRA `(.L_x_36) ;  /* 0x0000008000000947 */ /* 0x000fca0003800000 */
[----:B------:R-:W-:Y:S01]  /*6460*/  LOP3.LUT R117, RZ, R117, RZ, 0x33, !PT ;  /* 0x00000075ff757212 */ /* 0x000fe200078e33ff */
[----:B------:R-:W-:Y:S05]  /*6470*/  IMAD.MOV.U32 R116, RZ, RZ, c[0x0][0x32c] ;  /* 0x0000cb00ff747624 */ /* 0x000fea00078e00ff */
[----:B------:R-:W-:Y:S11]  /*6480*/  ISETP.NE.AND P0, PT, R116, 0x1, PT ;  /* 0x000000017400780c */ /* 0x000ff60003f05270 */
[----:B------:R-:W-:Y:S02]  /*6490*/  @!UPT UIADD3 URZ, URZ, URZ, URZ ;  /* 0x0000003f3f3ff290 */ /* 0x000fe4000fffe03f */
[----:B------:R-:W-:Y:S05]  /*64a0*/  @P0 IMAD.HI.U32 R116, R117, c[0x0][0x330], RZ ;  /* 0x0000cc0075740a27 */ /* 0x000fea00078e00ff */
[----:B------:R-:W-:Y:S04]  /*64b0*/  @P0 SHF.R.U32.HI R117, RZ, c[0x0][0x334], R116 ;  /* 0x0000cd00ff750a19 */ /* 0x000fe80000011674 */
[----:B------:R-:W-:Y:S01]  /*64c0*/  LOP3.LUT R117, RZ, R117, RZ, 0x33, !PT ;  /* 0x00000075ff757212 */ /* 0x000fe200078e33ff */
[----:B------:R-:W-:-:S05]  /*64d0*/  BRA `(.L_x_37) ;  /* 0x0000005000007947 */ /* 0x000fca0003800000 */
.L_x_36:
[----:B------:R-:W-:Y:S04]  /*64e0*/  MOV R116, c[0x0][0x32c] ;  /* 0x0000cb0000747a02 */ /* 0x000fe80000000f00 */
[----:B------:R-:W-:Y:S11]  /*64f0*/  ISETP.NE.AND P0, PT, R116, 0x1, PT ;  /* 0x000000017400780c */ /* 0x000ff60003f05270 */
[----:B------:R-:W-:Y:S02]  /*6500*/  @!UPT UIADD3 URZ, URZ, URZ, URZ ;  /* 0x0000003f3f3ff290 */ /* 0x000fe4000fffe03f */
[----:B------:R-:W-:Y:S05]  /*6510*/  @P0 IMAD.HI.U32 R116, R117, c[0x0][0x330], RZ ;  /* 0x0000cc0075740a27 */ /* 0x000fea00078e00ff */
[----:B------:R-:W-:Y:S02]  /*6520*/  @P0 SHF.R.U32.HI R117, RZ, c[0x0][0x334], R116 ;  /* 0x0000cd00ff750a19 */ /* 0x000fe40000011674 */
.L_x_37:
[----:B------:R-:W-:Y:S05]  /*6530*/  BSYNC B0 ;  /* 0x0000000000007941 */ /* 0x000fea0003800000 */
.L_x_35:
[----:B------:R-:W-:Y:S04]  /*6540*/  IMAD.IADD R118, R157, 0x1, -R214 ;  /* 0x000000019d767824 */ /* 0x000fe800078e0ad6 */
[----:B------:R-:W-:Y:S05]  /*6550*/  IMAD R118, R117, c[0x0][0x32c], R118 ;  /* 0x0000cb0075767a24 */ /* 0x000fea00078e0276 */
[----:B------:R-:W-:Y:S02]  /*6560*/  IADD3 R116, R118, c[0x0][0x32c], RZ ;  /* 0x0000cb0076747a10 */ /* 0x000fe40007ffe0ff */
[----:B------:R-:W-:Y:S02]  /*6570*/  IMNMX R163, R163, R118, !PT ;  /* 0x00000076a3a37217 */ /* 0x000fe40007800200 */
[----:B------:R-:W-:Y:S02]  /*6580*/  IMNMX R173, R173, R116, PT ;  /* 0x00000074adad7217 */ /* 0x000fe40003800200 */
.L_x_34:
[C---:B------:R-:W-:Y:S01]  /*6590*/  ISETP.GE.AND P0, PT, R157.reuse, 0x1, PT ;  /* 0x000000019d00780c */ /* 0x040fe20003f06270 */
[----:B------:R-:W1:Y:S01]  /*65a0*/  SHFL.IDX PT, R0, R0, 0x1, 0x1c1f ;  /* 0x003c1f0000007f89 */ /* 0x000e6200000e0000 */
[----:B------:R-:W-:Y:S02]  /*65b0*/  ISETP.GE.AND P1, PT, R157, 0x2, PT ;  /* 0x000000029d00780c */ /* 0x000fe40003f26270 */
[----:B------:R-:W-:Y:S02]  /*65c0*/  LOP3.LUT R215, R215, 0xfff7ffff, RZ, 0xc0, !PT ;  /* 0xfff7ffffd7d77812 */ /* 0x000fe400078ec0ff */
[C---:B------:R-:W-:Y:S02]  /*65d0*/  ISETP.GE.AND P2, PT, R157.reuse, 0x9, PT ;  /* 0x000000099d00780c */ /* 0x040fe40003f46270 */
[C---:B------:R-:W-:Y:S02]  /*65e0*/  ISETP.GE.AND P6, PT, R157.reuse, 0x51, PT ;  /* 0x000000519d00780c */ /* 0x040fe40003fc6270 */
[----:B------:R-:W-:Y:S03]  /*65f0*/  ISETP.GE.AND P5, PT, R157, 0x52, PT ;  /* 0x000000529d00780c */ /* 0x000fe60003fa6270 */
[----:B------:R-:W-:Y:S02]  /*6600*/  @P0 LOP3.LUT R215, R215, 0x80000, RZ, 0xfc, !PT ;  /* 0x00080000d7d70812 */ /* 0x000fe400078efcff */
[----:B------:R-:W-:Y:S02]  /*6610*/  ISETP.GT.AND P0, PT, R163, RZ, !P0 ;  /* 0x000000ffa300720c */ /* 0x000fe40004704270 */
[----:B------:R-:W-:Y:S02]  /*6620*/  LOP3.LUT R215, R215, 0xfffbffff, RZ, 0xc0, !PT ;  /* 0xfffbffffd7d77812 */ /* 0x000fe400078ec0ff */
[----:B------:R-:W-:Y:S02]  /*6630*/  ISETP.LT.OR P0, PT, R173, 0x1, P0 ;  /* 0x00000001ad00780c */ /* 0x000fe40000701670 */
[----:B------:R-:W-:Y:S02]  /*6640*/  @P1 LOP3.LUT R215, R215, 0x40000, RZ, 0xfc, !PT ;  /* 0x00040000d7d71812 */ /* 0x000fe400078efcff */
[----:B------:R-:W-:Y:S02]  /*6650*/  ISETP.GT.AND P1, PT, R163, 0x1, !P1 ;  /* 0x00000001a300780c */ /* 0x000fe40004f24270 */
[----:B------:R-:W-:Y:S01]  /*6660*/  LOP3.LUT R215, R215, 0xfffdffff, RZ, 0xc0, !PT ;  /* 0xfffdffffd7d77812 */ /* 0x000fe200078ec0ff */
[--C-:B-1----:R-:W-:Y:S01]  /*6670*/  IMAD.IADD R159, R159, 0x1, R0.reuse ;  /* 0x000000019f9f7824 */ /* 0x102fe200078e0200 */
[----:B------:R-:W-:Y:S01]  /*6680*/  FSEL R120, R4, -INF , !P0 ;  /* 0xff80000004787808 */ /* 0x000fe20004000000 */
[----:B------:R-:W-:Y:S01]  /*6690*/  IMAD.IADD R4, R161, 0x1, R0 ;  /* 0x00000001a1047824 */ /* 0x000fe200078e0200 */
[----:B------:R-:W-:Y:S02]  /*66a0*/  @P2 LOP3.LUT R215, R215, 0x20000, RZ, 0xfc, !PT ;  /* 0x00020000d7d72812 */ /* 0x000fe400078efcff */
[----:B------:R-:W-:Y:S02]  /*66b0*/  ISETP.GT.AND P0, PT, R163, 0x8, !P2 ;  /* 0x00000008a300780c */ /* 0x000fe40005704270 */
[----:B------:R-:W-:Y:S02]  /*66c0*/  ISETP.GE.AND P2, PT, R157, 0xa, PT ;  /* 0x0000000a9d00780c */ /* 0x000fe40003f46270 */
[C---:B------:R-:W-:Y:S02]  /*66d0*/  ISETP.LT.OR P1, PT, R173.reuse, 0x2, P1 ;  /* 0x00000002ad00780c */ /* 0x040fe40000f21670 */
[----:B------:R-:W-:Y:S02]  /*66e0*/  ISETP.LT.OR P0, PT, R173, 0x9, P0 ;  /* 0x00000009ad00780c */ /* 0x000fe40000701670 */
[----:B------:R-:W-:Y:S02]  /*66f0*/  FSEL R118, R5, -INF , !P1 ;  /* 0xff80000005767808 */ /* 0x000fe40004800000 */
[----:B------:R-:W-:Y:S02]  /*6700*/  ISETP.GE.AND P1, PT, R157, 0x11, PT ;  /* 0x000000119d00780c */ /* 0x000fe40003f26270 */
[----:B------:R-:W-:Y:S02]  /*6710*/  LOP3.LUT R215, R215, 0xfffeffff, RZ, 0xc0, !PT ;  /* 0xfffeffffd7d77812 */ /* 0x000fe400078ec0ff */
[----:B------:R-:W-:Y:S02]  /*6720*/  FSEL R116, R8, -INF , !P0 ;  /* 0xff80000008747808 */ /* 0x000fe40004000000 */
[----:B------:R-:W-:Y:S02]  /*6730*/  @P2 LOP3.LUT R215, R215, 0x10000, RZ, 0xfc, !PT ;  /* 0x00010000d7d72812 */ /* 0x000fe400078efcff */
[----:B------:R-:W-:Y:S02]  /*6740*/  ISETP.GT.AND P0, PT, R163, 0x9, !P2 ;  /* 0x00000009a300780c */ /* 0x000fe40005704270 */
[----:B------:R-:W-:Y:S02]  /*6750*/  LOP3.LUT R215, R215, 0xffff7fff, RZ, 0xc0, !PT ;  /* 0xffff7fffd7d77812 */ /* 0x000fe400078ec0ff */
[----:B------:R-:W-:Y:S02]  /*6760*/  ISETP.LT.OR P0, PT, R173, 0xa, P0 ;  /* 0x0000000aad00780c */ /* 0x000fe40000701670 */
[----:B------:R-:W-:Y:S02]  /*6770*/  @P1 LOP3.LUT R215, R215, 0x8000, RZ, 0xfc, !PT ;  /* 0x00008000d7d71812 */ /* 0x000fe400078efcff */
[----:B------:R-:W-:Y:S02]  /*6780*/  FSEL R8, R9, -INF , !P0 ;  /* 0xff80000009087808 */ /* 0x000fe40004000000 */
[----:B------:R-:W-:Y:S02]  /*6790*/  ISETP.GT.AND P0, PT, R163, 0x10, !P1 ;  /* 0x00000010a300780c */ /* 0x000fe40004f04270 */
[----:B------:R-:W-:Y:S02]  /*67a0*/  ISETP.GE.AND P1, PT, R157, 0x12, PT ;  /* 0x000000129d00780c */ /* 0x000fe40003f26270 */
[----:B------:R-:W-:Y:S02]  /*67b0*/  ISETP.LT.OR P0, PT, R173, 0x11, P0 ;  /* 0x00000011ad00780c */ /* 0x000fe40000701670 */
[----:B------:R-:W-:Y:S02]  /*67c0*/  LOP3.LUT R215, R215, 0xffffbfff, RZ, 0xc0, !PT ;  /* 0xffffbfffd7d77812 */ /* 0x000fe400078ec0ff */
[----:B------:R-:W-:Y:S02]  /*67d0*/  FSEL R160, R12, -INF , !P0 ;  /* 0xff8000000ca07808 */ /* 0x000fe40004000000 */
[----:B------:R-:W-:Y:S02]  /*67e0*/  ISETP.GT.AND P0, PT, R163, 0x11, !P1 ;  /* 0x00000011a300780c */ /* 0x000fe40004f04270 */
[----:B------:R-:W-:Y:S02]  /*67f0*/  ISETP.GE.AND P2, PT, R157, 0x59, PT ;  /* 0x000000599d00780c */ /* 0x000fe40003f46270 */
[----:B------:R-:W-:Y:S02]  /*6800*/  ISETP.LT.OR P0, PT, R173, 0x12, P0 ;  /* 0x00000012ad00780c */ /* 0x000fe40000701670 */
[----:B------:R-:W-:Y:S02]  /*6810*/  @P1 LOP3.LUT R215, R215, 0x4000, RZ, 0xfc, !PT ;  /* 0x00004000d7d71812 */ /* 0x000fe400078efcff */
[----:B------:R-:W-:Y:S02]  /*6820*/  ISETP.GE.AND P1, PT, R157, 0x19, PT ;  /* 0x000000199d00780c */ /* 0x000fe40003f26270 */
[----:B------:R-:W-:Y:S02]  /*6830*/  LOP3.LUT R215, R215, 0xffffdfff, RZ, 0xc0, !PT ;  /* 0xffffdfffd7d77812 */ /* 0x000fe400078ec0ff */
[----:B------:R-:W-:Y:S02]  /*6840*/  FSEL R144, R13, -INF , !P0 ;  /* 0xff8000000d907808 */ /* 0x000fe40004000000 */
[----:B------:R-:W-:Y:S04]  /*6850*/  ISETP.GT.AND P0, PT, R163, 0x18, !P1 ;  /* 0x00000018a300780c */ /* 0x000fe80004f04270 */
[----:B------:R-:W-:Y:S03]  /*6860*/  ISETP.LT.OR P0, PT, R173, 0x19, P0 ;  /* 0x00000019ad00780c */ /* 0x000fe60000701670 */
        /* <DEDUP_REMOVED lines=21> */
[----:B---3--:R-:W-:Y:S02]  /*69c0*/  FSEL R174, R21, -INF , !P0 ;  /* 0xff80000015ae7808 */ /* 0x008fe40004000000 */
        /* <DEDUP_REMOVED lines=46> */
[----:B------:R-:W-:Y:S02]  /*6cb0*/  FSEL R184, R37, -INF , !P0 ;  /* 0xff80000025b87808 */ /* 0x000fe40004000000 */
[----:B------:R-:W-:Y:S02]  /*6cc0*/  LOP3.LUT R215, R215, 0xfffffffd, RZ, 0xc0, !PT ;  /* 0xfffffffdd7d77812 */ /* 0x000fe400078ec0ff */
[----:B------:R-:W-:Y:S04]  /*6cd0*/  ISETP.GT.AND P0, PT, R163, 0x48, !P1 ;  /* 0x00000048a300780c */ /* 0x000fe80004f04270 */
[----:B------:R-:W-:Y:S03]  /*6ce0*/  ISETP.LT.OR P0, PT, R173, 0x49, P0 ;  /* 0x00000049ad00780c */ /* 0x000fe60000701670 */
[----:B------:R-:W-:Y:S02]  /*6cf0*/  @P1 LOP3.LUT R215, R215, 0x2, RZ, 0xfc, !PT ;  /* 0x00000002d7d71812 */ /* 0x000fe400078efcff */
[----:B------:R-:W-:Y:S02]  /*6d00*/  ISETP.GE.AND P1, PT, R157, 0x4a, PT ;  /* 0x0000004a9d00780c */ /* 0x000fe40003f26270 */
[----:B------:R-:W-:Y:S02]  /*6d10*/  FSEL R172, R40, -INF , !P0 ;  /* 0xff80000028ac7808 */ /* 0x000fe40004000000 */
[----:B------:R-:W-:Y:S02]  /*6d20*/  ISETP.GT.AND P0, PT, R163, 0x49, !P1 ;  /* 0x00000049a300780c */ /* 0x000fe40004f04270 */
[----:B------:R-:W-:Y:S02]  /*6d30*/  LOP3.LUT R215, R215, 0xfffffffe, RZ, 0xc0, !PT ;  /* 0xfffffffed7d77812 */ /* 0x000fe400078ec0ff */
[----:B------:R-:W-:Y:S04]  /*6d40*/  ISETP.LT.OR P0, PT, R173, 0x4a, P0 ;  /* 0x0000004aad00780c */ /* 0x000fe80000701670 */
[----:B------:R-:W-:Y:S02]  /*6d50*/  FSEL R162, R41, -INF , !P0 ;  /* 0xff80000029a27808 */ /* 0x000fe40004000000 */
[----:B------:R-:W-:Y:S02]  /*6d60*/  ISETP.GT.AND P0, PT, R163, 0x50, !P6 ;  /* 0x00000050a300780c */ /* 0x000fe40007704270 */
[----:B------:R-:W-:Y:S02]  /*6d70*/  @P1 LOP3.LUT R215, R215, 0x1, RZ, 0xfc, !PT ;  /* 0x00000001d7d71812 */ /* 0x000fe400078efcff */
[----:B------:R-:W-:Y:S02]  /*6d80*/  ISETP.LT.OR P0, PT, R173, 0x51, P0 ;  /* 0x00000051ad00780c */ /* 0x000fe40000701670 */
[----:B------:R-:W-:Y:S02]  /*6d90*/  ISETP.GE.AND P1, PT, R157, 0x5a, PT ;  /* 0x0000005a9d00780c */ /* 0x000fe40003f26270 */
[----:B------:R-:W-:Y:S02]  /*6da0*/  FSEL R146, R44, -INF , !P0 ;  /* 0xff8000002c927808 */ /* 0x000fe40004000000 */
[----:B------:R-:W-:Y:S04]  /*6db0*/  ISETP.GT.AND P0, PT, R163, 0x51, !P5 ;  /* 0x00000051a300780c */ /* 0x000fe80006f04270 */
[----:B------:R-:W-:Y:S04]  /*6dc0*/  ISETP.LT.OR P0, PT, R173, 0x52, P0 ;  /* 0x00000052ad00780c */ /* 0x000fe80000701670 */
[----:B------:R-:W-:Y:S02]  /*6dd0*/  FSEL R145, R45, -INF , !P0 ;  /* 0xff8000002d917808 */ /* 0x000fe40004000000 */
[----:B------:R-:W-:Y:S04]  /*6de0*/  ISETP.GT.AND P0, PT, R163, 0x58, !P2 ;  /* 0x00000058a300780c */ /* 0x000fe80005704270 */
[----:B------:R-:W-:Y:S04]  /*6df0*/  ISETP.LT.OR P0, PT, R173, 0x59, P0 ;  /* 0x00000059ad00780c */ /* 0x000fe80000701670 */
[----:B------:R-:W-:Y:S02]  /*6e00*/  FSEL R138, R48, -INF , !P0 ;  /* 0xff800000308a7808 */ /* 0x000fe40004000000 */
[----:B------:R-:W-:Y:S04]  /*6e10*/  ISETP.GT.AND P0, PT, R163, 0x59, !P1 ;  /* 0x00000059a300780c */ /* 0x000fe80004f04270 */
[----:B------:R-:W-:Y:S04]  /*6e20*/  ISETP.LT.OR P0, PT, R173, 0x5a, P0 ;  /* 0x0000005aad00780c */ /* 0x000fe80000701670 */
[----:B------:R-:W-:Y:S02]  /*6e30*/  FSEL R136, R49, -INF , !P0 ;  /* 0xff80000031887808 */ /* 0x000fe40004000000 */
[----:B------:R-:W-:Y:S11]  /*6e40*/  PLOP3.LUT P0, PT, PT, PT, UP2, 0x40, 0x0 ;  /* 0x000000000000781c */ /* 0x000ff60003f0e828 */
[----:B------:R-:W-:Y:S02]  /*6e50*/  @!UPT UIADD3 URZ, URZ, URZ, URZ ;  /* 0x0000003f3f3ff290 */ /* 0x000fe4000fffe03f */
        /* <DEDUP_REMOVED lines=15> */
.L_x_40:
[----:B------:R-:W-:Y:S04]  /*6f50*/  MOV R0, c[0x0][0x32c] ;  /* 0x0000cb0000007a02 */ /* 0x000fe80000000f00 */
[----:B------:R-:W-:Y:S11]  /*6f60*/  ISETP.NE.AND P0, PT, R0, 0x1, PT ;  /* 0x000000010000780c */ /* 0x000ff60003f05270 */
[----:B------:R-:W-:Y:S02]  /*6f70*/  @!UPT UIADD3 URZ, URZ, URZ, URZ ;  /* 0x0000003f3f3ff290 */ /* 0x000fe4000fffe03f */
[----:B------:R-:W-:Y:S05]  /*6f80*/  @P0 IMAD.HI.U32 R0, R5, c[0x0][0x330], RZ ;  /* 0x0000cc0005000a27 */ /* 0x000fea00078e00ff */
[----:B------:R-:W-:Y:S02]  /*6f90*/  @P0 SHF.R.U32.HI R5, RZ, c[0x0][0x334], R0 ;  /* 0x0000cd00ff050a19 */ /* 0x000fe40000011600 */
.L_x_41:
[----:B------:R-:W-:Y:S05]  /*6fa0*/  BSYNC B0 ;  /* 0x0000000000007941 */ /* 0x000fea0003800000 */
.L_x_39:
[----:B------:R-:W-:Y:S04]  /*6fb0*/  IMAD.IADD R0, R157, 0x1, -R214 ;  /* 0x000000019d007824 */ /* 0x000fe800078e0ad6 */
[----:B------:R-:W-:Y:S05]  /*6fc0*/  IMAD R0, R5, c[0x0][0x32c], R0 ;  /* 0x0000cb0005007a24 */ /* 0x000fea00078e0200 */
[----:B------:R-:W-:Y:S02]  /*6fd0*/  IADD3 R5, R0, c[0x0][0x32c], RZ ;  /* 0x0000cb0000057a10 */ /* 0x000fe40007ffe0ff */
[----:B------:R-:W-:Y:S02]  /*6fe0*/  IMNMX R159, R159, R0, !PT ;  /* 0x000000009f9f7217 */ /* 0x000fe40007800200 */
[----:B------:R-:W-:Y:S02]  /*6ff0*/  IMNMX R4, R4, R5, PT ;  /* 0x0000000504047217 */ /* 0x000fe40003800200 */
.L_x_38:
[----:B------:R-:W-:Y:S02]  /*7000*/  LOP3.LUT P0, RZ, R215, 0x80000, RZ, 0xc0, !PT ;  /* 0x00080000d7ff7812 */ /* 0x000fe4000780c0ff */
[C---:B------:R-:W-:Y:S02]  /*7010*/  ISETP.GT.AND P6, PT, R159.reuse, 0x50, !P6 ;  /* 0x000000509f00780c */ /* 0x040fe400077c4270 */
[C---:B------:R-:W-:Y:S02]  /*7020*/  ISETP.GT.AND P0, PT, R159.reuse, RZ, !P0 ;  /* 0x000000ff9f00720c */ /* 0x040fe40004704270 */
[C---:B------:R-:W-:Y:S02]  /*7030*/  ISETP.LT.OR P6, PT, R4.reuse, 0x51, P6 ;  /* 0x000000510400780c */ /* 0x040fe400037c1670 */
[----:B------:R-:W-:Y:S02]  /*7040*/  ISETP.LT.OR P0, PT, R4, 0x1, P0 ;  /* 0x000000010400780c */ /* 0x000fe40000701670 */
[----:B------:R-:W-:Y:S02]  /*7050*/  ISETP.GT.AND P5, PT, R159, 0x51, !P5 ;  /* 0x000000519f00780c */ /* 0x000fe40006fa4270 */
[----:B------:R-:W-:Y:S02]  /*7060*/  FSEL R17, R6, -INF , !P0 ;  /* 0xff80000006117808 */ /* 0x000fe40004000000 */
[----:B------:R-:W-:Y:S02]  /*7070*/  LOP3.LUT P0, RZ, R215, 0x40000, RZ, 0xc0, !PT ;  /* 0x00040000d7ff7812 */ /* 0x000fe4000780c0ff */
[----:B------:R-:W-:Y:S02]  /*7080*/  FSEL R157, R46, -INF , !P6 ;  /* 0xff8000002e9d7808 */ /* 0x000fe40007000000 */
[C---:B------:R-:W-:Y:S02]  /*7090*/  ISETP.GT.AND P0, PT, R159.reuse, 0x1, !P0 ;  /* 0x000000019f00780c */ /* 0x040fe40004704270 */
[C---:B------:R-:W-:Y:S02]  /*70a0*/  ISETP.LT.OR P5, PT, R4.reuse, 0x52, P5 ;  /* 0x000000520400780c */ /* 0x040fe40002fa1670 */
[----:B------:R-:W-:Y:S02]  /*70b0*/  ISETP.LT.OR P0, PT, R4, 0x2, P0 ;  /* 0x000000020400780c */ /* 0x000fe40000701670 */
[----:B------:R-:W-:Y:S02]  /*70c0*/  ISETP.GT.AND P2, PT, R159, 0x58, !P2 ;  /* 0x000000589f00780c */ /* 0x000fe40005744270 */
[----:B------:R-:W-:Y:S02]  /*70d0*/  FSEL R13, R7, -INF , !P0 ;  /* 0xff800000070d7808 */ /* 0x000fe40004000000 */
[----:B------:R-:W-:Y:S02]  /*70e0*/  LOP3.LUT P0, RZ, R215, 0x20000, RZ, 0xc0, !PT ;  /* 0x00020000d7ff7812 */ /* 0x000fe4000780c0ff */
[----:B------:R-:W-:Y:S02]  /*70f0*/  FMNMX.FTZ R7, R120, R3, !PT ;  /* 0x0000000378077209 */ /* 0x000fe40007810000 */
[----:B------:R-:W-:Y:S02]  /*7100*/  ISETP.GT.AND P0, PT, R159, 0x8, !P0 ;  /* 0x000000089f00780c */ /* 0x000fe40004704270 */
[----:B------:R-:W-:Y:S02]  /*7110*/  FMNMX.FTZ R7, R118, R7, !PT ;  /* 0x0000000776077209 */ /* 0x000fe40007810000 */
[----:B------:R-:W-:Y:S02]  /*7120*/  ISETP.LT.OR P0, PT, R4, 0x9, P0 ;  /* 0x000000090400780c */ /* 0x000fe40000701670 */
[----:B------:R-:W-:Y:S02]  /*7130*/  FMNMX.FTZ R7, R116, R7, !PT ;  /* 0x0000000774077209 */ /* 0x000fe40007810000 */
        /* <DEDUP_REMOVED lines=50> */
[----:B------:R-:W-:Y:S01]  /*7460*/  LOP3.LUT P0, RZ, R215, 0x200, RZ, 0xc0, !PT ;  /* 0x00000200d7ff7812 */ /* 0x000fe2000780c0ff */
[----:B------:R-:W-:Y:S01]  /*7470*/  LDSM.16.MT88.4 R20, [R202+0x100] ;  /* 0x00010000ca14783b */ /* 0x000fe20000004200 */
        /* <DEDUP_REMOVED lines=33> */
[----:B------:R-:W-:Y:S01]  /*7690*/  FSEL R139, R47, -INF , !P5 ;  /* 0xff8000002f8b7808 */ /* 0x000fe20006800000 */
[----:B------:R-:W1:Y:S01]  /*76a0*/  SHFL.BFLY PT, R0, R5, 0x2, 0x1f ;  /* 0x0c401f0005007f89 */ /* 0x000e6200000e0000 */
[----:B------:R-:W-:Y:S02]  /*76b0*/  FSEL R243, R34, -INF , !P0 ;  /* 0xff80000022f37808 */ /* 0x000fe40004000000 */
[----:B------:R-:W-:Y:S02]  /*76c0*/  LOP3.LUT P0, RZ, R215, 0x10, RZ, 0xc0, !PT ;  /* 0x00000010d7ff7812 */ /* 0x000fe4000780c0ff */
[----:B------:R-:W-:Y:S02]  /*76d0*/  FMNMX.FTZ R10, R243, R10, !PT ;  /* 0x0000000af30a7209 */ /* 0x000fe40007810000 */
[C---:B------:R-:W-:Y:S01]  /*76e0*/  ISETP.GT.AND P0, PT, R159.reuse, 0x39, !P0 ;  /* 0x000000399f00780c */ /* 0x040fe20004704270 */
[----:B------:R-:W-:Y:S01]  /*76f0*/  LDSM.16.MT88.4 R44, [R204+0x3100] ;  /* 0x00310000cc2c783b */ /* 0x000fe20000004200 */
[C---:B------:R-:W-:Y:S02]  /*7700*/  ISETP.LT.OR P2, PT, R4.reuse, 0x59, P2 ;  /* 0x000000590400780c */ /* 0x040fe40001741670 */
[----:B------:R-:W-:Y:S02]  /*7710*/  ISETP.LT.OR P0, PT, R4, 0x3a, P0 ;  /* 0x0000003a0400780c */ /* 0x000fe40000701670 */
[----:B------:R-:W-:Y:S02]  /*7720*/  ISETP.GT.AND P1, PT, R159, 0x59, !P1 ;  /* 0x000000599f00780c */ /* 0x000fe40004f24270 */
[----:B------:R-:W-:Y:S02]  /*7730*/  FSEL R239, R35, -INF , !P0 ;  /* 0xff80000023ef7808 */ /* 0x000fe40004000000 */
[----:B------:R-:W-:Y:S02]  /*7740*/  LOP3.LUT P0, RZ, R215, 0x8, RZ, 0xc0, !PT ;  /* 0x00000008d7ff7812 */ /* 0x000fe4000780c0ff */
[----:B------:R-:W-:Y:S02]  /*7750*/  FMNMX.FTZ R10, R239, R10, !PT ;  /* 0x0000000aef0a7209 */ /* 0x000fe40007810000 */
[----:B------:R-:W-:Y:S02]  /*7760*/  ISETP.GT.AND P0, PT, R159, 0x40, !P0 ;  /* 0x000000409f00780c */ /* 0x000fe40004704270 */
[----:B------:R-:W-:Y:S02]  /*7770*/  FSEL R135, R50, -INF , !P2 ;  /* 0xff80000032877808 */ /* 0x000fe40005000000 */
[C---:B------:R-:W-:Y:S02]  /*7780*/  ISETP.LT.OR P0, PT, R4.reuse, 0x41, P0 ;  /* 0x000000410400780c */ /* 0x040fe40000701670 */
[----:B------:R-:W-:Y:S02]  /*7790*/  ISETP.LT.OR P1, PT, R4, 0x5a, P1 ;  /* 0x0000005a0400780c */ /* 0x000fe40000f21670 */
[----:B------:R-:W-:Y:S02]  /*77a0*/  FSEL R231, R38, -INF , !P0 ;  /* 0xff80000026e77808 */ /* 0x000fe40004000000 */
[----:B------:R-:W-:Y:S02]  /*77b0*/  LOP3.LUT P0, RZ, R215, 0x4, RZ, 0xc0, !PT ;  /* 0x00000004d7ff7812 */ /* 0x000fe4000780c0ff */
[----:B------:R-:W-:Y:S02]  /*77c0*/  FMNMX.FTZ R10, R231, R10, !PT ;  /* 0x0000000ae70a7209 */ /* 0x000fe40007810000 */
[----:B------:R-:W-:Y:S02]  /*77d0*/  ISETP.GT.AND P0, PT, R159, 0x41, !P0 ;  /* 0x000000419f00780c */ /* 0x000fe40004704270 */
[----:B------:R-:W-:Y:S02]  /*77e0*/  FSEL R117, R51, -INF , !P1 ;  /* 0xff80000033757808 */ /* 0x000fe40004800000 */
[C---:B------:R-:W-:Y:S04]  /*77f0*/  ISETP.LT.OR P0, PT, R4.reuse, 0x42, P0 ;  /* 0x000000420400780c */ /* 0x040fe80000701670 */
[----:B------:R-:W-:Y:S02]  /*7800*/  FSEL R225, R39, -INF , !P0 ;  /* 0xff80000027e17808 */ /* 0x000fe40004000000 */
[----:B------:R-:W-:Y:S01]  /*7810*/  LOP3.LUT P0, RZ, R215, 0x2, RZ, 0xc0, !PT ;  /* 0x00000002d7ff7812 */ /* 0x000fe2000780c0ff */
[----:B------:R-:W-:Y:S01]  /*7820*/  LDSM.16.MT88.4 R36, [R200+0x100] ;  /* 0x00010000c824783b */ /* 0x000fe20000004200 */
[----:B------:R-:W-:Y:S02]  /*7830*/  FMNMX.FTZ R10, R225, R10, !PT ;  /* 0x0000000ae10a7209 */ /* 0x000fe40007810000 */
[----:B------:R-:W-:Y:S04]  /*7840*/  ISETP.GT.AND P0, PT, R159, 0x48, !P0 ;  /* 0x000000489f00780c */ /* 0x000fe80004704270 */
[----:B------:R-:W-:Y:S04]  /*7850*/  ISETP.LT.OR P0, PT, R4, 0x49, P0 ;  /* 0x000000490400780c */ /* 0x000fe80000701670 */
[----:B------:R-:W-:Y:S02]  /*7860*/  FSEL R175, R42, -INF , !P0 ;  /* 0xff8000002aaf7808 */ /* 0x000fe40004000000 */
[----:B------:R-:W-:Y:S02]  /*7870*/  LOP3.LUT P0, RZ, R215, 0x1, RZ, 0xc0, !PT ;  /* 0x00000001d7ff7812 */ /* 0x000fe4000780c0ff */
[----:B------:R-:W-:Y:S02]  /*7880*/  FMNMX.FTZ R10, R175, R10, !PT ;  /* 0x0000000aaf0a7209 */ /* 0x000fe40007810000 */
[----:B------:R-:W-:Y:S04]  /*7890*/  ISETP.GT.AND P0, PT, R159, 0x49, !P0 ;  /* 0x000000499f00780c */ /* 0x000fe80004704270 */
[----:B------:R-:W-:Y:S04]  /*78a0*/  ISETP.LT.OR P0, PT, R4, 0x4a, P0 ;  /* 0x0000004a0400780c */ /* 0x000fe80000701670 */
[----:B------:R-:W-:Y:S04]  /*78b0*/  FSEL R173, R43, -INF , !P0 ;  /* 0xff8000002bad7808 */ /* 0x000fe80004000000 */
[----:B------:R-:W-:Y:S04]  /*78c0*/  FMNMX.FTZ R10, R173, R10, !PT ;  /* 0x0000000aad0a7209 */ /* 0x000fe80007810000 */
[----:B------:R-:W-:Y:S02]  /*78d0*/  FMNMX.FTZ R10, R157, R10, !PT ;  /* 0x0000000a9d0a7209 */ /* 0x000fe40007810000 */
[----:B-1----:R-:W-:Y:S02]  /*78e0*/  FMNMX.FTZ R6, R5, R0, !PT ;  /* 0x0000000005067209 */ /* 0x002fe40007810000 */
[----:B------:R-:W-:Y:S03]  /*78f0*/  FMNMX.FTZ R0, R139, R10, !PT ;  /* 0x0000000a8b007209 */ /* 0x000fe60007810000 */
[----:B------:R-:W1:Y:S01]  /*7900*/  SHFL.BFLY PT, R15, R6, 0x1, 0x1f ;  /* 0x0c201f00060f7f89 */ /* 0x000e6200000e0000 */
[----:B------:R-:W-:Y:S04]  /*7910*/  FMNMX.FTZ R0, R135, R0, !PT ;  /* 0x0000000087007209 */ /* 0x000fe80007810000 */
[----:B------:R-:W-:Y:S05]  /*7920*/  FMNMX.FTZ R7, R117, R0, !PT ;  /* 0x0000000075077209 */ /* 0x000fea0007810000 */
[----:B------:R-:W2:Y:S01]  /*7930*/  SHFL.BFLY PT, R4, R7, 0x2, 0x1f ;  /* 0x0c401f0007047f89 */ /* 0x000ea200000e0000 */
[----:B-1----:R-:W-:Y:S04]  /*7940*/  FMNMX.FTZ R0, R6, R15, !PT ;  /* 0x0000000f06007209 */ /* 0x002fe80007810000 */
[C---:B------:R-:W-:Y:S01]  /*7950*/  FSETP.NEU.FTZ.AND P0, PT, R0.reuse, -INF , PT ;  /* 0xff8000000000780b */ /* 0x040fe20003f1d000 */
[C---:B------:R-:W-:Y:S03]  /*7960*/  FMUL.FTZ R159, R0.reuse, c[0x0][0x2d0] ;  /* 0x0000b400009f7a20 */ /* 0x040fe60000410000 */
[----:B------:R-:W-:Y:S02]  /*7970*/  FSEL R6, R0, RZ, P0 ;  /* 0x000000ff00067208 */ /* 0x000fe40000000000 */
[----:B--2---:R-:W-:Y:S02]  /*7980*/  FMNMX.FTZ R5, R7, R4, !PT ;  /* 0x0000000407057209 */ /* 0x004fe40007810000 */
[----:B------:R-:W-:Y:S01]  /*7990*/  FSEL R159, R159, RZ, P0 ;  /* 0x000000ff9f9f7208 */ /* 0x000fe20000000000 */
[----:B------:R-:W-:Y:S02]  /*79a0*/  FADD.FTZ R3, -R6, R3 ;  /* 0x0000000306037221 */ /* 0x000fe40000010100 */
[----:B------:R-:W1:Y:S02]  /*79b0*/  SHFL.BFLY PT, R4, R5, 0x1, 0x1f ;  /* 0x0c201f0005047f89 */ /* 0x000e6400000e0000 */
[--C-:B------:R-:W-:Y:S02]  /*79c0*/  FFMA.FTZ R119, R118, c[0x0][0x2d0], -R159.reuse ;  /* 0x0000b40076777a23 */ /* 0x100fe4000001089f */
[--C-:B------:R-:W-:Y:S02]  /*79d0*/  FFMA.FTZ R118, R116, c[0x0][0x2d0], -R159.reuse ;  /* 0x0000b40074767a23 */ /* 0x100fe4000001089f */
[--C-:B------:R-:W-:Y:S02]  /*79e0*/  FFMA.FTZ R129, R8, c[0x0][0x2d0], -R159.reuse ;  /* 0x0000b40008817a23 */ /* 0x100fe4000001089f */
[--C-:B------:R-:W-:Y:S01]  /*79f0*/  FFMA.FTZ R128, R120, c[0x0][0x2d0], -R159.reuse ;  /* 0x0000b40078807a23 */ /* 0x100fe2000001089f */
[----:B------:R-:W-:Y:S01]  /*7a00*/  MUFU.EX2 R119, R119 ;  /* 0x0000007700777308 */ /* 0x000fe20000000800 */
[--C-:B------:R-:W-:Y:S02]  /*7a10*/  FFMA.FTZ R137, R160, c[0x0][0x2d0], -R159.reuse ;  /* 0x0000b400a0897a23 */ /* 0x100fe4000001089f */
[--C-:B------:R-:W-:Y:S02]  /*7a20*/  FFMA.FTZ R144, R144, c[0x0][0x2d0], -R159.reuse ;  /* 0x0000b40090907a23 */ /* 0x100fe4000001089f */
[--C-:B------:R-:W-:Y:S02]  /*7a30*/  FFMA.FTZ R147, R158, c[0x0][0x2d0], -R159.reuse ;  /* 0x0000b4009e937a23 */ /* 0x100fe4000001089f */
[--C-:B------:R-:W-:Y:S02]  /*7a40*/  FFMA.FTZ R156, R156, c[0x0][0x2d0], -R159.reuse ;  /* 0x0000b4009c9c7a23 */ /* 0x100fe4000001089f */
[--C-:B------:R-:W-:Y:S01]  /*7a50*/  FFMA.FTZ R174, R174, c[0x0][0x2d0], -R159.reuse ;  /* 0x0000b400aeae7a23 */ /* 0x100fe2000001089f */
[----:B------:R-:W2:Y:S01]  /*7a60*/  MUFU.EX2 R128, R128 ;  /* 0x0000008000807308 */ /* 0x000ea20000000800 */
[--C-:B------:R-:W-:Y:S02]  /*7a70*/  FFMA.FTZ R224, R224, c[0x0][0x2d0], -R159.reuse ;  /* 0x0000b400e0e07a23 */ /* 0x100fe4000001089f */
[--C-:B------:R-:W-:Y:S01]  /*7a80*/  FFMA.FTZ R232, R232, c[0x0][0x2d0], -R159.reuse ;  /* 0x0000b400e8e87a23 */ /* 0x100fe2000001089f */
[----:B-1----:R-:W-:Y:S01]  /*7a90*/  FMNMX.FTZ R116, R5, R4, !PT ;  /* 0x0000000405747209 */ /* 0x002fe20007810000 */
[----:B------:R-:W-:Y:S02]  /*7aa0*/  FMUL.FTZ R4, R3, c[0x0][0x2d0] ;  /* 0x0000b40003047a20 */ /* 0x000fe40000410000 */
[--C-:B------:R-:W-:Y:S01]  /*7ab0*/  FFMA.FTZ R234, R234, c[0x0][0x2d0], -R159.reuse ;  /* 0x0000b400eaea7a23 */ /* 0x100fe2000001089f */
[C---:B------:R-:W-:Y:S01]  /*7ac0*/  FSETP.NEU.FTZ.AND P0, PT, R116.reuse, -INF , PT ;  /* 0xff8000007400780b */ /* 0x040fe20003f1d000 */
[----:B------:R-:W-:Y:S01]  /*7ad0*/  FMUL.FTZ R134, R116, c[0x0][0x2d0] ;  /* 0x0000b40074867a20 */ /* 0x000fe20000410000 */
[----:B------:R-:W1:Y:S01]  /*7ae0*/  MUFU.EX2 R3, R4 ;  /* 0x0000000400037308 */ /* 0x000e620000000800 */
[--C-:B------:R-:W-:Y:S01]  /*7af0*/  FFMA.FTZ R226, R226, c[0x0][0x2d0], -R159.reuse ;  /* 0x0000b400e2e27a23 */ /* 0x100fe2000001089f */
[----:B------:R-:W-:Y:S01]  /*7b00*/  FSEL R5, R116, RZ, P0 ;  /* 0x000000ff74057208 */ /* 0x000fe20000000000 */
[--C-:B------:R-:W-:Y:S01]  /*7b10*/  FFMA.FTZ R172, R172, c[0x0][0x2d0], -R159.reuse ;  /* 0x0000b400acac7a23 */ /* 0x100fe2000001089f */
[----:B------:R-:W-:Y:S01]  /*7b20*/  FSEL R134, R134, RZ, P0 ;  /* 0x000000ff86867208 */ /* 0x000fe20000000000 */
[--C-:B------:R-:W-:Y:S01]  /*7b30*/  FFMA.FTZ R146, R146, c[0x0][0x2d0], -R159.reuse ;  /* 0x0000b40092927a23 */ /* 0x100fe2000001089f */
[----:B------:R-:W-:Y:S01]  /*7b40*/  ISETP.GT.AND P0, PT, R222, R223, PT ;  /* 0x000000dfde00720c */ /* 0x000fe20003f04270 */
[----:B------:R-:W-:Y:S02]  /*7b50*/  FADD.FTZ R5, -R5, R2 ;  /* 0x0000000205057221 */ /* 0x000fe40000010100 */
[--C-:B------:R-:W-:Y:S01]  /*7b60*/  FFMA.FTZ R132, R13, c[0x0][0x2d0], -R134.reuse ;  /* 0x0000b4000d847a23 */ /* 0x100fe20000010886 */
[----:B------:R-:W-:Y:S01]  /*7b70*/  MUFU.EX2 R118, R118 ;  /* 0x0000007600767308 */ /* 0x000fe20000000800 */
[----:B------:R-:W3:Y:S01]  /*7b80*/  LDSM.16.MT88.4 R12, [R204+0x100] ;  /* 0x00010000cc0c783b */ /* 0x000ee20000004200 */
[--C-:B------:R-:W-:Y:S01]  /*7b90*/  FFMA.FTZ R133, R17, c[0x0][0x2d0], -R134.reuse ;  /* 0x0000b40011857a23 */ /* 0x100fe20000010886 */
[----:B--2---:R-:W-:Y:S01]  /*7ba0*/  F2FP.BF16.PACK_AB R120, R119, R128 ;  /* 0x000000807778723e */ /* 0x004fe200000010ff */
[--C-:B------:R-:W-:Y:S02]  /*7bb0*/  FFMA.FTZ R131, R9, c[0x0][0x2d0], -R134.reuse ;  /* 0x0000b40009837a23 */ /* 0x100fe40000010886 */
[--C-:B------:R-:W-:Y:S02]  /*7bc0*/  FFMA.FTZ R130, R11, c[0x0][0x2d0], -R134.reuse ;  /* 0x0000b4000b827a23 */ /* 0x100fe40000010886 */
[----:B------:R-:W-:Y:S02]  /*7bd0*/  FMUL.FTZ R2, R5, c[0x0][0x2d0] ;  /* 0x0000b40005027a20 */ /* 0x000fe40000410000 */
[----:B------:R-:W2:Y:S01]  /*7be0*/  MUFU.EX2 R129, R129 ;  /* 0x0000008100817308 */ /* 0x000ea20000000800 */
[--C-:B------:R-:W-:Y:S02]  /*7bf0*/  FFMA.FTZ R158, R229, c[0x0][0x2d0], -R134.reuse ;  /* 0x0000b400e59e7a23 */ /* 0x100fe40000010886 */
[--C-:B------:R-:W-:Y:S02]  /*7c00*/  FFMA.FTZ R161, R161, c[0x0][0x2d0], -R134.reuse ;  /* 0x0000b400a1a17a23 */ /* 0x100fe40000010886 */
[C---:B-1----:R-:W-:Y:S02]  /*7c10*/  FMUL.FTZ R4, R3.reuse, R112 ;  /* 0x0000007003047220 */ /* 0x042fe40000410000 */
[C---:B------:R-:W-:Y:S02]  /*7c20*/  FMUL.FTZ R5, R3.reuse, R113 ;  /* 0x0000007103057220 */ /* 0x040fe40000410000 */
[C---:B------:R-:W-:Y:S01]  /*7c30*/  FMUL.FTZ R8, R3.reuse, R108 ;  /* 0x0000006c03087220 */ /* 0x040fe20000410000 */
[----:B------:R-:W1:Y:S01]  /*7c40*/  MUFU.EX2 R2, R2 ;  /* 0x0000000200027308 */ /* 0x000e620000000800 */
[C---:B------:R-:W-:Y:S02]  /*7c50*/  FMUL.FTZ R9, R3.reuse, R109 ;  /* 0x0000006d03097220 */ /* 0x040fe40000410000 */
[C---:B------:R-:W-:Y:S02]  /*7c60*/  FMUL.FTZ R16, R3.reuse, R72 ;  /* 0x0000004803107220 */ /* 0x040fe40000410000 */
[C---:B------:R-:W-:Y:S02]  /*7c70*/  FMUL.FTZ R17, R3.reuse, R73 ;  /* 0x0000004903117220 */ /* 0x040fe40000410000 */
[C---:B------:R-:W-:Y:S02]  /*7c80*/  FMUL.FTZ R24, R3.reuse, R80 ;  /* 0x0000005003187220 */ /* 0x040fe40000410000 */
[C---:B------:R-:W-:Y:S01]  /*7c90*/  FMUL.FTZ R25, R3.reuse, R81 ;  /* 0x0000005103197220 */ /* 0x040fe20000410000 */
[----:B------:R-:W-:Y:S01]  /*7ca0*/  MUFU.EX2 R133, R133 ;  /* 0x0000008500857308 */ /* 0x000fe20000000800 */
[C---:B------:R-:W-:Y:S02]  /*7cb0*/  FMUL.FTZ R32, R3.reuse, R88 ;  /* 0x0000005803207220 */ /* 0x040fe40000410000 */
[----:B------:R-:W-:Y:S01]  /*7cc0*/  FMUL.FTZ R33, R3, R89 ;  /* 0x0000005903217220 */ /* 0x000fe20000410000 */
[----:B--2---:R-:W-:Y:S01]  /*7cd0*/  F2FP.BF16.PACK_AB R122, R129, R118 ;  /* 0x00000076817a723e */ /* 0x004fe200000010ff */
[C---:B------:R-:W-:Y:S02]  /*7ce0*/  FMUL.FTZ R40, R3.reuse, R96 ;  /* 0x0000006003287220 */ /* 0x040fe40000410000 */
[C---:B------:R-:W-:Y:S02]  /*7cf0*/  FMUL.FTZ R41, R3.reuse, R97 ;  /* 0x0000006103297220 */ /* 0x040fe40000410000 */
[C---:B------:R-:W-:Y:S01]  /*7d00*/  FMUL.FTZ R48, R3.reuse, R104 ;  /* 0x0000006803307220 */ /* 0x040fe20000410000 */
[----:B------:R-:W2:Y:S01]  /*7d10*/  MUFU.EX2 R132, R132 ;  /* 0x0000008400847308 */ /* 0x000ea20000000800 */
[C---:B------:R-:W-:Y:S02]  /*7d20*/  FMUL.FTZ R49, R3.reuse, R105 ;  /* 0x0000006903317220 */ /* 0x040fe40000410000 */
[C---:B------:R-:W-:Y:S02]  /*7d30*/  FMUL.FTZ R52, R3.reuse, R52 ;  /* 0x0000003403347220 */ /* 0x040fe40000410000 */
[C---:B-1----:R-:W-:Y:S02]  /*7d40*/  FMUL.FTZ R6, R2.reuse, R114 ;  /* 0x0000007202067220 */ /* 0x042fe40000410000 */
[C---:B------:R-:W-:Y:S02]  /*7d50*/  FMUL.FTZ R7, R2.reuse, R115 ;  /* 0x0000007302077220 */ /* 0x040fe40000410000 */
[C---:B------:R-:W-:Y:S01]  /*7d60*/  FMUL.FTZ R10, R2.reuse, R110 ;  /* 0x0000006e020a7220 */ /* 0x040fe20000410000 */
[----:B------:R-:W-:Y:S01]  /*7d70*/  MUFU.EX2 R131, R131 ;  /* 0x0000008300837308 */ /* 0x000fe20000000800 */
[C---:B------:R-:W-:Y:S02]  /*7d80*/  FMUL.FTZ R11, R2.reuse, R111 ;  /* 0x0000006f020b7220 */ /* 0x040fe40000410000 */
[C---:B------:R-:W-:Y:S01]  /*7d90*/  FMUL.FTZ R18, R2.reuse, R74 ;  /* 0x0000004a02127220 */ /* 0x040fe20000410000 */
[----:B------:R-:W-:Y:S01]  /*7da0*/  LDSM.16.MT88.4 R108, [R204+0x2900] ;  /* 0x00290000cc6c783b */ /* 0x000fe20000004200 */
[C---:B------:R-:W-:Y:S02]  /*7db0*/  FMUL.FTZ R19, R2.reuse, R75 ;  /* 0x0000004b02137220 */ /* 0x040fe40000410000 */
[C---:B------:R-:W-:Y:S02]  /*7dc0*/  FMUL.FTZ R26, R2.reuse, R82 ;  /* 0x00000052021a7220 */ /* 0x040fe40000410000 */
[C---:B------:R-:W-:Y:S01]  /*7dd0*/  FMUL.FTZ R27, R2.reuse, R83 ;  /* 0x00000053021b7220 */ /* 0x040fe20000410000 */
[----:B------:R-:W1:Y:S01]  /*7de0*/  MUFU.EX2 R130, R130 ;  /* 0x0000008200827308 */ /* 0x000e620000000800 */
[C---:B------:R-:W-:Y:S01]  /*7df0*/  FMUL.FTZ R34, R2.reuse, R90 ;  /* 0x0000005a02227220 */ /* 0x040fe20000410000 */
[----:B------:R-:W-:Y:S01]  /*7e00*/  LDSM.16.MT88.4 R72, [R201+0x3100] ;  /* 0x00310000c948783b */ /* 0x000fe20000004200 */
[----:B------:R-:W-:Y:S01]  /*7e10*/  FMUL.FTZ R35, R2, R91 ;  /* 0x0000005b02237220 */ /* 0x000fe20000410000 */
[----:B--2---:R-:W-:Y:S01]  /*7e20*/  F2FP.BF16.PACK_AB R121, R132, R133 ;  /* 0x000000858479723e */ /* 0x004fe200000010ff */
[C---:B------:R-:W-:Y:S02]  /*7e30*/  FMUL.FTZ R42, R2.reuse, R98 ;  /* 0x00000062022a7220 */ /* 0x040fe40000410000 */
[C---:B------:R-:W-:Y:S02]  /*7e40*/  FMUL.FTZ R43, R2.reuse, R99 ;  /* 0x00000063022b7220 */ /* 0x040fe40000410000 */
[C---:B------:R-:W-:Y:S01]  /*7e50*/  FMUL.FTZ R50, R2.reuse, R106 ;  /* 0x0000006a02327220 */ /* 0x040fe20000410000 */
[----:B------:R-:W-:Y:S01]  /*7e60*/  LDSM.16.MT88.4 R80, [R204+0x900] ;  /* 0x00090000cc50783b */ /* 0x000fe20000004200 */
[C---:B------:R-:W-:Y:S01]  /*7e70*/  FMUL.FTZ R51, R2.reuse, R107 ;  /* 0x0000006b02337220 */ /* 0x040fe20000410000 */
[----:B------:R-:W-:Y:S01]  /*7e80*/  MUFU.EX2 R137, R137 ;  /* 0x0000008900897308 */ /* 0x000fe20000000800 */
[C---:B------:R-:W-:Y:S02]  /*7e90*/  FMUL.FTZ R53, R3.reuse, R53 ;  /* 0x0000003503357220 */ /* 0x040fe40000410000 */
[C---:B------:R-:W-:Y:S02]  /*7ea0*/  FMUL.FTZ R54, R2.reuse, R54 ;  /* 0x0000003602367220 */ /* 0x040fe40000410000 */
[C---:B------:R-:W-:Y:S01]  /*7eb0*/  FMUL.FTZ R55, R2.reuse, R55 ;  /* 0x0000003702377220 */ /* 0x040fe20000410000 */
[----:B------:R-:W-:Y:S01]  /*7ec0*/  LDSM.16.MT88.4 R88, [R200+0x900] ;  /* 0x00090000c858783b */ /* 0x000fe20000004200 */
[C---:B------:R-:W-:Y:S02]  /*7ed0*/  FMUL.FTZ R56, R3.reuse, R56 ;  /* 0x0000003803387220 */ /* 0x040fe40000410000 */
[C---:B------:R-:W-:Y:S01]  /*7ee0*/  FMUL.FTZ R57, R3.reuse, R57 ;  /* 0x0000003903397220 */ /* 0x040fe20000410000 */
[----:B------:R-:W2:Y:S01]  /*7ef0*/  MUFU.EX2 R144, R144 ;  /* 0x0000009000907308 */ /* 0x000ea20000000800 */
[----:B------:R-:W-:Y:S01]  /*7f00*/  FMUL.FTZ R58, R2, R58 ;  /* 0x0000003a023a7220 */ /* 0x000fe20000410000 */
[----:B-1----:R-:W-:Y:S01]  /*7f10*/  F2FP.BF16.PACK_AB R123, R130, R131 ;  /* 0x00000083827b723e */ /* 0x002fe200000010ff */
[C---:B------:R-:W-:Y:S01]  /*7f20*/  FMUL.FTZ R59, R2.reuse, R59 ;  /* 0x0000003b023b7220 */ /* 0x040fe20000410000 */
[----:B------:R-:W-:Y:S01]  /*7f30*/  LDSM.16.MT88.4 R96, [R200+0x2900] ;  /* 0x00290000c860783b */ /* 0x000fe20000004200 */
[C---:B------:R-:W-:Y:S02]  /*7f40*/  FMUL.FTZ R60, R3.reuse, R60 ;  /* 0x0000003c033c7220 */ /* 0x040fe40000410000 */
[C---:B------:R-:W-:Y:S02]  /*7f50*/  FMUL.FTZ R61, R3.reuse, R61 ;  /* 0x0000003d033d7220 */ /* 0x040fe40000410000 */
[C---:B---3--:R-:W-:Y:S01]  /*7f60*/  HMMA.16816.F32.BF16 R4, R120.reuse, R12, R4 ;  /* 0x0000000c7804723c */ /* 0x048fe20000041804 */
[----:B------:R-:W-:Y:S02]  /*7f70*/  MUFU.EX2 R147, R147 ;  /* 0x0000009300937308 */ /* 0x000fe40000000800 */
[----:B------:R-:W-:Y:S02]  /*7f80*/  LDSM.16.MT88.4 R104, [R202+0x5900] ;  /* 0x00590000ca68783b */ /* 0x000fe40000004200 */
[C---:B------:R-:W-:Y:S02]  /*7f90*/  FMUL.FTZ R62, R2.reuse, R62 ;  /* 0x0000003e023e7220 */ /* 0x040fe40000410000 */
[C---:B------:R-:W-:Y:S01]  /*7fa0*/  FMUL.FTZ R12, R3.reuse, R68 ;  /* 0x00000044030c7220 */ /* 0x040fe20000410000 */
[C---:B------:R-:W-:Y:S03]  /*7fb0*/  HMMA.16816.F32.BF16 R8, R120.reuse, R14, R8 ;  /* 0x0000000e7808723c */ /* 0x040fe60000041808 */
[----:B------:R-:W-:Y:S01]  /*7fc0*/  MUFU.EX2 R156, R156 ;  /* 0x0000009c009c7308 */ /* 0x000fe20000000800 */
[C---:B------:R-:W-:Y:S02]  /*7fd0*/  FMUL.FTZ R13, R3.reuse, R69 ;  /* 0x00000045030d7220 */ /* 0x040fe40000410000 */
[C---:B------:R-:W-:Y:S02]  /*7fe0*/  FMUL.FTZ R63, R2.reuse, R63 ;  /* 0x0000003f023f7220 */ /* 0x040fe40000410000 */
[C---:B------:R-:W-:Y:S04]  /*7ff0*/  FMUL.FTZ R14, R2.reuse, R70 ;  /* 0x00000046020e7220 */ /* 0x040fe80000410000 */
[C---:B------:R-:W-:Y:S01]  /*8000*/  FMUL.FTZ R15, R2.reuse, R71 ;  /* 0x00000047020f7220 */ /* 0x040fe20000410000 */
[----:B------:R-:W-:Y:S01]  /*8010*/  MUFU.EX2 R158, R158 ;  /* 0x0000009e009e7308 */ /* 0x000fe20000000800 */
[----:B------:R-:W1:Y:S01]  /*8020*/  LDSM.16.MT88.4 R68, [R202+0x3100] ;  /* 0x00310000ca44783b */ /* 0x000e620000004200 */
[C---:B------:R-:W-:Y:S02]  /*8030*/  FMUL.FTZ R64, R3.reuse, R64 ;  /* 0x0000004003407220 */ /* 0x040fe40000410000 */
[C---:B------:R-:W-:Y:S02]  /*8040*/  FMUL.FTZ R65, R3.reuse, R65 ;  /* 0x0000004103417220 */ /* 0x040fe40000410000 */
[C---:B------:R-:W-:Y:S03]  /*8050*/  HMMA.16816.F32.BF16 R12, R120.reuse, R20, R12 ;  /* 0x00000014780c723c */ /* 0x040fe6000004180c */
[C---:B------:R-:W-:Y:S01]  /*8060*/  FMUL.FTZ R66, R2.reuse, R66 ;  /* 0x0000004202427220 */ /* 0x040fe20000410000 */
[----:B------:R-:W3:Y:S01]  /*8070*/  MUFU.EX2 R161, R161 ;  /* 0x000000a100a17308 */ /* 0x000ee20000000800 */
[C---:B------:R-:W-:Y:S02]  /*8080*/  FMUL.FTZ R67, R2.reuse, R67 ;  /* 0x0000004302437220 */ /* 0x040fe40000410000 */
[C---:B------:R-:W-:Y:S01]  /*8090*/  FMUL.FTZ R20, R3.reuse, R76 ;  /* 0x0000004c03147220 */ /* 0x040fe20000410000 */
[C---:B------:R-:W-:Y:S04]  /*80a0*/  HMMA.16816.F32.BF16 R16, R120.reuse, R22, R16 ;  /* 0x000000167810723c */ /* 0x040fe80000041810 */
[----:B------:R-:W-:Y:S02]  /*80b0*/  FMUL.FTZ R21, R3, R77 ;  /* 0x0000004d03157220 */ /* 0x000fe40000410000 */
[----:B------:R-:W-:Y:S01]  /*80c0*/  MUFU.EX2 R174, R174 ;  /* 0x000000ae00ae7308 */ /* 0x000fe20000000800 */
[C---:B------:R-:W-:Y:S02]  /*80d0*/  FMUL.FTZ R22, R2.reuse, R78 ;  /* 0x0000004e02167220 */ /* 0x040fe40000410000 */
[----:B------:R-:W-:Y:S02]  /*80e0*/  FMUL.FTZ R23, R2, R79 ;  /* 0x0000004f02177220 */ /* 0x000fe40000410000 */
[----:B------:R-:W4:Y:S01]  /*80f0*/  LDSM.16.MT88.4 R76, [R200+0x3100] ;  /* 0x00310000c84c783b */ /* 0x000f220000004200 */
[--C-:B------:R-:W-:Y:S02]  /*8100*/  FFMA.FTZ R160, R227, c[0x0][0x2d0], -R134.reuse ;  /* 0x0000b400e3a07a23 */ /* 0x100fe40000010886 */
[--C-:B------:R-:W-:Y:S02]  /*8110*/  FFMA.FTZ R163, R163, c[0x0][0x2d0], -R134.reuse ;  /* 0x0000b400a3a37a23 */ /* 0x100fe40000010886 */
[C---:B------:R-:W-:Y:S01]  /*8120*/  HMMA.16816.F32.BF16 R20, R120.reuse, R28, R20 ;  /* 0x0000001c7814723c */ /* 0x040fe20000041814 */
[----:B------:R-:W-:Y:S02]  /*8130*/  MUFU.EX2 R224, R224 ;  /* 0x000000e000e07308 */ /* 0x000fe40000000800 */
[--C-:B------:R-:W-:Y:S02]  /*8140*/  FFMA.FTZ R227, R230, c[0x0][0x2d0], -R159.reuse ;  /* 0x0000b400e6e37a23 */ /* 0x100fe4000001089f */
[--C-:B------:R-:W-:Y:S02]  /*8150*/  FFMA.FTZ R229, R228, c[0x0][0x2d0], -R159.reuse ;  /* 0x0000b400e4e57a23 */ /* 0x100fe4000001089f */
[C---:B------:R-:W-:Y:S01]  /*8160*/  FMUL.FTZ R28, R3.reuse, R84 ;  /* 0x00000054031c7220 */ /* 0x040fe20000410000 */
[C---:B------:R-:W-:Y:S03]  /*8170*/  HMMA.16816.F32.BF16 R24, R120.reuse, R30, R24 ;  /* 0x0000001e7818723c */ /* 0x040fe60000041818 */
[----:B------:R-:W-:Y:S01]  /*8180*/  MUFU.EX2 R160, R160 ;  /* 0x000000a000a07308 */ /* 0x000fe20000000800 */
[----:B------:R-:W-:Y:S02]  /*8190*/  FMUL.FTZ R29, R3, R85 ;  /* 0x00000055031d7220 */ /* 0x000fe40000410000 */
[--C-:B------:R-:W-:Y:S02]  /*81a0*/  FFMA.FTZ R228, R241, c[0x0][0x2d0], -R134.reuse ;  /* 0x0000b400f1e47a23 */ /* 0x100fe40000010886 */
[C---:B------:R-:W-:Y:S04]  /*81b0*/  FMUL.FTZ R30, R2.reuse, R86 ;  /* 0x00000056021e7220 */ /* 0x040fe80000410000 */
[----:B------:R-:W-:Y:S01]  /*81c0*/  FMUL.FTZ R31, R2, R87 ;  /* 0x00000057021f7220 */ /* 0x000fe20000410000 */
[----:B------:R-:W5:Y:S01]  /*81d0*/  MUFU.EX2 R163, R163 ;  /* 0x000000a300a37308 */ /* 0x000f620000000800 */
[----:B------:R-:W-:Y:S01]  /*81e0*/  LDSM.16.MT88.4 R84, [R201+0x900] ;  /* 0x00090000c954783b */ /* 0x000fe20000004200 */
[--C-:B------:R-:W-:Y:S02]  /*81f0*/  FFMA.FTZ R233, R233, c[0x0][0x2d0], -R134.reuse ;  /* 0x0000b400e9e97a23 */ /* 0x100fe40000010886 */
[--C-:B------:R-:W-:Y:S02]  /*8200*/  FFMA.FTZ R230, R237, c[0x0][0x2d0], -R134.reuse ;  /* 0x0000b400ede67a23 */ /* 0x100fe40000010886 */
[C---:B------:R-:W-:Y:S03]  /*8210*/  HMMA.16816.F32.BF16 R28, R120.reuse, R36, R28 ;  /* 0x00000024781c723c */ /* 0x040fe6000004181c */
[--C-:B------:R-:W-:Y:S01]  /*8220*/  FFMA.FTZ R235, R235, c[0x0][0x2d0], -R134.reuse ;  /* 0x0000b400ebeb7a23 */ /* 0x100fe20000010886 */
[----:B------:R-:W1:Y:S01]  /*8230*/  MUFU.EX2 R227, R227 ;  /* 0x000000e300e37308 */ /* 0x000e620000000800 */
[--C-:B------:R-:W-:Y:S02]  /*8240*/  FFMA.FTZ R237, R238, c[0x0][0x2d0], -R159.reuse ;  /* 0x0000b400eeed7a23 */ /* 0x100fe4000001089f */
[C---:B------:R-:W-:Y:S01]  /*8250*/  FMUL.FTZ R36, R3.reuse, R92 ;  /* 0x0000005c03247220 */ /* 0x040fe20000410000 */
[C---:B------:R-:W-:Y:S04]  /*8260*/  HMMA.16816.F32.BF16 R32, R120.reuse, R38, R32 ;  /* 0x000000267820723c */ /* 0x040fe80000041820 */
[----:B------:R-:W-:Y:S02]  /*8270*/  FMUL.FTZ R37, R3, R93 ;  /* 0x0000005d03257220 */ /* 0x000fe40000410000 */
[----:B------:R-:W1:Y:S01]  /*8280*/  MUFU.EX2 R229, R229 ;  /* 0x000000e500e57308 */ /* 0x000e620000000800 */
[C---:B------:R-:W-:Y:S02]  /*8290*/  FMUL.FTZ R38, R2.reuse, R94 ;  /* 0x0000005e02267220 */ /* 0x040fe40000410000 */
[----:B------:R-:W-:Y:S02]  /*82a0*/  FMUL.FTZ R39, R2, R95 ;  /* 0x0000005f02277220 */ /* 0x000fe40000410000 */
[----:B------:R-:W-:Y:S01]  /*82b0*/  LDSM.16.MT88.4 R92, [R200+0x4900] ;  /* 0x00490000c85c783b */ /* 0x000fe20000004200 */
        /* <DEDUP_REMOVED lines=8> */
[----:B------:R-:W3:Y:S01]  /*8340*/  MUFU.EX2 R233, R233 ;  /* 0x000000e900e97308 */ /* 0x000ee20000000800 */
[----:B------:R-:W-:Y:S02]  /*8350*/  FMUL.FTZ R45, R3, R101 ;  /* 0x00000065032d7220 */ /* 0x000fe40000410000 */
[--C-:B------:R-:W-:Y:S02]  /*8360*/  FFMA.FTZ R239, R239, c[0x0][0x2d0], -R134.reuse ;  /* 0x0000b400efef7a23 */ /* 0x100fe40000010886 */
[C---:B------:R-:W-:Y:S04]  /*8370*/  FMUL.FTZ R46, R2.reuse, R102 ;  /* 0x00000066022e7220 */ /* 0x040fe80000410000 */
[----:B------:R-:W-:Y:S01]  /*8380*/  FMUL.FTZ R47, R2, R103 ;  /* 0x00000067022f7220 */ /* 0x000fe20000410000 */
[----:B------:R-:W-:Y:S01]  /*8390*/  MUFU.EX2 R230, R230 ;  /* 0x000000e600e67308 */ /* 0x000fe20000000800 */
[----:B------:R-:W-:Y:S01]  /*83a0*/  LDSM.16.MT88.4 R100, [R204+0x5900] ;  /* 0x00590000cc64783b */ /* 0x000fe20000004200 */
[--C-:B------:R-:W-:Y:S02]  /*83b0*/  FFMA.FTZ R243, R184, c[0x0][0x2d0], -R159.reuse ;  /* 0x0000b400b8f37a23 */ /* 0x100fe4000001089f */
[--C-:B------:R-:W-:Y:S02]  /*83c0*/  FFMA.FTZ R247, R162, c[0x0][0x2d0], -R159.reuse ;  /* 0x0000b400a2f77a23 */ /* 0x100fe4000001089f */
[C---:B-1----:R-:W-:Y:S03]  /*83d0*/  HMMA.16816.F32.BF16 R44, R120.reuse, R68, R44 ;  /* 0x00000044782c723c */ /* 0x042fe6000004182c */
[--C-:B------:R-:W-:Y:S01]  /*83e0*/  FFMA.FTZ R162, R231, c[0x0][0x2d0], -R134.reuse ;  /* 0x0000b400e7a27a23 */ /* 0x100fe20000010886 */
[----:B------:R-:W1:Y:S01]  /*83f0*/  MUFU.EX2 R235, R235 ;  /* 0x000000eb00eb7308 */ /* 0x000e620000000800 */
[--C-:B------:R-:W-:Y:S02]  /*8400*/  FFMA.FTZ R225, R225, c[0x0][0x2d0], -R134.reuse ;  /* 0x0000b400e1e17a23 */ /* 0x100fe40000010886 */
[----:B--2---:R-:W-:Y:S01]  /*8410*/  F2FP.BF16.PACK_AB R68, R144, R137 ;  /* 0x000000899044723e */ /* 0x004fe200000010ff */
[C---:B------:R-:W-:Y:S04]  /*8420*/  HMMA.16816.F32.BF16 R48, R120.reuse, R70, R48 ;  /* 0x000000467830723c */ /* 0x040fe80000041830 */
[----:B---3--:R-:W-:Y:S01]  /*8430*/  F2FP.BF16.PACK_AB R69, R161, R158 ;  /* 0x0000009ea145723e */ /* 0x008fe200000010ff */
[--C-:B------:R-:W-:Y:S01]  /*8440*/  FFMA.FTZ R175, R175, c[0x0][0x2d0], -R134.reuse ;  /* 0x0000b400afaf7a23 */ /* 0x100fe20000010886 */
[----:B------:R-:W-:Y:S01]  /*8450*/  MUFU.EX2 R232, R232 ;  /* 0x000000e800e87308 */ /* 0x000fe20000000800 */
[----:B------:R-:W-:Y:S01]  /*8460*/  F2FP.BF16.PACK_AB R70, R156, R147 ;  /* 0x000000939c46723e */ /* 0x000fe200000010ff */
[C---:B------:R-:W-:Y:S04]  /*8470*/  HMMA.16816.F32.BF16 R52, R120.reuse, R72, R52 ;  /* 0x000000487834723c */ /* 0x040fe80000041834 */
[----:B-----5:R-:W-:Y:S01]  /*8480*/  F2FP.BF16.PACK_AB R71, R163, R160 ;  /* 0x000000a0a347723e */ /* 0x020fe200000010ff */
[--C-:B------:R-:W-:Y:S02]  /*8490*/  FFMA.FTZ R184, R173, c[0x0][0x2d0], -R134.reuse ;  /* 0x0000b400adb87a23 */ /* 0x100fe40000010886 */
[--C-:B------:R-:W-:Y:S01]  /*84a0*/  FFMA.FTZ R145, R145, c[0x0][0x2d0], -R159.reuse ;  /* 0x0000b40091917a23 */ /* 0x100fe2000001089f */
[C---:B------:R-:W-:Y:S01]  /*84b0*/  HMMA.16816.F32.BF16 R56, R120.reuse, R74, R56 ;  /* 0x0000004a7838723c */ /* 0x040fe20000041838 */
[----:B------:R-:W2:Y:S01]  /*84c0*/  LDSM.16.MT88.4 R72, [R202+0x900] ;  /* 0x00090000ca48783b */ /* 0x000ea20000004200 */
[----:B------:R-:W-:Y:S02]  /*84d0*/  MUFU.EX2 R237, R237 ;  /* 0x000000ed00ed7308 */ /* 0x000fe40000000800 */
[--C-:B------:R-:W-:Y:S02]  /*84e0*/  FFMA.FTZ R138, R138, c[0x0][0x2d0], -R159.reuse ;  /* 0x0000b4008a8a7a23 */ /* 0x100fe4000001089f */
[----:B------:R-:W-:Y:S02]  /*84f0*/  FFMA.FTZ R159, R136, c[0x0][0x2d0], -R159 ;  /* 0x0000b400889f7a23 */ /* 0x000fe4000001089f */
[C---:B----4-:R-:W-:Y:S04]  /*8500*/  HMMA.16816.F32.BF16 R60, R120.reuse, R76, R60 ;  /* 0x0000004c783c723c */ /* 0x050fe8000004183c */
[----:B------:R-:W-:Y:S01]  /*8510*/  MUFU.EX2 R234, R234 ;  /* 0x000000ea00ea7308 */ /* 0x000fe20000000800 */
[--C-:B------:R-:W-:Y:S02]  /*8520*/  FFMA.FTZ R136, R157, c[0x0][0x2d0], -R134.reuse ;  /* 0x0000b4009d887a23 */ /* 0x100fe40000010886 */
[--C-:B------:R-:W-:Y:S01]  /*8530*/  FFMA.FTZ R139, R139, c[0x0][0x2d0], -R134.reuse ;  /* 0x0000b4008b8b7a23 */ /* 0x100fe20000010886 */
[----:B------:R-:W-:Y:S01]  /*8540*/  HMMA.16816.F32.BF16 R64, R120, R78, R64 ;  /* 0x0000004e7840723c */ /* 0x000fe20000041840 */
[----:B------:R-:W3:Y:S03]  /*8550*/  LDSM.16.MT88.4 R76, [R204+0x3900] ;  /* 0x00390000cc4c783b */ /* 0x000ee60000004200 */
[--C-:B------:R-:W-:Y:S02]  /*8560*/  FFMA.FTZ R135, R135, c[0x0][0x2d0], -R134.reuse ;  /* 0x0000b40087877a23 */ /* 0x100fe40000010886 */
[----:B------:R-:W-:Y:S01]  /*8570*/  MUFU.EX2 R241, R241 ;  /* 0x000000f100f17308 */ /* 0x000fe20000000800 */
[----:B------:R-:W-:Y:S01]  /*8580*/  FFMA.FTZ R134, R117, c[0x0][0x2d0], -R134 ;  /* 0x0000b40075867a23 */ /* 0x000fe20000010886 */
[C---:B------:R-:W-:Y:S05]  /*8590*/  HMMA.16816.F32.BF16 R4, R68.reuse, R80, R4 ;  /* 0x000000504404723c */ /* 0x040fea0000041804 */
[----:B------:R-:W-:Y:S02]  /*85a0*/  FFMA.FTZ R128, R3, R216, R128 ;  /* 0x000000d803807223 */ /* 0x000fe40000010080 */
[----:B------:R-:W-:Y:S01]  /*85b0*/  FFMA.FTZ R133, R2, R217, R133 ;  /* 0x000000d902857223 */ /* 0x000fe20000010085 */
[C---:B------:R-:W-:Y:S01]  /*85c0*/  HMMA.16816.F32.BF16 R8, R68.reuse, R82, R8 ;  /* 0x000000524408723c */ /* 0x040fe20000041808 */
[----:B------:R-:W-:Y:S01]  /*85d0*/  LDSM.16.MT88.4 R80, [R201+0x3900] ;  /* 0x00390000c950783b */ /* 0x000fe20000004200 */
[----:B------:R-:W-:Y:S02]  /*85e0*/  MUFU.EX2 R236, R236 ;  /* 0x000000ec00ec7308 */ /* 0x000fe40000000800 */
[----:B------:R-:W-:Y:S02]  /*85f0*/  FADD.FTZ R119, R119, R128 ;  /* 0x0000008077777221 */ /* 0x000fe40000010000 */
[----:B------:R-:W-:Y:S02]  /*8600*/  FADD.FTZ R132, R132, R133 ;  /* 0x0000008584847221 */ /* 0x000fe40000010000 */
[----:B------:R-:W-:Y:S01]  /*8610*/  FADD.FTZ R118, R118, R119 ;  /* 0x0000007776767221 */ /* 0x000fe20000010000 */
[C---:B--2---:R-:W-:Y:S03]  /*8620*/  HMMA.16816.F32.BF16 R12, R68.reuse, R72, R12 ;  /* 0x00000048440c723c */ /* 0x044fe6000004180c */
[----:B------:R-:W-:Y:S01]  /*8630*/  MUFU.EX2 R245, R245 ;  /* 0x000000f500f57308 */ /* 0x000fe20000000800 */
[----:B------:R-:W-:Y:S02]  /*8640*/  FADD.FTZ R3, R131, R132 ;  /* 0x0000008483037221 */ /* 0x000fe40000010000 */
[----:B------:R-:W-:Y:S02]  /*8650*/  FADD.FTZ R118, R129, R118 ;  /* 0x0000007681767221 */ /* 0x000fe40000010000 */
[C---:B------:R-:W-:Y:S01]  /*8660*/  HMMA.16816.F32.BF16 R16, R68.reuse, R74, R16 ;  /* 0x0000004a4410723c */ /* 0x040fe20000041810 */
[----:B------:R-:W2:Y:S03]  /*8670*/  LDSM.16.MT88.4 R72, [R202+0x3900] ;  /* 0x00390000ca48783b */ /* 0x000ea60000004200 */
[----:B------:R-:W-:Y:S01]  /*8680*/  FADD.FTZ R3, R130, R3 ;  /* 0x0000000382037221 */ /* 0x000fe20000010000 */
[----:B------:R-:W-:Y:S01]  /*8690*/  MUFU.EX2 R238, R238 ;  /* 0x000000ee00ee7308 */ /* 0x000fe20000000800 */
[----:B------:R-:W-:Y:S02]  /*86a0*/  FADD.FTZ R137, R137, R118 ;  /* 0x0000007689897221 */ /* 0x000fe40000010000 */
[C---:B------:R-:W-:Y:S04]  /*86b0*/  HMMA.16816.F32.BF16 R20, R68.reuse, R84, R20 ;  /* 0x000000544414723c */ /* 0x040fe80000041814 */
[----:B------:R-:W-:Y:S02]  /*86c0*/  FADD.FTZ R158, R158, R3 ;  /* 0x000000039e9e7221 */ /* 0x000fe40000010000 */
[----:B------:R-:W-:Y:S01]  /*86d0*/  FADD.FTZ R144, R144, R137 ;  /* 0x0000008990907221 */ /* 0x000fe20000010000 */
[----:B------:R-:W-:Y:S01]  /*86e0*/  MUFU.EX2 R239, R239 ;  /* 0x000000ef00ef7308 */ /* 0x000fe20000000800 */
[C---:B------:R-:W-:Y:S01]  /*86f0*/  HMMA.16816.F32.BF16 R24, R68.reuse, R86, R24 ;  /* 0x000000564418723c */ /* 0x040fe20000041818 */
[----:B------:R-:W4:Y:S03]  /*8700*/  LDSM.16.MT88.4 R84, [R200+0x3900] ;  /* 0x00390000c854783b */ /* 0x000f260000004200 */
[----:B------:R-:W-:Y:S02]  /*8710*/  FADD.FTZ R161, R161, R158 ;  /* 0x0000009ea1a17221 */ /* 0x000fe40000010000 */
[----:B------:R-:W-:Y:S02]  /*8720*/  FADD.FTZ R147, R147, R144 ;  /* 0x0000009093937221 */ /* 0x000fe40000010000 */
[C---:B------:R-:W-:Y:S01]  /*8730*/  HMMA.16816.F32.BF16 R28, R68.reuse, R88, R28 ;  /* 0x00000058441c723c */ /* 0x040fe2000004181c */
[----:B------:R-:W-:Y:S03]  /*8740*/  MUFU.EX2 R226, R226 ;  /* 0x000000e200e27308 */ /* 0x000fe60000000800 */
[----:B------:R-:W-:Y:S02]  /*8750*/  FADD.FTZ R160, R160, R161 ;  /* 0x000000a1a0a07221 */ /* 0x000fe40000010000 */
[----:B------:R-:W-:Y:S02]  /*8760*/  FADD.FTZ R156, R156, R147 ;  /* 0x000000939c9c7221 */ /* 0x000fe40000010000 */
[C---:B------:R-:W-:Y:S01]  /*8770*/  HMMA.16816.F32.BF16 R32, R68.reuse, R90, R32 ;  /* 0x0000005a4420723c */ /* 0x040fe20000041820 */
[----:B------:R-:W-:Y:S02]  /*8780*/  LDSM.16.MT88.4 R88, [R200+0x4100] ;  /* 0x00410000c858783b */ /* 0x000fe40000004200 */
[----:B------:R-:W-:Y:S01]  /*8790*/  MUFU.EX2 R243, R243 ;  /* 0x000000f300f37308 */ /* 0x000fe20000000800 */
[----:B------:R-:W-:Y:S04]  /*87a0*/  FADD.FTZ R163, R163, R160 ;  /* 0x000000a0a3a37221 */ /* 0x000fe80000010000 */
[C---:B---3--:R-:W-:Y:S05]  /*87b0*/  HMMA.16816.F32.BF16 R36, R68.reuse, R76, R36 ;  /* 0x0000004c4424723c */ /* 0x048fea0000041824 */
[----:B------:R-:W-:Y:S03]  /*87c0*/  MUFU.EX2 R172, R172 ;  /* 0x000000ac00ac7308 */ /* 0x000fe60000000800 */
[C---:B------:R-:W-:Y:S01]  /*87d0*/  HMMA.16816.F32.BF16 R40, R68.reuse, R78, R40 ;  /* 0x0000004e4428723c */ /* 0x040fe20000041828 */
[----:B------:R-:W-:Y:S06]  /*87e0*/  LDSM.16.MT88.4 R76, [R202+0x1100] ;  /* 0x00110000ca4c783b */ /* 0x000fec0000004200 */
[----:B------:R-:W-:Y:S01]  /*87f0*/  MUFU.EX2 R247, R247 ;  /* 0x000000f700f77308 */ /* 0x000fe20000000800 */
[C---:B--2---:R-:W-:Y:S08]  /*8800*/  HMMA.16816.F32.BF16 R44, R68.reuse, R72, R44 ;  /* 0x00000048442c723c */ /* 0x044ff0000004182c */
[C---:B------:R-:W-:Y:S01]  /*8810*/  HMMA.16816.F32.BF16 R48, R68.reuse, R74, R48 ;  /* 0x0000004a4430723c */ /* 0x040fe20000041830 */
[----:B------:R-:W2:Y:S01]  /*8820*/  LDSM.16.MT88.4 R72, [R204+0x1100] ;  /* 0x00110000cc48783b */ /* 0x000ea20000004200 */
[----:B------:R-:W-:Y:S06]  /*8830*/  MUFU.EX2 R162, R162 ;  /* 0x000000a200a27308 */ /* 0x000fec0000000800 */
[C---:B------:R-:W-:Y:S04]  /*8840*/  HMMA.16816.F32.BF16 R52, R68.reuse, R80, R52 ;  /* 0x000000504434723c */ /* 0x040fe80000041834 */
[----:B------:R-:W-:Y:S04]  /*8850*/  MUFU.EX2 R225, R225 ;  /* 0x000000e100e17308 */ /* 0x000fe80000000800 */
[C---:B------:R-:W-:Y:S01]  /*8860*/  HMMA.16816.F32.BF16 R56, R68.reuse, R82, R56 ;  /* 0x000000524438723c */ /* 0x040fe20000041838 */
[----:B------:R-:W3:Y:S05]  /*8870*/  LDSM.16.MT88.4 R80, [R201+0x1100] ;  /* 0x00110000c950783b */ /* 0x000eea0000004200 */
[----:B------:R-:W-:Y:S02]  /*8880*/  MUFU.EX2 R175, R175 ;  /* 0x000000af00af7308 */ /* 0x000fe40000000800 */
[C---:B----4-:R-:W-:Y:S08]  /*8890*/  HMMA.16816.F32.BF16 R60, R68.reuse, R84, R60 ;  /* 0x00000054443c723c */ /* 0x050ff0000004183c */
[----:B------:R-:W-:Y:S01]  /*88a0*/  HMMA.16816.F32.BF16 R64, R68, R86, R64 ;  /* 0x000000564440723c */ /* 0x000fe20000041840 */
[----:B------:R-:W4:Y:S01]  /*88b0*/  LDSM.16.MT88.4 R84, [R200+0x1100] ;  /* 0x00110000c854783b */ /* 0x000f220000004200 */
[----:B------:R-:W-:Y:S05]  /*88c0*/  MUFU.EX2 R184, R184 ;  /* 0x000000b800b87308 */ /* 0x000fea0000000800 */
[----:B------:R-:W-:Y:S01]  /*88d0*/  F2FP.BF16.PACK_AB R68, R174, R227 ;  /* 0x000000e3ae44723e */ /* 0x000fe200000010ff */
[----:B------:R-:W-:Y:S01]  /*88e0*/  FADD.FTZ R227, R227, R156 ;  /* 0x0000009ce3e37221 */ /* 0x000fe20000010000 */
[----:B------:R-:W-:Y:S03]  /*88f0*/  F2FP.BF16.PACK_AB R70, R229, R224 ;  /* 0x000000e0e546723e */ /* 0x000fe600000010ff */
[----:B------:R-:W-:Y:S01]  /*8900*/  F2FP.BF16.PACK_AB R69, R233, R228 ;  /* 0x000000e4e945723e */ /* 0x000fe200000010ff */
[----:B------:R-:W-:Y:S01]  /*8910*/  MUFU.EX2 R146, R146 ;  /* 0x0000009200927308 */ /* 0x000fe20000000800 */
[----:B-1----:R-:W-:Y:S01]  /*8920*/  F2FP.BF16.PACK_AB R71, R235, R230 ;  /* 0x000000e6eb47723e */ /* 0x002fe200000010ff */
[----:B------:R-:W-:Y:S02]  /*8930*/  FADD.FTZ R228, R228, R163 ;  /* 0x000000a3e4e47221 */ /* 0x000fe40000010000 */
[----:B------:R-:W-:Y:S02]  /*8940*/  FADD.FTZ R227, R174, R227 ;  /* 0x000000e3aee37221 */ /* 0x000fe40000010000 */
[----:B------:R-:W-:Y:S02]  /*8950*/  FADD.FTZ R233, R233, R228 ;  /* 0x000000e4e9e97221 */ /* 0x000fe40000010000 */
[C---:B--2---:R-:W-:Y:S02]  /*8960*/  HMMA.16816.F32.BF16 R4, R68.reuse, R72, R4 ;  /* 0x000000484404723c */ /* 0x044fe40000041804 */
[----:B------:R-:W1:Y:S01]  /*8970*/  MUFU.EX2 R145, R145 ;  /* 0x0000009100917308 */ /* 0x000e620000000800 */
[----:B------:R-:W-:Y:S02]  /*8980*/  FADD.FTZ R224, R224, R227 ;  /* 0x000000e3e0e07221 */ /* 0x000fe40000010000 */
[----:B------:R-:W-:Y:S02]  /*8990*/  FADD.FTZ R230, R230, R233 ;  /* 0x000000e9e6e67221 */ /* 0x000fe40000010000 */
[----:B------:R-:W-:Y:S01]  /*89a0*/  FADD.FTZ R229, R229, R224 ;  /* 0x000000e0e5e57221 */ /* 0x000fe20000010000 */
[C---:B------:R-:W-:Y:S01]  /*89b0*/  HMMA.16816.F32.BF16 R8, R68.reuse, R74, R8 ;  /* 0x0000004a4408723c */ /* 0x040fe20000041808 */
[----:B------:R-:W2:Y:S03]  /*89c0*/  LDSM.16.MT88.4 R72, [R204+0x4100] ;  /* 0x00410000cc48783b */ /* 0x000ea60000004200 */
[----:B------:R-:W-:Y:S01]  /*89d0*/  MUFU.EX2 R138, R138 ;  /* 0x0000008a008a7308 */ /* 0x000fe20000000800 */
[----:B------:R-:W-:Y:S03]  /*89e0*/  FADD.FTZ R235, R235, R230 ;  /* 0x000000e6ebeb7221 */ /* 0x000fe60000010000 */
[C---:B------:R-:W-:Y:S06]  /*89f0*/  HMMA.16816.F32.BF16 R12, R68.reuse, R76, R12 ;  /* 0x0000004c440c723c */ /* 0x040fec000004180c */
[----:B------:R-:W5:Y:S02]  /*8a00*/  MUFU.EX2 R159, R159 ;  /* 0x0000009f009f7308 */ /* 0x000f640000000800 */
[C---:B------:R-:W-:Y:S01]  /*8a10*/  HMMA.16816.F32.BF16 R16, R68.reuse, R78, R16 ;  /* 0x0000004e4410723c */ /* 0x040fe20000041810 */
[----:B------:R-:W2:Y:S03]  /*8a20*/  LDSM.16.MT88.4 R76, [R202+0x4100] ;  /* 0x00410000ca4c783b */ /* 0x000ea60000004200 */
[----:B-1----:R-:W-:Y:S04]  /*8a30*/  F2FP.BF16.PACK_AB R120, R145, R146 ;  /* 0x000000929178723e */ /* 0x002fe800000010ff */
[C---:B---3--:R-:W-:Y:S01]  /*8a40*/  HMMA.16816.F32.BF16 R20, R68.reuse, R80, R20 ;  /* 0x000000504414723c */ /* 0x048fe20000041814 */
[----:B------:R-:W-:Y:S07]  /*8a50*/  MUFU.EX2 R136, R136 ;  /* 0x0000008800887308 */ /* 0x000fee0000000800 */
[C---:B------:R-:W-:Y:S01]  /*8a60*/  HMMA.16816.F32.BF16 R24, R68.reuse, R82, R24 ;  /* 0x000000524418723c */ /* 0x040fe20000041818 */
[----:B------:R-:W1:Y:S02]  /*8a70*/  LDSM.16.MT88.4 R80, [R201+0x4100] ;  /* 0x00410000c950783b */ /* 0x000e640000004200 */
[----:B------:R-:W3:Y:S01]  /*8a80*/  MUFU.EX2 R139, R139 ;  /* 0x0000008b008b7308 */ /* 0x000ee20000000800 */
[----:B-----5:R-:W-:Y:S04]  /*8a90*/  F2FP.BF16.PACK_AB R122, R159, R138 ;  /* 0x0000008a9f7a723e */ /* 0x020fe800000010ff */
[C---:B----4-:R-:W-:Y:S05]  /*8aa0*/  HMMA.16816.F32.BF16 R28, R68.reuse, R84, R28 ;  /* 0x00000054441c723c */ /* 0x050fea000004181c */
[----:B------:R-:W-:Y:S03]  /*8ab0*/  MUFU.EX2 R135, R135 ;  /* 0x0000008700877308 */ /* 0x000fe60000000800 */
[C---:B------:R-:W-:Y:S01]  /*8ac0*/  HMMA.16816.F32.BF16 R32, R68.reuse, R86, R32 ;  /* 0x000000564420723c */ /* 0x040fe20000041820 */
[----:B------:R-:W4:Y:S06]  /*8ad0*/  LDSM.16.MT88.4 R84, [R204+0x1900] ;  /* 0x00190000cc54783b */ /* 0x000f2c0000004200 */
[----:B------:R-:W5:Y:S01]  /*8ae0*/  MUFU.EX2 R134, R134 ;  /* 0x0000008600867308 */ /* 0x000f620000000800 */
[C---:B--2---:R-:W-:Y:S04]  /*8af0*/  HMMA.16816.F32.BF16 R36, R68.reuse, R72, R36 ;  /* 0x000000484424723c */ /* 0x044fe80000041824 */
[----:B---3--:R-:W-:Y:S04]  /*8b00*/  F2FP.BF16.PACK_AB R121, R139, R136 ;  /* 0x000000888b79723e */ /* 0x008fe800000010ff */
[C---:B------:R-:W-:Y:S01]  /*8b10*/  HMMA.16816.F32.BF16 R40, R68.reuse, R74, R40 ;  /* 0x0000004a4428723c */ /* 0x040fe20000041828 */
[----:B------:R-:W2:Y:S07]  /*8b20*/  LDSM.16.MT88.4 R72, [R202+0x1900] ;  /* 0x00190000ca48783b */ /* 0x000eae0000004200 */
[C---:B------:R-:W-:Y:S04]  /*8b30*/  HMMA.16816.F32.BF16 R44, R68.reuse, R76, R44 ;  /* 0x0000004c442c723c */ /* 0x040fe8000004182c */
[----:B-----5:R-:W-:Y:S04]  /*8b40*/  F2FP.BF16.PACK_AB R123, R134, R135 ;  /* 0x00000087867b723e */ /* 0x020fe800000010ff */
[C---:B------:R-:W-:Y:S01]  /*8b50*/  HMMA.16816.F32.BF16 R48, R68.reuse, R78, R48 ;  /* 0x0000004e4430723c */ /* 0x040fe20000041830 */
[----:B------:R-:W3:Y:S07]  /*8b60*/  LDSM.16.MT88.4 R76, [R201+0x1900] ;  /* 0x00190000c94c783b */ /* 0x000eee0000004200 */
[C---:B-1----:R-:W-:Y:S08]  /*8b70*/  HMMA.16816.F32.BF16 R52, R68.reuse, R80, R52 ;  /* 0x000000504434723c */ /* 0x042ff00000041834 */
[C---:B------:R-:W-:Y:S01]  /*8b80*/  HMMA.16816.F32.BF16 R56, R68.reuse, R82, R56 ;  /* 0x000000524438723c */ /* 0x040fe20000041838 */
[----:B------:R-:W1:Y:S07]  /*8b90*/  LDSM.16.MT88.4 R80, [R200+0x1900] ;  /* 0x00190000c850783b */ /* 0x000e6e0000004200 */
[C---:B------:R-:W-:Y:S08]  /*8ba0*/  HMMA.16816.F32.BF16 R60, R68.reuse, R88, R60 ;  /* 0x00000058443c723c */ /* 0x040ff0000004183c */
[----:B------:R-:W-:Y:S01]  /*8bb0*/  HMMA.16816.F32.BF16 R64, R68, R90, R64 ;  /* 0x0000005a4440723c */ /* 0x000fe20000041840 */
[----:B------:R-:W-:Y:S06]  /*8bc0*/  LDSM.16.MT88.4 R88, [R201+0x4900] ;  /* 0x00490000c958783b */ /* 0x000fec0000004200 */
        /* <DEDUP_REMOVED lines=9> */
[C---:B----4-:R-:W-:Y:S03]  /*8c60*/  HMMA.16816.F32.BF16 R4, R68.reuse, R84, R4 ;  /* 0x000000544404723c */ /* 0x050fe60000041804 */
[----:B------:R-:W-:Y:S02]  /*8c70*/  FADD.FTZ R238, R238, R245 ;  /* 0x000000f5eeee7221 */ /* 0x000fe40000010000 */
[----:B------:R-:W-:Y:S02]  /*8c80*/  FADD.FTZ R241, R241, R234 ;  /* 0x000000eaf1f17221 */ /* 0x000fe40000010000 */
[----:B------:R-:W-:Y:S01]  /*8c90*/  FADD.FTZ R239, R239, R238 ;  /* 0x000000eeefef7221 */ /* 0x000fe20000010000 */
[C---:B------:R-:W-:Y:S01]  /*8ca0*/  HMMA.16816.F32.BF16 R8, R68.reuse, R86, R8 ;  /* 0x000000564408723c */ /* 0x040fe20000041808 */
[----:B------:R-:W4:Y:S03]  /*8cb0*/  LDSM.16.MT88.4 R84, [R204+0x4900] ;  /* 0x00490000cc54783b */ /* 0x000f260000004200 */
[----:B------:R-:W-:Y:S04]  /*8cc0*/  FADD.FTZ R2, R162, R239 ;  /* 0x000000efa2027221 */ /* 0x000fe80000010000 */
[C---:B--2---:R-:W-:Y:S04]  /*8cd0*/  HMMA.16816.F32.BF16 R12, R68.reuse, R72, R12 ;  /* 0x00000048440c723c */ /* 0x044fe8000004180c */
[----:B------:R-:W-:Y:S04]  /*8ce0*/  FADD.FTZ R2, R225, R2 ;  /* 0x00000002e1027221 */ /* 0x000fe80000010000 */
[C---:B------:R-:W-:Y:S01]  /*8cf0*/  HMMA.16816.F32.BF16 R16, R68.reuse, R74, R16 ;  /* 0x0000004a4410723c */ /* 0x040fe20000041810 */
[----:B------:R-:W2:Y:S03]  /*8d00*/  LDSM.16.MT88.4 R72, [R202+0x4900] ;  /* 0x00490000ca48783b */ /* 0x000ea60000004200 */
[----:B------:R-:W-:Y:S02]  /*8d10*/  FADD.FTZ R3, R175, R2 ;  /* 0x00000002af037221 */ /* 0x000fe40000010000 */
[----:B------:R-:W-:Y:S02]  /*8d20*/  IMAD.MOV.U32 R2, RZ, RZ, R116 ;  /* 0x000000ffff027224 */ /* 0x000fe400078e0074 */
[C---:B---3--:R-:W-:Y:S04]  /*8d30*/  HMMA.16816.F32.BF16 R20, R68.reuse, R76, R20 ;  /* 0x0000004c4414723c */ /* 0x048fe80000041814 */
[----:B------:R-:W-:Y:S04]  /*8d40*/  FADD.FTZ R3, R184, R3 ;  /* 0x00000003b8037221 */ /* 0x000fe80000010000 */
[C---:B------:R-:W-:Y:S01]  /*8d50*/  HMMA.16816.F32.BF16 R24, R68.reuse, R78, R24 ;  /* 0x0000004e4418723c */ /* 0x040fe20000041818 */
[----:B------:R-:W3:Y:S03]  /*8d60*/  LDSM.16.MT88.4 R76, [R204+0x2100] ;  /* 0x00210000cc4c783b */ /* 0x000ee60000004200 */
[----:B------:R-:W-:Y:S02]  /*8d70*/  FADD.FTZ R136, R136, R3 ;  /* 0x0000000388887221 */ /* 0x000fe40000010000 */
[----:B------:R-:W-:Y:S02]  /*8d80*/  IMAD.MOV.U32 R3, RZ, RZ, R0 ;  /* 0x000000ffff037224 */ /* 0x000fe400078e0000 */
[C---:B-1----:R-:W-:Y:S04]  /*8d90*/  HMMA.16816.F32.BF16 R28, R68.reuse, R80, R28 ;  /* 0x00000050441c723c */ /* 0x042fe8000004181c */
[----:B------:R-:W-:Y:S04]  /*8da0*/  FADD.FTZ R136, R139, R136 ;  /* 0x000000888b887221 */ /* 0x000fe80000010000 */
[C---:B------:R-:W-:Y:S01]  /*8db0*/  HMMA.16816.F32.BF16 R32, R68.reuse, R82, R32 ;  /* 0x000000524420723c */ /* 0x040fe20000041820 */
[----:B------:R-:W1:Y:S03]  /*8dc0*/  LDSM.16.MT88.4 R80, [R202+0x2100] ;  /* 0x00210000ca50783b */ /* 0x000e660000004200 */
[----:B------:R-:W-:Y:S04]  /*8dd0*/  FADD.FTZ R135, R135, R136 ;  /* 0x0000008887877221 */ /* 0x000fe80000010000 */
[C---:B----4-:R-:W-:Y:S04]  /*8de0*/  HMMA.16816.F32.BF16 R36, R68.reuse, R84, R36 ;  /* 0x000000544424723c */ /* 0x050fe80000041824 */
[----:B------:R-:W-:Y:S04]  /*8df0*/  FADD.FTZ R217, R134, R135 ;  /* 0x0000008786d97221 */ /* 0x000fe80000010000 */
[C---:B------:R-:W-:Y:S01]  /*8e00*/  HMMA.16816.F32.BF16 R40, R68.reuse, R86, R40 ;  /* 0x000000564428723c */ /* 0x040fe20000041828 */
[----:B------:R-:W-:Y:S07]  /*8e10*/  LDSM.16.MT88.4 R84, [R200+0x2100] ;  /* 0x00210000c854783b */ /* 0x000fee0000004200 */
[C---:B--2---:R-:W-:Y:S08]  /*8e20*/  HMMA.16816.F32.BF16 R44, R68.reuse, R72, R44 ;  /* 0x00000048442c723c */ /* 0x044ff0000004182c */
[C---:B------:R-:W-:Y:S01]  /*8e30*/  HMMA.16816.F32.BF16 R48, R68.reuse, R74, R48 ;  /* 0x0000004a4430723c */ /* 0x040fe20000041830 */
[----:B------:R-:W2:Y:S07]  /*8e40*/  LDSM.16.MT88.4 R72, [R201+0x2100] ;  /* 0x00210000c948783b */ /* 0x000eae0000004200 */
        /* <DEDUP_REMOVED lines=11> */
[----:B------:R-:W-:Y:S02]  /*8f00*/  F2FP.BF16.PACK_AB R71, R184, R175 ;  /* 0x000000afb847723e */ /* 0x000fe400000010ff */
[----:B------:R-:W-:Y:S01]  /*8f10*/  IADD3 R184, R222, -0x1, RZ ;  /* 0xffffffffdeb87810 */ /* 0x000fe20007ffe0ff */
[----:B------:R-:W-:Y:S04]  /*8f20*/  FADD.FTZ R172, R172, R243 ;  /* 0x000000f3acac7221 */ /* 0x000fe80000010000 */
[C---:B---3--:R-:W-:Y:S03]  /*8f30*/  HMMA.16816.F32.BF16 R4, R68.reuse, R76, R4 ;  /* 0x0000004c4404723c */ /* 0x048fe60000041804 */
[----:B------:R-:W-:Y:S02]  /*8f40*/  FADD.FTZ R247, R247, R172 ;  /* 0x000000acf7f77221 */ /* 0x000fe40000010000 */
[----:B------:R-:W-:Y:S02]  /*8f50*/  IMAD.MOV.U32 R222, RZ, RZ, R184 ;  /* 0x000000ffffde7224 */ /* 0x000fe400078e00b8 */
[----:B------:R-:W-:Y:S01]  /*8f60*/  FADD.FTZ R146, R146, R247 ;  /* 0x000000f792927221 */ /* 0x000fe20000010000 */
[C---:B------:R-:W-:Y:S01]  /*8f70*/  HMMA.16816.F32.BF16 R8, R68.reuse, R78, R8 ;  /* 0x0000004e4408723c */ /* 0x040fe20000041808 */
[----:B------:R-:W3:Y:S03]  /*8f80*/  LDSM.16.MT88.4 R76, [R204+0x5100] ;  /* 0x00510000cc4c783b */ /* 0x000ee60000004200 */
[----:B------:R-:W-:Y:S04]  /*8f90*/  FADD.FTZ R145, R145, R146 ;  /* 0x0000009291917221 */ /* 0x000fe80000010000 */
[C---:B-1----:R-:W-:Y:S04]  /*8fa0*/  HMMA.16816.F32.BF16 R12, R68.reuse, R80, R12 ;  /* 0x00000050440c723c */ /* 0x042fe8000004180c */
[----:B------:R-:W-:Y:S04]  /*8fb0*/  FADD.FTZ R138, R138, R145 ;  /* 0x000000918a8a7221 */ /* 0x000fe80000010000 */
[C---:B------:R-:W-:Y:S01]  /*8fc0*/  HMMA.16816.F32.BF16 R16, R68.reuse, R82, R16 ;  /* 0x000000524410723c */ /* 0x040fe20000041810 */
[----:B------:R-:W1:Y:S03]  /*8fd0*/  LDSM.16.MT88.4 R80, [R202+0x5100] ;  /* 0x00510000ca50783b */ /* 0x000e660000004200 */
[----:B------:R-:W-:Y:S04]  /*8fe0*/  FADD.FTZ R216, R159, R138 ;  /* 0x0000008a9fd87221 */ /* 0x000fe80000010000 */
[C---:B--2---:R-:W-:Y:S08]  /*8ff0*/  HMMA.16816.F32.BF16 R20, R68.reuse, R72, R20 ;  /* 0x000000484414723c */ /* 0x044ff00000041814 */
[C---:B------:R-:W-:Y:S01]  /*9000*/  HMMA.16816.F32.BF16 R24, R68.reuse, R74, R24 ;  /* 0x0000004a4418723c */ /* 0x040fe20000041818 */
[----:B------:R-:W2:Y:S07]  /*9010*/  LDSM.16.MT88.4 R72, [R200+0x5100] ;  /* 0x00510000c848783b */ /* 0x000eae0000004200 */
[C---:B------:R-:W-:Y:S08]  /*9020*/  HMMA.16816.F32.BF16 R28, R68.reuse, R84, R28 ;  /* 0x00000054441c723c */ /* 0x040ff0000004181c */
[C---:B------:R-:W-:Y:S01]  /*9030*/  HMMA.16816.F32.BF16 R32, R68.reuse, R86, R32 ;  /* 0x000000564420723c */ /* 0x040fe20000041820 */
[----:B------:R-:W4:Y:S07]  /*9040*/  LDSM.16.MT88.4 R84, [R202+0x2900] ;  /* 0x00290000ca54783b */ /* 0x000f2e0000004200 */
[C---:B---3--:R-:W-:Y:S08]  /*9050*/  HMMA.16816.F32.BF16 R36, R68.reuse, R76, R36 ;  /* 0x0000004c4424723c */ /* 0x048ff00000041824 */
[C---:B------:R-:W-:Y:S08]  /*9060*/  HMMA.16816.F32.BF16 R40, R68.reuse, R78, R40 ;  /* 0x0000004e4428723c */ /* 0x040ff00000041828 */
[C---:B-1----:R-:W-:Y:S08]  /*9070*/  HMMA.16816.F32.BF16 R44, R68.reuse, R80, R44 ;  /* 0x00000050442c723c */ /* 0x042ff0000004182c */
[C---:B------:R-:W-:Y:S08]  /*9080*/  HMMA.16816.F32.BF16 R48, R68.reuse, R82, R48 ;  /* 0x000000524430723c */ /* 0x040ff00000041830 */
[C---:B------:R-:W-:Y:S08]  /*9090*/  HMMA.16816.F32.BF16 R52, R68.reuse, R88, R52 ;  /* 0x000000584434723c */ /* 0x040ff00000041834 */
[C---:B------:R-:W-:Y:S08]  /*90a0*/  HMMA.16816.F32.BF16 R56, R68.reuse, R90, R56 ;  /* 0x0000005a4438723c */ /* 0x040ff00000041838 */
[C---:B--2---:R-:W-:Y:S08]  /*90b0*/  HMMA.16816.F32.BF16 R60, R68.reuse, R72, R60 ;  /* 0x00000048443c723c */ /* 0x044ff0000004183c */
[----:B------:R-:W-:Y:S08]  /*90c0*/  HMMA.16816.F32.BF16 R64, R68, R74, R64 ;  /* 0x0000004a4440723c */ /* 0x000ff00000041840 */
[C---:B------:R-:W-:Y:S01]  /*90d0*/  HMMA.16816.F32.BF16 R112, R120.reuse, R108, R4 ;  /* 0x0000006c7870723c */ /* 0x040fe20000041804 */
[----:B------:R-:W1:Y:S07]  /*90e0*/  LDSM.16.MT88.4 R4, [R201+0x5900] ;  /* 0x00590000c904783b */ /* 0x000e6e0000004200 */
[C---:B------:R-:W-:Y:S01]  /*90f0*/  HMMA.16816.F32.BF16 R108, R120.reuse, R110, R8 ;  /* 0x0000006e786c723c */ /* 0x040fe20000041808 */
[----:B------:R-:W2:Y:S07]  /*9100*/  LDSM.16.MT88.4 R8, [R200+0x5900] ;  /* 0x00590000c808783b */ /* 0x000eae0000004200 */
[C---:B----4-:R-:W-:Y:S07]  /*9110*/  HMMA.16816.F32.BF16 R68, R120.reuse, R84, R12 ;  /* 0x000000547844723c */ /* 0x050fee000004180c */
[----:B------:R-:W-:Y:S01]  /*9120*/  IMAD.MOV.U32 R12, RZ, RZ, R116 ;  /* 0x000000ffff0c7224 */ /* 0x000fe200078e0074 */
        /* <DEDUP_REMOVED lines=9> */
[C---:B-1----:R-:W-:Y:S08]  /*91c0*/  HMMA.16816.F32.BF16 R52, R120.reuse, R4, R52 ;  /* 0x000000047834723c */ /* 0x042ff00000041834 */
[C---:B------:R-:W-:Y:S08]  /*91d0*/  HMMA.16816.F32.BF16 R56, R120.reuse, R6, R56 ;  /* 0x000000067838723c */ /* 0x040ff00000041838 */
[C---:B--2---:R-:W-:Y:S08]  /*91e0*/  HMMA.16816.F32.BF16 R60, R120.reuse, R8, R60 ;  /* 0x00000008783c723c */ /* 0x044ff0000004183c */
[----:B------:R-:W-:Y:S01]  /*91f0*/  HMMA.16816.F32.BF16 R64, R120, R10, R64 ;  /* 0x0000000a7840723c */ /* 0x000fe20000041840 */
[----:B------:R-:W-:-:S07]  /*9200*/  @P0 BRA `(.L_x_42) ;  /* 0xffffc39000000947 */ /* 0x000fce000383ffff */
.L_x_33:
[----:B------:R-:W1:Y:S01]  /*9210*/  S2UR UR7, SR_CTAID.X ;  /* 0x00000000000779c3 */ /* 0x000e620000002500 */
[----:B------:R-:W-:Y:S01]  /*9220*/  ULDC.64 UR4, c[0x0][0x2c8] ;  /* 0x0000b20000047ab9 */ /* 0x000fe20000000a00 */
[----:B------:R-:W-:Y:S01]  /*9230*/  PLOP3.LUT P0, PT, PT, PT, UP2, 0x40, 0x0 ;  /* 0x000000000000781c */ /* 0x000fe20003f0e828 */
[----:B-1----:R-:W-:-:S04]  /*9240*/  ULEA UR7, UR7, 0x7f, 0x7 ;  /* 0x0000007f07077891 */ /* 0x002fc8000f8e383f */
[----:B------:R-:W-:-:S03]  /*9250*/  UIMAD.WIDE.U32 UR18, UR7, UR4, URZ ;  /* 0x00000004071272a5 */ /* 0x000fc6000f8e003f */
[----:B------:R-:W-:Y:S02]  /*9260*/  ULDC UR4, c[0x0][0x168] ;  /* 0x00005a0000047ab9 */ /* 0x000fe40000000800 */
[----:B------:R-:W-:Y:S02]  /*9270*/  UIADD3 UR4, -UR4, 0x1, URZ ;  /* 0x0000000104047890 */ /* 0x000fe4000fffe13f */
[----:B------:R-:W-:-:S03]  /*9280*/  @UP3 USHF.R.U32.HI UR7, URZ, UR5, UR19 ;  /* 0x000000053f073299 */ /* 0x000fc60008011613 */
[----:B------:R-:W-:Y:S02]  /*9290*/  ULDC UR5, c[0x0][0x1d0] ;  /* 0x0000740000057ab9 */ /* 0x000fe40000000800 */
[----:B------:R-:W-:-:S03]  /*92a0*/  UIADD3 UR5, UR7, UR5, UR4 ;  /* 0x0000000507057290 */ /* 0x000fc6000fffe004 */
[----:B------:R-:W-:Y:S02]  /*92b0*/  ULDC UR4, c[0x0][0x324] ;  /* 0x0000c90000047ab9 */ /* 0x000fe40000000800 */
[----:B------:R-:W-:-:S06]  /*92c0*/  UIADD3 UR4, UR5, -UR4, URZ ;  /* 0x8000000405047290 */ /* 0x000fcc000fffe03f */
        /* <DEDUP_REMOVED lines=12> */
.L_x_44:
[----:B------:R-:W-:-:S04]  /*9390*/  MOV R2, c[0x0][0x32c] ;  /* 0x0000cb0000027a02 */ /* 0x000fc80000000f00 */
[----:B------:R-:W-:-:S13]  /*93a0*/  ISETP.NE.AND P0, PT, R2, 0x1, PT ;  /* 0x000000010200780c */ /* 0x000fda0003f05270 */
[----:B------:R-:W-:-:S05]  /*93b0*/  @P0 IMAD.HI.U32 R2, R4, c[0x0][0x330], RZ ;  /* 0x0000cc0004020a27 */ /* 0x000fca00078e00ff */
[----:B------:R-:W-:-:S05]  /*93c0*/  @P0 SHF.R.U32.HI R4, RZ, c[0x0][0x334], R2 ;  /* 0x0000cd00ff040a19 */ /* 0x000fca0000011602 */
.L_x_45:
[----:B------:R-:W-:-:S05]  /*93d0*/  IMAD R4, R4, c[0x0][0x32c], RZ ;  /* 0x0000cb0004047a24 */ /* 0x000fca00078e02ff */
[----:B------:R-:W-:-:S04]  /*93e0*/  IMNMX R3, R3, R4, !PT ;  /* 0x0000000403037217 */ /* 0x000fc80007800200 */
.L_x_43:
[----:B------:R-:W-:-:S05]  /*93f0*/  IADD3 R3, R3, 0x5f, RZ ;  /* 0x0000005f03037810 */ /* 0x000fca0007ffe0ff */
[----:B------:R-:W-:-:S05]  /*9400*/  IMAD.HI R3, R3, 0x2aaaaaab, RZ ;  /* 0x2aaaaaab03037827 */ /* 0x000fca00078e02ff */
[----:B------:R-:W-:-:S04]  /*9410*/  SHF.R.U32.HI R2, RZ, 0x1f, R3 ;  /* 0x0000001fff027819 */ /* 0x000fc80000011603 */
[----:B------:R-:W-:-:S04]  /*9420*/  LEA.HI.SX32 R2, R3, R2, 0x1c ;  /* 0x0000000203027211 */ /* 0x000fc800078fe2ff */
[----:B------:R-:W-:-:S04]  /*9430*/  IMNMX R225, R207, R2, !PT ;  /* 0x00000002cfe17217 */ /* 0x000fc80007800200 */
[----:B------:R-:W-:-:S13]  /*9440*/  ISETP.GE.AND P0, PT, R184, R225, PT ;  /* 0x000000e1b800720c */ /* 0x000fda0003f06270 */
[----:B------:R-:W-:Y:S05]  /*9450*/  @!P0 BRA `(.L_x_46) ;  /* 0x0000298000008947 */ /* 0x000fea0003800000 */
[----:B------:R-:W-:Y:S01]  /*9460*/  MOV R117, R12 ;  /* 0x0000000c00757202 */ /* 0x000fe20000000f00 */
[----:B------:R-:W-:Y:S01]  /*9470*/  IMAD.MOV.U32 R222, RZ, RZ, R184 ;  /* 0x000000ffffde7224 */ /* 0x000fe200078e00b8 */
[----:B------:R-:W-:Y:S01]  /*9480*/  MOV R3, R0 ;  /* 0x0000000000037202 */ /* 0x000fe20000000f00 */
[----:B------:R-:W-:Y:S01]  /*9490*/  IMAD.MOV.U32 R118, RZ, RZ, c[0x0][0x1e4] ;  /* 0x00007900ff767624 */ /* 0x000fe200078e00ff */
[----:B------:R-:W-:Y:S02]  /*94a0*/  MOV R223, c[0x0][0x1e0] ;  /* 0x0000780000df7a02 */ /* 0x000fe40000000f00 */
.L_x_47:
[----:B------:R-:W-:Y:S04]  /*94b0*/  DEPBAR.LE SB0, 0x0 ;  /* 0x000080000000791a */ /* 0x000fe80000000000 */
[----:B------:R-:W-:Y:S01]  /*94c0*/  BAR.SYNC.DEFER_BLOCKING 0x0 ;  /* 0x0000000000007b1d */ /* 0x000fe20000010000 */
[----:B------:R-:W-:Y:S11]  /*94d0*/  ISETP.GT.AND P6, PT, R207, R222, PT ;  /* 0x000000decf00720c */ /* 0x000ff60003fc4270 */
[----:B------:R-:W-:Y:S02]  /*94e0*/  @!UPT UIADD3 URZ, URZ, URZ, URZ ;  /* 0x0000003f3f3ff290 */ /* 0x000fe4000fffe03f */
[----:B------:R-:W-:Y:S01]  /*94f0*/  @!P6 SHF.R.S32.HI R29, RZ, 0x1f, R222 ;  /* 0x0000001fff1de819 */ /* 0x000fe200000114de */
[C---:B------:R-:W-:Y:S01]  /*9500*/  @!P6 IMAD.WIDE.U32 R38, R222.reuse, c[0x0][0x208], RZ ;  /* 0x00008200de26ea25 */ /* 0x040fe200078e00ff */
[----:B------:R-:W-:Y:S02]  /*9510*/  @!P6 MOV R36, R218 ;  /* 0x000000da0024e202 */ /* 0x000fe40000000f00 */
[----:B------:R-:W-:Y:S01]  /*9520*/  @!P6 MOV R37, R221 ;  /* 0x000000dd0025e202 */ /* 0x000fe20000000f00 */
[----:B------:R-:W-:Y:S04]  /*9530*/  @!P6 IMAD R29, R29, c[0x0][0x208], RZ ;  /* 0x000082001d1dea24 */ /* 0x000fe800078e02ff */
[----:B------:R-:W-:Y:S01]  /*9540*/  @!P6 IMAD R29, R222, c[0x0][0x20c], R29 ;  /* 0x00008300de1dea24 */ /* 0x000fe200078e021d */
[----:B------:R-:W1:Y:S01]  /*9550*/  LDSM.16.M88.4 R8, [R206+0x8100] ;  /* 0x00810000ce08783b */ /* 0x000e620000000200 */
[----:B------:R-:W-:Y:S03]  /*9560*/  @!P6 IMAD.WIDE.U32 R36, R38, 0x60, R36 ;  /* 0x000000602624e825 */ /* 0x000fe600078e0024 */
[----:B------:R-:W-:Y:S02]  /*9570*/  @!P6 IADD3 R39, R39, R29, RZ ;  /* 0x0000001d2727e210 */ /* 0x000fe40007ffe0ff */
[----:B------:R-:W-:Y:S02]  /*9580*/  @!P6 SHF.L.U32 R186, R36, 0x1, RZ ;  /* 0x0000000124bae819 */ /* 0x000fe400000006ff */
[----:B------:R-:W2:Y:S01]  /*9590*/  LDSM.16.M88.4 R16, [R206+0x8900] ;  /* 0x00890000ce10783b */ /* 0x000ea20000000200 */
[----:B------:R-:W-:Y:S01]  /*95a0*/  @!P6 IMAD R39, R39, 0x60, RZ ;  /* 0x000000602727e824 */ /* 0x000fe200078e02ff */
[C---:B------:R-:W-:Y:S02]  /*95b0*/  @!P6 IADD3 R184, P5, R186.reuse, 0x80, RZ ;  /* 0x00000080bab8e810 */ /* 0x040fe40007fbe0ff */
[----:B------:R-:W-:Y:S02]  /*95c0*/  @!P6 IADD3 R186, P0, R186, c[0x0][0x1f8], RZ ;  /* 0x00007e00babaea10 */ /* 0x000fe40007f1e0ff */
[----:B------:R-:W-:Y:S02]  /*95d0*/  @!P6 IADD3 R184, P2, R184, c[0x0][0x1f8], RZ ;  /* 0x00007e00b8b8ea10 */ /* 0x000fe40007f5e0ff */
[----:B------:R-:W3:Y:S01]  /*95e0*/  LDSM.16.M88.4 R24, [R206+0x9100] ;  /* 0x00910000ce18783b */ /* 0x000ee20000000200 */
[----:B------:R-:W-:Y:S02]  /*95f0*/  @!P6 IADD3 R174, P1, R186, UR12, RZ ;  /* 0x0000000cbaaeec10 */ /* 0x000fe4000ff3e0ff */
[----:B------:R-:W-:Y:S04]  /*9600*/  @!P6 IADD3 R0, R37, R39, RZ ;  /* 0x000000272500e210 */ /* 0x000fe80007ffe0ff */
[----:B------:R-:W-:Y:S01]  /*9610*/  @!P6 SHF.L.U64.HI R0, R36, 0x1, R0 ;  /* 0x000000012400e819 */ /* 0x000fe20000010200 */
[----:B------:R-:W4:Y:S03]  /*9620*/  LDSM.16.M88.4 R32, [R206+0x9900] ;  /* 0x00990000ce20783b */ /* 0x000f260000000200 */
[----:B------:R-:W-:Y:S02]  /*9630*/  @!P6 IADD3.X R187, R0, c[0x0][0x1fc], RZ, P0, !PT ;  /* 0x00007f0000bbea10 */ /* 0x000fe400007fe4ff */
[----:B------:R-:W-:Y:S02]  /*9640*/  @!P6 IADD3.X R185, RZ, c[0x0][0x1fc], R0, P2, P5 ;  /* 0x00007f00ffb9ea10 */ /* 0x000fe400017ea400 */
[----:B------:R-:W-:Y:S01]  /*9650*/  @!P6 IADD3.X R175, R187, UR17, RZ, P1, !PT ;  /* 0x00000011bbafec10 */ /* 0x000fe20008ffe4ff */
[----:B------:R-:W5:Y:S01]  /*9660*/  LDSM.16.M88.4 R40, [R206+0xa100] ;  /* 0x00a10000ce28783b */ /* 0x000f620000000200 */
[----:B------:R-:W-:Y:S02]  /*9670*/  @!P6 IADD3 R172, P0, R174, UR12, RZ ;  /* 0x0000000caeacec10 */ /* 0x000fe4000ff1e0ff */
[C---:B------:R-:W-:Y:S02]  /*9680*/  ISETP.GT.AND P5, PT, R222.reuse, R207, PT ;  /* 0x000000cfde00720c */ /* 0x040fe40003fa4270 */
[----:B------:R-:W-:Y:S01]  /*9690*/  @!P6 IADD3.X R173, R175, UR17, RZ, P0, !PT ;  /* 0x00000011afadec10 */ /* 0x000fe200087fe4ff */
[C---:B-1----:R-:W-:Y:S02]  /*96a0*/  HMMA.16816.F32.BF16 R4, R124.reuse, R8, RZ ;  /* 0x000000087c04723c */ /* 0x042fe400000418ff */
[----:B------:R-:W1:Y:S06]  /*96b0*/  LDSM.16.M88.4 R48, [R206+0xa900] ;  /* 0x00a90000ce30783b */ /* 0x000e6c0000000200 */
[C---:B------:R-:W-:Y:S02]  /*96c0*/  HMMA.16816.F32.BF16 R8, R124.reuse, R10, RZ ;  /* 0x0000000a7c08723c */ /* 0x040fe400000418ff */
[----:B------:R-:W1:Y:S06]  /*96d0*/  LDSM.16.M88.4 R120, [R205] ;  /* 0x00000000cd78783b */ /* 0x000e6c0000000200 */
[C---:B--2---:R-:W-:Y:S02]  /*96e0*/  HMMA.16816.F32.BF16 R12, R124.reuse, R16, RZ ;  /* 0x000000107c0c723c */ /* 0x044fe400000418ff */
[----:B------:R-:W2:Y:S06]  /*96f0*/  LDSM.16.M88.4 R128, [R199] ;  /* 0x00000000c780783b */ /* 0x000eac0000000200 */
[C---:B------:R-:W-:Y:S02]  /*9700*/  HMMA.16816.F32.BF16 R16, R124.reuse, R18, RZ ;  /* 0x000000127c10723c */ /* 0x040fe400000418ff */
[----:B------:R-:W1:Y:S06]  /*9710*/  LDSM.16.M88.4 R132, [R198] ;  /* 0x00000000c684783b */ /* 0x000e6c0000000200 */
[C---:B---3--:R-:W-:Y:S02]  /*9720*/  HMMA.16816.F32.BF16 R20, R124.reuse, R24, RZ ;  /* 0x000000187c14723c */ /* 0x048fe400000418ff */
[----:B------:R-:W3:Y:S06]  /*9730*/  LDSM.16.M88.4 R136, [R197] ;  /* 0x00000000c588783b */ /* 0x000eec0000000200 */
[C---:B------:R-:W-:Y:S02]  /*9740*/  HMMA.16816.F32.BF16 R24, R124.reuse, R26, RZ ;  /* 0x0000001a7c18723c */ /* 0x040fe400000418ff */
[----:B------:R-:W2:Y:S06]  /*9750*/  LDSM.16.M88.4 R144, [R196] ;  /* 0x00000000c490783b */ /* 0x000eac0000000200 */
[C---:B----4-:R-:W-:Y:S02]  /*9760*/  HMMA.16816.F32.BF16 R28, R124.reuse, R32, RZ ;  /* 0x000000207c1c723c */ /* 0x050fe400000418ff */
[----:B------:R-:W4:Y:S06]  /*9770*/  LDSM.16.M88.4 R156, [R195] ;  /* 0x00000000c39c783b */ /* 0x000f2c0000000200 */
[C---:B------:R-:W-:Y:S02]  /*9780*/  HMMA.16816.F32.BF16 R32, R124.reuse, R34, RZ ;  /* 0x000000227c20723c */ /* 0x040fe400000418ff */
[----:B------:R-:W-:Y:S01]  /*9790*/  @!PT LDS RZ, [RZ] ;  /* 0x00000000fffff984 */ /* 0x000fe20000000800 */
[----:B------:R-:W-:Y:S01]  /*97a0*/  @!PT LDS RZ, [RZ] ;  /* 0x00000000fffff984 */ /* 0x000fe20000000800 */
[----:B------:R-:W-:Y:S01]  /*97b0*/  @!PT LDS RZ, [RZ] ;  /* 0x00000000fffff984 */ /* 0x000fe20000000800 */
[----:B------:R2:W-:Y:S06]  /*97c0*/  @!P6 LDGSTS.E.BYPASS.LTC128B.128 [R208+0x100], [R186.64], !P4 ;  /* 0x00100000bad0efae */ /* 0x0005ec000e101d4e */
[C---:B-----5:R-:W-:Y:S02]  /*97d0*/  HMMA.16816.F32.BF16 R36, R124.reuse, R40, RZ ;  /* 0x000000287c24723c */ /* 0x060fe400000418ff */
[----:B------:R5:W-:Y:S06]  /*97e0*/  @!P6 LDGSTS.E.BYPASS.LTC128B.128 [R208+0x3100], [R184.64], !P3 ;  /* 0x03100000b8d0efae */ /* 0x000bec000d901d4e */
[C---:B------:R-:W-:Y:S02]  /*97f0*/  HMMA.16816.F32.BF16 R40, R124.reuse, R42, RZ ;  /* 0x0000002a7c28723c */ /* 0x040fe400000418ff */
[----:B------:R2:W-:Y:S06]  /*9800*/  @!P6 LDGSTS.E.BYPASS.LTC128B.128 [R208+0x1100], [R174.64], !P4 ;  /* 0x01100000aed0efae */ /* 0x0005ec000e101d4e */
[C---:B-1----:R-:W-:Y:S02]  /*9810*/  HMMA.16816.F32.BF16 R44, R124.reuse, R48, RZ ;  /* 0x000000307c2c723c */ /* 0x042fe400000418ff */
[----:B------:R1:W-:Y:S06]  /*9820*/  @!P6 LDGSTS.E.BYPASS.LTC128B.128 [R208+0x4100], [R174.64+0x80], !P3 ;  /* 0x04100080aed0efae */ /* 0x0003ec000d901d4e */
[----:B------:R-:W-:Y:S02]  /*9830*/  HMMA.16816.F32.BF16 R48, R124, R50, RZ ;  /* 0x000000327c30723c */ /* 0x000fe400000418ff */
[----:B------:R1:W-:Y:S06]  /*9840*/  @!P6 LDGSTS.E.BYPASS.LTC128B.128 [R208+0x2100], [R172.64], !P4 ;  /* 0x02100000acd0efae */ /* 0x0003ec000e101d4e */
[C---:B------:R-:W-:Y:S02]  /*9850*/  HMMA.16816.F32.BF16 R4, R140.reuse, R120, R4 ;  /* 0x000000788c04723c */ /* 0x040fe40000041804 */
[----:B------:R1:W-:Y:S06]  /*9860*/  @!P6 LDGSTS.E.BYPASS.LTC128B.128 [R208+0x5100], [R172.64+0x80], !P3 ;  /* 0x05100080acd0efae */ /* 0x0003ec000d901d4e */
[C---:B------:R-:W-:Y:S02]  /*9870*/  HMMA.16816.F32.BF16 R8, R140.reuse, R122, R8 ;  /* 0x0000007a8c08723c */ /* 0x040fe40000041808 */
[----:B------:R-:W1:Y:S06]  /*9880*/  LDSM.16.M88.4 R160, [R203+0x8100] ;  /* 0x00810000cba0783b */ /* 0x000e6c0000000200 */
[C---:B--2---:R-:W-:Y:S02]  /*9890*/  HMMA.16816.F32.BF16 R12, R140.reuse, R128, R12 ;  /* 0x000000808c0c723c */ /* 0x044fe4000004180c */
[----:B------:R-:W0:Y:S06]  /*98a0*/  LDGDEPBAR ;  /* 0x00000000000079af */ /* 0x000e2c0000000000 */
[C---:B------:R-:W-:Y:S02]  /*98b0*/  HMMA.16816.F32.BF16 R16, R140.reuse, R130, R16 ;  /* 0x000000828c10723c */ /* 0x040fe40000041810 */
[----:B------:R-:W2:Y:S06]  /*98c0*/  LDSM.16.M88.4 R120, [R203+0x8900] ;  /* 0x00890000cb78783b */ /* 0x000eac0000000200 */
[C---:B------:R-:W-:Y:S02]  /*98d0*/  HMMA.16816.F32.BF16 R20, R140.reuse, R132, R20 ;  /* 0x000000848c14723c */ /* 0x040fe40000041814 */
[----:B------:R-:W2:Y:S06]  /*98e0*/  LDSM.16.M88.4 R128, [R203+0x9100] ;  /* 0x00910000cb80783b */ /* 0x000eac0000000200 */
[C---:B------:R-:W-:Y:S02]  /*98f0*/  HMMA.16816.F32.BF16 R24, R140.reuse, R134, R24 ;  /* 0x000000868c18723c */ /* 0x040fe40000041818 */
[----:B------:R-:W2:Y:S06]  /*9900*/  LDSM.16.M88.4 R132, [R203+0x9900] ;  /* 0x00990000cb84783b */ /* 0x000eac0000000200 */
[C---:B---3--:R-:W-:Y:S02]  /*9910*/  HMMA.16816.F32.BF16 R28, R140.reuse, R136, R28 ;  /* 0x000000888c1c723c */ /* 0x048fe4000004181c */
[----:B-1----:R-:W-:Y:S06]  /*9920*/  LDSM.16.M88.4 R172, [R194+0x2800] ;  /* 0x00280000c2ac783b */ /* 0x002fec0000000200 */
[C---:B------:R-:W-:Y:S02]  /*9930*/  HMMA.16816.F32.BF16 R32, R140.reuse, R138, R32 ;  /* 0x0000008a8c20723c */ /* 0x040fe40000041820 */
[----:B------:R-:W1:Y:S06]  /*9940*/  LDSM.16.M88.4 R136, [R203+0xa100] ;  /* 0x00a10000cb88783b */ /* 0x000e6c0000000200 */
[C---:B------:R-:W-:Y:S02]  /*9950*/  HMMA.16816.F32.BF16 R36, R140.reuse, R144, R36 ;  /* 0x000000908c24723c */ /* 0x040fe40000041824 */
[----:B-----5:R-:W-:Y:S06]  /*9960*/  LDSM.16.M88.4 R184, [R194+0x3000] ;  /* 0x00300000c2b8783b */ /* 0x020fec0000000200 */
[C---:B------:R-:W-:Y:S02]  /*9970*/  HMMA.16816.F32.BF16 R40, R140.reuse, R146, R40 ;  /* 0x000000928c28723c */ /* 0x040fe40000041828 */
[----:B------:R-:W3:Y:S06]  /*9980*/  LDSM.16.M88.4 R144, [R203+0xa900] ;  /* 0x00a90000cb90783b */ /* 0x000eec0000000200 */
[C---:B----4-:R-:W-:Y:S08]  /*9990*/  HMMA.16816.F32.BF16 R44, R140.reuse, R156, R44 ;  /* 0x0000009c8c2c723c */ /* 0x050ff0000004182c */
[----:B------:R-:W-:Y:S01]  /*99a0*/  HMMA.16816.F32.BF16 R48, R140, R158, R48 ;  /* 0x0000009e8c30723c */ /* 0x000fe20000041830 */
[----:B------:R-:W-:Y:S07]  /*99b0*/  LDSM.16.M88.4 R156, [R194+0x800] ;  /* 0x00080000c29c783b */ /* 0x000fee0000000200 */
[C---:B------:R-:W-:Y:S08]  /*99c0*/  HMMA.16816.F32.BF16 R4, R148.reuse, R160, R4 ;  /* 0x000000a09404723c */ /* 0x040ff00000041804 */
[C---:B------:R-:W-:Y:S01]  /*99d0*/  HMMA.16816.F32.BF16 R8, R148.reuse, R162, R8 ;  /* 0x000000a29408723c */ /* 0x040fe20000041808 */
[----:B------:R-:W-:Y:S07]  /*99e0*/  LDSM.16.M88.4 R160, [R194+0x2000] ;  /* 0x00200000c2a0783b */ /* 0x000fee0000000200 */
[C---:B--2---:R-:W-:Y:S08]  /*99f0*/  HMMA.16816.F32.BF16 R12, R148.reuse, R120, R12 ;  /* 0x00000078940c723c */ /* 0x044ff0000004180c */
[C---:B------:R-:W-:Y:S01]  /*9a00*/  HMMA.16816.F32.BF16 R16, R148.reuse, R122, R16 ;  /* 0x0000007a9410723c */ /* 0x040fe20000041810 */
[----:B------:R-:W2:Y:S07]  /*9a10*/  LDSM.16.M88.4 R120, [R194] ;  /* 0x00000000c278783b */ /* 0x000eae0000000200 */
[C---:B------:R-:W-:Y:S08]  /*9a20*/  HMMA.16816.F32.BF16 R20, R148.reuse, R128, R20 ;  /* 0x000000809414723c */ /* 0x040ff00000041814 */
[C---:B------:R-:W-:Y:S01]  /*9a30*/  HMMA.16816.F32.BF16 R24, R148.reuse, R130, R24 ;  /* 0x000000829418723c */ /* 0x040fe20000041818 */
[----:B------:R-:W4:Y:S07]  /*9a40*/  LDSM.16.M88.4 R128, [R194+0x1000] ;  /* 0x00100000c280783b */ /* 0x000f2e0000000200 */
[C---:B------:R-:W-:Y:S08]  /*9a50*/  HMMA.16816.F32.BF16 R28, R148.reuse, R132, R28 ;  /* 0x00000084941c723c */ /* 0x040ff0000004181c */
[C---:B------:R-:W-:Y:S01]  /*9a60*/  HMMA.16816.F32.BF16 R32, R148.reuse, R134, R32 ;  /* 0x000000869420723c */ /* 0x040fe20000041820 */
[----:B------:R-:W5:Y:S07]  /*9a70*/  LDSM.16.M88.4 R132, [R194+0x1800] ;  /* 0x00180000c284783b */ /* 0x000f6e0000000200 */
[C---:B-1----:R-:W-:Y:S08]  /*9a80*/  HMMA.16816.F32.BF16 R36, R148.reuse, R136, R36 ;  /* 0x000000889424723c */ /* 0x042ff00000041824 */
[C---:B------:R-:W-:Y:S01]  /*9a90*/  HMMA.16816.F32.BF16 R40, R148.reuse, R138, R40 ;  /* 0x0000008a9428723c */ /* 0x040fe20000041828 */
[----:B------:R-:W1:Y:S07]  /*9aa0*/  LDSM.16.M88.4 R136, [R206+0xb100] ;  /* 0x00b10000ce88783b */ /* 0x000e6e0000000200 */
[C---:B---3--:R-:W-:Y:S08]  /*9ab0*/  HMMA.16816.F32.BF16 R44, R148.reuse, R144, R44 ;  /* 0x00000090942c723c */ /* 0x048ff0000004182c */
[----:B------:R-:W-:Y:S01]  /*9ac0*/  HMMA.16816.F32.BF16 R48, R148, R146, R48 ;  /* 0x000000929430723c */ /* 0x000fe20000041830 */
[----:B------:R-:W-:Y:S07]  /*9ad0*/  LDSM.16.M88.4 R144, [R206+0xc100] ;  /* 0x00c10000ce90783b */ /* 0x000fee0000000200 */
[C---:B--2---:R-:W-:Y:S08]  /*9ae0*/  HMMA.16816.F32.BF16 R4, R152.reuse, R120, R4 ;  /* 0x000000789804723c */ /* 0x044ff00000041804 */
[C---:B------:R-:W-:Y:S01]  /*9af0*/  HMMA.16816.F32.BF16 R8, R152.reuse, R122, R8 ;  /* 0x0000007a9808723c */ /* 0x040fe20000041808 */
[----:B------:R-:W2:Y:S07]  /*9b00*/  LDSM.16.M88.4 R120, [R206+0xb900] ;  /* 0x00b90000ce78783b */ /* 0x000eae0000000200 */
[C---:B------:R-:W-:Y:S08]  /*9b10*/  HMMA.16816.F32.BF16 R12, R152.reuse, R156, R12 ;  /* 0x0000009c980c723c */ /* 0x040ff0000004180c */
[C---:B------:R-:W-:Y:S01]  /*9b20*/  HMMA.16816.F32.BF16 R16, R152.reuse, R158, R16 ;  /* 0x0000009e9810723c */ /* 0x040fe20000041810 */
[----:B------:R-:W3:Y:S07]  /*9b30*/  LDSM.16.M88.4 R156, [R206+0xc900] ;  /* 0x00c90000ce9c783b */ /* 0x000eee0000000200 */
[C---:B----4-:R-:W-:Y:S08]  /*9b40*/  HMMA.16816.F32.BF16 R20, R152.reuse, R128, R20 ;  /* 0x000000809814723c */ /* 0x050ff00000041814 */
[C---:B------:R-:W-:Y:S01]  /*9b50*/  HMMA.16816.F32.BF16 R24, R152.reuse, R130, R24 ;  /* 0x000000829818723c */ /* 0x040fe20000041818 */
[----:B------:R-:W4:Y:S07]  /*9b60*/  LDSM.16.M88.4 R128, [R206+0xd100] ;  /* 0x00d10000ce80783b */ /* 0x000f2e0000000200 */
[C---:B-----5:R-:W-:Y:S08]  /*9b70*/  HMMA.16816.F32.BF16 R28, R152.reuse, R132, R28 ;  /* 0x00000084981c723c */ /* 0x060ff0000004181c */
[C---:B------:R-:W-:Y:S01]  /*9b80*/  HMMA.16816.F32.BF16 R32, R152.reuse, R134, R32 ;  /* 0x000000869820723c */ /* 0x040fe20000041820 */
[----:B------:R-:W5:Y:S07]  /*9b90*/  LDSM.16.M88.4 R132, [R206+0xd900] ;  /* 0x00d90000ce84783b */ /* 0x000f6e0000000200 */
[C---:B------:R-:W-:Y:S08]  /*9ba0*/  HMMA.16816.F32.BF16 R36, R152.reuse, R160, R36 ;  /* 0x000000a09824723c */ /* 0x040ff00000041824 */
[C---:B------:R-:W-:Y:S01]  /*9bb0*/  HMMA.16816.F32.BF16 R40, R152.reuse, R162, R40 ;  /* 0x000000a29828723c */ /* 0x040fe20000041828 */
[----:B------:R-:W3:Y:S07]  /*9bc0*/  LDSM.16.M88.4 R160, [R193] ;  /* 0x00000000c1a0783b */ /* 0x000eee0000000200 */
[C---:B------:R-:W-:Y:S08]  /*9bd0*/  HMMA.16816.F32.BF16 R44, R152.reuse, R172, R44 ;  /* 0x000000ac982c723c */ /* 0x040ff0000004182c */
[----:B------:R-:W-:Y:S01]  /*9be0*/  HMMA.16816.F32.BF16 R48, R152, R174, R48 ;  /* 0x000000ae9830723c */ /* 0x000fe20000041830 */
[----:B------:R-:W-:Y:S07]  /*9bf0*/  LDSM.16.M88.4 R172, [R203+0xd100] ;  /* 0x00d10000cbac783b */ /* 0x000fee0000000200 */
[C---:B-1----:R-:W-:Y:S08]  /*9c00*/  HMMA.16816.F32.BF16 R4, R164.reuse, R136, R4 ;  /* 0x00000088a404723c */ /* 0x042ff00000041804 */
[C---:B------:R-:W-:Y:S01]  /*9c10*/  HMMA.16816.F32.BF16 R8, R164.reuse, R138, R8 ;  /* 0x0000008aa408723c */ /* 0x040fe20000041808 */
[----:B------:R-:W1:Y:S07]  /*9c20*/  LDSM.16.M88.4 R136, [R192] ;  /* 0x00000000c088783b */ /* 0x000e6e0000000200 */
[C---:B--2---:R-:W-:Y:S08]  /*9c30*/  HMMA.16816.F32.BF16 R12, R164.reuse, R120, R12 ;  /* 0x00000078a40c723c */ /* 0x044ff0000004180c */
[C---:B------:R-:W-:Y:S01]  /*9c40*/  HMMA.16816.F32.BF16 R16, R164.reuse, R122, R16 ;  /* 0x0000007aa410723c */ /* 0x040fe20000041810 */
[----:B------:R-:W2:Y:S07]  /*9c50*/  LDSM.16.M88.4 R120, [R191] ;  /* 0x00000000bf78783b */ /* 0x000eae0000000200 */
[C---:B------:R-:W-:Y:S08]  /*9c60*/  HMMA.16816.F32.BF16 R20, R164.reuse, R144, R20 ;  /* 0x00000090a414723c */ /* 0x040ff00000041814 */
[C---:B------:R-:W-:Y:S01]  /*9c70*/  HMMA.16816.F32.BF16 R24, R164.reuse, R146, R24 ;  /* 0x00000092a418723c */ /* 0x040fe20000041818 */
[----:B------:R-:W1:Y:S07]  /*9c80*/  LDSM.16.M88.4 R144, [R190] ;  /* 0x00000000be90783b */ /* 0x000e6e0000000200 */
[C---:B---3--:R-:W-:Y:S08]  /*9c90*/  HMMA.16816.F32.BF16 R28, R164.reuse, R156, R28 ;  /* 0x0000009ca41c723c */ /* 0x048ff0000004181c */
[C---:B------:R-:W-:Y:S01]  /*9ca0*/  HMMA.16816.F32.BF16 R32, R164.reuse, R158, R32 ;  /* 0x0000009ea420723c */ /* 0x040fe20000041820 */
[----:B------:R-:W-:Y:S07]  /*9cb0*/  LDSM.16.M88.4 R156, [R203+0xb100] ;  /* 0x00b10000cb9c783b */ /* 0x000fee0000000200 */
[C---:B----4-:R-:W-:Y:S08]  /*9cc0*/  HMMA.16816.F32.BF16 R36, R164.reuse, R128, R36 ;  /* 0x00000080a424723c */ /* 0x050ff00000041824 */
[C---:B------:R-:W-:Y:S01]  /*9cd0*/  HMMA.16816.F32.BF16 R40, R164.reuse, R130, R40 ;  /* 0x00000082a428723c */ /* 0x040fe20000041828 */
[----:B------:R-:W3:Y:S07]  /*9ce0*/  LDSM.16.M88.4 R128, [R189] ;  /* 0x00000000bd80783b */ /* 0x000eee0000000200 */
[C---:B-----5:R-:W-:Y:S08]  /*9cf0*/  HMMA.16816.F32.BF16 R44, R164.reuse, R132, R44 ;  /* 0x00000084a42c723c */ /* 0x060ff0000004182c */
[----:B------:R-:W-:Y:S01]  /*9d00*/  HMMA.16816.F32.BF16 R48, R164, R134, R48 ;  /* 0x00000086a430723c */ /* 0x000fe20000041830 */
[----:B------:R-:W4:Y:S07]  /*9d10*/  LDSM.16.M88.4 R132, [R188] ;  /* 0x00000000bc84783b */ /* 0x000f2e0000000200 */
[C---:B------:R-:W-:Y:S08]  /*9d20*/  HMMA.16816.F32.BF16 R4, R168.reuse, R160, R4 ;  /* 0x000000a0a804723c */ /* 0x040ff00000041804 */
[C---:B------:R-:W-:Y:S01]  /*9d30*/  HMMA.16816.F32.BF16 R8, R168.reuse, R162, R8 ;  /* 0x000000a2a808723c */ /* 0x040fe20000041808 */
[----:B------:R-:W-:Y:S07]  /*9d40*/  LDSM.16.M88.4 R160, [R203+0xc900] ;  /* 0x00c90000cba0783b */ /* 0x000fee0000000200 */
[C---:B-1----:R-:W-:Y:S08]  /*9d50*/  HMMA.16816.F32.BF16 R12, R168.reuse, R136, R12 ;  /* 0x00000088a80c723c */ /* 0x042ff0000004180c */
[C---:B------:R-:W-:Y:S01]  /*9d60*/  HMMA.16816.F32.BF16 R16, R168.reuse, R138, R16 ;  /* 0x0000008aa810723c */ /* 0x040fe20000041810 */
[----:B------:R-:W1:Y:S07]  /*9d70*/  LDSM.16.M88.4 R136, [R203+0xb900] ;  /* 0x00b90000cb88783b */ /* 0x000e6e0000000200 */
        /* <DEDUP_REMOVED lines=9> */
[C---:B----4-:R-:W-:Y:S08]  /*9e10*/  HMMA.16816.F32.BF16 R44, R168.reuse, R132, R44 ;  /* 0x00000084a82c723c */ /* 0x050ff0000004182c */
[----:B------:R-:W-:Y:S01]  /*9e20*/  HMMA.16816.F32.BF16 R48, R168, R134, R48 ;  /* 0x00000086a830723c */ /* 0x000fe20000041830 */
[----:B------:R-:W-:Y:S07]  /*9e30*/  LDSM.16.M88.4 R132, [R194+0x4800] ;  /* 0x00480000c284783b */ /* 0x000fee0000000200 */
[C---:B------:R-:W-:Y:S08]  /*9e40*/  HMMA.16816.F32.BF16 R4, R176.reuse, R156, R4 ;  /* 0x0000009cb004723c */ /* 0x040ff00000041804 */
[C---:B------:R-:W-:Y:S08]  /*9e50*/  HMMA.16816.F32.BF16 R8, R176.reuse, R158, R8 ;  /* 0x0000009eb008723c */ /* 0x040ff00000041808 */
[C---:B-1----:R-:W-:Y:S08]  /*9e60*/  HMMA.16816.F32.BF16 R12, R176.reuse, R136, R12 ;  /* 0x00000088b00c723c */ /* 0x042ff0000004180c */
[C---:B------:R-:W-:Y:S08]  /*9e70*/  HMMA.16816.F32.BF16 R16, R176.reuse, R138, R16 ;  /* 0x0000008ab010723c */ /* 0x040ff00000041810 */
[C---:B--2---:R-:W-:Y:S08]  /*9e80*/  HMMA.16816.F32.BF16 R20, R176.reuse, R120, R20 ;  /* 0x00000078b014723c */ /* 0x044ff00000041814 */
[C---:B------:R-:W-:Y:S01]  /*9e90*/  HMMA.16816.F32.BF16 R24, R176.reuse, R122, R24 ;  /* 0x0000007ab018723c */ /* 0x040fe20000041818 */
[----:B------:R-:W1:Y:S07]  /*9ea0*/  LDSM.16.M88.4 R120, [R194+0x4000] ;  /* 0x00400000c278783b */ /* 0x000e6e0000000200 */
[C---:B------:R-:W-:Y:S08]  /*9eb0*/  HMMA.16816.F32.BF16 R28, R176.reuse, R160, R28 ;  /* 0x000000a0b01c723c */ /* 0x040ff0000004181c */
[C---:B------:R-:W-:Y:S08]  /*9ec0*/  HMMA.16816.F32.BF16 R32, R176.reuse, R162, R32 ;  /* 0x000000a2b020723c */ /* 0x040ff00000041820 */
[C---:B------:R-:W-:Y:S08]  /*9ed0*/  HMMA.16816.F32.BF16 R36, R176.reuse, R172, R36 ;  /* 0x000000acb024723c */ /* 0x040ff00000041824 */
[C---:B------:R-:W-:Y:S08]  /*9ee0*/  HMMA.16816.F32.BF16 R40, R176.reuse, R174, R40 ;  /* 0x000000aeb028723c */ /* 0x040ff00000041828 */
[C---:B-----5:R-:W-:Y:S08]  /*9ef0*/  HMMA.16816.F32.BF16 R44, R176.reuse, R144, R44 ;  /* 0x00000090b02c723c */ /* 0x060ff0000004182c */
[----:B------:R-:W-:Y:S08]  /*9f00*/  HMMA.16816.F32.BF16 R48, R176, R146, R48 ;  /* 0x00000092b030723c */ /* 0x000ff00000041830 */
[C---:B------:R-:W-:Y:S07]  /*9f10*/  HMMA.16816.F32.BF16 R4, R180.reuse, R184, R4 ;  /* 0x000000b8b404723c */ /* 0x040fee0000041804 */
[----:B------:R-:W-:Y:S01]  /*9f20*/  IADD3 R184, R222, -0x1, RZ ;  /* 0xffffffffdeb87810 */ /* 0x000fe20007ffe0ff */
[C---:B------:R-:W-:Y:S08]  /*9f30*/  HMMA.16816.F32.BF16 R8, R180.reuse, R186, R8 ;  /* 0x000000bab408723c */ /* 0x040ff00000041808 */
[C---:B---3--:R-:W-:Y:S08]  /*9f40*/  HMMA.16816.F32.BF16 R12, R180.reuse, R128, R12 ;  /* 0x00000080b40c723c */ /* 0x048ff0000004180c */
[C---:B------:R-:W-:Y:S01]  /*9f50*/  HMMA.16816.F32.BF16 R16, R180.reuse, R130, R16 ;  /* 0x00000082b410723c */ /* 0x040fe20000041810 */
[----:B------:R-:W2:Y:S03]  /*9f60*/  LDSM.16.M88.4 R128, [R194+0x5000] ;  /* 0x00500000c280783b */ /* 0x000ea60000000200 */
[----:B------:R-:W-:Y:S02]  /*9f70*/  FMNMX.FTZ R0, R4, R3, !PT ;  /* 0x0000000304007209 */ /* 0x000fe40007810000 */
[----:B------:R-:W-:Y:S02]  /*9f80*/  FMNMX.FTZ R2, R6, R117, !PT ;  /* 0x0000007506027209 */ /* 0x000fe40007810000 */
[C---:B-1----:R-:W-:Y:S04]  /*9f90*/  HMMA.16816.F32.BF16 R20, R180.reuse, R120, R20 ;  /* 0x00000078b414723c */ /* 0x042fe80000041814 */
[----:B------:R-:W-:Y:S02]  /*9fa0*/  FMNMX.FTZ R119, R5, R0, !PT ;  /* 0x0000000005777209 */ /* 0x000fe40007810000 */
[----:B------:R-:W-:Y:S02]  /*9fb0*/  FMNMX.FTZ R137, R7, R2, !PT ;  /* 0x0000000207897209 */ /* 0x000fe40007810000 */
[C---:B------:R-:W-:Y:S01]  /*9fc0*/  HMMA.16816.F32.BF16 R24, R180.reuse, R122, R24 ;  /* 0x0000007ab418723c */ /* 0x040fe20000041818 */
[----:B------:R-:W1:Y:S01]  /*9fd0*/  LDSM.16.M88.4 R120, [R194+0x5800] ;  /* 0x00580000c278783b */ /* 0x000e620000000200 */
[----:B------:R-:W-:Y:S04]  /*9fe0*/  DEPBAR.LE SB0, 0x0 ;  /* 0x000080000000791a */ /* 0x000fe80000000000 */
[----:B------:R-:W-:Y:S02]  /*9ff0*/  FMNMX.FTZ R0, R8, R119, !PT ;  /* 0x0000007708007209 */ /* 0x000fe40007810000 */
[C---:B------:R-:W-:Y:S01]  /*a000*/  HMMA.16816.F32.BF16 R28, R180.reuse, R132, R28 ;  /* 0x00000084b41c723c */ /* 0x040fe2000004181c */
[----:B------:R-:W-:Y:S04]  /*a010*/  BAR.SYNC.DEFER_BLOCKING 0x0 ;  /* 0x0000000000007b1d */ /* 0x000fe80000010000 */
[----:B------:R-:W-:Y:S02]  /*a020*/  FMNMX.FTZ R119, R9, R0, !PT ;  /* 0x0000000009777209 */ /* 0x000fe40007810000 */
[----:B------:R-:W-:Y:S01]  /*a030*/  FMNMX.FTZ R2, R10, R137, !PT ;  /* 0x000000890a027209 */ /* 0x000fe20007810000 */
[C---:B------:R-:W-:Y:S04]  /*a040*/  HMMA.16816.F32.BF16 R32, R180.reuse, R134, R32 ;  /* 0x00000086b420723c */ /* 0x040fe80000041820 */
[----:B------:R-:W-:Y:S02]  /*a050*/  FMNMX.FTZ R0, R12, R119, !PT ;  /* 0x000000770c007209 */ /* 0x000fe40007810000 */
[----:B------:R-:W-:Y:S02]  /*a060*/  FMNMX.FTZ R137, R11, R2, !PT ;  /* 0x000000020b897209 */ /* 0x000fe40007810000 */
[----:B------:R-:W-:Y:S01]  /*a070*/  FMNMX.FTZ R119, R13, R0, !PT ;  /* 0x000000000d777209 */ /* 0x000fe20007810000 */
[C---:B--2---:R-:W-:Y:S03]  /*a080*/  HMMA.16816.F32.BF16 R36, R180.reuse, R128, R36 ;  /* 0x00000080b424723c */ /* 0x044fe60000041824 */
[----:B------:R-:W-:Y:S02]  /*a090*/  FMNMX.FTZ R2, R14, R137, !PT ;  /* 0x000000890e027209 */ /* 0x000fe40007810000 */
[----:B------:R-:W-:Y:S02]  /*a0a0*/  FMNMX.FTZ R0, R16, R119, !PT ;  /* 0x0000007710007209 */ /* 0x000fe40007810000 */
[----:B------:R-:W-:Y:S01]  /*a0b0*/  FMNMX.FTZ R133, R15, R2, !PT ;  /* 0x000000020f857209 */ /* 0x000fe20007810000 */
[C---:B------:R-:W-:Y:S04]  /*a0c0*/  HMMA.16816.F32.BF16 R40, R180.reuse, R130, R40 ;  /* 0x00000082b428723c */ /* 0x040fe80000041828 */
[----:B------:R-:W-:Y:S02]  /*a0d0*/  FMNMX.FTZ R119, R17, R0, !PT ;  /* 0x0000000011777209 */ /* 0x000fe40007810000 */
[----:B------:R-:W-:Y:S02]  /*a0e0*/  FMNMX.FTZ R2, R18, R133, !PT ;  /* 0x0000008512027209 */ /* 0x000fe40007810000 */
[C---:B-1----:R-:W-:Y:S04]  /*a0f0*/  HMMA.16816.F32.BF16 R44, R180.reuse, R120, R44 ;  /* 0x00000078b42c723c */ /* 0x042fe8000004182c */
        /* <DEDUP_REMOVED lines=33> */
[----:B------:R-:W-:Y:S01]  /*a310*/  @P5 MOV R122, R210 ;  /* 0x000000d2007a5202 */ /* 0x000fe20000000f00 */
[----:B------:R-:W1:Y:S01]  /*a320*/  SHFL.BFLY PT, R123, R120, 0x2, 0x1f ;  /* 0x0c401f00787b7f89 */ /* 0x000e6200000e0000 */
[----:B------:R-:W-:Y:S07]  /*a330*/  FMNMX.FTZ R121, R51, R0, !PT ;  /* 0x0000000033797209 */ /* 0x000fee0007810000 */
[----:B------:R-:W2:Y:S01]  /*a340*/  SHFL.BFLY PT, R0, R121, 0x2, 0x1f ;  /* 0x0c401f0079007f89 */ /* 0x000ea200000e0000 */
[----:B-1----:R-:W-:Y:S02]  /*a350*/  FMNMX.FTZ R129, R120, R123, !PT ;  /* 0x0000007b78817209 */ /* 0x002fe40007810000 */
[----:B------:R-:W-:Y:S02]  /*a360*/  @P5 SHF.R.S32.HI R120, RZ, 0x1f, R184 ;  /* 0x0000001fff785819 */ /* 0x000fe400000114b8 */
[----:B------:R-:W-:Y:S03]  /*a370*/  @P5 MOV R123, R213 ;  /* 0x000000d5007b5202 */ /* 0x000fe60000000f00 */
[----:B------:R-:W1:Y:S01]  /*a380*/  SHFL.BFLY PT, R2, R129, 0x1, 0x1f ;  /* 0x0c201f0081027f89 */ /* 0x000e6200000e0000 */
[----:B--2---:R-:W-:Y:S07]  /*a390*/  FMNMX.FTZ R119, R121, R0, !PT ;  /* 0x0000000079777209 */ /* 0x004fee0007810000 */
[----:B------:R-:W2:Y:S01]  /*a3a0*/  SHFL.BFLY PT, R116, R119, 0x1, 0x1f ;  /* 0x0c201f0077747f89 */ /* 0x000ea200000e0000 */
[----:B-1----:R-:W-:Y:S05]  /*a3b0*/  FMNMX.FTZ R0, R129, R2, !PT ;  /* 0x0000000281007209 */ /* 0x002fea0007810000 */
[C---:B------:R-:W-:Y:S02]  /*a3c0*/  FADD.FTZ R2, -R0.reuse, R3 ;  /* 0x0000000300027221 */ /* 0x040fe40000010100 */
[----:B------:R-:W-:Y:S01]  /*a3d0*/  FMUL.FTZ R147, R0, c[0x0][0x2d0] ;  /* 0x0000b40000937a20 */ /* 0x000fe20000410000 */
[----:B--2---:R-:W-:Y:S01]  /*a3e0*/  FMNMX.FTZ R116, R119, R116, !PT ;  /* 0x0000007477747209 */ /* 0x004fe20007810000 */
[----:B------:R-:W-:Y:S02]  /*a3f0*/  FMUL.FTZ R3, R2, c[0x0][0x2d0] ;  /* 0x0000b40002037a20 */ /* 0x000fe40000410000 */
[----:B------:R-:W-:Y:S02]  /*a400*/  FFMA.FTZ R138, R4, c[0x0][0x2d0], -R147 ;  /* 0x0000b400048a7a23 */ /* 0x000fe40000010893 */
[----:B------:R-:W-:Y:S02]  /*a410*/  FADD.FTZ R2, -R116, R117 ;  /* 0x0000007574027221 */ /* 0x000fe40000010100 */
[----:B------:R-:W-:Y:S01]  /*a420*/  @P5 IMAD R4, R120, c[0x0][0x1e0], RZ ;  /* 0x0000780078045a24 */ /* 0x000fe200078e02ff */
[----:B------:R-:W1:Y:S01]  /*a430*/  MUFU.EX2 R3, R3 ;  /* 0x0000000300037308 */ /* 0x000e620000000800 */
[----:B------:R-:W-:Y:S02]  /*a440*/  FMUL.FTZ R117, R2, c[0x0][0x2d0] ;  /* 0x0000b40002757a20 */ /* 0x000fe40000410000 */
[C---:B------:R-:W-:Y:S04]  /*a450*/  @P5 IMAD.WIDE.U32 R120, R184.reuse, c[0x0][0x1e0], RZ ;  /* 0x00007800b8785a25 */ /* 0x040fe800078e00ff */
[----:B------:R-:W-:Y:S02]  /*a460*/  @P5 IMAD R4, R184, c[0x0][0x1e4], R4 ;  /* 0x00007900b8045a24 */ /* 0x000fe400078e0204 */
[----:B------:R-:W-:Y:S01]  /*a470*/  @P5 IMAD.WIDE.U32 R122, R120, 0x60, R122 ;  /* 0x00000060787a5825 */ /* 0x000fe200078e007a */
[----:B------:R2:W3:Y:S02]  /*a480*/  MUFU.EX2 R2, R117 ;  /* 0x0000007500027308 */ /* 0x0004e40000000800 */
[----:B------:R-:W-:Y:S01]  /*a490*/  @P5 IADD3 R4, R121, R4, RZ ;  /* 0x0000000479045210 */ /* 0x000fe20007ffe0ff */
[----:B------:R-:W-:Y:S01]  /*a4a0*/  FMUL.FTZ R145, R116, c[0x0][0x2d0] ;  /* 0x0000b40074917a20 */ /* 0x000fe20000410000 */
[----:B------:R-:W-:Y:S01]  /*a4b0*/  @P5 SHF.L.U32 R120, R122, 0x1, RZ ;  /* 0x000000017a785819 */ /* 0x000fe200000006ff */
[----:B------:R-:W-:Y:S01]  /*a4c0*/  FFMA.FTZ R119, R5, c[0x0][0x2d0], -R147 ;  /* 0x0000b40005777a23 */ /* 0x000fe20000010893 */
[----:B------:R-:W-:Y:S01]  /*a4d0*/  @P5 SHF.L.U32 R5, R223, 0x6, RZ ;  /* 0x00000006df055819 */ /* 0x000fe200000006ff */
[----:B------:R-:W-:Y:S01]  /*a4e0*/  @P5 IMAD R4, R4, 0x60, RZ ;  /* 0x0000006004045824 */ /* 0x000fe200078e02ff */
[----:B------:R-:W-:Y:S01]  /*a4f0*/  @P5 IADD3 R128, P2, R120, 0x80, RZ ;  /* 0x0000008078805810 */ /* 0x000fe20007f5e0ff */
[--C-:B------:R-:W-:Y:S01]  /*a500*/  FFMA.FTZ R146, R6, c[0x0][0x2d0], -R145.reuse ;  /* 0x0000b40006927a23 */ /* 0x100fe20000010891 */
[----:B------:R-:W-:Y:S01]  /*a510*/  @P5 IADD3 R120, P0, R120, c[0x0][0x1c8], RZ ;  /* 0x0000720078785a10 */ /* 0x000fe20007f1e0ff */
[----:B------:R-:W-:Y:S01]  /*a520*/  FFMA.FTZ R137, R7, c[0x0][0x2d0], -R145 ;  /* 0x0000b40007897a23 */ /* 0x000fe20000010891 */
[----:B------:R-:W-:Y:S01]  /*a530*/  @P5 IADD3 R128, P1, R128, c[0x0][0x1c8], RZ ;  /* 0x0000720080805a10 */ /* 0x000fe20007f3e0ff */
[----:B------:R-:W-:Y:S01]  /*a540*/  FFMA.FTZ R136, R9, c[0x0][0x2d0], -R147 ;  /* 0x0000b40009887a23 */ /* 0x000fe20000010893 */
[----:B------:R-:W-:Y:S01]  /*a550*/  MUFU.EX2 R138, R138 ;  /* 0x0000008a008a7308 */ /* 0x000fe20000000800 */
[--C-:B------:R-:W-:Y:S02]  /*a560*/  FFMA.FTZ R139, R10, c[0x0][0x2d0], -R145.reuse ;  /* 0x0000b4000a8b7a23 */ /* 0x100fe40000010891 */
[----:B------:R-:W-:Y:S02]  /*a570*/  FFMA.FTZ R144, R11, c[0x0][0x2d0], -R145 ;  /* 0x0000b4000b907a23 */ /* 0x000fe40000010891 */
[C---:B-1----:R-:W-:Y:S02]  /*a580*/  FMUL.FTZ R68, R3.reuse, R68 ;  /* 0x0000004403447220 */ /* 0x042fe40000410000 */
[C---:B------:R-:W-:Y:S02]  /*a590*/  FMUL.FTZ R69, R3.reuse, R69 ;  /* 0x0000004503457220 */ /* 0x040fe40000410000 */
[----:B------:R-:W-:Y:S01]  /*a5a0*/  FMUL.FTZ R72, R3, R72 ;  /* 0x0000004803487220 */ /* 0x000fe20000410000 */
[----:B------:R-:W1:Y:S01]  /*a5b0*/  MUFU.EX2 R119, R119 ;  /* 0x0000007700777308 */ /* 0x000e620000000800 */
[----:B--2---:R-:W-:Y:S01]  /*a5c0*/  FFMA.FTZ R117, R8, c[0x0][0x2d0], -R147 ;  /* 0x0000b40008757a23 */ /* 0x004fe20000010893 */
[----:B------:R-:W-:Y:S01]  /*a5d0*/  @P5 IADD3 R8, R123, R4, RZ ;  /* 0x000000047b085210 */ /* 0x000fe20007ffe0ff */
[C---:B---3--:R-:W-:Y:S01]  /*a5e0*/  FMUL.FTZ R10, R2.reuse, R110 ;  /* 0x0000006e020a7220 */ /* 0x048fe20000410000 */
[----:B------:R-:W-:Y:S01]  /*a5f0*/  @P5 SHF.L.U64.HI R4, R223, 0x6, R118 ;  /* 0x00000006df045819 */ /* 0x000fe20000010276 */
[----:B------:R-:W-:Y:S01]  /*a600*/  FMUL.FTZ R11, R2, R111 ;  /* 0x0000006f020b7220 */ /* 0x000fe20000410000 */
[----:B------:R-:W-:Y:S01]  /*a610*/  @P5 SHF.L.U64.HI R8, R122, 0x1, R8 ;  /* 0x000000017a085819 */ /* 0x000fe20000010208 */
[C---:B------:R-:W-:Y:S02]  /*a620*/  FMUL.FTZ R70, R2.reuse, R70 ;  /* 0x0000004602467220 */ /* 0x040fe40000410000 */
[----:B------:R-:W-:Y:S01]  /*a630*/  FMUL.FTZ R71, R2, R71 ;  /* 0x0000004702477220 */ /* 0x000fe20000410000 */
[----:B------:R-:W-:Y:S01]  /*a640*/  @P5 IADD3.X R121, R8, c[0x0][0x1cc], RZ, P0, !PT ;  /* 0x0000730008795a10 */ /* 0x000fe200007fe4ff */
[----:B------:R-:W-:Y:S01]  /*a650*/  MUFU.EX2 R117, R117 ;  /* 0x0000007500757308 */ /* 0x000fe20000000800 */
[----:B------:R-:W-:Y:S01]  /*a660*/  @P5 IADD3.X R129, RZ, c[0x0][0x1cc], R8, P1, P2 ;  /* 0x00007300ff815a10 */ /* 0x000fe20000fe4408 */
[----:B------:R-:W-:Y:S01]  /*a670*/  FMUL.FTZ R73, R3, R73 ;  /* 0x0000004903497220 */ /* 0x000fe20000410000 */
[----:B------:R-:W-:Y:S01]  /*a680*/  @P5 IADD3 R6, P0, R120, R5, RZ ;  /* 0x0000000578065210 */ /* 0x000fe20007f1e0ff */
[----:B------:R2:W-:Y:S01]  /*a690*/  @P5 LDGSTS.E.BYPASS.LTC128B.128 [R208+0x8100], [R120.64], !P4 ;  /* 0x0810000078d05fae */ /* 0x0005e2000e101d4e */
[C---:B------:R-:W-:Y:S02]  /*a6a0*/  FMUL.FTZ R74, R2.reuse, R74 ;  /* 0x0000004a024a7220 */ /* 0x040fe40000410000 */
[-C--:B------:R-:W-:Y:S01]  /*a6b0*/  @P5 IADD3.X R7, R121, R4.reuse, RZ, P0, !PT ;  /* 0x0000000479075210 */ /* 0x080fe200007fe4ff */
[----:B------:R-:W-:Y:S01]  /*a6c0*/  FMUL.FTZ R75, R2, R75 ;  /* 0x0000004b024b7220 */ /* 0x000fe20000410000 */
[----:B------:R-:W-:Y:S01]  /*a6d0*/  @P5 IADD3 R8, P1, R6, R5, RZ ;  /* 0x0000000506085210 */ /* 0x000fe20007f3e0ff */
[----:B------:R-:W-:Y:S01]  /*a6e0*/  MUFU.EX2 R136, R136 ;  /* 0x0000008800887308 */ /* 0x000fe20000000800 */
[----:B------:R-:W-:Y:S01]  /*a6f0*/  FMUL.FTZ R5, R3, R113 ;  /* 0x0000007103057220 */ /* 0x000fe20000410000 */
[----:B------:R3:W-:Y:S01]  /*a700*/  @P5 LDGSTS.E.BYPASS.LTC128B.128 [R208+0xb100], [R128.64], !P3 ;  /* 0x0b10000080d05fae */ /* 0x0007e2000d901d4e */
[----:B------:R-:W-:Y:S01]  /*a710*/  @P5 IADD3.X R9, R7, R4, RZ, P1, !PT ;  /* 0x0000000407095210 */ /* 0x000fe20000ffe4ff */
[----:B------:R-:W-:Y:S01]  /*a720*/  FMUL.FTZ R4, R3, R112 ;  /* 0x0000007003047220 */ /* 0x000fe20000410000 */
[----:B-1----:R-:W-:Y:S01]  /*a730*/  F2FP.BF16.PACK_AB R112, R119, R138 ;  /* 0x0000008a7770723e */ /* 0x002fe200000010ff */
[C---:B------:R-:W-:Y:S01]  /*a740*/  FMUL.FTZ R76, R3.reuse, R76 ;  /* 0x0000004c034c7220 */ /* 0x040fe20000410000 */
[----:B------:R-:W-:Y:S01]  /*a750*/  ISETP.GT.AND P0, PT, R222, R225, PT ;  /* 0x000000e1de00720c */ /* 0x000fe20003f04270 */
[C---:B------:R-:W-:Y:S01]  /*a760*/  FMUL.FTZ R77, R3.reuse, R77 ;  /* 0x0000004d034d7220 */ /* 0x040fe20000410000 */
[----:B------:R-:W-:Y:S01]  /*a770*/  MOV R222, R184 ;  /* 0x000000b800de7202 */ /* 0x000fe20000000f00 */
[----:B------:R1:W-:Y:S01]  /*a780*/  @P5 LDGSTS.E.BYPASS.LTC128B.128 [R208+0x9100], [R6.64], !P4 ;  /* 0x0910000006d05fae */ /* 0x0003e2000e101d4e */
[----:B------:R-:W-:Y:S01]  /*a790*/  MUFU.EX2 R146, R146 ;  /* 0x0000009200927308 */ /* 0x000fe20000000800 */
[C---:B------:R-:W-:Y:S02]  /*a7a0*/  FMUL.FTZ R78, R2.reuse, R78 ;  /* 0x0000004e024e7220 */ /* 0x040fe40000410000 */
[C---:B------:R-:W-:Y:S02]  /*a7b0*/  FMUL.FTZ R79, R2.reuse, R79 ;  /* 0x0000004f024f7220 */ /* 0x040fe40000410000 */
[C---:B------:R-:W-:Y:S02]  /*a7c0*/  FMUL.FTZ R80, R3.reuse, R80 ;  /* 0x0000005003507220 */ /* 0x040fe40000410000 */
[----:B------:R1:W-:Y:S01]  /*a7d0*/  @P5 LDGSTS.E.BYPASS.LTC128B.128 [R208+0xc100], [R6.64+0x80], !P3 ;  /* 0x0c10008006d05fae */ /* 0x0003e2000d901d4e */
[C---:B------:R-:W-:Y:S02]  /*a7e0*/  FMUL.FTZ R81, R3.reuse, R81 ;  /* 0x0000005103517220 */ /* 0x040fe40000410000 */
[----:B------:R-:W4:Y:S01]  /*a7f0*/  MUFU.EX2 R137, R137 ;  /* 0x0000008900897308 */ /* 0x000f220000000800 */
[C---:B------:R-:W-:Y:S02]  /*a800*/  FMUL.FTZ R82, R2.reuse, R82 ;  /* 0x0000005202527220 */ /* 0x040fe40000410000 */
[C---:B------:R-:W-:Y:S02]  /*a810*/  FMUL.FTZ R83, R2.reuse, R83 ;  /* 0x0000005302537220 */ /* 0x040fe40000410000 */
[----:B------:R5:W-:Y:S01]  /*a820*/  @P5 LDGSTS.E.BYPASS.LTC128B.128 [R208+0xa100], [R8.64], !P4 ;  /* 0x0a10000008d05fae */ /* 0x000be2000e101d4e */
[C---:B------:R-:W-:Y:S02]  /*a830*/  FMUL.FTZ R84, R3.reuse, R84 ;  /* 0x0000005403547220 */ /* 0x040fe40000410000 */
[----:B------:R-:W-:Y:S02]  /*a840*/  FMUL.FTZ R85, R3, R85 ;  /* 0x0000005503557220 */ /* 0x000fe40000410000 */
[----:B------:R-:W-:Y:S01]  /*a850*/  MUFU.EX2 R139, R139 ;  /* 0x0000008b008b7308 */ /* 0x000fe20000000800 */
[C---:B------:R-:W-:Y:S02]  /*a860*/  FMUL.FTZ R86, R2.reuse, R86 ;  /* 0x0000005602567220 */ /* 0x040fe40000410000 */
[----:B------:R5:W-:Y:S01]  /*a870*/  @P5 LDGSTS.E.BYPASS.LTC128B.128 [R208+0xd100], [R8.64+0x80], !P3 ;  /* 0x0d10008008d05fae */ /* 0x000be2000d901d4e */
[----:B------:R-:W-:Y:S02]  /*a880*/  FMUL.FTZ R87, R2, R87 ;  /* 0x0000005702577220 */ /* 0x000fe40000410000 */
[--C-:B------:R-:W-:Y:S02]  /*a890*/  FFMA.FTZ R156, R14, c[0x0][0x2d0], -R145.reuse ;  /* 0x0000b4000e9c7a23 */ /* 0x100fe40000010891 */
[--C-:B------:R-:W-:Y:S02]  /*a8a0*/  FFMA.FTZ R157, R15, c[0x0][0x2d0], -R145.reuse ;  /* 0x0000b4000f9d7a23 */ /* 0x100fe40000010891 */
[----:B------:R-:W5:Y:S01]  /*a8b0*/  MUFU.EX2 R144, R144 ;  /* 0x0000009000907308 */ /* 0x000f620000000800 */
[----:B--2---:R-:W2:Y:S01]  /*a8c0*/  LDSM.16.MT88.4 R120, [R204+0x100] ;  /* 0x00010000cc78783b */ /* 0x004ea20000004200 */
[--C-:B------:R-:W-:Y:S01]  /*a8d0*/  FFMA.FTZ R158, R18, c[0x0][0x2d0], -R145.reuse ;  /* 0x0000b400129e7a23 */ /* 0x100fe20000010891 */
[----:B----4-:R-:W-:Y:S01]  /*a8e0*/  F2FP.BF16.PACK_AB R113, R137, R146 ;  /* 0x000000928971723e */ /* 0x010fe200000010ff */
[----:B-1----:R-:W-:Y:S01]  /*a8f0*/  FMUL.FTZ R6, R2, R114 ;  /* 0x0000007202067220 */ /* 0x002fe20000410000 */
[----:B------:R-:W-:Y:S01]  /*a900*/  F2FP.BF16.PACK_AB R114, R136, R117 ;  /* 0x000000758872723e */ /* 0x000fe200000010ff */
[----:B------:R-:W-:Y:S03]  /*a910*/  FMUL.FTZ R7, R2, R115 ;  /* 0x0000007302077220 */ /* 0x000fe60000410000 */
[----:B---3--:R-:W1:Y:S01]  /*a920*/  LDSM.16.MT88.4 R128, [R202+0x100] ;  /* 0x00010000ca80783b */ /* 0x008e620000004200 */
[----:B------:R-:W-:Y:S01]  /*a930*/  FFMA.FTZ R159, R19, c[0x0][0x2d0], -R145 ;  /* 0x0000b400139f7a23 */ /* 0x000fe20000010891 */
[----:B------:R-:W-:Y:S01]  /*a940*/  MUFU.EX2 R156, R156 ;  /* 0x0000009c009c7308 */ /* 0x000fe20000000800 */
[--C-:B------:R-:W-:Y:S02]  /*a950*/  FFMA.FTZ R161, R20, c[0x0][0x2d0], -R147.reuse ;  /* 0x0000b40014a17a23 */ /* 0x100fe40000010893 */
[--C-:B------:R-:W-:Y:S02]  /*a960*/  FFMA.FTZ R160, R21, c[0x0][0x2d0], -R147.reuse ;  /* 0x0000b40015a07a23 */ /* 0x100fe40000010893 */
[--C-:B------:R-:W-:Y:S01]  /*a970*/  FFMA.FTZ R162, R24, c[0x0][0x2d0], -R147.reuse ;  /* 0x0000b40018a27a23 */ /* 0x100fe20000010893 */
[----:B------:R-:W3:Y:S01]  /*a980*/  LDSM.16.MT88.4 R132, [R201+0x100] ;  /* 0x00010000c984783b */ /* 0x000ee20000004200 */
[----:B------:R-:W-:Y:S02]  /*a990*/  FFMA.FTZ R163, R25, c[0x0][0x2d0], -R147 ;  /* 0x0000b40019a37a23 */ /* 0x000fe40000010893 */
[C---:B-----5:R-:W-:Y:S01]  /*a9a0*/  FMUL.FTZ R8, R3.reuse, R108 ;  /* 0x0000006c03087220 */ /* 0x060fe20000410000 */
[----:B------:R-:W-:Y:S01]  /*a9b0*/  MUFU.EX2 R157, R157 ;  /* 0x0000009d009d7308 */ /* 0x000fe20000000800 */
[----:B------:R-:W-:Y:S01]  /*a9c0*/  FMUL.FTZ R9, R3, R109 ;  /* 0x0000006d03097220 */ /* 0x000fe20000410000 */
[----:B------:R-:W-:Y:S02]  /*a9d0*/  F2FP.BF16.PACK_AB R115, R144, R139 ;  /* 0x0000008b9073723e */ /* 0x000fe400000010ff */
[----:B------:R-:W4:Y:S01]  /*a9e0*/  LDSM.16.MT88.4 R108, [R200+0x100] ;  /* 0x00010000c86c783b */ /* 0x000f220000004200 */
[--C-:B------:R-:W-:Y:S02]  /*a9f0*/  FFMA.FTZ R173, R22, c[0x0][0x2d0], -R145.reuse ;  /* 0x0000b40016ad7a23 */ /* 0x100fe40000010891 */
[--C-:B------:R-:W-:Y:S02]  /*aa00*/  FFMA.FTZ R172, R23, c[0x0][0x2d0], -R145.reuse ;  /* 0x0000b40017ac7a23 */ /* 0x100fe40000010891 */
[--C-:B------:R-:W-:Y:S01]  /*aa10*/  FFMA.FTZ R174, R26, c[0x0][0x2d0], -R145.reuse ;  /* 0x0000b4001aae7a23 */ /* 0x100fe20000010891 */
[----:B------:R-:W-:Y:S01]  /*aa20*/  MUFU.EX2 R158, R158 ;  /* 0x0000009e009e7308 */ /* 0x000fe20000000800 */
[----:B------:R-:W-:Y:S01]  /*aa30*/  FFMA.FTZ R175, R27, c[0x0][0x2d0], -R145 ;  /* 0x0000b4001baf7a23 */ /* 0x000fe20000010891 */
[----:B------:R-:W-:Y:S01]  /*aa40*/  LDSM.16.MT88.4 R20, [R202+0x1100] ;  /* 0x00110000ca14783b */ /* 0x000fe20000004200 */
[--C-:B------:R-:W-:Y:S02]  /*aa50*/  FFMA.FTZ R185, R28, c[0x0][0x2d0], -R147.reuse ;  /* 0x0000b4001cb97a23 */ /* 0x100fe40000010893 */
[--C-:B------:R-:W-:Y:S02]  /*aa60*/  FFMA.FTZ R186, R29, c[0x0][0x2d0], -R147.reuse ;  /* 0x0000b4001dba7a23 */ /* 0x100fe40000010893 */
[--C-:B------:R-:W-:Y:S02]  /*aa70*/  FFMA.FTZ R187, R32, c[0x0][0x2d0], -R147.reuse ;  /* 0x0000b40020bb7a23 */ /* 0x100fe40000010893 */
[----:B------:R-:W-:Y:S01]  /*aa80*/  FFMA.FTZ R224, R33, c[0x0][0x2d0], -R147 ;  /* 0x0000b40021e07a23 */ /* 0x000fe20000010893 */
[C---:B--2---:R-:W-:Y:S01]  /*aa90*/  HMMA.16816.F32.BF16 R4, R112.reuse, R120, R4 ;  /* 0x000000787004723c */ /* 0x044fe20000041804 */
[----:B------:R-:W-:Y:S01]  /*aaa0*/  LDSM.16.MT88.4 R24, [R201+0x1100] ;  /* 0x00110000c918783b */ /* 0x000fe20000004200 */
[----:B------:R-:W-:Y:S03]  /*aab0*/  MUFU.EX2 R159, R159 ;  /* 0x0000009f009f7308 */ /* 0x000fe60000000800 */
[--C-:B------:R-:W-:Y:S02]  /*aac0*/  FFMA.FTZ R226, R30, c[0x0][0x2d0], -R145.reuse ;  /* 0x0000b4001ee27a23 */ /* 0x100fe40000010891 */
[--C-:B------:R-:W-:Y:S01]  /*aad0*/  FFMA.FTZ R227, R31, c[0x0][0x2d0], -R145.reuse ;  /* 0x0000b4001fe37a23 */ /* 0x100fe20000010891 */
[C---:B------:R-:W-:Y:S01]  /*aae0*/  HMMA.16816.F32.BF16 R8, R112.reuse, R122, R8 ;  /* 0x0000007a7008723c */ /* 0x040fe20000041808 */
[----:B------:R-:W2:Y:S03]  /*aaf0*/  LDSM.16.MT88.4 R120, [R204+0x3100] ;  /* 0x00310000cc78783b */ /* 0x000ea60000004200 */
[--C-:B------:R-:W-:Y:S01]  /*ab00*/  FFMA.FTZ R228, R34, c[0x0][0x2d0], -R145.reuse ;  /* 0x0000b40022e47a23 */ /* 0x100fe20000010891 */
[----:B------:R-:W-:Y:S01]  /*ab10*/  MUFU.EX2 R161, R161 ;  /* 0x000000a100a17308 */ /* 0x000fe20000000800 */
[----:B------:R-:W-:Y:S02]  /*ab20*/  FFMA.FTZ R229, R35, c[0x0][0x2d0], -R145 ;  /* 0x0000b40023e57a23 */ /* 0x000fe40000010891 */
[C---:B-1----:R-:W-:Y:S01]  /*ab30*/  HMMA.16816.F32.BF16 R68, R112.reuse, R128, R68 ;  /* 0x000000807044723c */ /* 0x042fe20000041844 */
[----:B------:R-:W-:Y:S03]  /*ab40*/  LDSM.16.MT88.4 R28, [R202+0x1900] ;  /* 0x00190000ca1c783b */ /* 0x000fe60000004200 */
[C---:B------:R-:W-:Y:S02]  /*ab50*/  FMUL.FTZ R88, R3.reuse, R88 ;  /* 0x0000005803587220 */ /* 0x040fe40000410000 */
[C---:B------:R-:W-:Y:S01]  /*ab60*/  FMUL.FTZ R89, R3.reuse, R89 ;  /* 0x0000005903597220 */ /* 0x040fe20000410000 */
[----:B------:R-:W-:Y:S01]  /*ab70*/  MUFU.EX2 R160, R160 ;  /* 0x000000a000a07308 */ /* 0x000fe20000000800 */
[C---:B------:R-:W-:Y:S01]  /*ab80*/  HMMA.16816.F32.BF16 R72, R112.reuse, R130, R72 ;  /* 0x000000827048723c */ /* 0x040fe20000041848 */
[----:B------:R-:W1:Y:S03]  /*ab90*/  LDSM.16.MT88.4 R128, [R202+0x3100] ;  /* 0x00310000ca80783b */ /* 0x000e660000004200 */
[C---:B------:R-:W-:Y:S02]  /*aba0*/  FMUL.FTZ R90, R2.reuse, R90 ;  /* 0x0000005a025a7220 */ /* 0x040fe40000410000 */
[----:B------:R-:W-:Y:S02]  /*abb0*/  FMUL.FTZ R91, R2, R91 ;  /* 0x0000005b025b7220 */ /* 0x000fe40000410000 */
[C---:B---3--:R-:W-:Y:S01]  /*abc0*/  HMMA.16816.F32.BF16 R76, R112.reuse, R132, R76 ;  /* 0x00000084704c723c */ /* 0x048fe2000004184c */
[----:B------:R-:W-:Y:S01]  /*abd0*/  LDSM.16.MT88.4 R32, [R200+0x5100] ;  /* 0x00510000c820783b */ /* 0x000fe20000004200 */
[----:B------:R-:W-:Y:S02]  /*abe0*/  MUFU.EX2 R162, R162 ;  /* 0x000000a200a27308 */ /* 0x000fe40000000800 */
[C---:B------:R-:W-:Y:S02]  /*abf0*/  FMUL.FTZ R92, R3.reuse, R92 ;  /* 0x0000005c035c7220 */ /* 0x040fe40000410000 */
[----:B------:R-:W-:Y:S02]  /*ac00*/  FMUL.FTZ R93, R3, R93 ;  /* 0x0000005d035d7220 */ /* 0x000fe40000410000 */
[C---:B------:R-:W-:Y:S01]  /*ac10*/  HMMA.16816.F32.BF16 R80, R112.reuse, R134, R80 ;  /* 0x000000867050723c */ /* 0x040fe20000041850 */
[----:B------:R-:W0:Y:S03]  /*ac20*/  LDGDEPBAR ;  /* 0x00000000000079af */ /* 0x000e260000000000 */
[--C-:B------:R-:W-:Y:S01]  /*ac30*/  FFMA.FTZ R132, R12, c[0x0][0x2d0], -R147.reuse ;  /* 0x0000b4000c847a23 */ /* 0x100fe20000010893 */
[----:B------:R-:W-:Y:S01]  /*ac40*/  MUFU.EX2 R163, R163 ;  /* 0x000000a300a37308 */ /* 0x000fe20000000800 */
[--C-:B------:R-:W-:Y:S02]  /*ac50*/  FFMA.FTZ R133, R13, c[0x0][0x2d0], -R147.reuse ;  /* 0x0000b4000d857a23 */ /* 0x100fe40000010893 */
[C---:B----4-:R-:W-:Y:S01]  /*ac60*/  HMMA.16816.F32.BF16 R84, R112.reuse, R108, R84 ;  /* 0x0000006c7054723c */ /* 0x050fe20000041854 */
[----:B------:R-:W-:Y:S03]  /*ac70*/  LDSM.16.MT88.4 R12, [R200+0x3100] ;  /* 0x00310000c80c783b */ /* 0x000fe60000004200 */
[--C-:B------:R-:W-:Y:S02]  /*ac80*/  FFMA.FTZ R134, R16, c[0x0][0x2d0], -R147.reuse ;  /* 0x0000b40010867a23 */ /* 0x100fe40000010893 */
[--C-:B------:R-:W-:Y:S01]  /*ac90*/  FFMA.FTZ R135, R17, c[0x0][0x2d0], -R147.reuse ;  /* 0x0000b40011877a23 */ /* 0x100fe20000010893 */
[----:B------:R-:W-:Y:S01]  /*aca0*/  MUFU.EX2 R132, R132 ;  /* 0x0000008400847308 */ /* 0x000fe20000000800 */
[C---:B------:R-:W-:Y:S01]  /*acb0*/  HMMA.16816.F32.BF16 R88, R112.reuse, R110, R88 ;  /* 0x0000006e7058723c */ /* 0x040fe20000041858 */
[----:B------:R-:W3:Y:S03]  /*acc0*/  LDSM.16.MT88.4 R108, [R201+0x3100] ;  /* 0x00310000c96c783b */ /* 0x000ee60000004200 */
[C---:B------:R-:W-:Y:S02]  /*acd0*/  FMUL.FTZ R94, R2.reuse, R94 ;  /* 0x0000005e025e7220 */ /* 0x040fe40000410000 */
[C---:B------:R-:W-:Y:S02]  /*ace0*/  FMUL.FTZ R95, R2.reuse, R95 ;  /* 0x0000005f025f7220 */ /* 0x040fe40000410000 */
[C---:B------:R-:W-:Y:S01]  /*acf0*/  FMUL.FTZ R96, R3.reuse, R96 ;  /* 0x0000006003607220 */ /* 0x040fe20000410000 */
[----:B------:R-:W-:Y:S01]  /*ad00*/  LDSM.16.MT88.4 R16, [R202+0x900] ;  /* 0x00090000ca10783b */ /* 0x000fe20000004200 */
[----:B------:R-:W4:Y:S02]  /*ad10*/  MUFU.EX2 R133, R133 ;  /* 0x0000008500857308 */ /* 0x000f240000000800 */
[C---:B------:R-:W-:Y:S01]  /*ad20*/  FMUL.FTZ R97, R3.reuse, R97 ;  /* 0x0000006103617220 */ /* 0x040fe20000410000 */
[C---:B--2---:R-:W-:Y:S03]  /*ad30*/  HMMA.16816.F32.BF16 R92, R112.reuse, R120, R92 ;  /* 0x00000078705c723c */ /* 0x044fe6000004185c */
[C---:B------:R-:W-:Y:S02]  /*ad40*/  FMUL.FTZ R98, R2.reuse, R98 ;  /* 0x0000006202627220 */ /* 0x040fe40000410000 */
[C---:B------:R-:W-:Y:S02]  /*ad50*/  FMUL.FTZ R99, R2.reuse, R99 ;  /* 0x0000006302637220 */ /* 0x040fe40000410000 */
[C---:B------:R-:W-:Y:S01]  /*ad60*/  FMUL.FTZ R100, R3.reuse, R100 ;  /* 0x0000006403647220 */ /* 0x040fe20000410000 */
[----:B------:R-:W-:Y:S01]  /*ad70*/  MUFU.EX2 R134, R134 ;  /* 0x0000008600867308 */ /* 0x000fe20000000800 */
[C---:B------:R-:W-:Y:S03]  /*ad80*/  FMUL.FTZ R101, R3.reuse, R101 ;  /* 0x0000006503657220 */ /* 0x040fe60000410000 */
[C---:B------:R-:W-:Y:S01]  /*ad90*/  HMMA.16816.F32.BF16 R96, R112.reuse, R122, R96 ;  /* 0x0000007a7060723c */ /* 0x040fe20000041860 */
[----:B------:R-:W2:Y:S02]  /*ada0*/  LDSM.16.MT88.4 R120, [R204+0x900] ;  /* 0x00090000cc78783b */ /* 0x000ea40000004200 */
[C---:B------:R-:W-:Y:S02]  /*adb0*/  FMUL.FTZ R102, R2.reuse, R102 ;  /* 0x0000006602667220 */ /* 0x040fe40000410000 */
[C---:B------:R-:W-:Y:S01]  /*adc0*/  FMUL.FTZ R103, R2.reuse, R103 ;  /* 0x0000006702677220 */ /* 0x040fe20000410000 */
[----:B------:R-:W5:Y:S01]  /*add0*/  MUFU.EX2 R135, R135 ;  /* 0x0000008700877308 */ /* 0x000f620000000800 */
[C---:B------:R-:W-:Y:S02]  /*ade0*/  FMUL.FTZ R104, R3.reuse, R104 ;  /* 0x0000006803687220 */ /* 0x040fe40000410000 */
[C---:B------:R-:W-:Y:S03]  /*adf0*/  FMUL.FTZ R105, R3.reuse, R105 ;  /* 0x0000006903697220 */ /* 0x040fe60000410000 */
[C---:B-1----:R-:W-:Y:S03]  /*ae00*/  HMMA.16816.F32.BF16 R100, R112.reuse, R128, R100 ;  /* 0x000000807064723c */ /* 0x042fe60000041864 */
[C---:B------:R-:W-:Y:S01]  /*ae10*/  FMUL.FTZ R106, R2.reuse, R106 ;  /* 0x0000006a026a7220 */ /* 0x040fe20000410000 */
[----:B------:R-:W-:Y:S01]  /*ae20*/  MUFU.EX2 R173, R173 ;  /* 0x000000ad00ad7308 */ /* 0x000fe20000000800 */
[C---:B------:R-:W-:Y:S02]  /*ae30*/  FMUL.FTZ R107, R2.reuse, R107 ;  /* 0x0000006b026b7220 */ /* 0x040fe40000410000 */
[C---:B------:R-:W-:Y:S02]  /*ae40*/  FMUL.FTZ R52, R3.reuse, R52 ;  /* 0x0000003403347220 */ /* 0x040fe40000410000 */
[C---:B------:R-:W-:Y:S03]  /*ae50*/  FMUL.FTZ R53, R3.reuse, R53 ;  /* 0x0000003503357220 */ /* 0x040fe60000410000 */
[C---:B------:R-:W-:Y:S01]  /*ae60*/  HMMA.16816.F32.BF16 R104, R112.reuse, R130, R104 ;  /* 0x000000827068723c */ /* 0x040fe20000041868 */
[----:B------:R-:W-:Y:S01]  /*ae70*/  LDSM.16.MT88.4 R128, [R200+0x900] ;  /* 0x00090000c880783b */ /* 0x000fe20000004200 */
[----:B------:R-:W1:Y:S01]  /*ae80*/  MUFU.EX2 R172, R172 ;  /* 0x000000ac00ac7308 */ /* 0x000e620000000800 */
[C---:B------:R-:W-:Y:S02]  /*ae90*/  FMUL.FTZ R54, R2.reuse, R54 ;  /* 0x0000003602367220 */ /* 0x040fe40000410000 */
[C---:B------:R-:W-:Y:S02]  /*aea0*/  FMUL.FTZ R55, R2.reuse, R55 ;  /* 0x0000003702377220 */ /* 0x040fe40000410000 */
[C---:B------:R-:W-:Y:S02]  /*aeb0*/  FMUL.FTZ R56, R3.reuse, R56 ;  /* 0x0000003803387220 */ /* 0x040fe40000410000 */
[C---:B------:R-:W-:Y:S03]  /*aec0*/  FMUL.FTZ R57, R3.reuse, R57 ;  /* 0x0000003903397220 */ /* 0x040fe60000410000 */
[C---:B---3--:R-:W-:Y:S01]  /*aed0*/  HMMA.16816.F32.BF16 R52, R112.reuse, R108, R52 ;  /* 0x0000006c7034723c */ /* 0x048fe20000041834 */
[----:B------:R-:W-:Y:S02]  /*aee0*/  MUFU.EX2 R174, R174 ;  /* 0x000000ae00ae7308 */ /* 0x000fe40000000800 */
[C---:B------:R-:W-:Y:S02]  /*aef0*/  FMUL.FTZ R58, R2.reuse, R58 ;  /* 0x0000003a023a7220 */ /* 0x040fe40000410000 */
[C---:B------:R-:W-:Y:S02]  /*af00*/  FMUL.FTZ R59, R2.reuse, R59 ;  /* 0x0000003b023b7220 */ /* 0x040fe40000410000 */
[C---:B------:R-:W-:Y:S02]  /*af10*/  FMUL.FTZ R60, R3.reuse, R60 ;  /* 0x0000003c033c7220 */ /* 0x040fe40000410000 */
[C---:B------:R-:W-:Y:S02]  /*af20*/  FMUL.FTZ R61, R3.reuse, R61 ;  /* 0x0000003d033d7220 */ /* 0x040fe40000410000 */
[----:B------:R-:W3:Y:S01]  /*af30*/  MUFU.EX2 R175, R175 ;  /* 0x000000af00af7308 */ /* 0x000ee20000000800 */
[C---:B------:R-:W-:Y:S01]  /*af40*/  HMMA.16816.F32.BF16 R56, R112.reuse, R110, R56 ;  /* 0x0000006e7038723c */ /* 0x040fe20000041838 */
[----:B------:R-:W1:Y:S02]  /*af50*/  LDSM.16.MT88.4 R108, [R201+0x900] ;  /* 0x00090000c96c783b */ /* 0x000e640000004200 */
[C---:B------:R-:W-:Y:S02]  /*af60*/  FMUL.FTZ R62, R2.reuse, R62 ;  /* 0x0000003e023e7220 */ /* 0x040fe40000410000 */
[C---:B------:R-:W-:Y:S02]  /*af70*/  FMUL.FTZ R63, R2.reuse, R63 ;  /* 0x0000003f023f7220 */ /* 0x040fe40000410000 */
[C---:B------:R-:W-:Y:S02]  /*af80*/  FMUL.FTZ R64, R3.reuse, R64 ;  /* 0x0000004003407220 */ /* 0x040fe40000410000 */
[----:B------:R-:W-:Y:S01]  /*af90*/  FMUL.FTZ R65, R3, R65 ;  /* 0x0000004103417220 */ /* 0x000fe20000410000 */
[----:B------:R-:W-:Y:S02]  /*afa0*/  MUFU.EX2 R185, R185 ;  /* 0x000000b900b97308 */ /* 0x000fe40000000800 */
[C---:B------:R-:W-:Y:S03]  /*afb0*/  HMMA.16816.F32.BF16 R60, R112.reuse, R12, R60 ;  /* 0x0000000c703c723c */ /* 0x040fe6000004183c */
[C---:B------:R-:W-:Y:S02]  /*afc0*/  FMUL.FTZ R66, R2.reuse, R66 ;  /* 0x0000004202427220 */ /* 0x040fe40000410000 */
[----:B------:R-:W-:Y:S02]  /*afd0*/  FMUL.FTZ R67, R2, R67 ;  /* 0x0000004302437220 */ /* 0x000fe40000410000 */
[----:B----4-:R-:W-:Y:S01]  /*afe0*/  F2FP.BF16.PACK_AB R12, R133, R132 ;  /* 0x00000084850c723e */ /* 0x010fe200000010ff */
[----:B------:R-:W4:Y:S01]  /*aff0*/  MUFU.EX2 R186, R186 ;  /* 0x000000ba00ba7308 */ /* 0x000f220000000800 */
[----:B------:R-:W-:Y:S03]  /*b000*/  F2FP.BF16.PACK_AB R13, R157, R156 ;  /* 0x0000009c9d0d723e */ /* 0x000fe600000010ff */
[----:B------:R-:W-:Y:S01]  /*b010*/  HMMA.16816.F32.BF16 R64, R112, R14, R64 ;  /* 0x0000000e7040723c */ /* 0x000fe20000041840 */
[----:B------:R-:W1:Y:S02]  /*b020*/  LDSM.16.MT88.4 R112, [R204+0x3900] ;  /* 0x00390000cc70783b */ /* 0x000e640000004200 */
[--C-:B------:R-:W-:Y:S02]  /*b030*/  FFMA.FTZ R40, R40, c[0x0][0x2d0], -R147.reuse ;  /* 0x0000b40028287a23 */ /* 0x100fe40000010893 */
[----:B------:R-:W-:Y:S01]  /*b040*/  FFMA.FTZ R41, R41, c[0x0][0x2d0], -R147 ;  /* 0x0000b40029297a23 */ /* 0x000fe20000010893 */
[----:B------:R-:W-:Y:S01]  /*b050*/  MUFU.EX2 R187, R187 ;  /* 0x000000bb00bb7308 */ /* 0x000fe20000000800 */
[----:B-----5:R-:W-:Y:S01]  /*b060*/  F2FP.BF16.PACK_AB R14, R135, R134 ;  /* 0x00000086870e723e */ /* 0x020fe200000010ff */
[--C-:B------:R-:W-:Y:S01]  /*b070*/  FFMA.FTZ R42, R42, c[0x0][0x2d0], -R145.reuse ;  /* 0x0000b4002a2a7a23 */ /* 0x100fe20000010891 */
[----:B------:R-:W-:Y:S03]  /*b080*/  F2FP.BF16.PACK_AB R15, R159, R158 ;  /* 0x0000009e9f0f723e */ /* 0x000fe600000010ff */
[----:B------:R-:W-:Y:S02]  /*b090*/  FFMA.FTZ R43, R43, c[0x0][0x2d0], -R145 ;  /* 0x0000b4002b2b7a23 */ /* 0x000fe40000010891 */
[--C-:B------:R-:W-:Y:S02]  /*b0a0*/  FFMA.FTZ R44, R44, c[0x0][0x2d0], -R147.reuse ;  /* 0x0000b4002c2c7a23 */ /* 0x100fe40000010893 */
[C---:B--2---:R-:W-:Y:S01]  /*b0b0*/  HMMA.16816.F32.BF16 R4, R12.reuse, R120, R4 ;  /* 0x000000780c04723c */ /* 0x044fe20000041804 */
[----:B------:R-:W2:Y:S04]  /*b0c0*/  MUFU.EX2 R224, R224 ;  /* 0x000000e000e07308 */ /* 0x000ea80000000800 */
[--C-:B------:R-:W-:Y:S02]  /*b0d0*/  FFMA.FTZ R45, R45, c[0x0][0x2d0], -R147.reuse ;  /* 0x0000b4002d2d7a23 */ /* 0x100fe40000010893 */
[----:B------:R-:W-:Y:S01]  /*b0e0*/  FFMA.FTZ R48, R48, c[0x0][0x2d0], -R147 ;  /* 0x0000b40030307a23 */ /* 0x000fe20000010893 */
[C---:B------:R-:W-:Y:S01]  /*b0f0*/  HMMA.16816.F32.BF16 R8, R12.reuse, R122, R8 ;  /* 0x0000007a0c08723c */ /* 0x040fe20000041808 */
[----:B------:R-:W-:Y:S02]  /*b100*/  LDSM.16.MT88.4 R120, [R200+0x3900] ;  /* 0x00390000c878783b */ /* 0x000fe40000004200 */
[----:B------:R-:W-:Y:S01]  /*b110*/  MUFU.EX2 R226, R226 ;  /* 0x000000e200e27308 */ /* 0x000fe20000000800 */
[--C-:B------:R-:W-:Y:S02]  /*b120*/  FFMA.FTZ R46, R46, c[0x0][0x2d0], -R145.reuse ;  /* 0x0000b4002e2e7a23 */ /* 0x100fe40000010891 */
[----:B------:R-:W-:Y:S02]  /*b130*/  FFMA.FTZ R47, R47, c[0x0][0x2d0], -R145 ;  /* 0x0000b4002f2f7a23 */ /* 0x000fe40000010891 */
[C---:B------:R-:W-:Y:S04]  /*b140*/  HMMA.16816.F32.BF16 R68, R12.reuse, R16, R68 ;  /* 0x000000100c44723c */ /* 0x040fe80000041844 */
[----:B------:R-:W-:Y:S01]  /*b150*/  FFMA.FTZ R138, R3, R216, R138 ;  /* 0x000000d8038a7223 */ /* 0x000fe2000001008a */
[----:B------:R-:W5:Y:S01]  /*b160*/  MUFU.EX2 R227, R227 ;  /* 0x000000e300e37308 */ /* 0x000f620000000800 */
[----:B------:R-:W-:Y:S01]  /*b170*/  MOV R3, R0 ;  /* 0x0000000000037202 */ /* 0x000fe20000000f00 */
[----:B------:R-:W-:Y:S01]  /*b180*/  FFMA.FTZ R146, R2, R217, R146 ;  /* 0x000000d902927223 */ /* 0x000fe20000010092 */
[C---:B------:R-:W-:Y:S01]  /*b190*/  HMMA.16816.F32.BF16 R72, R12.reuse, R18, R72 ;  /* 0x000000120c48723c */ /* 0x040fe20000041848 */
[----:B------:R-:W2:Y:S03]  /*b1a0*/  LDSM.16.MT88.4 R16, [R202+0x3900] ;  /* 0x00390000ca10783b */ /* 0x000ea60000004200 */
[----:B------:R-:W-:Y:S02]  /*b1b0*/  FADD.FTZ R138, R119, R138 ;  /* 0x0000008a778a7221 */ /* 0x000fe40000010000 */
[----:B------:R-:W-:Y:S01]  /*b1c0*/  FADD.FTZ R146, R137, R146 ;  /* 0x0000009289927221 */ /* 0x000fe20000010000 */
[----:B------:R-:W-:Y:S01]  /*b1d0*/  MUFU.EX2 R228, R228 ;  /* 0x000000e400e47308 */ /* 0x000fe20000000800 */
[C---:B-1----:R-:W-:Y:S04]  /*b1e0*/  HMMA.16816.F32.BF16 R76, R12.reuse, R108, R76 ;  /* 0x0000006c0c4c723c */ /* 0x042fe8000004184c */
[----:B------:R-:W-:Y:S02]  /*b1f0*/  FADD.FTZ R117, R117, R138 ;  /* 0x0000008a75757221 */ /* 0x000fe40000010000 */
[----:B------:R-:W-:Y:S02]  /*b200*/  FADD.FTZ R139, R139, R146 ;  /* 0x000000928b8b7221 */ /* 0x000fe40000010000 */
[C---:B------:R-:W-:Y:S01]  /*b210*/  HMMA.16816.F32.BF16 R80, R12.reuse, R110, R80 ;  /* 0x0000006e0c50723c */ /* 0x040fe20000041850 */
[----:B------:R-:W1:Y:S01]  /*b220*/  LDSM.16.MT88.4 R108, [R201+0x3900] ;  /* 0x00390000c96c783b */ /* 0x000e620000004200 */
[----:B------:R-:W1:Y:S02]  /*b230*/  MUFU.EX2 R229, R229 ;  /* 0x000000e500e57308 */ /* 0x000e640000000800 */
[----:B------:R-:W-:Y:S02]  /*b240*/  FADD.FTZ R117, R136, R117 ;  /* 0x0000007588757221 */ /* 0x000fe40000010000 */
[----:B------:R-:W-:Y:S02]  /*b250*/  FADD.FTZ R139, R144, R139 ;  /* 0x0000008b908b7221 */ /* 0x000fe40000010000 */
[C---:B------:R-:W-:Y:S04]  /*b260*/  HMMA.16816.F32.BF16 R84, R12.reuse, R128, R84 ;  /* 0x000000800c54723c */ /* 0x040fe80000041854 */
[----:B------:R-:W-:Y:S01]  /*b270*/  MUFU.EX2 R40, R40 ;  /* 0x0000002800287308 */ /* 0x000fe20000000800 */
[----:B------:R-:W-:Y:S01]  /*b280*/  FADD.FTZ R132, R132, R117 ;  /* 0x0000007584847221 */ /* 0x000fe20000010000 */
[----:B------:R-:W-:Y:S01]  /*b290*/  MOV R117, R116 ;  /* 0x0000007400757202 */ /* 0x000fe20000000f00 */
[----:B------:R-:W-:Y:S01]  /*b2a0*/  FADD.FTZ R156, R156, R139 ;  /* 0x0000008b9c9c7221 */ /* 0x000fe20000010000 */
[C---:B------:R-:W-:Y:S01]  /*b2b0*/  HMMA.16816.F32.BF16 R88, R12.reuse, R130, R88 ;  /* 0x000000820c58723c */ /* 0x040fe20000041858 */
[----:B------:R-:W-:Y:S03]  /*b2c0*/  LDSM.16.MT88.4 R128, [R200+0x4100] ;  /* 0x00410000c880783b */ /* 0x000fe60000004200 */
[----:B------:R-:W-:Y:S02]  /*b2d0*/  FADD.FTZ R133, R133, R132 ;  /* 0x0000008485857221 */ /* 0x000fe40000010000 */
[----:B------:R-:W-:Y:S01]  /*b2e0*/  MUFU.EX2 R41, R41 ;  /* 0x0000002900297308 */ /* 0x000fe20000000800 */
[----:B------:R-:W-:Y:S01]  /*b2f0*/  FADD.FTZ R157, R157, R156 ;  /* 0x0000009c9d9d7221 */ /* 0x000fe20000010000 */
[C---:B------:R-:W-:Y:S04]  /*b300*/  HMMA.16816.F32.BF16 R92, R12.reuse, R112, R92 ;  /* 0x000000700c5c723c */ /* 0x040fe8000004185c */
[----:B------:R-:W-:Y:S02]  /*b310*/  FADD.FTZ R134, R134, R133 ;  /* 0x0000008586867221 */ /* 0x000fe40000010000 */
[----:B------:R-:W-:Y:S02]  /*b320*/  FADD.FTZ R158, R158, R157 ;  /* 0x0000009d9e9e7221 */ /* 0x000fe40000010000 */
[C---:B------:R-:W-:Y:S01]  /*b330*/  HMMA.16816.F32.BF16 R96, R12.reuse, R114, R96 ;  /* 0x000000720c60723c */ /* 0x040fe20000041860 */
[----:B------:R-:W-:Y:S01]  /*b340*/  LDSM.16.MT88.4 R112, [R202+0x4100] ;  /* 0x00410000ca70783b */ /* 0x000fe20000004200 */
[----:B------:R-:W-:Y:S02]  /*b350*/  MUFU.EX2 R42, R42 ;  /* 0x0000002a002a7308 */ /* 0x000fe40000000800 */
[----:B------:R-:W-:Y:S02]  /*b360*/  FADD.FTZ R134, R135, R134 ;  /* 0x0000008687867221 */ /* 0x000fe40000010000 */
[----:B------:R-:W-:Y:S02]  /*b370*/  FADD.FTZ R158, R159, R158 ;  /* 0x0000009e9f9e7221 */ /* 0x000fe40000010000 */
[C---:B--2---:R-:W-:Y:S04]  /*b380*/  HMMA.16816.F32.BF16 R100, R12.reuse, R16, R100 ;  /* 0x000000100c64723c */ /* 0x044fe80000041864 */
[----:B------:R-:W-:Y:S04]  /*b390*/  MUFU.EX2 R43, R43 ;  /* 0x0000002b002b7308 */ /* 0x000fe80000000800 */
[C---:B------:R-:W-:Y:S01]  /*b3a0*/  HMMA.16816.F32.BF16 R104, R12.reuse, R18, R104 ;  /* 0x000000120c68723c */ /* 0x040fe20000041868 */
[----:B------:R-:W2:Y:S05]  /*b3b0*/  LDSM.16.MT88.4 R16, [R204+0x1100] ;  /* 0x00110000cc10783b */ /* 0x000eaa0000004200 */
[----:B------:R-:W-:Y:S02]  /*b3c0*/  MUFU.EX2 R44, R44 ;  /* 0x0000002c002c7308 */ /* 0x000fe40000000800 */
[C---:B-1----:R-:W-:Y:S08]  /*b3d0*/  HMMA.16816.F32.BF16 R52, R12.reuse, R108, R52 ;  /* 0x0000006c0c34723c */ /* 0x042ff00000041834 */
[C---:B------:R-:W-:Y:S01]  /*b3e0*/  HMMA.16816.F32.BF16 R56, R12.reuse, R110, R56 ;  /* 0x0000006e0c38723c */ /* 0x040fe20000041838 */
[----:B------:R-:W1:Y:S01]  /*b3f0*/  LDSM.16.MT88.4 R108, [R200+0x1100] ;  /* 0x00110000c86c783b */ /* 0x000e620000004200 */
[----:B------:R-:W-:Y:S06]  /*b400*/  MUFU.EX2 R45, R45 ;  /* 0x0000002d002d7308 */ /* 0x000fec0000000800 */
[C---:B------:R-:W-:Y:S04]  /*b410*/  HMMA.16816.F32.BF16 R60, R12.reuse, R120, R60 ;  /* 0x000000780c3c723c */ /* 0x040fe8000004183c */
[----:B------:R-:W-:Y:S04]  /*b420*/  MUFU.EX2 R48, R48 ;  /* 0x0000003000307308 */ /* 0x000fe80000000800 */
[----:B------:R-:W-:Y:S01]  /*b430*/  HMMA.16816.F32.BF16 R64, R12, R122, R64 ;  /* 0x0000007a0c40723c */ /* 0x000fe20000041840 */
[----:B------:R-:W-:Y:S05]  /*b440*/  LDSM.16.MT88.4 R120, [R201+0x4100] ;  /* 0x00410000c978783b */ /* 0x000fea0000004200 */
[----:B------:R-:W-:Y:S01]  /*b450*/  MUFU.EX2 R46, R46 ;  /* 0x0000002e002e7308 */ /* 0x000fe20000000800 */
[----:B------:R-:W-:Y:S01]  /*b460*/  F2FP.BF16.PACK_AB R12, R160, R161 ;  /* 0x000000a1a00c723e */ /* 0x000fe200000010ff */
[----:B------:R-:W-:Y:S01]  /*b470*/  FADD.FTZ R161, R161, R134 ;  /* 0x00000086a1a17221 */ /* 0x000fe20000010000 */
[----:B------:R-:W-:Y:S03]  /*b480*/  F2FP.BF16.PACK_AB R14, R163, R162 ;  /* 0x000000a2a30e723e */ /* 0x000fe600000010ff */
[----:B------:R-:W-:Y:S01]  /*b490*/  F2FP.BF16.PACK_AB R13, R172, R173 ;  /* 0x000000adac0d723e */ /* 0x000fe200000010ff */
[----:B------:R-:W-:Y:S01]  /*b4a0*/  FADD.FTZ R173, R173, R158 ;  /* 0x0000009eadad7221 */ /* 0x000fe20000010000 */
[----:B---3--:R-:W-:Y:S01]  /*b4b0*/  F2FP.BF16.PACK_AB R15, R175, R174 ;  /* 0x000000aeaf0f723e */ /* 0x008fe200000010ff */
[----:B------:R-:W-:Y:S01]  /*b4c0*/  FADD.FTZ R161, R160, R161 ;  /* 0x000000a1a0a17221 */ /* 0x000fe20000010000 */
[----:B------:R-:W-:Y:S01]  /*b4d0*/  MUFU.EX2 R47, R47 ;  /* 0x0000002f002f7308 */ /* 0x000fe20000000800 */
[----:B------:R-:W-:Y:S02]  /*b4e0*/  FADD.FTZ R173, R172, R173 ;  /* 0x000000adacad7221 */ /* 0x000fe40000010000 */
[----:B------:R-:W-:Y:S02]  /*b4f0*/  FADD.FTZ R162, R162, R161 ;  /* 0x000000a1a2a27221 */ /* 0x000fe40000010000 */
[C---:B--2---:R-:W-:Y:S03]  /*b500*/  HMMA.16816.F32.BF16 R4, R12.reuse, R16, R4 ;  /* 0x000000100c04723c */ /* 0x044fe60000041804 */
[----:B------:R-:W-:Y:S02]  /*b510*/  FADD.FTZ R174, R174, R173 ;  /* 0x000000adaeae7221 */ /* 0x000fe40000010000 */
[----:B------:R-:W-:Y:S02]  /*b520*/  FADD.FTZ R162, R163, R162 ;  /* 0x000000a2a3a27221 */ /* 0x000fe40000010000 */
[----:B------:R-:W-:Y:S01]  /*b530*/  FADD.FTZ R175, R175, R174 ;  /* 0x000000aeafaf7221 */ /* 0x000fe20000010000 */
[C---:B------:R-:W-:Y:S01]  /*b540*/  HMMA.16816.F32.BF16 R8, R12.reuse, R18, R8 ;  /* 0x000000120c08723c */ /* 0x040fe20000041808 */
[----:B------:R-:W2:Y:S07]  /*b550*/  LDSM.16.MT88.4 R16, [R204+0x4100] ;  /* 0x00410000cc10783b */ /* 0x000eae0000004200 */
[C---:B------:R-:W-:Y:S08]  /*b560*/  HMMA.16816.F32.BF16 R68, R12.reuse, R20, R68 ;  /* 0x000000140c44723c */ /* 0x040ff00000041844 */
[C---:B------:R-:W-:Y:S01]  /*b570*/  HMMA.16816.F32.BF16 R72, R12.reuse, R22, R72 ;  /* 0x000000160c48723c */ /* 0x040fe20000041848 */
[----:B------:R-:W3:Y:S07]  /*b580*/  LDSM.16.MT88.4 R20, [R204+0x1900] ;  /* 0x00190000cc14783b */ /* 0x000eee0000004200 */
[C---:B------:R-:W-:Y:S08]  /*b590*/  HMMA.16816.F32.BF16 R76, R12.reuse, R24, R76 ;  /* 0x000000180c4c723c */ /* 0x040ff0000004184c */
[C---:B------:R-:W-:Y:S01]  /*b5a0*/  HMMA.16816.F32.BF16 R80, R12.reuse, R26, R80 ;  /* 0x0000001a0c50723c */ /* 0x040fe20000041850 */
[----:B------:R-:W3:Y:S07]  /*b5b0*/  LDSM.16.MT88.4 R24, [R201+0x1900] ;  /* 0x00190000c918783b */ /* 0x000eee0000004200 */
[C---:B-1----:R-:W-:Y:S08]  /*b5c0*/  HMMA.16816.F32.BF16 R84, R12.reuse, R108, R84 ;  /* 0x0000006c0c54723c */ /* 0x042ff00000041854 */
[C---:B------:R-:W-:Y:S01]  /*b5d0*/  HMMA.16816.F32.BF16 R88, R12.reuse, R110, R88 ;  /* 0x0000006e0c58723c */ /* 0x040fe20000041858 */
[----:B------:R-:W-:Y:S07]  /*b5e0*/  LDSM.16.MT88.4 R108, [R204+0x2900] ;  /* 0x00290000cc6c783b */ /* 0x000fee0000004200 */
[C---:B--2---:R-:W-:Y:S08]  /*b5f0*/  HMMA.16816.F32.BF16 R92, R12.reuse, R16, R92 ;  /* 0x000000100c5c723c */ /* 0x044ff0000004185c */
[C---:B------:R-:W-:Y:S01]  /*b600*/  HMMA.16816.F32.BF16 R96, R12.reuse, R18, R96 ;  /* 0x000000120c60723c */ /* 0x040fe20000041860 */
[----:B------:R-:W1:Y:S07]  /*b610*/  LDSM.16.MT88.4 R16, [R200+0x1900] ;  /* 0x00190000c810783b */ /* 0x000e6e0000004200 */
[C---:B------:R-:W-:Y:S08]  /*b620*/  HMMA.16816.F32.BF16 R100, R12.reuse, R112, R100 ;  /* 0x000000700c64723c */ /* 0x040ff00000041864 */
[C---:B------:R-:W-:Y:S08]  /*b630*/  HMMA.16816.F32.BF16 R104, R12.reuse, R114, R104 ;  /* 0x000000720c68723c */ /* 0x040ff00000041868 */
[C---:B------:R-:W-:Y:S07]  /*b640*/  HMMA.16816.F32.BF16 R52, R12.reuse, R120, R52 ;  /* 0x000000780c34723c */ /* 0x040fee0000041834 */
[--C-:B------:R-:W-:Y:S01]  /*b650*/  FFMA.FTZ R120, R36, c[0x0][0x2d0], -R147.reuse ;  /* 0x0000b40024787a23 */ /* 0x100fe20000010893 */
[C---:B------:R-:W-:Y:S04]  /*b660*/  HMMA.16816.F32.BF16 R56, R12.reuse, R122, R56 ;  /* 0x0000007a0c38723c */ /* 0x040fe80000041838 */
[--C-:B------:R-:W-:Y:S01]  /*b670*/  FFMA.FTZ R121, R37, c[0x0][0x2d0], -R147.reuse ;  /* 0x0000b40025797a23 */ /* 0x100fe20000010893 */
[----:B------:R-:W-:Y:S01]  /*b680*/  MUFU.EX2 R120, R120 ;  /* 0x0000007800787308 */ /* 0x000fe20000000800 */
[----:B------:R-:W-:Y:S02]  /*b690*/  FFMA.FTZ R147, R49, c[0x0][0x2d0], -R147 ;  /* 0x0000b40031937a23 */ /* 0x000fe40000010893 */
[C---:B------:R-:W-:Y:S04]  /*b6a0*/  HMMA.16816.F32.BF16 R60, R12.reuse, R128, R60 ;  /* 0x000000800c3c723c */ /* 0x040fe8000004183c */
[--C-:B------:R-:W-:Y:S02]  /*b6b0*/  FFMA.FTZ R122, R38, c[0x0][0x2d0], -R145.reuse ;  /* 0x0000b400267a7a23 */ /* 0x100fe40000010891 */
[--C-:B------:R-:W-:Y:S01]  /*b6c0*/  FFMA.FTZ R123, R39, c[0x0][0x2d0], -R145.reuse ;  /* 0x0000b400277b7a23 */ /* 0x100fe20000010891 */
[----:B------:R-:W2:Y:S01]  /*b6d0*/  MUFU.EX2 R121, R121 ;  /* 0x0000007900797308 */ /* 0x000ea20000000800 */
[----:B------:R-:W-:Y:S01]  /*b6e0*/  HMMA.16816.F32.BF16 R64, R12, R130, R64 ;  /* 0x000000820c40723c */ /* 0x000fe20000041840 */
[----:B------:R-:W-:Y:S03]  /*b6f0*/  LDSM.16.MT88.4 R36, [R201+0x2900] ;  /* 0x00290000c924783b */ /* 0x000fe60000004200 */
[--C-:B------:R-:W-:Y:S02]  /*b700*/  FFMA.FTZ R49, R50, c[0x0][0x2d0], -R145.reuse ;  /* 0x0000b40032317a23 */ /* 0x100fe40000010891 */
[----:B------:R-:W-:Y:S01]  /*b710*/  FFMA.FTZ R145, R51, c[0x0][0x2d0], -R145 ;  /* 0x0000b40033917a23 */ /* 0x000fe20000010891 */
[----:B----4-:R-:W-:Y:S01]  /*b720*/  F2FP.BF16.PACK_AB R12, R186, R185 ;  /* 0x000000b9ba0c723e */ /* 0x010fe200000010ff */
[----:B------:R-:W-:Y:S01]  /*b730*/  FADD.FTZ R185, R185, R162 ;  /* 0x000000a2b9b97221 */ /* 0x000fe20000010000 */
[----:B------:R-:W-:Y:S01]  /*b740*/  F2FP.BF16.PACK_AB R14, R224, R187 ;  /* 0x000000bbe00e723e */ /* 0x000fe200000010ff */
[----:B------:R-:W-:Y:S02]  /*b750*/  MUFU.EX2 R122, R122 ;  /* 0x0000007a007a7308 */ /* 0x000fe40000000800 */
[----:B-----5:R-:W-:Y:S01]  /*b760*/  F2FP.BF16.PACK_AB R13, R227, R226 ;  /* 0x000000e2e30d723e */ /* 0x020fe200000010ff */
[----:B------:R-:W-:Y:S01]  /*b770*/  FADD.FTZ R226, R226, R175 ;  /* 0x000000afe2e27221 */ /* 0x000fe20000010000 */
[----:B------:R-:W-:Y:S01]  /*b780*/  F2FP.BF16.PACK_AB R15, R229, R228 ;  /* 0x000000e4e50f723e */ /* 0x000fe200000010ff */
[----:B------:R-:W-:Y:S02]  /*b790*/  FADD.FTZ R186, R186, R185 ;  /* 0x000000b9baba7221 */ /* 0x000fe40000010000 */
[----:B------:R-:W-:Y:S02]  /*b7a0*/  FADD.FTZ R227, R227, R226 ;  /* 0x000000e2e3e37221 */ /* 0x000fe40000010000 */
[----:B------:R-:W-:Y:S01]  /*b7b0*/  FADD.FTZ R187, R187, R186 ;  /* 0x000000babbbb7221 */ /* 0x000fe20000010000 */
[----:B------:R-:W4:Y:S01]  /*b7c0*/  MUFU.EX2 R123, R123 ;  /* 0x0000007b007b7308 */ /* 0x000f220000000800 */
[C---:B---3--:R-:W-:Y:S03]  /*b7d0*/  HMMA.16816.F32.BF16 R4, R12.reuse, R20, R4 ;  /* 0x000000140c04723c */ /* 0x048fe60000041804 */
[----:B------:R-:W-:Y:S02]  /*b7e0*/  FADD.FTZ R228, R228, R227 ;  /* 0x000000e3e4e47221 */ /* 0x000fe40000010000 */
[----:B------:R-:W-:Y:S02]  /*b7f0*/  FADD.FTZ R187, R224, R187 ;  /* 0x000000bbe0bb7221 */ /* 0x000fe40000010000 */
[----:B------:R-:W-:Y:S01]  /*b800*/  FADD.FTZ R229, R229, R228 ;  /* 0x000000e4e5e57221 */ /* 0x000fe20000010000 */
[C---:B------:R-:W-:Y:S01]  /*b810*/  HMMA.16816.F32.BF16 R8, R12.reuse, R22, R8 ;  /* 0x000000160c08723c */ /* 0x040fe20000041808 */
[----:B------:R-:W3:Y:S01]  /*b820*/  LDSM.16.MT88.4 R20, [R204+0x4900] ;  /* 0x00490000cc14783b */ /* 0x000ee20000004200 */
[----:B------:R-:W5:Y:S06]  /*b830*/  MUFU.EX2 R147, R147 ;  /* 0x0000009300937308 */ /* 0x000f6c0000000800 */
[C---:B------:R-:W-:Y:S04]  /*b840*/  HMMA.16816.F32.BF16 R68, R12.reuse, R28, R68 ;  /* 0x0000001c0c44723c */ /* 0x040fe80000041844 */
[----:B------:R-:W-:Y:S04]  /*b850*/  MUFU.EX2 R49, R49 ;  /* 0x0000003100317308 */ /* 0x000fe80000000800 */
[C---:B------:R-:W-:Y:S01]  /*b860*/  HMMA.16816.F32.BF16 R72, R12.reuse, R30, R72 ;  /* 0x0000001e0c48723c */ /* 0x040fe20000041848 */
[----:B------:R-:W2:Y:S05]  /*b870*/  LDSM.16.MT88.4 R28, [R202+0x4900] ;  /* 0x00490000ca1c783b */ /* 0x000eaa0000004200 */
[----:B------:R-:W2:Y:S02]  /*b880*/  MUFU.EX2 R50, R145 ;  /* 0x0000009100327308 */ /* 0x000ea40000000800 */
        /* <DEDUP_REMOVED lines=9> */
[C---:B--2---:R-:W-:Y:S08]  /*b920*/  HMMA.16816.F32.BF16 R100, R12.reuse, R28, R100 ;  /* 0x0000001c0c64723c */ /* 0x044ff00000041864 */
[C---:B------:R-:W-:Y:S01]  /*b930*/  HMMA.16816.F32.BF16 R104, R12.reuse, R30, R104 ;  /* 0x0000001e0c68723c */ /* 0x040fe20000041868 */
[----:B------:R-:W2:Y:S07]  /*b940*/  LDSM.16.MT88.4 R28, [R202+0x2100] ;  /* 0x00210000ca1c783b */ /* 0x000eae0000004200 */
[C---:B----4-:R-:W-:Y:S08]  /*b950*/  HMMA.16816.F32.BF16 R52, R12.reuse, R24, R52 ;  /* 0x000000180c34723c */ /* 0x050ff00000041834 */
[C---:B------:R-:W-:Y:S01]  /*b960*/  HMMA.16816.F32.BF16 R56, R12.reuse, R26, R56 ;  /* 0x0000001a0c38723c */ /* 0x040fe20000041838 */
[----:B------:R-:W4:Y:S07]  /*b970*/  LDSM.16.MT88.4 R24, [R201+0x2100] ;  /* 0x00210000c918783b */ /* 0x000f2e0000004200 */
[C---:B-1----:R-:W-:Y:S08]  /*b980*/  HMMA.16816.F32.BF16 R60, R12.reuse, R16, R60 ;  /* 0x000000100c3c723c */ /* 0x042ff0000004183c */
[----:B------:R-:W-:Y:S01]  /*b990*/  HMMA.16816.F32.BF16 R64, R12, R18, R64 ;  /* 0x000000120c40723c */ /* 0x000fe20000041840 */
[----:B------:R-:W1:Y:S06]  /*b9a0*/  LDSM.16.MT88.4 R16, [R200+0x2100] ;  /* 0x00210000c810783b */ /* 0x000e6c0000004200 */
        /* <DEDUP_REMOVED lines=9> */
[C---:B---3--:R-:W-:Y:S03]  /*ba40*/  HMMA.16816.F32.BF16 R4, R12.reuse, R20, R4 ;  /* 0x000000140c04723c */ /* 0x048fe60000041804 */
[----:B------:R-:W-:Y:S02]  /*ba50*/  FADD.FTZ R42, R42, R123 ;  /* 0x0000007b2a2a7221 */ /* 0x000fe40000010000 */
[----:B------:R-:W-:Y:S02]  /*ba60*/  FADD.FTZ R41, R41, R40 ;  /* 0x0000002829297221 */ /* 0x000fe40000010000 */
[----:B------:R-:W-:Y:S01]  /*ba70*/  FADD.FTZ R43, R43, R42 ;  /* 0x0000002a2b2b7221 */ /* 0x000fe20000010000 */
        /* <DEDUP_REMOVED lines=15> */
[C---:B------:R-:W-:Y:S08]  /*bb70*/  HMMA.16816.F32.BF16 R104, R12.reuse, R30, R104 ;  /* 0x0000001e0c68723c */ /* 0x040ff00000041868 */
[C---:B----4-:R-:W-:Y:S08]  /*bb80*/  HMMA.16816.F32.BF16 R52, R12.reuse, R24, R52 ;  /* 0x000000180c34723c */ /* 0x050ff00000041834 */
[C---:B------:R-:W-:Y:S01]  /*bb90*/  HMMA.16816.F32.BF16 R56, R12.reuse, R26, R56 ;  /* 0x0000001a0c38723c */ /* 0x040fe20000041838 */
[----:B------:R-:W2:Y:S07]  /*bba0*/  LDSM.16.MT88.4 R24, [R204+0x5900] ;  /* 0x00590000cc18783b */ /* 0x000eae0000004200 */
[C---:B------:R-:W-:Y:S08]  /*bbb0*/  HMMA.16816.F32.BF16 R60, R12.reuse, R32, R60 ;  /* 0x000000200c3c723c */ /* 0x040ff0000004183c */
[----:B------:R-:W-:Y:S07]  /*bbc0*/  HMMA.16816.F32.BF16 R64, R12, R34, R64 ;  /* 0x000000220c40723c */ /* 0x000fee0000041840 */
[----:B------:R-:W-:Y:S01]  /*bbd0*/  F2FP.BF16.PACK_AB R12, R45, R44 ;  /* 0x0000002c2d0c723e */ /* 0x000fe200000010ff */
[----:B------:R-:W-:Y:S01]  /*bbe0*/  FADD.FTZ R44, R44, R41 ;  /* 0x000000292c2c7221 */ /* 0x000fe20000010000 */
[----:B-----5:R-:W-:Y:S03]  /*bbf0*/  F2FP.BF16.PACK_AB R14, R147, R48 ;  /* 0x00000030930e723e */ /* 0x020fe600000010ff */
[----:B------:R-:W-:Y:S01]  /*bc00*/  F2FP.BF16.PACK_AB R13, R47, R46 ;  /* 0x0000002e2f0d723e */ /* 0x000fe200000010ff */
[----:B------:R-:W-:Y:S01]  /*bc10*/  FADD.FTZ R46, R46, R43 ;  /* 0x0000002b2e2e7221 */ /* 0x000fe20000010000 */
[----:B------:R-:W-:Y:S01]  /*bc20*/  F2FP.BF16.PACK_AB R15, R50, R49 ;  /* 0x00000031320f723e */ /* 0x000fe200000010ff */
[----:B------:R-:W-:Y:S02]  /*bc30*/  FADD.FTZ R45, R45, R44 ;  /* 0x0000002c2d2d7221 */ /* 0x000fe40000010000 */
[----:B------:R-:W-:Y:S02]  /*bc40*/  FADD.FTZ R46, R47, R46 ;  /* 0x0000002e2f2e7221 */ /* 0x000fe40000010000 */
[----:B------:R-:W-:Y:S02]  /*bc50*/  FADD.FTZ R48, R48, R45 ;  /* 0x0000002d30307221 */ /* 0x000fe40000010000 */
[C---:B------:R-:W-:Y:S01]  /*bc60*/  HMMA.16816.F32.BF16 R112, R12.reuse, R108, R4 ;  /* 0x0000006c0c70723c */ /* 0x040fe20000041804 */
[----:B------:R-:W4:Y:S02]  /*bc70*/  LDSM.16.MT88.4 R4, [R202+0x5900] ;  /* 0x00590000ca04783b */ /* 0x000f240000004200 */
[----:B------:R-:W-:Y:S02]  /*bc80*/  FADD.FTZ R49, R49, R46 ;  /* 0x0000002e31317221 */ /* 0x000fe40000010000 */
[----:B------:R-:W-:Y:S02]  /*bc90*/  FADD.FTZ R216, R147, R48 ;  /* 0x0000003093d87221 */ /* 0x000fe40000010000 */
[----:B------:R-:W-:Y:S01]  /*bca0*/  FADD.FTZ R217, R50, R49 ;  /* 0x0000003132d97221 */ /* 0x000fe20000010000 */
[C---:B------:R-:W-:Y:S01]  /*bcb0*/  HMMA.16816.F32.BF16 R108, R12.reuse, R110, R8 ;  /* 0x0000006e0c6c723c */ /* 0x040fe20000041808 */
[----:B------:R-:W5:Y:S07]  /*bcc0*/  LDSM.16.MT88.4 R8, [R201+0x5900] ;  /* 0x00590000c908783b */ /* 0x000f6e0000004200 */
[C---:B-1----:R-:W-:Y:S08]  /*bcd0*/  HMMA.16816.F32.BF16 R68, R12.reuse, R16, R68 ;  /* 0x000000100c44723c */ /* 0x042ff00000041844 */
[C---:B------:R-:W-:Y:S01]  /*bce0*/  HMMA.16816.F32.BF16 R72, R12.reuse, R18, R72 ;  /* 0x000000120c48723c */ /* 0x040fe20000041848 */
[----:B------:R-:W1:Y:S07]  /*bcf0*/  LDSM.16.MT88.4 R16, [R200+0x5900] ;  /* 0x00590000c810783b */ /* 0x000e6e0000004200 */
[C---:B------:R-:W-:Y:S08]  /*bd00*/  HMMA.16816.F32.BF16 R76, R12.reuse, R36, R76 ;  /* 0x000000240c4c723c */ /* 0x040ff0000004184c */
[C---:B------:R-:W-:Y:S08]  /*bd10*/  HMMA.16816.F32.BF16 R80, R12.reuse, R38, R80 ;  /* 0x000000260c50723c */ /* 0x040ff00000041850 */
[C---:B---3--:R-:W-:Y:S08]  /*bd20*/  HMMA.16816.F32.BF16 R84, R12.reuse, R20, R84 ;  /* 0x000000140c54723c */ /* 0x048ff00000041854 */
[C---:B------:R-:W-:Y:S08]  /*bd30*/  HMMA.16816.F32.BF16 R88, R12.reuse, R22, R88 ;  /* 0x000000160c58723c */ /* 0x040ff00000041858 */
[C---:B--2---:R-:W-:Y:S08]  /*bd40*/  HMMA.16816.F32.BF16 R92, R12.reuse, R24, R92 ;  /* 0x000000180c5c723c */ /* 0x044ff0000004185c */
[C---:B------:R-:W-:Y:S08]  /*bd50*/  HMMA.16816.F32.BF16 R96, R12.reuse, R26, R96 ;  /* 0x0000001a0c60723c */ /* 0x040ff00000041860 */
[C---:B----4-:R-:W-:Y:S08]  /*bd60*/  HMMA.16816.F32.BF16 R100, R12.reuse, R4, R100 ;  /* 0x000000040c64723c */ /* 0x050ff00000041864 */
[C---:B------:R-:W-:Y:S08]  /*bd70*/  HMMA.16816.F32.BF16 R104, R12.reuse, R6, R104 ;  /* 0x000000060c68723c */ /* 0x040ff00000041868 */
[C---:B-----5:R-:W-:Y:S08]  /*bd80*/  HMMA.16816.F32.BF16 R52, R12.reuse, R8, R52 ;  /* 0x000000080c34723c */ /* 0x060ff00000041834 */
[C---:B------:R-:W-:Y:S08]  /*bd90*/  HMMA.16816.F32.BF16 R56, R12.reuse, R10, R56 ;  /* 0x0000000a0c38723c */ /* 0x040ff00000041838 */
[C---:B-1----:R-:W-:Y:S08]  /*bda0*/  HMMA.16816.F32.BF16 R60, R12.reuse, R16, R60 ;  /* 0x000000100c3c723c */ /* 0x042ff0000004183c */
[----:B------:R-:W-:Y:S07]  /*bdb0*/  HMMA.16816.F32.BF16 R64, R12, R18, R64 ;  /* 0x000000120c40723c */ /* 0x000fee0000041840 */
[----:B------:R-:W-:Y:S01]  /*bdc0*/  MOV R12, R116 ;  /* 0x00000074000c7202 */ /* 0x000fe20000000f00 */
[----:B------:R-:W-:-:S05]  /*bdd0*/  @P0 BRA `(.L_x_47) ;  /* 0xffffd6d000000947 */ /* 0x000fca000383ffff */
.L_x_46:
[----:B------:R-:W-:-:S13]  /*bde0*/  ISETP.GE.AND P0, PT, R184, R207, PT ;  /* 0x000000cfb800720c */ /* 0x000fda0003f06270 */
[----:B------:R-:W-:Y:S05]  /*bdf0*/  @!P0 BRA `(.L_x_48) ;  /* 0x00003d2000008947 */ /* 0x000fea0003800000 */
[----:B------:R-:W-:Y:S01]  /*be00*/  ULDC.64 UR4, c[0x0][0x1e0] ;  /* 0x0000780000047ab9 */ /* 0x000fe20000000a00 */
[----:B------:R-:W-:Y:S01]  /*be10*/  IADD3 R186, P0, R218, 0x40, RZ ;  /* 0x00000040daba7810 */ /* 0x000fe20007f1e0ff */
[----:B------:R-:W-:Y:S01]  /*be20*/  USHF.L.U64.HI UR7, UR4, 0x6, UR5 ;  /* 0x0000000604077899 */ /* 0x000fe20008010205 */
[----:B------:R-:W-:Y:S01]  /*be30*/  IMAD.MOV.U32 R2, RZ, RZ, R12 ;  /* 0x000000ffff027224 */ /* 0x000fe200078e000c */
[----:B------:R-:W-:Y:S01]  /*be40*/  USHF.L.U32 UR13, UR4, 0x6, URZ ;  /* 0x00000006040d7899 */ /* 0x000fe2000800063f */
[----:B------:R-:W-:Y:S01]  /*be50*/  IMAD.MOV.U32 R3, RZ, RZ, R0 ;  /* 0x000000ffff037224 */ /* 0x000fe200078e0000 */
[----:B------:R-:W-:Y:S01]  /*be60*/  UMOV UR11, 0x60 ;  /* 0x00000060000b7882 */ /* 0x000fe20000000000 */
[-C--:B------:R-:W-:Y:S01]  /*be70*/  IADD3.X R187, RZ, R221.reuse, RZ, P0, !PT ;  /* 0x000000ddffbb7210 */ /* 0x080fe200007fe4ff */
[----:B------:R-:W-:Y:S01]  /*be80*/  ULDC.64 UR4, c[0x0][0x208] ;  /* 0x0000820000047ab9 */ /* 0x000fe20000000a00 */
[----:B------:R-:W-:Y:S01]  /*be90*/  MOV R219, R221 ;  /* 0x000000dd00db7202 */ /* 0x000fe20000000f00 */
[----:B------:R-:W-:-:S02]  /*bea0*/  UIADD3 UR10, UP1, UR10, 0x80, URZ ;  /* 0x000000800a0a7890 */ /* 0x000fc4000ff3e03f */
[----:B------:R-:W-:Y:S02]  /*beb0*/  UIADD3 UR16, UP0, UR12, 0x80, URZ ;  /* 0x000000800c107890 */ /* 0x000fe4000ff1e03f */
[----:B------:R-:W-:Y:S02]  /*bec0*/  UIMAD.WIDE.U32 UR18, UR11, UR4, URZ ;  /* 0x000000040b1272a5 */ /* 0x000fe4000f8e003f */
[----:B------:R-:W-:Y:S02]  /*bed0*/  UIMAD UR5, UR11, UR5, URZ ;  /* 0x000000050b0572a4 */ /* 0x000fe4000f8e023f */
[----:B------:R-:W-:Y:S02]  /*bee0*/  UIADD3.X UR8, URZ, UR8, URZ, UP1, !UPT ;  /* 0x000000083f087290 */ /* 0x000fe40008ffe43f */
[----:B------:R-:W-:Y:S02]  /*bef0*/  UIADD3.X UR4, URZ, UR17, URZ, UP0, !UPT ;  /* 0x000000113f047290 */ /* 0x000fe400087fe43f */
[----:B------:R-:W-:-:S02]  /*bf00*/  UIADD3 UR5, UR19, UR5, URZ ;  /* 0x0000000513057290 */ /* 0x000fc4000fffe03f */
.L_x_57:
[----:B------:R-:W-:Y:S04]  /*bf10*/  DEPBAR.LE SB0, 0x0 ;  /* 0x000080000000791a */ /* 0x000fe80000000000 */
[----:B------:R-:W-:Y:S01]  /*bf20*/  BAR.SYNC.DEFER_BLOCKING 0x0 ;  /* 0x0000000000007b1d */ /* 0x000fe20000010000 */
[C---:B------:R-:W-:Y:S01]  /*bf30*/  ISETP.GT.AND P6, PT, R184.reuse, R207, PT ;  /* 0x000000cfb800720c */ /* 0x040fe20003fc4270 */
[C---:B------:R-:W-:Y:S01]  /*bf40*/  IMAD.WIDE.U32 R46, R184.reuse, UR18, R218 ;  /* 0x00000012b82e7c25 */ /* 0x040fe2000f8e00da */
[----:B------:R-:W-:Y:S03]  /*bf50*/  SHF.R.S32.HI R0, RZ, 0x1f, R184 ;  /* 0x0000001fff007819 */ /* 0x000fe600000114b8 */
[----:B------:R-:W-:Y:S01]  /*bf60*/  IMAD.WIDE.U32 R36, R184, UR18, R186 ;  /* 0x00000012b8247c25 */ /* 0x000fe2000f8e00ba */
[----:B------:R-:W-:Y:S03]  /*bf70*/  LEA R44, P1, R46, c[0x0][0x1f8], 0x1 ;  /* 0x00007e002e2c7a11 */ /* 0x000fe600078208ff */
[----:B------:R-:W-:Y:S01]  /*bf80*/  IMAD R39, R184, UR5, RZ ;  /* 0x00000005b8277c24 */ /* 0x000fe2000f8e02ff */
[----:B------:R-:W-:Y:S03]  /*bf90*/  LEA R162, P0, R36, c[0x0][0x1f8], 0x1 ;  /* 0x00007e0024a27a11 */ /* 0x000fe600078008ff */
[----:B------:R-:W-:Y:S04]  /*bfa0*/  IMAD R39, R0, UR18, R39 ;  /* 0x0000001200277c24 */ /* 0x000fe8000f8e0227 */
[----:B------:R-:W-:Y:S05]  /*bfb0*/  IMAD.IADD R0, R39, 0x1, R37 ;  /* 0x0000000127007824 */ /* 0x000fea00078e0225 */
[----:B------:R-:W-:Y:S01]  /*bfc0*/  LEA.HI.X R163, R36, c[0x0][0x1fc], R0, 0x1, P0 ;  /* 0x00007f0024a37a11 */ /* 0x000fe200000f0c00 */
[----:B------:R-:W1:Y:S01]  /*bfd0*/  LDSM.16.M88.4 R8, [R206+0x8100] ;  /* 0x00810000ce08783b */ /* 0x000e620000000200 */
[----:B------:R-:W-:Y:S02]  /*bfe0*/  IADD3 R160, P0, R44, UR12, RZ ;  /* 0x0000000c2ca07c10 */ /* 0x000fe4000ff1e0ff */
[----:B------:R-:W-:Y:S02]  /*bff0*/  @P6 IADD3 R0, R184, -0x1, RZ ;  /* 0xffffffffb8006810 */ /* 0x000fe40007ffe0ff */
[----:B------:R-:W2:Y:S05]  /*c000*/  LDSM.16.M88.4 R16, [R206+0x8900] ;  /* 0x00890000ce10783b */ /* 0x000eaa0000000200 */
[----:B------:R-:W3:Y:S05]  /*c010*/  LDSM.16.M88.4 R24, [R206+0x9100] ;  /* 0x00910000ce18783b */ /* 0x000eea0000000200 */
[----:B------:R-:W4:Y:S05]  /*c020*/  LDSM.16.M88.4 R32, [R206+0x9900] ;  /* 0x00990000ce20783b */ /* 0x000f2a0000000200 */
[----:B------:R-:W5:Y:S05]  /*c030*/  LDSM.16.M88.4 R40, [R206+0xa100] ;  /* 0x00a10000ce28783b */ /* 0x000f6a0000000200 */
[----:B------:R-:W3:Y:S05]  /*c040*/  LDSM.16.M88.4 R48, [R206+0xa900] ;  /* 0x00a90000ce30783b */ /* 0x000eea0000000200 */
[----:B------:R-:W3:Y:S05]  /*c050*/  LDSM.16.M88.4 R116, [R205] ;  /* 0x00000000cd74783b */ /* 0x000eea0000000200 */
[----:B------:R-:W4:Y:S01]  /*c060*/  LDSM.16.M88.4 R120, [R199] ;  /* 0x00000000c778783b */ /* 0x000f220000000200 */
[C---:B-1----:R-:W-:Y:S04]  /*c070*/  HMMA.16816.F32.BF16 R4, R124.reuse, R8, RZ ;  /* 0x000000087c04723c */ /* 0x042fe800000418ff */
[----:B------:R-:W1:Y:S05]  /*c080*/  LDSM.16.M88.4 R128, [R198] ;  /* 0x00000000c680783b */ /* 0x000e6a0000000200 */
[----:B------:R-:W1:Y:S01]  /*c090*/  LDSM.16.M88.4 R132, [R197] ;  /* 0x00000000c584783b */ /* 0x000e620000000200 */
[C---:B------:R-:W-:Y:S04]  /*c0a0*/  HMMA.16816.F32.BF16 R8, R124.reuse, R10, RZ ;  /* 0x0000000a7c08723c */ /* 0x040fe800000418ff */
[----:B------:R-:W1:Y:S04]  /*c0b0*/  LDSM.16.M88.4 R136, [R196] ;  /* 0x00000000c488783b */ /* 0x000e680000000200 */
[C---:B--2---:R-:W-:Y:S01]  /*c0c0*/  HMMA.16816.F32.BF16 R12, R124.reuse, R16, RZ ;  /* 0x000000107c0c723c */ /* 0x044fe200000418ff */
[----:B------:R-:W2:Y:S07]  /*c0d0*/  LDSM.16.M88.4 R144, [R195] ;  /* 0x00000000c390783b */ /* 0x000eae0000000200 */
[C---:B------:R-:W-:Y:S08]  /*c0e0*/  HMMA.16816.F32.BF16 R16, R124.reuse, R18, RZ ;  /* 0x000000127c10723c */ /* 0x040ff000000418ff */
[C---:B---3--:R-:W-:Y:S08]  /*c0f0*/  HMMA.16816.F32.BF16 R20, R124.reuse, R24, RZ ;  /* 0x000000187c14723c */ /* 0x048ff000000418ff */
[C---:B------:R-:W-:Y:S08]  /*c100*/  HMMA.16816.F32.BF16 R24, R124.reuse, R26, RZ ;  /* 0x0000001a7c18723c */ /* 0x040ff000000418ff */
[C---:B----4-:R-:W-:Y:S07]  /*c110*/  HMMA.16816.F32.BF16 R28, R124.reuse, R32, RZ ;  /* 0x000000207c1c723c */ /* 0x050fee00000418ff */
[----:B------:R-:W-:Y:S05]  /*c120*/  IMAD.IADD R32, R47, 0x1, R39 ;  /* 0x000000012f207824 */ /* 0x000fea00078e0227 */
[----:B------:R-:W-:Y:S02]  /*c130*/  LEA.HI.X R45, R46, c[0x0][0x1fc], R32, 0x1, P1 ;  /* 0x00007f002e2d7a11 */ /* 0x000fe400008f0c20 */
[C---:B------:R-:W-:Y:S01]  /*c140*/  HMMA.16816.F32.BF16 R32, R124.reuse, R34, RZ ;  /* 0x000000227c20723c */ /* 0x040fe200000418ff */
[C---:B------:R-:W-:Y:S02]  /*c150*/  IADD3 R174, P1, R160.reuse, UR12, RZ ;  /* 0x0000000ca0ae7c10 */ /* 0x040fe4000ff3e0ff */
[----:B------:R-:W-:Y:S01]  /*c160*/  @!PT LDS RZ, [RZ] ;  /* 0x00000000fffff984 */ /* 0x000fe20000000800 */
[----:B------:R-:W-:Y:S01]  /*c170*/  @!PT LDS RZ, [RZ] ;  /* 0x00000000fffff984 */ /* 0x000fe20000000800 */
[----:B------:R-:W-:Y:S01]  /*c180*/  @!PT LDS RZ, [RZ] ;  /* 0x00000000fffff984 */ /* 0x000fe20000000800 */
[----:B------:R3:W-:Y:S01]  /*c190*/  LDGSTS.E.BYPASS.LTC128B.128 [R208+0x100], [R44.64], !P4 ;  /* 0x001000002cd07fae */ /* 0x0007e2000e101d4e */
[----:B------:R-:W-:Y:S02]  /*c1a0*/  IADD3.X R161, R45, UR17, RZ, P0, !PT ;  /* 0x000000112da17c10 */ /* 0x000fe400087fe4ff */
[----:B------:R-:W-:Y:S02]  /*c1b0*/  IADD3 R172, P0, R160, UR16, RZ ;  /* 0x00000010a0ac7c10 */ /* 0x000fe4000ff1e0ff */
[C---:B-----5:R-:W-:Y:S01]  /*c1c0*/  HMMA.16816.F32.BF16 R36, R124.reuse, R40, RZ ;  /* 0x000000287c24723c */ /* 0x060fe200000418ff */
[----:B------:R4:W-:Y:S03]  /*c1d0*/  LDGSTS.E.BYPASS.LTC128B.128 [R208+0x3100], [R162.64], !P3 ;  /* 0x03100000a2d07fae */ /* 0x0009e6000d901d4e */
[C---:B------:R-:W-:Y:S02]  /*c1e0*/  IADD3.X R175, R161.reuse, UR17, RZ, P1, !PT ;  /* 0x00000011a1af7c10 */ /* 0x040fe40008ffe4ff */
[----:B------:R4:W-:Y:S01]  /*c1f0*/  LDGSTS.E.BYPASS.LTC128B.128 [R208+0x1100], [R160.64], !P4 ;  /* 0x01100000a0d07fae */ /* 0x0009e2000e101d4e */
[----:B------:R-:W-:Y:S01]  /*c200*/  IADD3.X R173, R161, UR4, RZ, P0, !PT ;  /* 0x00000004a1ad7c10 */ /* 0x000fe200087fe4ff */
[C---:B------:R-:W-:Y:S01]  /*c210*/  HMMA.16816.F32.BF16 R40, R124.reuse, R42, RZ ;  /* 0x0000002a7c28723c */ /* 0x040fe200000418ff */
[----:B------:R-:W-:Y:S02]  /*c220*/  PLOP3.LUT P1, PT, PT, PT, UP3, 0x80, 0x0 ;  /* 0x000000000000781c */ /* 0x000fe40003f2f038 */
[----:B------:R4:W-:Y:S01]  /*c230*/  LDGSTS.E.BYPASS.LTC128B.128 [R208+0x4100], [R160.64+0x80], !P3 ;  /* 0x04100080a0d07fae */ /* 0x0009e2000d901d4e */
[----:B------:R-:W-:Y:S04]  /*c240*/  PLOP3.LUT P0, PT, PT, PT, UP3, 0x80, 0x0 ;  /* 0x000000000000781c */ /* 0x000fe80003f0f038 */
[----:B------:R5:W-:Y:S05]  /*c250*/  LDGSTS.E.BYPASS.LTC128B.128 [R208+0x2100], [R174.64], !P4 ;  /* 0x02100000aed07fae */ /* 0x000bea000e101d4e */
[----:B------:R5:W-:Y:S01]  /*c260*/  LDGSTS.E.BYPASS.LTC128B.128 [R208+0x5100], [R172.64], !P3 ;  /* 0x05100000acd07fae */ /* 0x000be2000d901d4e */
[C---:B---3--:R-:W-:Y:S04]  /*c270*/  HMMA.16816.F32.BF16 R44, R124.reuse, R48, RZ ;  /* 0x000000307c2c723c */ /* 0x048fe800000418ff */
[----:B------:R-:W3:Y:S04]  /*c280*/  LDSM.16.M88.4 R156, [R203+0x8100] ;  /* 0x00810000cb9c783b */ /* 0x000ee80000000200 */
[----:B------:R-:W-:Y:S01]  /*c290*/  HMMA.16816.F32.BF16 R48, R124, R50, RZ ;  /* 0x000000327c30723c */ /* 0x000fe200000418ff */
[----:B------:R-:W0:Y:S07]  /*c2a0*/  LDGDEPBAR ;  /* 0x00000000000079af */ /* 0x000e2e0000000000 */
[C---:B------:R-:W-:Y:S01]  /*c2b0*/  HMMA.16816.F32.BF16 R4, R140.reuse, R116, R4 ;  /* 0x000000748c04723c */ /* 0x040fe20000041804 */
[----:B----4-:R-:W-:Y:S07]  /*c2c0*/  LDSM.16.M88.4 R160, [R206+0xb100] ;  /* 0x00b10000cea0783b */ /* 0x010fee0000000200 */
[C---:B------:R-:W-:Y:S01]  /*c2d0*/  HMMA.16816.F32.BF16 R8, R140.reuse, R118, R8 ;  /* 0x000000768c08723c */ /* 0x040fe20000041808 */
[----:B------:R-:W4:Y:S05]  /*c2e0*/  LDSM.16.M88.4 R116, [R203+0x8900] ;  /* 0x00890000cb74783b */ /* 0x000f2a0000000200 */
[----:B-----5:R-:W-:Y:S02]  /*c2f0*/  LDSM.16.M88.4 R172, [R206+0xb900] ;  /* 0x00b90000ceac783b */ /* 0x020fe40000000200 */
[C---:B------:R-:W-:Y:S08]  /*c300*/  HMMA.16816.F32.BF16 R12, R140.reuse, R120, R12 ;  /* 0x000000788c0c723c */ /* 0x040ff0000004180c */
[C---:B------:R-:W-:Y:S01]  /*c310*/  HMMA.16816.F32.BF16 R16, R140.reuse, R122, R16 ;  /* 0x0000007a8c10723c */ /* 0x040fe20000041810 */
[----:B------:R-:W5:Y:S07]  /*c320*/  LDSM.16.M88.4 R120, [R203+0x9100] ;  /* 0x00910000cb78783b */ /* 0x000f6e0000000200 */
[C---:B-1----:R-:W-:Y:S08]  /*c330*/  HMMA.16816.F32.BF16 R20, R140.reuse, R128, R20 ;  /* 0x000000808c14723c */ /* 0x042ff00000041814 */
[C---:B------:R-:W-:Y:S01]  /*c340*/  HMMA.16816.F32.BF16 R24, R140.reuse, R130, R24 ;  /* 0x000000828c18723c */ /* 0x040fe20000041818 */
[----:B------:R-:W1:Y:S07]  /*c350*/  LDSM.16.M88.4 R128, [R203+0x9900] ;  /* 0x00990000cb80783b */ /* 0x000e6e0000000200 */
[C---:B------:R-:W-:Y:S08]  /*c360*/  HMMA.16816.F32.BF16 R28, R140.reuse, R132, R28 ;  /* 0x000000848c1c723c */ /* 0x040ff0000004181c */
[C---:B------:R-:W-:Y:S01]  /*c370*/  HMMA.16816.F32.BF16 R32, R140.reuse, R134, R32 ;  /* 0x000000868c20723c */ /* 0x040fe20000041820 */
[----:B------:R-:W1:Y:S07]  /*c380*/  LDSM.16.M88.4 R132, [R203+0xa100] ;  /* 0x00a10000cb84783b */ /* 0x000e6e0000000200 */
[C---:B------:R-:W-:Y:S08]  /*c390*/  HMMA.16816.F32.BF16 R36, R140.reuse, R136, R36 ;  /* 0x000000888c24723c */ /* 0x040ff00000041824 */
[C---:B------:R-:W-:Y:S01]  /*c3a0*/  HMMA.16816.F32.BF16 R40, R140.reuse, R138, R40 ;  /* 0x0000008a8c28723c */ /* 0x040fe20000041828 */
[----:B------:R-:W1:Y:S07]  /*c3b0*/  LDSM.16.M88.4 R136, [R203+0xa900] ;  /* 0x00a90000cb88783b */ /* 0x000e6e0000000200 */
[C---:B--2---:R-:W-:Y:S08]  /*c3c0*/  HMMA.16816.F32.BF16 R44, R140.reuse, R144, R44 ;  /* 0x000000908c2c723c */ /* 0x044ff0000004182c */
[----:B------:R-:W-:Y:S01]  /*c3d0*/  HMMA.16816.F32.BF16 R48, R140, R146, R48 ;  /* 0x000000928c30723c */ /* 0x000fe20000041830 */
[----:B------:R-:W-:Y:S07]  /*c3e0*/  LDSM.16.M88.4 R144, [R194+0x800] ;  /* 0x00080000c290783b */ /* 0x000fee0000000200 */
[C---:B---3--:R-:W-:Y:S08]  /*c3f0*/  HMMA.16816.F32.BF16 R4, R148.reuse, R156, R4 ;  /* 0x0000009c9404723c */ /* 0x048ff00000041804 */
[C---:B------:R-:W-:Y:S01]  /*c400*/  HMMA.16816.F32.BF16 R8, R148.reuse, R158, R8 ;  /* 0x0000009e9408723c */ /* 0x040fe20000041808 */
[----:B------:R-:W-:Y:S07]  /*c410*/  LDSM.16.M88.4 R156, [R194+0x1000] ;  /* 0x00100000c29c783b */ /* 0x000fee0000000200 */
[C---:B----4-:R-:W-:Y:S08]  /*c420*/  HMMA.16816.F32.BF16 R12, R148.reuse, R116, R12 ;  /* 0x00000074940c723c */ /* 0x050ff0000004180c */
[C---:B------:R-:W-:Y:S01]  /*c430*/  HMMA.16816.F32.BF16 R16, R148.reuse, R118, R16 ;  /* 0x000000769410723c */ /* 0x040fe20000041810 */
[----:B------:R-:W2:Y:S07]  /*c440*/  LDSM.16.M88.4 R116, [R194] ;  /* 0x00000000c274783b */ /* 0x000eae0000000200 */
[C---:B-----5:R-:W-:Y:S08]  /*c450*/  HMMA.16816.F32.BF16 R20, R148.reuse, R120, R20 ;  /* 0x000000789414723c */ /* 0x060ff00000041814 */
[C---:B------:R-:W-:Y:S01]  /*c460*/  HMMA.16816.F32.BF16 R24, R148.reuse, R122, R24 ;  /* 0x0000007a9418723c */ /* 0x040fe20000041818 */
[----:B------:R-:W3:Y:S07]  /*c470*/  LDSM.16.M88.4 R120, [R194+0x1800] ;  /* 0x00180000c278783b */ /* 0x000eee0000000200 */
[C---:B-1----:R-:W-:Y:S08]  /*c480*/  HMMA.16816.F32.BF16 R28, R148.reuse, R128, R28 ;  /* 0x00000080941c723c */ /* 0x042ff0000004181c */
[C---:B------:R-:W-:Y:S01]  /*c490*/  HMMA.16816.F32.BF16 R32, R148.reuse, R130, R32 ;  /* 0x000000829420723c */ /* 0x040fe20000041820 */
[----:B------:R-:W1:Y:S07]  /*c4a0*/  LDSM.16.M88.4 R128, [R194+0x2000] ;  /* 0x00200000c280783b */ /* 0x000e6e0000000200 */
[C---:B------:R-:W-:Y:S08]  /*c4b0*/  HMMA.16816.F32.BF16 R36, R148.reuse, R132, R36 ;  /* 0x000000849424723c */ /* 0x040ff00000041824 */
[C---:B------:R-:W-:Y:S01]  /*c4c0*/  HMMA.16816.F32.BF16 R40, R148.reuse, R134, R40 ;  /* 0x000000869428723c */ /* 0x040fe20000041828 */
[----:B------:R-:W4:Y:S07]  /*c4d0*/  LDSM.16.M88.4 R132, [R194+0x2800] ;  /* 0x00280000c284783b */ /* 0x000f2e0000000200 */
[C---:B------:R-:W-:Y:S08]  /*c4e0*/  HMMA.16816.F32.BF16 R44, R148.reuse, R136, R44 ;  /* 0x00000088942c723c */ /* 0x040ff0000004182c */
[----:B------:R-:W-:Y:S01]  /*c4f0*/  HMMA.16816.F32.BF16 R48, R148, R138, R48 ;  /* 0x0000008a9430723c */ /* 0x000fe20000041830 */
[----:B------:R-:W-:Y:S07]  /*c500*/  LDSM.16.M88.4 R136, [R206+0xd100] ;  /* 0x00d10000ce88783b */ /* 0x000fee0000000200 */
[C---:B--2---:R-:W-:Y:S08]  /*c510*/  HMMA.16816.F32.BF16 R4, R152.reuse, R116, R4 ;  /* 0x000000749804723c */ /* 0x044ff00000041804 */
[C---:B------:R-:W-:Y:S01]  /*c520*/  HMMA.16816.F32.BF16 R8, R152.reuse, R118, R8 ;  /* 0x000000769808723c */ /* 0x040fe20000041808 */
[----:B------:R-:W2:Y:S07]  /*c530*/  LDSM.16.M88.4 R116, [R206+0xc100] ;  /* 0x00c10000ce74783b */ /* 0x000eae0000000200 */
[C---:B------:R-:W-:Y:S08]  /*c540*/  HMMA.16816.F32.BF16 R12, R152.reuse, R144, R12 ;  /* 0x00000090980c723c */ /* 0x040ff0000004180c */
[C---:B------:R-:W-:Y:S01]  /*c550*/  HMMA.16816.F32.BF16 R16, R152.reuse, R146, R16 ;  /* 0x000000929810723c */ /* 0x040fe20000041810 */
[----:B------:R-:W-:Y:S07]  /*c560*/  LDSM.16.M88.4 R144, [R188] ;  /* 0x00000000bc90783b */ /* 0x000fee0000000200 */
[C---:B------:R-:W-:Y:S08]  /*c570*/  HMMA.16816.F32.BF16 R20, R152.reuse, R156, R20 ;  /* 0x0000009c9814723c */ /* 0x040ff00000041814 */
[C---:B------:R-:W-:Y:S01]  /*c580*/  HMMA.16816.F32.BF16 R24, R152.reuse, R158, R24 ;  /* 0x0000009e9818723c */ /* 0x040fe20000041818 */
[----:B------:R-:W-:Y:S07]  /*c590*/  LDSM.16.M88.4 R156, [R203+0xc900] ;  /* 0x00c90000cb9c783b */ /* 0x000fee0000000200 */
[C---:B---3--:R-:W-:Y:S08]  /*c5a0*/  HMMA.16816.F32.BF16 R28, R152.reuse, R120, R28 ;  /* 0x00000078981c723c */ /* 0x048ff0000004181c */
[C---:B------:R-:W-:Y:S01]  /*c5b0*/  HMMA.16816.F32.BF16 R32, R152.reuse, R122, R32 ;  /* 0x0000007a9820723c */ /* 0x040fe20000041820 */
[----:B------:R-:W3:Y:S07]  /*c5c0*/  LDSM.16.M88.4 R120, [R206+0xc900] ;  /* 0x00c90000ce78783b */ /* 0x000eee0000000200 */
[C---:B-1----:R-:W-:Y:S08]  /*c5d0*/  HMMA.16816.F32.BF16 R36, R152.reuse, R128, R36 ;  /* 0x000000809824723c */ /* 0x042ff00000041824 */
[C---:B------:R-:W-:Y:S01]  /*c5e0*/  HMMA.16816.F32.BF16 R40, R152.reuse, R130, R40 ;  /* 0x000000829828723c */ /* 0x040fe20000041828 */
[----:B------:R-:W1:Y:S07]  /*c5f0*/  LDSM.16.M88.4 R128, [R206+0xd900] ;  /* 0x00d90000ce80783b */ /* 0x000e6e0000000200 */
[C---:B----4-:R-:W-:Y:S08]  /*c600*/  HMMA.16816.F32.BF16 R44, R152.reuse, R132, R44 ;  /* 0x00000084982c723c */ /* 0x050ff0000004182c */
[----:B------:R-:W-:Y:S01]  /*c610*/  HMMA.16816.F32.BF16 R48, R152, R134, R48 ;  /* 0x000000869830723c */ /* 0x000fe20000041830 */
[----:B------:R-:W4:Y:S07]  /*c620*/  LDSM.16.M88.4 R132, [R193] ;  /* 0x00000000c184783b */ /* 0x000f2e0000000200 */
        /* <DEDUP_REMOVED lines=11> */
[----:B------:R-:W3:Y:S07]  /*c6e0*/  LDSM.16.M88.4 R120, [R191] ;  /* 0x00000000bf78783b */ /* 0x000eee0000000200 */
[C---:B------:R-:W-:Y:S08]  /*c6f0*/  HMMA.16816.F32.BF16 R36, R164.reuse, R136, R36 ;  /* 0x00000088a424723c */ /* 0x040ff00000041824 */
[C---:B------:R-:W-:Y:S01]  /*c700*/  HMMA.16816.F32.BF16 R40, R164.reuse, R138, R40 ;  /* 0x0000008aa428723c */ /* 0x040fe20000041828 */
[----:B------:R-:W5:Y:S07]  /*c710*/  LDSM.16.M88.4 R136, [R190] ;  /* 0x00000000be88783b */ /* 0x000f6e0000000200 */
[C---:B-1----:R-:W-:Y:S08]  /*c720*/  HMMA.16816.F32.BF16 R44, R164.reuse, R128, R44 ;  /* 0x00000080a42c723c */ /* 0x042ff0000004182c */
[----:B------:R-:W-:Y:S01]  /*c730*/  HMMA.16816.F32.BF16 R48, R164, R130, R48 ;  /* 0x00000082a430723c */ /* 0x000fe20000041830 */
[----:B------:R-:W1:Y:S07]  /*c740*/  LDSM.16.M88.4 R128, [R189] ;  /* 0x00000000bd80783b */ /* 0x000e6e0000000200 */
[C---:B----4-:R-:W-:Y:S08]  /*c750*/  HMMA.16816.F32.BF16 R4, R168.reuse, R132, R4 ;  /* 0x00000084a804723c */ /* 0x050ff00000041804 */
[C---:B------:R-:W-:Y:S01]  /*c760*/  HMMA.16816.F32.BF16 R8, R168.reuse, R134, R8 ;  /* 0x00000086a808723c */ /* 0x040fe20000041808 */
[----:B------:R-:W4:Y:S07]  /*c770*/  LDSM.16.M88.4 R132, [R203+0xb100] ;  /* 0x00b10000cb84783b */ /* 0x000f2e0000000200 */
[C---:B--2---:R-:W-:Y:S08]  /*c780*/  HMMA.16816.F32.BF16 R12, R168.reuse, R116, R12 ;  /* 0x00000074a80c723c */ /* 0x044ff0000004180c */
[C---:B------:R-:W-:Y:S01]  /*c790*/  HMMA.16816.F32.BF16 R16, R168.reuse, R118, R16 ;  /* 0x00000076a810723c */ /* 0x040fe20000041810 */
[----:B------:R-:W2:Y:S07]  /*c7a0*/  LDSM.16.M88.4 R116, [R203+0xb900] ;  /* 0x00b90000cb74783b */ /* 0x000eae0000000200 */
[C---:B---3--:R-:W-:Y:S08]  /*c7b0*/  HMMA.16816.F32.BF16 R20, R168.reuse, R120, R20 ;  /* 0x00000078a814723c */ /* 0x048ff00000041814 */
[C---:B------:R-:W-:Y:S01]  /*c7c0*/  HMMA.16816.F32.BF16 R24, R168.reuse, R122, R24 ;  /* 0x0000007aa818723c */ /* 0x040fe20000041818 */
[----:B------:R-:W3:Y:S07]  /*c7d0*/  LDSM.16.M88.4 R120, [R203+0xc100] ;  /* 0x00c10000cb78783b */ /* 0x000eee0000000200 */
[C---:B-----5:R-:W-:Y:S08]  /*c7e0*/  HMMA.16816.F32.BF16 R28, R168.reuse, R136, R28 ;  /* 0x00000088a81c723c */ /* 0x060ff0000004181c */
[C---:B------:R-:W-:Y:S01]  /*c7f0*/  HMMA.16816.F32.BF16 R32, R168.reuse, R138, R32 ;  /* 0x0000008aa820723c */ /* 0x040fe20000041820 */
[----:B------:R-:W-:Y:S07]  /*c800*/  LDSM.16.M88.4 R136, [R194+0x3000] ;  /* 0x00300000c288783b */ /* 0x000fee0000000200 */
[C---:B-1----:R-:W-:Y:S08]  /*c810*/  HMMA.16816.F32.BF16 R36, R168.reuse, R128, R36 ;  /* 0x00000080a824723c */ /* 0x042ff00000041824 */
[C---:B------:R-:W-:Y:S01]  /*c820*/  HMMA.16816.F32.BF16 R40, R168.reuse, R130, R40 ;  /* 0x00000082a828723c */ /* 0x040fe20000041828 */
[----:B------:R-:W1:Y:S07]  /*c830*/  LDSM.16.M88.4 R128, [R203+0xd900] ;  /* 0x00d90000cb80783b */ /* 0x000e6e0000000200 */
[C---:B------:R-:W-:Y:S08]  /*c840*/  HMMA.16816.F32.BF16 R44, R168.reuse, R144, R44 ;  /* 0x00000090a82c723c */ /* 0x040ff0000004182c */
[----:B------:R-:W-:Y:S08]  /*c850*/  HMMA.16816.F32.BF16 R48, R168, R146, R48 ;  /* 0x00000092a830723c */ /* 0x000ff00000041830 */
[C---:B----4-:R-:W-:Y:S07]  /*c860*/  HMMA.16816.F32.BF16 R4, R176.reuse, R132, R4 ;  /* 0x00000084b004723c */ /* 0x050fee0000041804 */
[----:B------:R-:W-:Y:S01]  /*c870*/  @P6 SHF.R.S32.HI R133, RZ, 0x1f, R0 ;  /* 0x0000001fff856819 */ /* 0x000fe20000011400 */
[C---:B------:R-:W-:Y:S04]  /*c880*/  HMMA.16816.F32.BF16 R8, R176.reuse, R134, R8 ;  /* 0x00000086b008723c */ /* 0x040fe80000041808 */
[----:B------:R-:W-:Y:S03]  /*c890*/  @P6 IMAD R133, R133, c[0x0][0x1e0], RZ ;  /* 0x0000780085856a24 */ /* 0x000fe600078e02ff */
[----:B------:R-:W-:Y:S01]  /*c8a0*/  @P6 IMAD.MOV.U32 R134, RZ, RZ, R210 ;  /* 0x000000ffff866224 */ /* 0x000fe200078e00d2 */
[C---:B--2---:R-:W-:Y:S04]  /*c8b0*/  HMMA.16816.F32.BF16 R12, R176.reuse, R116, R12 ;  /* 0x00000074b00c723c */ /* 0x044fe8000004180c */
[C---:B------:R-:W-:Y:S02]  /*c8c0*/  @P6 IMAD R133, R0.reuse, c[0x0][0x1e4], R133 ;  /* 0x0000790000856a24 */ /* 0x040fe400078e0285 */
[----:B------:R-:W-:Y:S02]  /*c8d0*/  @P6 IMAD.MOV.U32 R135, RZ, RZ, R213 ;  /* 0x000000ffff876224 */ /* 0x000fe400078e00d5 */
[C---:B------:R-:W-:Y:S01]  /*c8e0*/  HMMA.16816.F32.BF16 R16, R176.reuse, R118, R16 ;  /* 0x00000076b010723c */ /* 0x040fe20000041810 */
        /* <DEDUP_REMOVED lines=8> */
[C---:B-1----:R-:W-:Y:S08]  /*c970*/  HMMA.16816.F32.BF16 R44, R176.reuse, R128, R44 ;  /* 0x00000080b02c723c */ /* 0x042ff0000004182c */
[----:B------:R-:W-:Y:S01]  /*c980*/  HMMA.16816.F32.BF16 R48, R176, R130, R48 ;  /* 0x00000082b030723c */ /* 0x000fe20000041830 */
[----:B------:R-:W1:Y:S07]  /*c990*/  LDSM.16.M88.4 R128, [R194+0x5000] ;  /* 0x00500000c280783b */ /* 0x000e6e0000000200 */
[C---:B------:R-:W-:Y:S08]  /*c9a0*/  HMMA.16816.F32.BF16 R4, R180.reuse, R136, R4 ;  /* 0x00000088b404723c */ /* 0x040ff00000041804 */
[C---:B------:R-:W-:Y:S08]  /*c9b0*/  HMMA.16816.F32.BF16 R8, R180.reuse, R138, R8 ;  /* 0x0000008ab408723c */ /* 0x040ff00000041808 */
[C---:B------:R-:W-:Y:S08]  /*c9c0*/  HMMA.16816.F32.BF16 R12, R180.reuse, R172, R12 ;  /* 0x000000acb40c723c */ /* 0x040ff0000004180c */
[C---:B------:R-:W-:Y:S08]  /*c9d0*/  HMMA.16816.F32.BF16 R16, R180.reuse, R174, R16 ;  /* 0x000000aeb410723c */ /* 0x040ff00000041810 */
[C---:B--2---:R-:W-:Y:S07]  /*c9e0*/  HMMA.16816.F32.BF16 R20, R180.reuse, R116, R20 ;  /* 0x00000074b414723c */ /* 0x044fee0000041814 */
[----:B------:R-:W-:Y:S01]  /*c9f0*/  @P6 IMAD.WIDE.U32 R116, R0, c[0x0][0x1e0], RZ ;  /* 0x0000780000746a25 */ /* 0x000fe200078e00ff */
[C---:B------:R-:W-:Y:S04]  /*ca00*/  HMMA.16816.F32.BF16 R24, R180.reuse, R118, R24 ;  /* 0x00000076b418723c */ /* 0x040fe80000041818 */
[----:B------:R-:W-:Y:S02]  /*ca10*/  @P6 IMAD.IADD R0, R117, 0x1, R133 ;  /* 0x0000000175006824 */ /* 0x000fe400078e0285 */
[----:B------:R-:W-:Y:S02]  /*ca20*/  @P6 IMAD.WIDE.U32 R134, R116, 0x60, R134 ;  /* 0x0000006074866825 */ /* 0x000fe400078e0086 */
[----:B------:R-:W2:Y:S01]  /*ca30*/  LDSM.16.M88.4 R116, [R194+0x5800] ;  /* 0x00580000c274783b */ /* 0x000ea20000000200 */
[C---:B---3--:R-:W-:Y:S01]  /*ca40*/  HMMA.16816.F32.BF16 R28, R180.reuse, R120, R28 ;  /* 0x00000078b41c723c */ /* 0x048fe2000004181c */
[----:B------:R-:W-:Y:S04]  /*ca50*/  DEPBAR.LE SB0, 0x0 ;  /* 0x000080000000791a */ /* 0x000fe80000000000 */
[----:B------:R-:W-:Y:S01]  /*ca60*/  BAR.SYNC.DEFER_BLOCKING 0x0 ;  /* 0x0000000000007b1d */ /* 0x000fe20000010000 */
[----:B------:R-:W-:Y:S02]  /*ca70*/  @P6 IMAD R0, R0, 0x60, RZ ;  /* 0x0000006000006824 */ /* 0x000fe400078e02ff */
[C---:B------:R-:W-:Y:S05]  /*ca80*/  HMMA.16816.F32.BF16 R32, R180.reuse, R122, R32 ;  /* 0x0000007ab420723c */ /* 0x040fea0000041820 */
[----:B------:R-:W-:Y:S02]  /*ca90*/  @P6 IMAD.IADD R121, R135, 0x1, R0 ;  /* 0x0000000187796824 */ /* 0x000fe400078e0200 */
[C---:B------:R-:W-:Y:S01]  /*caa0*/  @P6 IMAD.SHL.U32 R132, R134.reuse, 0x2, RZ ;  /* 0x0000000286846824 */ /* 0x040fe200078e00ff */
[C---:B-1----:R-:W-:Y:S04]  /*cab0*/  HMMA.16816.F32.BF16 R36, R180.reuse, R128, R36 ;  /* 0x00000080b424723c */ /* 0x042fe80000041824 */
[----:B------:R-:W-:Y:S01]  /*cac0*/  @P6 SHF.L.U64.HI R120, R134, 0x1, R121 ;  /* 0x0000000186786819 */ /* 0x000fe20000010279 */
[----:B------:R-:W-:Y:S01]  /*cad0*/  @P1 IMAD.HI.U32 R121, R209, c[0x0][0x2c8], RZ ;  /* 0x0000b200d1791a27 */ /* 0x000fe200078e00ff */
[C---:B------:R-:W-:Y:S02]  /*cae0*/  @P6 IADD3 R122, P2, R132.reuse, 0x80, RZ ;  /* 0x00000080847a6810 */ /* 0x040fe40007f5e0ff */
[----:B------:R-:W-:Y:S01]  /*caf0*/  @P6 IADD3 R132, P5, R132, c[0x0][0x1c8], RZ ;  /* 0x0000720084846a10 */ /* 0x000fe20007fbe0ff */
[----:B------:R-:W-:Y:S01]  /*cb00*/  IMAD.MOV.U32 R0, RZ, RZ, R209 ;  /* 0x000000ffff007224 */ /* 0x000fe200078e00d1 */
[C---:B------:R-:W-:Y:S03]  /*cb10*/  HMMA.16816.F32.BF16 R40, R180.reuse, R130, R40 ;  /* 0x00000082b428723c */ /* 0x040fe60000041828 */
[----:B------:R-:W-:Y:S02]  /*cb20*/  @P6 IADD3.X R133, R120, c[0x0][0x1cc], RZ, P5, !PT ;  /* 0x0000730078856a10 */ /* 0x000fe40002ffe4ff */
[----:B------:R-:W-:Y:S02]  /*cb30*/  @P6 IADD3 R122, P1, R122, c[0x0][0x1c8], RZ ;  /* 0x000072007a7a6a10 */ /* 0x000fe40007f3e0ff */
[----:B------:R-:W-:Y:S01]  /*cb40*/  @P0 SHF.R.U32.HI R0, RZ, c[0x0][0x2cc], R121 ;  /* 0x0000b300ff000a19 */ /* 0x000fe20000011679 */
[----:B------:R-:W-:Y:S01]  /*cb50*/  @!PT LDS RZ, [RZ] ;  /* 0x00000000fffff984 */ /* 0x000fe20000000800 */
[----:B------:R-:W-:Y:S01]  /*cb60*/  @!PT LDS RZ, [RZ] ;  /* 0x00000000fffff984 */ /* 0x000fe20000000800 */
[----:B------:R-:W-:Y:S01]  /*cb70*/  @!PT LDS RZ, [RZ] ;  /* 0x00000000fffff984 */ /* 0x000fe20000000800 */
[----:B------:R1:W-:Y:S01]  /*cb80*/  @P6 LDGSTS.E.BYPASS.LTC128B.128 [R208+0x8100], [R132.64], !P4 ;  /* 0x0810000084d06fae */ /* 0x0003e2000e101d4e */
[----:B------:R-:W-:Y:S03]  /*cb90*/  @P6 IADD3.X R123, RZ, c[0x0][0x1cc], R120, P1, P2 ;  /* 0x00007300ff7b6a10 */ /* 0x000fe60000fe4478 */
[----:B------:R-:W-:Y:S01]  /*cba0*/  @P6 IADD3 R128, P0, R132, UR13, RZ ;  /* 0x0000000d84806c10 */ /* 0x000fe2000ff1e0ff */
[----:B------:R-:W3:Y:S01]  /*cbb0*/  SHFL.IDX PT, R120, R0, RZ, 0x1c1f ;  /* 0x001c1fff00787589 */ /* 0x000ee200000e0000 */
[C---:B--2---:R-:W-:Y:S03]  /*cbc0*/  HMMA.16816.F32.BF16 R44, R180.reuse, R116, R44 ;  /* 0x00000074b42c723c */ /* 0x044fe6000004182c */
[----:B------:R-:W-:Y:S01]  /*cbd0*/  @P6 IADD3.X R129, R133, UR7, RZ, P0, !PT ;  /* 0x0000000785816c10 */ /* 0x000fe200087fe4ff */
[----:B------:R2:W-:Y:S01]  /*cbe0*/  @P6 LDGSTS.E.BYPASS.LTC128B.128 [R208+0xb100], [R122.64], !P3 ;  /* 0x0b1000007ad06fae */ /* 0x0005e2000d901d4e */
[C---:B------:R-:W-:Y:S02]  /*cbf0*/  @P6 IADD3 R130, P1, R128.reuse, UR13, RZ ;  /* 0x0000000d80826c10 */ /* 0x040fe4000ff3e0ff */
[----:B------:R-:W-:Y:S01]  /*cc00*/  @P6 IADD3 R134, P0, R128, UR10, RZ ;  /* 0x0000000a80866c10 */ /* 0x000fe2000ff1e0ff */
[----:B------:R-:W-:Y:S01]  /*cc10*/  IMAD R117, R184, -0x60, RZ ;  /* 0xffffffa0b8757824 */ /* 0x000fe200078e02ff */
[----:B------:R4:W-:Y:S01]  /*cc20*/  @P6 LDGSTS.E.BYPASS.LTC128B.128 [R208+0x9100], [R128.64], !P4 ;  /* 0x0910000080d06fae */ /* 0x0009e2000e101d4e */
[----:B------:R-:W-:Y:S03]  /*cc30*/  HMMA.16816.F32.BF16 R48, R180, R118, R48 ;  /* 0x00000076b430723c */ /* 0x000fe60000041830 */
[C---:B------:R-:W-:Y:S01]  /*cc40*/  @P6 IADD3.X R131, R129.reuse, UR7, RZ, P1, !PT ;  /* 0x0000000781836c10 */ /* 0x040fe20008ffe4ff */
[----:B------:R4:W-:Y:S01]  /*cc50*/  @P6 LDGSTS.E.BYPASS.LTC128B.128 [R208+0xc100], [R128.64+0x80], !P3 ;  /* 0x0c10008080d06fae */ /* 0x0009e2000d901d4e */
[----:B------:R-:W-:Y:S02]  /*cc60*/  @P6 IADD3.X R135, R129, UR8, RZ, P0, !PT ;  /* 0x0000000881876c10 */ /* 0x000fe400087fe4ff */
[----:B------:R-:W-:Y:S01]  /*cc70*/  PLOP3.LUT P0, PT, PT, PT, UP2, 0x40, 0x0 ;  /* 0x000000000000781c */ /* 0x000fe20003f0e828 */
[----:B------:R-:W-:Y:S01]  /*cc80*/  IMAD.IADD R119, R117, 0x1, -R214 ;  /* 0x0000000175777824 */ /* 0x000fe200078e0ad6 */
[----:B------:R3:W-:Y:S05]  /*cc90*/  @P6 LDGSTS.E.BYPASS.LTC128B.128 [R208+0xa100], [R130.64], !P4 ;  /* 0x0a10000082d06fae */ /* 0x0007ea000e101d4e */
[----:B------:R1:W-:Y:S05]  /*cca0*/  @P6 LDGSTS.E.BYPASS.LTC128B.128 [R208+0xd100], [R134.64], !P3 ;  /* 0x0d10000086d06fae */ /* 0x0003ea000d901d4e */
[----:B------:R-:W0:Y:S01]  /*ccb0*/  LDGDEPBAR ;  /* 0x00000000000079af */ /* 0x000e220000000000 */
[----:B--2---:R-:W-:Y:S04]  /*ccc0*/  IADD3 R123, -R214, 0x1, R117 ;  /* 0x00000001d67b7810 */ /* 0x004fe80007ffe175 */
[----:B------:R-:W-:Y:S04]  /*ccd0*/  IADD3 R123, R123, c[0x0][0x1d0], RZ ;  /* 0x000074007b7b7a10 */ /* 0x000fe80007ffe0ff */
[----:B------:R-:W-:Y:S04]  /*cce0*/  IADD3 R123, R123, -c[0x0][0x168], RZ ;  /* 0x80005a007b7b7a10 */ /* 0x000fe80007ffe0ff */
[C---:B----4-:R-:W-:Y:S02]  /*ccf0*/  IADD3 R129, R123.reuse, c[0x0][0x328], RZ ;  /* 0x0000ca007b817a10 */ /* 0x050fe40007ffe0ff */
[----:B------:R-:W-:Y:S03]  /*cd00*/  IADD3 R123, R123, UR6, RZ ;  /* 0x000000067b7b7c10 */ /* 0x000fe6000fffe0ff */
[--C-:B---3--:R-:W-:Y:S02]  /*cd10*/  IMAD.IADD R131, R129, 0x1, R120.reuse ;  /* 0x0000000181837824 */ /* 0x108fe400078e0278 */
[----:B------:R-:W-:Y:S01]  /*cd20*/  IMAD.IADD R116, R123, 0x1, R120 ;  /* 0x000000017b747824 */ /* 0x000fe200078e0278 */
[----:B------:R-:W-:-:S05]  /*cd30*/  @P0 BRA `(.L_x_49) ;  /* 0x0000018000000947 */ /* 0x000fca0003800000 */
[----:B-1----:R-:W-:Y:S01]  /*cd40*/  IADD3 R120, R120, c[0x0][0x1d0], RZ ;  /* 0x0000740078787a10 */ /* 0x002fe20007ffe0ff */
        /* <DEDUP_REMOVED lines=13> */
.L_x_51:
[----:B------:R-:W-:Y:S04]  /*ce20*/  MOV R118, c[0x0][0x32c] ;  /* 0x0000cb0000767a02 */ /* 0x000fe80000000f00 */
[----:B------:R-:W-:Y:S11]  /*ce30*/  ISETP.NE.AND P0, PT, R118, 0x1, PT ;  /* 0x000000017600780c */ /* 0x000ff60003f05270 */
[----:B------:R-:W-:Y:S02]  /*ce40*/  @!UPT UIADD3 URZ, URZ, URZ, URZ ;  /* 0x0000003f3f3ff290 */ /* 0x000fe4000fffe03f */
[----:B------:R-:W-:Y:S05]  /*ce50*/  @P0 IMAD.HI.U32 R118, R120, c[0x0][0x330], RZ ;  /* 0x0000cc0078760a27 */ /* 0x000fea00078e00ff */
[----:B------:R-:W-:Y:S02]  /*ce60*/  @P0 SHF.R.U32.HI R120, RZ, c[0x0][0x334], R118 ;  /* 0x0000cd00ff780a19 */ /* 0x000fe40000011676 */
.L_x_52:
[----:B------:R-:W-:Y:S05]  /*ce70*/  BSYNC B0 ;  /* 0x0000000000007941 */ /* 0x000fea0003800000 */
.L_x_50:
[----:B------:R-:W-:Y:S05]  /*ce80*/  IMAD R121, R120, c[0x0][0x32c], R119 ;  /* 0x0000cb0078797a24 */ /* 0x000fea00078e0277 */
[----:B------:R-:W-:Y:S02]  /*ce90*/  IADD3 R118, R121, c[0x0][0x32c], RZ ;  /* 0x0000cb0079767a10 */ /* 0x000fe40007ffe0ff */
[----:B------:R-:W-:Y:S02]  /*cea0*/  IMNMX R116, R116, R121, !PT ;  /* 0x0000007974747217 */ /* 0x000fe40007800200 */
[----:B------:R-:W-:Y:S02]  /*ceb0*/  IMNMX R131, R131, R118, PT ;  /* 0x0000007683837217 */ /* 0x000fe40003800200 */
.L_x_49:
[C---:B-1----:R-:W-:Y:S01]  /*cec0*/  ISETP.GE.AND P0, PT, R117.reuse, 0x2, PT ;  /* 0x000000027500780c */ /* 0x042fe20003f06270 */
[----:B------:R-:W1:Y:S01]  /*ced0*/  SHFL.IDX PT, R0, R0, 0x1, 0x1c1f ;  /* 0x003c1f0000007f89 */ /* 0x000e6200000e0000 */
[----:B------:R-:W-:Y:S02]  /*cee0*/  ISETP.GE.AND P1, PT, R117, 0x9, PT ;  /* 0x000000097500780c */ /* 0x000fe40003f26270 */
[----:B------:R-:W-:Y:S02]  /*cef0*/  LOP3.LUT R215, R215, 0xfffbffff, RZ, 0xc0, !PT ;  /* 0xfffbffffd7d77812 */ /* 0x000fe400078ec0ff */
[C---:B------:R-:W-:Y:S02]  /*cf00*/  ISETP.GE.AND P2, PT, R117.reuse, 0xa, PT ;  /* 0x0000000a7500780c */ /* 0x040fe40003f46270 */
[C---:B------:R-:W-:Y:S02]  /*cf10*/  ISETP.GE.AND P6, PT, R117.reuse, 0x51, PT ;  /* 0x000000517500780c */ /* 0x040fe40003fc6270 */
[----:B------:R-:W-:Y:S03]  /*cf20*/  ISETP.GE.AND P5, PT, R117, 0x52, PT ;  /* 0x000000527500780c */ /* 0x000fe60003fa6270 */
[----:B------:R-:W-:Y:S02]  /*cf30*/  @P0 LOP3.LUT R215, R215, 0x40000, RZ, 0xfc, !PT ;  /* 0x00040000d7d70812 */ /* 0x000fe400078efcff */
[C---:B------:R-:W-:Y:S02]  /*cf40*/  ISETP.GT.AND P0, PT, R116.reuse, 0x1, !P0 ;  /* 0x000000017400780c */ /* 0x040fe40004704270 */
[----:B------:R-:W-:Y:S02]  /*cf50*/  LOP3.LUT R215, R215, 0xfffdffff, RZ, 0xc0, !PT ;  /* 0xfffdffffd7d77812 */ /* 0x000fe400078ec0ff */
[----:B------:R-:W-:Y:S02]  /*cf60*/  ISETP.LT.OR P0, PT, R131, 0x2, P0 ;  /* 0x000000028300780c */ /* 0x000fe40000701670 */
[----:B------:R-:W-:Y:S02]  /*cf70*/  @P1 LOP3.LUT R215, R215, 0x20000, RZ, 0xfc, !PT ;  /* 0x00020000d7d71812 */ /* 0x000fe400078efcff */
[C---:B------:R-:W-:Y:S02]  /*cf80*/  ISETP.GT.AND P1, PT, R116.reuse, 0x8, !P1 ;  /* 0x000000087400780c */ /* 0x040fe40004f24270 */
[----:B------:R-:W-:Y:S02]  /*cf90*/  LOP3.LUT R215, R215, 0xfffeffff, RZ, 0xc0, !PT ;  /* 0xfffeffffd7d77812 */ /* 0x000fe400078ec0ff */
[----:B------:R-:W-:Y:S02]  /*cfa0*/  FSEL R222, R5, -INF , !P0 ;  /* 0xff80000005de7808 */ /* 0x000fe40004000000 */
        /* <DEDUP_REMOVED lines=15> */
[C---:B------:R-:W-:Y:S02]  /*d0a0*/  ISETP.GT.AND P0, PT, R116.reuse, 0x11, !P1 ;  /* 0x000000117400780c */ /* 0x040fe40004f04270 */
        /* <DEDUP_REMOVED lines=10> */
[----:B------:R-:W-:Y:S01]  /*d150*/  FSEL R130, R16, -INF , !P0 ;  /* 0xff80000010827808 */ /* 0x000fe20004000000 */
[--C-:B-1----:R-:W-:Y:S01]  /*d160*/  IMAD.IADD R16, R123, 0x1, R0.reuse ;  /* 0x000000017b107824 */ /* 0x102fe200078e0200 */
[C---:B------:R-:W-:Y:S04]  /*d170*/  ISETP.GT.AND P0, PT, R116.reuse, 0x19, !P1 ;  /* 0x000000197400780c */ /* 0x040fe80004f04270 */
        /* <DEDUP_REMOVED lines=70> */
[C---:B------:R-:W-:Y:S02]  /*d5e0*/  ISETP.GT.AND P0, PT, R116.reuse, 0x49, !P1 ;  /* 0x000000497400780c */ /* 0x040fe40004f04270 */
        /* <DEDUP_REMOVED lines=14> */
[----:B------:R-:W-:Y:S04]  /*d6d0*/  ISETP.LT.OR P0, PT, R131, 0x59, P0 ;  /* 0x000000598300780c */ /* 0x000fe80000701670 */
[----:B------:R-:W-:Y:S02]  /*d6e0*/  FSEL R118, R48, -INF , !P0 ;  /* 0xff80000030767808 */ /* 0x000fe40004000000 */
[----:B------:R-:W-:Y:S02]  /*d6f0*/  ISETP.GT.AND P0, PT, R116, RZ, !P1 ;  /* 0x000000ff7400720c */ /* 0x000fe40004f04270 */
[----:B------:R-:W-:Y:S02]  /*d700*/  ISETP.GE.AND P1, PT, R117, 0x5a, PT ;  /* 0x0000005a7500780c */ /* 0x000fe40003f26270 */
[----:B------:R-:W-:Y:S04]  /*d710*/  ISETP.LT.OR P0, PT, R131, 0x1, P0 ;  /* 0x000000018300780c */ /* 0x000fe80000701670 */
[----:B------:R-:W-:Y:S01]  /*d720*/  FSEL R12, R4, -INF , !P0 ;  /* 0xff800000040c7808 */ /* 0x000fe20004000000 */
[----:B------:R-:W-:Y:S01]  /*d730*/  IMAD.IADD R4, R129, 0x1, R0 ;  /* 0x0000000181047824 */ /* 0x000fe200078e0200 */
        /* <DEDUP_REMOVED lines=20> */
.L_x_55:
[----:B------:R-:W-:Y:S04]  /*d880*/  MOV R0, c[0x0][0x32c] ;  /* 0x0000cb0000007a02 */ /* 0x000fe80000000f00 */
[----:B------:R-:W-:Y:S11]  /*d890*/  ISETP.NE.AND P0, PT, R0, 0x1, PT ;  /* 0x000000010000780c */ /* 0x000ff60003f05270 */
[----:B------:R-:W-:Y:S02]  /*d8a0*/  @!UPT UIADD3 URZ, URZ, URZ, URZ ;  /* 0x0000003f3f3ff290 */ /* 0x000fe4000fffe03f */
[----:B------:R-:W-:Y:S05]  /*d8b0*/  @P0 IMAD.HI.U32 R0, R20, c[0x0][0x330], RZ ;  /* 0x0000cc0014000a27 */ /* 0x000fea00078e00ff */
[----:B------:R-:W-:Y:S02]  /*d8c0*/  @P0 SHF.R.U32.HI R20, RZ, c[0x0][0x334], R0 ;  /* 0x0000cd00ff140a19 */ /* 0x000fe40000011600 */
.L_x_56:
[----:B------:R-:W-:Y:S05]  /*d8d0*/  BSYNC B0 ;  /* 0x0000000000007941 */ /* 0x000fea0003800000 */
.L_x_54:
[----:B------:R-:W-:Y:S05]  /*d8e0*/  IMAD R119, R20, c[0x0][0x32c], R119 ;  /* 0x0000cb0014777a24 */ /* 0x000fea00078e0277 */
[----:B------:R-:W-:Y:S02]  /*d8f0*/  IADD3 R5, R119, c[0x0][0x32c], RZ ;  /* 0x0000cb0077057a10 */ /* 0x000fe40007ffe0ff */
[----:B------:R-:W-:Y:S02]  /*d900*/  IMNMX R16, R16, R119, !PT ;  /* 0x0000007710107217 */ /* 0x000fe40007800200 */
[----:B------:R-:W-:Y:S02]  /*d910*/  IMNMX R4, R4, R5, PT ;  /* 0x0000000504047217 */ /* 0x000fe40003800200 */
.L_x_53:
[C---:B------:R-:W-:Y:S02]  /*d920*/  LOP3.LUT P0, RZ, R215.reuse, 0x80000, RZ, 0xc0, !PT ;  /* 0x00080000d7ff7812 */ /* 0x040fe4000780c0ff */
[C---:B------:R-:W-:Y:S02]  /*d930*/  ISETP.GT.AND P6, PT, R16.reuse, 0x50, !P6 ;  /* 0x000000501000780c */ /* 0x040fe400077c4270 */
[C---:B------:R-:W-:Y:S02]  /*d940*/  ISETP.GT.AND P0, PT, R16.reuse, RZ, !P0 ;  /* 0x000000ff1000720c */ /* 0x040fe40004704270 */
[----:B------:R-:W-:Y:S02]  /*d950*/  ISETP.GT.AND P5, PT, R16, 0x51, !P5 ;  /* 0x000000511000780c */ /* 0x000fe40006fa4270 */
[C---:B------:R-:W-:Y:S02]  /*d960*/  ISETP.LT.OR P0, PT, R4.reuse, 0x1, P0 ;  /* 0x000000010400780c */ /* 0x040fe40000701670 */
[----:B------:R-:W-:Y:S02]  /*d970*/  ISETP.LT.OR P6, PT, R4, 0x51, P6 ;  /* 0x000000510400780c */ /* 0x000fe400037c1670 */
[----:B------:R-:W-:Y:S02]  /*d980*/  FSEL R21, R6, -INF , !P0 ;  /* 0xff80000006157808 */ /* 0x000fe40004000000 */
[----:B------:R-:W-:Y:S02]  /*d990*/  LOP3.LUT P0, RZ, R215, 0x40000, RZ, 0xc0, !PT ;  /* 0x00040000d7ff7812 */ /* 0x000fe4000780c0ff */
[C---:B------:R-:W-:Y:S02]  /*d9a0*/  ISETP.GT.AND P2, PT, R16.reuse, 0x58, !P2 ;  /* 0x000000581000780c */ /* 0x040fe40005744270 */
[----:B------:R-:W-:Y:S02]  /*d9b0*/  ISETP.GT.AND P0, PT, R16, 0x1, !P0 ;  /* 0x000000011000780c */ /* 0x000fe40004704270 */
[----:B------:R-:W-:Y:S02]  /*d9c0*/  FSEL R129, R46, -INF , !P6 ;  /* 0xff8000002e817808 */ /* 0x000fe40007000000 */
[C---:B------:R-:W-:Y:S02]  /*d9d0*/  ISETP.LT.OR P0, PT, R4.reuse, 0x2, P0 ;  /* 0x000000020400780c */ /* 0x040fe40000701670 */
[----:B------:R-:W-:Y:S02]  /*d9e0*/  ISETP.LT.OR P5, PT, R4, 0x52, P5 ;  /* 0x000000520400780c */ /* 0x000fe40002fa1670 */
[----:B------:R-:W-:Y:S02]  /*d9f0*/  FSEL R17, R7, -INF , !P0 ;  /* 0xff80000007117808 */ /* 0x000fe40004000000 */
[C---:B------:R-:W-:Y:S02]  /*da00*/  LOP3.LUT P0, RZ, R215.reuse, 0x20000, RZ, 0xc0, !PT ;  /* 0x00020000d7ff7812 */ /* 0x040fe4000780c0ff */
        /* <DEDUP_REMOVED lines=90> */
[----:B------:R-:W-:Y:S01]  /*dfb0*/  ISETP.GT.AND P1, PT, R16, 0x59, !P1 ;  /* 0x000000591000780c */ /* 0x000fe20004f24270 */
[----:B------:R-:W1:Y:S01]  /*dfc0*/  SHFL.BFLY PT, R0, R5, 0x2, 0x1f ;  /* 0x0c401f0005007f89 */ /* 0x000e6200000e0000 */
        /* <DEDUP_REMOVED lines=11> */
[C---:B------:R-:W-:Y:S02]  /*e080*/  ISETP.LT.OR P1, PT, R4.reuse, 0x5a, P1 ;  /* 0x0000005a0400780c */ /* 0x040fe40000f21670 */
[----:B------:R-:W-:Y:S02]  /*e090*/  ISETP.LT.OR P0, PT, R4, 0x41, P0 ;  /* 0x000000410400780c */ /* 0x000fe40000701670 */
[----:B------:R-:W-:Y:S02]  /*e0a0*/  FSEL R117, R50, -INF , !P2 ;  /* 0xff80000032757808 */ /* 0x000fe40005000000 */
[----:B------:R-:W-:Y:S02]  /*e0b0*/  FSEL R41, R38, -INF , !P0 ;  /* 0xff80000026297808 */ /* 0x000fe40004000000 */
[----:B------:R-:W-:Y:S02]  /*e0c0*/  LOP3.LUT P0, RZ, R215, 0x4, RZ, 0xc0, !PT ;  /* 0x00000004d7ff7812 */ /* 0x000fe4000780c0ff */
[----:B------:R-:W-:Y:S02]  /*e0d0*/  FMNMX.FTZ R10, R41, R10, !PT ;  /* 0x0000000a290a7209 */ /* 0x000fe40007810000 */
[----:B------:R-:W-:Y:S02]  /*e0e0*/  ISETP.GT.AND P0, PT, R16, 0x41, !P0 ;  /* 0x000000411000780c */ /* 0x000fe40004704270 */
[----:B-1----:R-:W-:Y:S02]  /*e0f0*/  FMNMX.FTZ R6, R5, R0, !PT ;  /* 0x0000000005067209 */ /* 0x002fe40007810000 */
[----:B------:R-:W-:Y:S02]  /*e100*/  ISETP.LT.OR P0, PT, R4, 0x42, P0 ;  /* 0x000000420400780c */ /* 0x000fe40000701670 */
[----:B------:R-:W-:Y:S01]  /*e110*/  FSEL R13, R51, -INF , !P1 ;  /* 0xff800000330d7808 */ /* 0x000fe20004800000 */
[----:B------:R-:W1:Y:S01]  /*e120*/  SHFL.BFLY PT, R15, R6, 0x1, 0x1f ;  /* 0x0c201f00060f7f89 */ /* 0x000e6200000e0000 */
[----:B------:R-:W-:Y:S02]  /*e130*/  FSEL R145, R39, -INF , !P0 ;  /* 0xff80000027917808 */ /* 0x000fe40004000000 */
[----:B------:R-:W-:Y:S02]  /*e140*/  LOP3.LUT P0, RZ, R215, 0x2, RZ, 0xc0, !PT ;  /* 0x00000002d7ff7812 */ /* 0x000fe4000780c0ff */
        /* <DEDUP_REMOVED lines=10> */
[----:B------:R-:W-:Y:S04]  /*e1f0*/  FMNMX.FTZ R10, R129, R10, !PT ;  /* 0x0000000a810a7209 */ /* 0x000fe80007810000 */
[----:B------:R-:W-:Y:S04]  /*e200*/  FMNMX.FTZ R0, R119, R10, !PT ;  /* 0x0000000a77007209 */ /* 0x000fe80007810000 */
[----:B------:R-:W-:Y:S04]  /*e210*/  FMNMX.FTZ R0, R117, R0, !PT ;  /* 0x0000000075007209 */ /* 0x000fe80007810000 */
[----:B------:R-:W-:Y:S02]  /*e220*/  FMNMX.FTZ R7, R13, R0, !PT ;  /* 0x000000000d077209 */ /* 0x000fe40007810000 */
[----:B-1----:R-:W-:Y:S03]  /*e230*/  FMNMX.FTZ R0, R6, R15, !PT ;  /* 0x0000000f06007209 */ /* 0x002fe60007810000 */
[----:B------:R-:W1:Y:S01]  /*e240*/  SHFL.BFLY PT, R4, R7, 0x2, 0x1f ;  /* 0x0c401f0007047f89 */ /* 0x000e6200000e0000 */
[C---:B------:R-:W-:Y:S01]  /*e250*/  FSETP.NEU.FTZ.AND P0, PT, R0.reuse, -INF , PT ;  /* 0xff8000000000780b */ /* 0x040fe20003f1d000 */
[C---:B------:R-:W-:Y:S03]  /*e260*/  FMUL.FTZ R131, R0.reuse, c[0x0][0x2d0] ;  /* 0x0000b40000837a20 */ /* 0x040fe60000410000 */
[----:B------:R-:W-:Y:S02]  /*e270*/  FSEL R6, R0, RZ, P0 ;  /* 0x000000ff00067208 */ /* 0x000fe40000000000 */
[----:B------:R-:W-:Y:S03]  /*e280*/  FSEL R131, R131, RZ, P0 ;  /* 0x000000ff83837208 */ /* 0x000fe60000000000 */
[----:B------:R-:W-:Y:S02]  /*e290*/  FADD.FTZ R3, -R6, R3 ;  /* 0x0000000306037221 */ /* 0x000fe40000010100 */
[--C-:B------:R-:W-:Y:S02]  /*e2a0*/  FFMA.FTZ R44, R12, c[0x0][0x2d0], -R131.reuse ;  /* 0x0000b4000c2c7a23 */ /* 0x100fe40000010883 */
[--C-:B------:R-:W-:Y:S02]  /*e2b0*/  FFMA.FTZ R45, R8, c[0x0][0x2d0], -R131.reuse ;  /* 0x0000b400082d7a23 */ /* 0x100fe40000010883 */
[--C-:B------:R-:W-:Y:S02]  /*e2c0*/  FFMA.FTZ R15, R222, c[0x0][0x2d0], -R131.reuse ;  /* 0x0000b400de0f7a23 */ /* 0x100fe40000010883 */
[--C-:B------:R-:W-:Y:S01]  /*e2d0*/  FFMA.FTZ R14, R220, c[0x0][0x2d0], -R131.reuse ;  /* 0x0000b400dc0e7a23 */ /* 0x100fe20000010883 */
[----:B------:R-:W-:Y:S01]  /*e2e0*/  MUFU.EX2 R44, R44 ;  /* 0x0000002c002c7308 */ /* 0x000fe20000000800 */
[--C-:B------:R-:W-:Y:S02]  /*e2f0*/  FFMA.FTZ R51, R132, c[0x0][0x2d0], -R131.reuse ;  /* 0x0000b40084337a23 */ /* 0x100fe40000010883 */
[--C-:B------:R-:W-:Y:S01]  /*e300*/  FFMA.FTZ R123, R130, c[0x0][0x2d0], -R131.reuse ;  /* 0x0000b400827b7a23 */ /* 0x100fe20000010883 */
[----:B-1----:R-:W-:Y:S01]  /*e310*/  FMNMX.FTZ R5, R7, R4, !PT ;  /* 0x0000000407057209 */ /* 0x002fe20007810000 */
[--C-:B------:R-:W-:Y:S02]  /*e320*/  FFMA.FTZ R120, R120, c[0x0][0x2d0], -R131.reuse ;  /* 0x0000b40078787a23 */ /* 0x100fe40000010883 */
[--C-:B------:R-:W-:Y:S02]  /*e330*/  FFMA.FTZ R128, R128, c[0x0][0x2d0], -R131.reuse ;  /* 0x0000b40080807a23 */ /* 0x100fe40000010883 */
[----:B------:R-:W1:Y:S01]  /*e340*/  SHFL.BFLY PT, R4, R5, 0x1, 0x1f ;  /* 0x0c201f0005047f89 */ /* 0x000e6200000e0000 */
[----:B------:R-:W2:Y:S01]  /*e350*/  MUFU.EX2 R15, R15 ;  /* 0x0000000f000f7308 */ /* 0x000ea20000000800 */
[--C-:B------:R-:W-:Y:S02]  /*e360*/  FFMA.FTZ R147, R158, c[0x0][0x2d0], -R131.reuse ;  /* 0x0000b4009e937a23 */ /* 0x100fe40000010883 */
        /* <DEDUP_REMOVED lines=10> */
[----:B------:R-:W3:Y:S01]  /*e410*/  MUFU.EX2 R45, R45 ;  /* 0x0000002d002d7308 */ /* 0x000ee20000000800 */
[--C-:B------:R-:W-:Y:S01]  /*e420*/  FFMA.FTZ R118, R118, c[0x0][0x2d0], -R131.reuse ;  /* 0x0000b40076767a23 */ /* 0x100fe20000010883 */
[----:B-1----:R-:W-:Y:S01]  /*e430*/  FMNMX.FTZ R12, R5, R4, !PT ;  /* 0x00000004050c7209 */ /* 0x002fe20007810000 */
[----:B------:R-:W-:Y:S01]  /*e440*/  FMUL.FTZ R4, R3, c[0x0][0x2d0] ;  /* 0x0000b40003047a20 */ /* 0x000fe20000410000 */
[----:B--2---:R-:W-:Y:S02]  /*e450*/  F2FP.BF16.PACK_AB R16, R15, R44 ;  /* 0x0000002c0f10723e */ /* 0x004fe400000010ff */
[C---:B------:R-:W-:Y:S01]  /*e460*/  FSETP.NEU.FTZ.AND P0, PT, R12.reuse, -INF , PT ;  /* 0xff8000000c00780b */ /* 0x040fe20003f1d000 */
[C---:B------:R-:W-:Y:S03]  /*e470*/  FMUL.FTZ R50, R12.reuse, c[0x0][0x2d0] ;  /* 0x0000b4000c327a20 */ /* 0x040fe60000410000 */
[----:B------:R-:W1:Y:S01]  /*e480*/  MUFU.EX2 R3, R4 ;  /* 0x0000000400037308 */ /* 0x000e620000000800 */
[----:B------:R-:W-:Y:S02]  /*e490*/  FSEL R5, R12, RZ, P0 ;  /* 0x000000ff0c057208 */ /* 0x000fe40000000000 */
[----:B------:R-:W-:Y:S02]  /*e4a0*/  FSEL R50, R50, RZ, P0 ;  /* 0x000000ff32327208 */ /* 0x000fe40000000000 */
[----:B------:R-:W-:Y:S01]  /*e4b0*/  ISETP.GT.AND P0, PT, R184, R207, PT ;  /* 0x000000cfb800720c */ /* 0x000fe20003f04270 */
[----:B------:R-:W-:Y:S02]  /*e4c0*/  FADD.FTZ R5, -R5, R2 ;  /* 0x0000000205057221 */ /* 0x000fe40000010100 */
[--C-:B------:R-:W-:Y:S02]  /*e4d0*/  FFMA.FTZ R49, R21, c[0x0][0x2d0], -R50.reuse ;  /* 0x0000b40015317a23 */ /* 0x100fe40000010832 */
[----:B------:R-:W2:Y:S01]  /*e4e0*/  LDSM.16.MT88.4 R20, [R204+0x100] ;  /* 0x00010000cc14783b */ /* 0x000ea20000004200 */
[--C-:B------:R-:W-:Y:S01]  /*e4f0*/  FFMA.FTZ R47, R9, c[0x0][0x2d0], -R50.reuse ;  /* 0x0000b400092f7a23 */ /* 0x100fe20000010832 */
[----:B------:R-:W-:Y:S01]  /*e500*/  MUFU.EX2 R51, R51 ;  /* 0x0000003300337308 */ /* 0x000fe20000000800 */
[--C-:B------:R-:W-:Y:S01]  /*e510*/  FFMA.FTZ R46, R11, c[0x0][0x2d0], -R50.reuse ;  /* 0x0000b4000b2e7a23 */ /* 0x100fe20000010832 */
[----:B---3--:R-:W-:Y:S01]  /*e520*/  F2FP.BF16.PACK_AB R18, R45, R14 ;  /* 0x0000000e2d12723e */ /* 0x008fe200000010ff */
[--C-:B------:R-:W-:Y:S02]  /*e530*/  FFMA.FTZ R48, R17, c[0x0][0x2d0], -R50.reuse ;  /* 0x0000b40011307a23 */ /* 0x100fe40000010832 */
[----:B------:R-:W-:Y:S02]  /*e540*/  FMUL.FTZ R2, R5, c[0x0][0x2d0] ;  /* 0x0000b40005027a20 */ /* 0x000fe40000410000 */
[--C-:B------:R-:W-:Y:S02]  /*e550*/  FFMA.FTZ R132, R37, c[0x0][0x2d0], -R50.reuse ;  /* 0x0000b40025847a23 */ /* 0x100fe40000010832 */
[----:B------:R-:W-:Y:S01]  /*e560*/  LDSM.16.MT88.4 R36, [R200+0x900] ;  /* 0x00090000c824783b */ /* 0x000fe20000004200 */
[----:B------:R-:W-:Y:S01]  /*e570*/  MUFU.EX2 R49, R49 ;  /* 0x0000003100317308 */ /* 0x000fe20000000800 */
[--C-:B------:R-:W-:Y:S02]  /*e580*/  FFMA.FTZ R130, R135, c[0x0][0x2d0], -R50.reuse ;  /* 0x0000b40087827a23 */ /* 0x100fe40000010832 */
[C---:B-1----:R-:W-:Y:S02]  /*e590*/  FMUL.FTZ R4, R3.reuse, R112 ;  /* 0x0000007003047220 */ /* 0x042fe40000410000 */
[C---:B------:R-:W-:Y:S02]  /*e5a0*/  FMUL.FTZ R5, R3.reuse, R113 ;  /* 0x0000007103057220 */ /* 0x040fe40000410000 */
        /* <DEDUP_REMOVED lines=8> */
[----:B------:R-:W3:Y:S01]  /*e630*/  MUFU.EX2 R48, R48 ;  /* 0x0000003000307308 */ /* 0x000ee20000000800 */
[C---:B------:R-:W-:Y:S02]  /*e640*/  FMUL.FTZ R77, R3.reuse, R77 ;  /* 0x0000004d034d7220 */ /* 0x040fe40000410000 */
[C---:B------:R-:W-:Y:S02]  /*e650*/  FMUL.FTZ R80, R3.reuse, R80 ;  /* 0x0000005003507220 */ /* 0x040fe40000410000 */
[C---:B------:R-:W-:Y:S02]  /*e660*/  FMUL.FTZ R81, R3.reuse, R81 ;  /* 0x0000005103517220 */ /* 0x040fe40000410000 */
[C---:B------:R-:W-:Y:S02]  /*e670*/  FMUL.FTZ R84, R3.reuse, R84 ;  /* 0x0000005403547220 */ /* 0x040fe40000410000 */
[----:B------:R-:W-:Y:S01]  /*e680*/  FMUL.FTZ R85, R3, R85 ;  /* 0x0000005503557220 */ /* 0x000fe20000410000 */
[----:B------:R-:W-:Y:S01]  /*e690*/  MUFU.EX2 R47, R47 ;  /* 0x0000002f002f7308 */ /* 0x000fe20000000800 */
[--C-:B------:R-:W-:Y:S02]  /*e6a0*/  FFMA.FTZ R135, R33, c[0x0][0x2d0], -R50.reuse ;  /* 0x0000b40021877a23 */ /* 0x100fe40000010832 */
[----:B------:R-:W-:Y:S01]  /*e6b0*/  LDSM.16.MT88.4 R32, [R201+0x900] ;  /* 0x00090000c920783b */ /* 0x000fe20000004200 */
[C---:B-1----:R-:W-:Y:S02]  /*e6c0*/  FMUL.FTZ R6, R2.reuse, R114 ;  /* 0x0000007202067220 */ /* 0x042fe40000410000 */
[C---:B------:R-:W-:Y:S02]  /*e6d0*/  FMUL.FTZ R7, R2.reuse, R115 ;  /* 0x0000007302077220 */ /* 0x040fe40000410000 */
[C---:B------:R-:W-:Y:S02]  /*e6e0*/  FMUL.FTZ R10, R2.reuse, R110 ;  /* 0x0000006e020a7220 */ /* 0x040fe40000410000 */
[----:B------:R-:W1:Y:S01]  /*e6f0*/  MUFU.EX2 R46, R46 ;  /* 0x0000002e002e7308 */ /* 0x000e620000000800 */
[C---:B------:R-:W-:Y:S02]  /*e700*/  FMUL.FTZ R11, R2.reuse, R111 ;  /* 0x0000006f020b7220 */ /* 0x040fe40000410000 */
[----:B------:R-:W-:Y:S01]  /*e710*/  FMUL.FTZ R70, R2, R70 ;  /* 0x0000004602467220 */ /* 0x000fe20000410000 */
[----:B---3--:R-:W-:Y:S01]  /*e720*/  F2FP.BF16.PACK_AB R17, R48, R49 ;  /* 0x000000313011723e */ /* 0x008fe200000010ff */
[C---:B------:R-:W-:Y:S01]  /*e730*/  FMUL.FTZ R71, R2.reuse, R71 ;  /* 0x0000004702477220 */ /* 0x040fe20000410000 */
[----:B------:R-:W-:Y:S01]  /*e740*/  LDSM.16.MT88.4 R108, [R204+0x2900] ;  /* 0x00290000cc6c783b */ /* 0x000fe20000004200 */
[C---:B------:R-:W-:Y:S02]  /*e750*/  FMUL.FTZ R74, R2.reuse, R74 ;  /* 0x0000004a024a7220 */ /* 0x040fe40000410000 */
[C---:B------:R-:W-:Y:S01]  /*e760*/  FMUL.FTZ R75, R2.reuse, R75 ;  /* 0x0000004b024b7220 */ /* 0x040fe20000410000 */
[----:B------:R-:W3:Y:S01]  /*e770*/  MUFU.EX2 R120, R120 ;  /* 0x0000007800787308 */ /* 0x000ee20000000800 */
[C---:B------:R-:W-:Y:S02]  /*e780*/  FMUL.FTZ R78, R2.reuse, R78 ;  /* 0x0000004e024e7220 */ /* 0x040fe40000410000 */
[C---:B------:R-:W-:Y:S02]  /*e790*/  FMUL.FTZ R79, R2.reuse, R79 ;  /* 0x0000004f024f7220 */ /* 0x040fe40000410000 */
[C---:B------:R-:W-:Y:S02]  /*e7a0*/  FMUL.FTZ R82, R2.reuse, R82 ;  /* 0x0000005202527220 */ /* 0x040fe40000410000 */
[C---:B------:R-:W-:Y:S02]  /*e7b0*/  FMUL.FTZ R83, R2.reuse, R83 ;  /* 0x0000005302537220 */ /* 0x040fe40000410000 */
[C---:B------:R-:W-:Y:S01]  /*e7c0*/  FMUL.FTZ R86, R2.reuse, R86 ;  /* 0x0000005602567220 */ /* 0x040fe20000410000 */
[----:B------:R-:W-:Y:S01]  /*e7d0*/  MUFU.EX2 R123, R123 ;  /* 0x0000007b007b7308 */ /* 0x000fe20000000800 */
[----:B------:R-:W-:Y:S02]  /*e7e0*/  FMUL.FTZ R87, R2, R87 ;  /* 0x0000005702577220 */ /* 0x000fe40000410000 */
[C---:B------:R-:W-:Y:S01]  /*e7f0*/  FMUL.FTZ R88, R3.reuse, R88 ;  /* 0x0000005803587220 */ /* 0x040fe20000410000 */
[----:B-1----:R-:W-:Y:S01]  /*e800*/  F2FP.BF16.PACK_AB R19, R46, R47 ;  /* 0x0000002f2e13723e */ /* 0x002fe200000010ff */
[C---:B------:R-:W-:Y:S02]  /*e810*/  FMUL.FTZ R89, R3.reuse, R89 ;  /* 0x0000005903597220 */ /* 0x040fe40000410000 */
[C---:B------:R-:W-:Y:S02]  /*e820*/  FMUL.FTZ R90, R2.reuse, R90 ;  /* 0x0000005a025a7220 */ /* 0x040fe40000410000 */
[C---:B------:R-:W-:Y:S01]  /*e830*/  FMUL.FTZ R91, R2.reuse, R91 ;  /* 0x0000005b025b7220 */ /* 0x040fe20000410000 */
[----:B------:R-:W1:Y:S01]  /*e840*/  MUFU.EX2 R128, R128 ;  /* 0x0000008000807308 */ /* 0x000e620000000800 */
[C---:B--2---:R-:W-:Y:S05]  /*e850*/  HMMA.16816.F32.BF16 R4, R16.reuse, R20, R4 ;  /* 0x000000141004723c */ /* 0x044fea0000041804 */
[C---:B------:R-:W-:Y:S02]  /*e860*/  FMUL.FTZ R92, R3.reuse, R92 ;  /* 0x0000005c035c7220 */ /* 0x040fe40000410000 */
[C---:B------:R-:W-:Y:S01]  /*e870*/  FMUL.FTZ R93, R3.reuse, R93 ;  /* 0x0000005d035d7220 */ /* 0x040fe20000410000 */
[C---:B------:R-:W-:Y:S01]  /*e880*/  HMMA.16816.F32.BF16 R8, R16.reuse, R22, R8 ;  /* 0x000000161008723c */ /* 0x040fe20000041808 */
[----:B------:R-:W2:Y:S01]  /*e890*/  LDSM.16.MT88.4 R20, [R200+0x100] ;  /* 0x00010000c814783b */ /* 0x000ea20000004200 */
[----:B------:R-:W-:Y:S02]  /*e8a0*/  MUFU.EX2 R130, R130 ;  /* 0x0000008200827308 */ /* 0x000fe40000000800 */
[C---:B------:R-:W-:Y:S02]  /*e8b0*/  FMUL.FTZ R94, R2.reuse, R94 ;  /* 0x0000005e025e7220 */ /* 0x040fe40000410000 */
[C---:B------:R-:W-:Y:S02]  /*e8c0*/  FMUL.FTZ R95, R2.reuse, R95 ;  /* 0x0000005f025f7220 */ /* 0x040fe40000410000 */
[C---:B------:R-:W-:Y:S04]  /*e8d0*/  HMMA.16816.F32.BF16 R68, R16.reuse, R24, R68 ;  /* 0x000000181044723c */ /* 0x040fe80000041844 */
[C---:B------:R-:W-:Y:S01]  /*e8e0*/  FMUL.FTZ R96, R3.reuse, R96 ;  /* 0x0000006003607220 */ /* 0x040fe20000410000 */
[----:B------:R-:W-:Y:S01]  /*e8f0*/  MUFU.EX2 R132, R132 ;  /* 0x0000008400847308 */ /* 0x000fe20000000800 */
[C---:B------:R-:W-:Y:S02]  /*e900*/  FMUL.FTZ R97, R3.reuse, R97 ;  /* 0x0000006103617220 */ /* 0x040fe40000410000 */
[C---:B------:R-:W-:Y:S01]  /*e910*/  HMMA.16816.F32.BF16 R72, R16.reuse, R26, R72 ;  /* 0x0000001a1048723c */ /* 0x040fe20000041848 */
[----:B------:R-:W4:Y:S03]  /*e920*/  LDSM.16.MT88.4 R24, [R204+0x3100] ;  /* 0x00310000cc18783b */ /* 0x000f260000004200 */
[C---:B------:R-:W-:Y:S02]  /*e930*/  FMUL.FTZ R98, R2.reuse, R98 ;  /* 0x0000006202627220 */ /* 0x040fe40000410000 */
[C---:B------:R-:W-:Y:S01]  /*e940*/  FMUL.FTZ R99, R2.reuse, R99 ;  /* 0x0000006302637220 */ /* 0x040fe20000410000 */
[----:B------:R-:W-:Y:S01]  /*e950*/  MUFU.EX2 R135, R135 ;  /* 0x0000008700877308 */ /* 0x000fe20000000800 */
[C---:B------:R-:W-:Y:S04]  /*e960*/  HMMA.16816.F32.BF16 R76, R16.reuse, R28, R76 ;  /* 0x0000001c104c723c */ /* 0x040fe8000004184c */
[C---:B------:R-:W-:Y:S02]  /*e970*/  FMUL.FTZ R100, R3.reuse, R100 ;  /* 0x0000006403647220 */ /* 0x040fe40000410000 */
[C---:B------:R-:W-:Y:S02]  /*e980*/  FMUL.FTZ R101, R3.reuse, R101 ;  /* 0x0000006503657220 */ /* 0x040fe40000410000 */
[C---:B------:R-:W-:Y:S01]  /*e990*/  HMMA.16816.F32.BF16 R80, R16.reuse, R30, R80 ;  /* 0x0000001e1050723c */ /* 0x040fe20000041850 */
[----:B------:R-:W5:Y:S01]  /*e9a0*/  LDSM.16.MT88.4 R28, [R202+0x3100] ;  /* 0x00310000ca1c783b */ /* 0x000f620000004200 */
[----:B------:R-:W-:Y:S02]  /*e9b0*/  MUFU.EX2 R147, R147 ;  /* 0x0000009300937308 */ /* 0x000fe40000000800 */
[C---:B------:R-:W-:Y:S02]  /*e9c0*/  FMUL.FTZ R102, R2.reuse, R102 ;  /* 0x0000006602667220 */ /* 0x040fe40000410000 */
[C---:B------:R-:W-:Y:S02]  /*e9d0*/  FMUL.FTZ R103, R2.reuse, R103 ;  /* 0x0000006702677220 */ /* 0x040fe40000410000 */
[C---:B------:R-:W-:Y:S01]  /*e9e0*/  FMUL.FTZ R104, R3.reuse, R104 ;  /* 0x0000006803687220 */ /* 0x040fe20000410000 */
[C---:B--2---:R-:W-:Y:S03]  /*e9f0*/  HMMA.16816.F32.BF16 R84, R16.reuse, R20, R84 ;  /* 0x000000141054723c */ /* 0x044fe60000041854 */
[C---:B------:R-:W-:Y:S01]  /*ea00*/  FMUL.FTZ R105, R3.reuse, R105 ;  /* 0x0000006903697220 */ /* 0x040fe20000410000 */
[----:B------:R-:W-:Y:S01]  /*ea10*/  MUFU.EX2 R136, R136 ;  /* 0x0000008800887308 */ /* 0x000fe20000000800 */
[C---:B------:R-:W-:Y:S02]  /*ea20*/  FMUL.FTZ R106, R2.reuse, R106 ;  /* 0x0000006a026a7220 */ /* 0x040fe40000410000 */
[C---:B------:R-:W-:Y:S01]  /*ea30*/  FMUL.FTZ R107, R2.reuse, R107 ;  /* 0x0000006b026b7220 */ /* 0x040fe20000410000 */
[C---:B------:R-:W-:Y:S01]  /*ea40*/  HMMA.16816.F32.BF16 R88, R16.reuse, R22, R88 ;  /* 0x000000161058723c */ /* 0x040fe20000041858 */
[----:B------:R-:W2:Y:S03]  /*ea50*/  LDSM.16.MT88.4 R20, [R201+0x3100] ;  /* 0x00310000c914783b */ /* 0x000ea60000004200 */
[C---:B------:R-:W-:Y:S02]  /*ea60*/  FMUL.FTZ R52, R3.reuse, R52 ;  /* 0x0000003403347220 */ /* 0x040fe40000410000 */
[C---:B------:R-:W-:Y:S01]  /*ea70*/  FMUL.FTZ R53, R3.reuse, R53 ;  /* 0x0000003503357220 */ /* 0x040fe20000410000 */
[----:B------:R-:W-:Y:S01]  /*ea80*/  MUFU.EX2 R144, R144 ;  /* 0x0000009000907308 */ /* 0x000fe20000000800 */
[C---:B----4-:R-:W-:Y:S04]  /*ea90*/  HMMA.16816.F32.BF16 R92, R16.reuse, R24, R92 ;  /* 0x00000018105c723c */ /* 0x050fe8000004185c */
[C---:B------:R-:W-:Y:S02]  /*eaa0*/  FMUL.FTZ R54, R2.reuse, R54 ;  /* 0x0000003602367220 */ /* 0x040fe40000410000 */
[C---:B------:R-:W-:Y:S02]  /*eab0*/  FMUL.FTZ R55, R2.reuse, R55 ;  /* 0x0000003702377220 */ /* 0x040fe40000410000 */
[C---:B------:R-:W-:Y:S01]  /*eac0*/  HMMA.16816.F32.BF16 R96, R16.reuse, R26, R96 ;  /* 0x0000001a1060723c */ /* 0x040fe20000041860 */
[----:B------:R-:W4:Y:S01]  /*ead0*/  LDSM.16.MT88.4 R24, [R200+0x3100] ;  /* 0x00310000c818783b */ /* 0x000f220000004200 */
[----:B------:R-:W-:Y:S02]  /*eae0*/  MUFU.EX2 R157, R157 ;  /* 0x0000009d009d7308 */ /* 0x000fe40000000800 */
[C---:B------:R-:W-:Y:S02]  /*eaf0*/  FMUL.FTZ R56, R3.reuse, R56 ;  /* 0x0000003803387220 */ /* 0x040fe40000410000 */
[C---:B------:R-:W-:Y:S02]  /*eb00*/  FMUL.FTZ R57, R3.reuse, R57 ;  /* 0x0000003903397220 */ /* 0x040fe40000410000 */
[C---:B-----5:R-:W-:Y:S04]  /*eb10*/  HMMA.16816.F32.BF16 R100, R16.reuse, R28, R100 ;  /* 0x0000001c1064723c */ /* 0x060fe80000041864 */
[C---:B------:R-:W-:Y:S01]  /*eb20*/  FMUL.FTZ R58, R2.reuse, R58 ;  /* 0x0000003a023a7220 */ /* 0x040fe20000410000 */
[----:B------:R-:W-:Y:S01]  /*eb30*/  MUFU.EX2 R160, R160 ;  /* 0x000000a000a07308 */ /* 0x000fe20000000800 */
[C---:B------:R-:W-:Y:S02]  /*eb40*/  FMUL.FTZ R59, R2.reuse, R59 ;  /* 0x0000003b023b7220 */ /* 0x040fe40000410000 */
[C---:B------:R-:W-:Y:S01]  /*eb50*/  HMMA.16816.F32.BF16 R104, R16.reuse, R30, R104 ;  /* 0x0000001e1068723c */ /* 0x040fe20000041868 */
[----:B------:R-:W5:Y:S03]  /*eb60*/  LDSM.16.MT88.4 R28, [R204+0x900] ;  /* 0x00090000cc1c783b */ /* 0x000f660000004200 */
[C---:B------:R-:W-:Y:S02]  /*eb70*/  FMUL.FTZ R60, R3.reuse, R60 ;  /* 0x0000003c033c7220 */ /* 0x040fe40000410000 */
[----:B------:R-:W-:Y:S01]  /*eb80*/  FMUL.FTZ R61, R3, R61 ;  /* 0x0000003d033d7220 */ /* 0x000fe20000410000 */
[----:B------:R-:W-:Y:S01]  /*eb90*/  MUFU.EX2 R162, R162 ;  /* 0x000000a200a27308 */ /* 0x000fe20000000800 */
[C---:B------:R-:W-:Y:S01]  /*eba0*/  FMUL.FTZ R62, R2.reuse, R62 ;  /* 0x0000003e023e7220 */ /* 0x040fe20000410000 */
[C---:B--2---:R-:W-:Y:S03]  /*ebb0*/  HMMA.16816.F32.BF16 R52, R16.reuse, R20, R52 ;  /* 0x000000141034723c */ /* 0x044fe60000041834 */
[--C-:B------:R-:W-:Y:S02]  /*ebc0*/  FFMA.FTZ R133, R133, c[0x0][0x2d0], -R50.reuse ;  /* 0x0000b40085857a23 */ /* 0x100fe40000010832 */
[C---:B------:R-:W-:Y:S02]  /*ebd0*/  FMUL.FTZ R63, R2.reuse, R63 ;  /* 0x0000003f023f7220 */ /* 0x040fe40000410000 */
[C---:B------:R-:W-:Y:S01]  /*ebe0*/  FMUL.FTZ R64, R3.reuse, R64 ;  /* 0x0000004003407220 */ /* 0x040fe20000410000 */
[C---:B------:R-:W-:Y:S01]  /*ebf0*/  HMMA.16816.F32.BF16 R56, R16.reuse, R22, R56 ;  /* 0x000000161038723c */ /* 0x040fe20000041838 */
[----:B------:R-:W2:Y:S01]  /*ec00*/  MUFU.EX2 R133, R133 ;  /* 0x0000008500857308 */ /* 0x000ea20000000800 */
[----:B------:R-:W5:Y:S02]  /*ec10*/  LDSM.16.MT88.4 R20, [R202+0x900] ;  /* 0x00090000ca14783b */ /* 0x000f640000004200 */
[----:B------:R-:W-:Y:S02]  /*ec20*/  FMUL.FTZ R65, R3, R65 ;  /* 0x0000004103417220 */ /* 0x000fe40000410000 */
[C---:B------:R-:W-:Y:S02]  /*ec30*/  FMUL.FTZ R66, R2.reuse, R66 ;  /* 0x0000004202427220 */ /* 0x040fe40000410000 */
[C---:B----4-:R-:W-:Y:S03]  /*ec40*/  HMMA.16816.F32.BF16 R60, R16.reuse, R24, R60 ;  /* 0x00000018103c723c */ /* 0x050fe6000004183c */
[----:B------:R-:W-:Y:S01]  /*ec50*/  MUFU.EX2 R146, R146 ;  /* 0x0000009200927308 */ /* 0x000fe20000000800 */
[----:B------:R-:W-:Y:S02]  /*ec60*/  FMUL.FTZ R67, R2, R67 ;  /* 0x0000004302437220 */ /* 0x000fe40000410000 */
[--C-:B------:R-:W-:Y:S02]  /*ec70*/  FFMA.FTZ R156, R175, c[0x0][0x2d0], -R50.reuse ;  /* 0x0000b400af9c7a23 */ /* 0x100fe40000010832 */
[--C-:B------:R-:W-:Y:S03]  /*ec80*/  FFMA.FTZ R175, R172, c[0x0][0x2d0], -R131.reuse ;  /* 0x0000b400acaf7a23 */ /* 0x100fe60000010883 */
[----:B------:R-:W-:Y:S01]  /*ec90*/  HMMA.16816.F32.BF16 R64, R16, R26, R64 ;  /* 0x0000001a1040723c */ /* 0x000fe20000041840 */
[----:B------:R-:W4:Y:S01]  /*eca0*/  LDSM.16.MT88.4 R24, [R204+0x3900] ;  /* 0x00390000cc18783b */ /* 0x000f220000004200 */
[----:B------:R-:W-:Y:S01]  /*ecb0*/  MUFU.EX2 R156, R156 ;  /* 0x0000009c009c7308 */ /* 0x000fe20000000800 */
[--C-:B------:R-:W-:Y:S02]  /*ecc0*/  FFMA.FTZ R172, R223, c[0x0][0x2d0], -R50.reuse ;  /* 0x0000b400dfac7a23 */ /* 0x100fe40000010832 */
[--C-:B------:R-:W-:Y:S02]  /*ecd0*/  FFMA.FTZ R223, R40, c[0x0][0x2d0], -R131.reuse ;  /* 0x0000b40028df7a23 */ /* 0x100fe40000010883 */
[----:B---3--:R-:W-:Y:S01]  /*ece0*/  F2FP.BF16.PACK_AB R16, R120, R51 ;  /* 0x000000337810723e */ /* 0x008fe200000010ff */
[--C-:B------:R-:W-:Y:S01]  /*ecf0*/  FFMA.FTZ R159, R159, c[0x0][0x2d0], -R50.reuse ;  /* 0x0000b4009f9f7a23 */ /* 0x100fe20000010832 */
[----:B-1----:R-:W-:Y:S03]  /*ed00*/  F2FP.BF16.PACK_AB R18, R128, R123 ;  /* 0x0000007b8012723e */ /* 0x002fe600000010ff */
[----:B--2---:R-:W-:Y:S01]  /*ed10*/  F2FP.BF16.PACK_AB R17, R133, R130 ;  /* 0x000000828511723e */ /* 0x004fe200000010ff */
[----:B------:R-:W-:Y:S01]  /*ed20*/  MUFU.EX2 R175, R175 ;  /* 0x000000af00af7308 */ /* 0x000fe20000000800 */
[----:B------:R-:W-:Y:S01]  /*ed30*/  F2FP.BF16.PACK_AB R19, R135, R132 ;  /* 0x000000848713723e */ /* 0x000fe200000010ff */
[--C-:B------:R-:W-:Y:S02]  /*ed40*/  FFMA.FTZ R158, R163, c[0x0][0x2d0], -R50.reuse ;  /* 0x0000b400a39e7a23 */ /* 0x100fe40000010832 */
[--C-:B------:R-:W-:Y:S02]  /*ed50*/  FFMA.FTZ R161, R161, c[0x0][0x2d0], -R50.reuse ;  /* 0x0000b400a1a17a23 */ /* 0x100fe40000010832 */
[--C-:B------:R-:W-:Y:S02]  /*ed60*/  FFMA.FTZ R163, R174, c[0x0][0x2d0], -R131.reuse ;  /* 0x0000b400aea37a23 */ /* 0x100fe40000010883 */
[C---:B-----5:R-:W-:Y:S02]  /*ed70*/  HMMA.16816.F32.BF16 R4, R16.reuse, R28, R4 ;  /* 0x0000001c1004723c */ /* 0x060fe40000041804 */
[----:B------:R-:W1:Y:S01]  /*ed80*/  MUFU.EX2 R159, R159 ;  /* 0x0000009f009f7308 */ /* 0x000e620000000800 */
[--C-:B------:R-:W-:Y:S02]  /*ed90*/  FFMA.FTZ R174, R185, c[0x0][0x2d0], -R50.reuse ;  /* 0x0000b400b9ae7a23 */ /* 0x100fe40000010832 */
[--C-:B------:R-:W-:Y:S02]  /*eda0*/  FFMA.FTZ R185, R138, c[0x0][0x2d0], -R131.reuse ;  /* 0x0000b4008ab97a23 */ /* 0x100fe40000010883 */
[--C-:B------:R-:W-:Y:S01]  /*edb0*/  FFMA.FTZ R138, R41, c[0x0][0x2d0], -R50.reuse ;  /* 0x0000b400298a7a23 */ /* 0x100fe20000010832 */
[C---:B------:R-:W-:Y:S01]  /*edc0*/  HMMA.16816.F32.BF16 R8, R16.reuse, R30, R8 ;  /* 0x0000001e1008723c */ /* 0x040fe20000041808 */
[----:B------:R-:W-:Y:S03]  /*edd0*/  LDSM.16.MT88.4 R28, [R201+0x3900] ;  /* 0x00390000c91c783b */ /* 0x000fe60000004200 */
[----:B------:R-:W-:Y:S01]  /*ede0*/  MUFU.EX2 R158, R158 ;  /* 0x0000009e009e7308 */ /* 0x000fe20000000800 */
[--C-:B------:R-:W-:Y:S02]  /*edf0*/  FFMA.FTZ R221, R221, c[0x0][0x2d0], -R50.reuse ;  /* 0x0000b400dddd7a23 */ /* 0x100fe40000010832 */
[--C-:B------:R-:W-:Y:S01]  /*ee00*/  FFMA.FTZ R173, R173, c[0x0][0x2d0], -R50.reuse ;  /* 0x0000b400adad7a23 */ /* 0x100fe20000010832 */
[C---:B------:R-:W-:Y:S01]  /*ee10*/  HMMA.16816.F32.BF16 R68, R16.reuse, R20, R68 ;  /* 0x000000141044723c */ /* 0x040fe20000041844 */
[----:B------:R-:W-:Y:S03]  /*ee20*/  LDSM.16.MT88.4 R40, [R200+0x4900] ;  /* 0x00490000c828783b */ /* 0x000fe60000004200 */
[--C-:B------:R-:W-:Y:S02]  /*ee30*/  FFMA.FTZ R145, R145, c[0x0][0x2d0], -R50.reuse ;  /* 0x0000b40091917a23 */ /* 0x100fe40000010832 */
[----:B------:R-:W2:Y:S01]  /*ee40*/  MUFU.EX2 R161, R161 ;  /* 0x000000a100a17308 */ /* 0x000ea20000000800 */
[--C-:B------:R-:W-:Y:S01]  /*ee50*/  FFMA.FTZ R139, R139, c[0x0][0x2d0], -R50.reuse ;  /* 0x0000b4008b8b7a23 */ /* 0x100fe20000010832 */
[C---:B------:R-:W-:Y:S01]  /*ee60*/  HMMA.16816.F32.BF16 R72, R16.reuse, R22, R72 ;  /* 0x000000161048723c */ /* 0x040fe20000041848 */
[----:B------:R-:W3:Y:S03]  /*ee70*/  LDSM.16.MT88.4 R20, [R202+0x3900] ;  /* 0x00390000ca14783b */ /* 0x000ee60000004200 */
[--C-:B------:R-:W-:Y:S02]  /*ee80*/  FFMA.FTZ R220, R137, c[0x0][0x2d0], -R50.reuse ;  /* 0x0000b40089dc7a23 */ /* 0x100fe40000010832 */
[----:B------:R-:W-:Y:S02]  /*ee90*/  FFMA.FTZ R131, R116, c[0x0][0x2d0], -R131 ;  /* 0x0000b40074837a23 */ /* 0x000fe40000010883 */
[C---:B------:R-:W-:Y:S01]  /*eea0*/  HMMA.16816.F32.BF16 R76, R16.reuse, R32, R76 ;  /* 0x00000020104c723c */ /* 0x040fe2000004184c */
[----:B------:R-:W5:Y:S03]  /*eeb0*/  MUFU.EX2 R163, R163 ;  /* 0x000000a300a37308 */ /* 0x000f660000000800 */
[--C-:B------:R-:W-:Y:S02]  /*eec0*/  FFMA.FTZ R116, R129, c[0x0][0x2d0], -R50.reuse ;  /* 0x0000b40081747a23 */ /* 0x100fe40000010832 */
[--C-:B------:R-:W-:Y:S02]  /*eed0*/  FFMA.FTZ R119, R119, c[0x0][0x2d0], -R50.reuse ;  /* 0x0000b40077777a23 */ /* 0x100fe40000010832 */
[C---:B------:R-:W-:Y:S01]  /*eee0*/  HMMA.16816.F32.BF16 R80, R16.reuse, R34, R80 ;  /* 0x000000221050723c */ /* 0x040fe20000041850 */
[----:B------:R-:W1:Y:S02]  /*eef0*/  LDSM.16.MT88.4 R32, [R200+0x3900] ;  /* 0x00390000c820783b */ /* 0x000e640000004200 */
[----:B------:R-:W-:Y:S01]  /*ef00*/  MUFU.EX2 R172, R172 ;  /* 0x000000ac00ac7308 */ /* 0x000fe20000000800 */
[--C-:B------:R-:W-:Y:S02]  /*ef10*/  FFMA.FTZ R117, R117, c[0x0][0x2d0], -R50.reuse ;  /* 0x0000b40075757a23 */ /* 0x100fe40000010832 */
[----:B------:R-:W-:Y:S02]  /*ef20*/  FFMA.FTZ R50, R13, c[0x0][0x2d0], -R50 ;  /* 0x0000b4000d327a23 */ /* 0x000fe40000010832 */
[C---:B------:R-:W-:Y:S04]  /*ef30*/  HMMA.16816.F32.BF16 R84, R16.reuse, R36, R84 ;  /* 0x000000241054723c */ /* 0x040fe80000041854 */
[----:B------:R-:W-:Y:S01]  /*ef40*/  FFMA.FTZ R44, R3, R216, R44 ;  /* 0x000000d8032c7223 */ /* 0x000fe2000001002c */
[----:B------:R-:W1:Y:S01]  /*ef50*/  MUFU.EX2 R221, R221 ;  /* 0x000000dd00dd7308 */ /* 0x000e620000000800 */
[----:B------:R-:W-:Y:S02]  /*ef60*/  FFMA.FTZ R49, R2, R217, R49 ;  /* 0x000000d902317223 */ /* 0x000fe40000010031 */
[C---:B------:R-:W-:Y:S01]  /*ef70*/  HMMA.16816.F32.BF16 R88, R16.reuse, R38, R88 ;  /* 0x000000261058723c */ /* 0x040fe20000041858 */
[----:B------:R-:W-:Y:S03]  /*ef80*/  LDSM.16.MT88.4 R36, [R200+0x4100] ;  /* 0x00410000c824783b */ /* 0x000fe60000004200 */
[----:B------:R-:W-:Y:S02]  /*ef90*/  FADD.FTZ R15, R15, R44 ;  /* 0x0000002c0f0f7221 */ /* 0x000fe40000010000 */
[----:B------:R-:W-:Y:S01]  /*efa0*/  FADD.FTZ R48, R48, R49 ;  /* 0x0000003130307221 */ /* 0x000fe20000010000 */
[----:B------:R-:W-:Y:S01]  /*efb0*/  MUFU.EX2 R174, R174 ;  /* 0x000000ae00ae7308 */ /* 0x000fe20000000800 */
[C---:B----4-:R-:W-:Y:S04]  /*efc0*/  HMMA.16816.F32.BF16 R92, R16.reuse, R24, R92 ;  /* 0x00000018105c723c */ /* 0x050fe8000004185c */
[----:B------:R-:W-:Y:S02]  /*efd0*/  FADD.FTZ R14, R14, R15 ;  /* 0x0000000f0e0e7221 */ /* 0x000fe40000010000 */
[----:B------:R-:W-:Y:S02]  /*efe0*/  FADD.FTZ R3, R47, R48 ;  /* 0x000000302f037221 */ /* 0x000fe40000010000 */
[C---:B------:R-:W-:Y:S01]  /*eff0*/  HMMA.16816.F32.BF16 R96, R16.reuse, R26, R96 ;  /* 0x0000001a1060723c */ /* 0x040fe20000041860 */
[----:B------:R-:W-:Y:S01]  /*f000*/  LDSM.16.MT88.4 R24, [R202+0x1100] ;  /* 0x00110000ca18783b */ /* 0x000fe20000004200 */
[----:B------:R-:W4:Y:S02]  /*f010*/  MUFU.EX2 R173, R173 ;  /* 0x000000ad00ad7308 */ /* 0x000f240000000800 */
[----:B------:R-:W-:Y:S02]  /*f020*/  FADD.FTZ R14, R45, R14 ;  /* 0x0000000e2d0e7221 */ /* 0x000fe40000010000 */
[----:B------:R-:W-:Y:S02]  /*f030*/  FADD.FTZ R3, R46, R3 ;  /* 0x000000032e037221 */ /* 0x000fe40000010000 */
[C---:B---3--:R-:W-:Y:S04]  /*f040*/  HMMA.16816.F32.BF16 R100, R16.reuse, R20, R100 ;  /* 0x000000141064723c */ /* 0x048fe80000041864 */
[----:B------:R-:W-:Y:S01]  /*f050*/  MUFU.EX2 R185, R185 ;  /* 0x000000b900b97308 */ /* 0x000fe20000000800 */
[----:B------:R-:W-:Y:S02]  /*f060*/  FADD.FTZ R51, R51, R14 ;  /* 0x0000000e33337221 */ /* 0x000fe40000010000 */
[----:B------:R-:W-:Y:S01]  /*f070*/  FADD.FTZ R130, R130, R3 ;  /* 0x0000000382827221 */ /* 0x000fe20000010000 */
[C---:B------:R-:W-:Y:S01]  /*f080*/  HMMA.16816.F32.BF16 R104, R16.reuse, R22, R104 ;  /* 0x000000161068723c */ /* 0x040fe20000041868 */
[----:B------:R-:W3:Y:S03]  /*f090*/  LDSM.16.MT88.4 R20, [R204+0x1100] ;  /* 0x00110000cc14783b */ /* 0x000ee60000004200 */
[----:B------:R-:W-:Y:S02]  /*f0a0*/  FADD.FTZ R120, R120, R51 ;  /* 0x0000003378787221 */ /* 0x000fe40000010000 */
[----:B------:R-:W-:Y:S01]  /*f0b0*/  MUFU.EX2 R134, R134 ;  /* 0x0000008600867308 */ /* 0x000fe20000000800 */
[----:B------:R-:W-:Y:S01]  /*f0c0*/  FADD.FTZ R133, R133, R130 ;  /* 0x0000008285857221 */ /* 0x000fe20000010000 */
[C---:B------:R-:W-:Y:S04]  /*f0d0*/  HMMA.16816.F32.BF16 R52, R16.reuse, R28, R52 ;  /* 0x0000001c1034723c */ /* 0x040fe80000041834 */
[----:B------:R-:W-:Y:S02]  /*f0e0*/  FADD.FTZ R123, R123, R120 ;  /* 0x000000787b7b7221 */ /* 0x000fe40000010000 */
[----:B------:R-:W-:Y:S02]  /*f0f0*/  FADD.FTZ R132, R132, R133 ;  /* 0x0000008584847221 */ /* 0x000fe40000010000 */
[C---:B------:R-:W-:Y:S01]  /*f100*/  HMMA.16816.F32.BF16 R56, R16.reuse, R30, R56 ;  /* 0x0000001e1038723c */ /* 0x040fe20000041838 */
[----:B------:R-:W4:Y:S01]  /*f110*/  LDSM.16.MT88.4 R28, [R201+0x1100] ;  /* 0x00110000c91c783b */ /* 0x000f220000004200 */
[----:B------:R-:W-:Y:S02]  /*f120*/  MUFU.EX2 R223, R223 ;  /* 0x000000df00df7308 */ /* 0x000fe40000000800 */
[----:B------:R-:W-:Y:S02]  /*f130*/  FADD.FTZ R128, R128, R123 ;  /* 0x0000007b80807221 */ /* 0x000fe40000010000 */
[----:B------:R-:W-:Y:S02]  /*f140*/  FADD.FTZ R135, R135, R132 ;  /* 0x0000008487877221 */ /* 0x000fe40000010000 */
[C---:B-1----:R-:W-:Y:S04]  /*f150*/  HMMA.16816.F32.BF16 R60, R16.reuse, R32, R60 ;  /* 0x00000020103c723c */ /* 0x042fe8000004183c */
[----:B------:R-:W1:Y:S04]  /*f160*/  MUFU.EX2 R138, R138 ;  /* 0x0000008a008a7308 */ /* 0x000e680000000800 */
[----:B------:R-:W-:Y:S01]  /*f170*/  HMMA.16816.F32.BF16 R64, R16, R34, R64 ;  /* 0x000000221040723c */ /* 0x000fe20000041840 */
[----:B------:R-:W1:Y:S05]  /*f180*/  LDSM.16.MT88.4 R32, [R200+0x1100] ;  /* 0x00110000c820783b */ /* 0x000e6a0000004200 */
[----:B------:R-:W1:Y:S01]  /*f190*/  MUFU.EX2 R145, R145 ;  /* 0x0000009100917308 */ /* 0x000e620000000800 */
[----:B------:R-:W-:Y:S01]  /*f1a0*/  F2FP.BF16.PACK_AB R16, R136, R147 ;  /* 0x000000938810723e */ /* 0x000fe200000010ff */
[----:B------:R-:W-:Y:S01]  /*f1b0*/  FADD.FTZ R147, R147, R128 ;  /* 0x0000008093937221 */ /* 0x000fe20000010000 */
[----:B------:R-:W-:Y:S03]  /*f1c0*/  F2FP.BF16.PACK_AB R18, R157, R144 ;  /* 0x000000909d12723e */ /* 0x000fe600000010ff */
[----:B------:R-:W-:Y:S01]  /*f1d0*/  F2FP.BF16.PACK_AB R17, R159, R156 ;  /* 0x0000009c9f11723e */ /* 0x000fe200000010ff */
[----:B------:R-:W-:Y:S01]  /*f1e0*/  FADD.FTZ R156, R156, R135 ;  /* 0x000000879c9c7221 */ /* 0x000fe20000010000 */
[----:B--2---:R-:W-:Y:S01]  /*f1f0*/  F2FP.BF16.PACK_AB R19, R161, R158 ;  /* 0x0000009ea113723e */ /* 0x004fe200000010ff */
[----:B------:R-:W-:Y:S01]  /*f200*/  FADD.FTZ R147, R136, R147 ;  /* 0x0000009388937221 */ /* 0x000fe20000010000 */
[----:B------:R-:W2:Y:S01]  /*f210*/  MUFU.EX2 R139, R139 ;  /* 0x0000008b008b7308 */ /* 0x000ea20000000800 */
[----:B------:R-:W-:Y:S02]  /*f220*/  FADD.FTZ R159, R159, R156 ;  /* 0x0000009c9f9f7221 */ /* 0x000fe40000010000 */
[----:B------:R-:W-:Y:S02]  /*f230*/  FADD.FTZ R144, R144, R147 ;  /* 0x0000009390907221 */ /* 0x000fe40000010000 */
[C---:B---3--:R-:W-:Y:S03]  /*f240*/  HMMA.16816.F32.BF16 R4, R16.reuse, R20, R4 ;  /* 0x000000141004723c */ /* 0x048fe60000041804 */
[----:B------:R-:W-:Y:S02]  /*f250*/  FADD.FTZ R158, R158, R159 ;  /* 0x0000009f9e9e7221 */ /* 0x000fe40000010000 */
[----:B------:R-:W3:Y:S01]  /*f260*/  MUFU.EX2 R220, R220 ;  /* 0x000000dc00dc7308 */ /* 0x000ee20000000800 */
[----:B------:R-:W-:Y:S02]  /*f270*/  FADD.FTZ R157, R157, R144 ;  /* 0x000000909d9d7221 */ /* 0x000fe40000010000 */
[C---:B------:R-:W-:Y:S01]  /*f280*/  HMMA.16816.F32.BF16 R8, R16.reuse, R22, R8 ;  /* 0x000000161008723c */ /* 0x040fe20000041808 */
[----:B------:R-:W2:Y:S03]  /*f290*/  LDSM.16.MT88.4 R20, [R204+0x4100] ;  /* 0x00410000cc14783b */ /* 0x000ea60000004200 */
[----:B------:R-:W-:Y:S03]  /*f2a0*/  FADD.FTZ R161, R161, R158 ;  /* 0x0000009ea1a17221 */ /* 0x000fe60000010000 */
[----:B------:R-:W-:Y:S01]  /*f2b0*/  MUFU.EX2 R122, R122 ;  /* 0x0000007a007a7308 */ /* 0x000fe20000000800 */
[C---:B------:R-:W-:Y:S08]  /*f2c0*/  HMMA.16816.F32.BF16 R68, R16.reuse, R24, R68 ;  /* 0x000000181044723c */ /* 0x040ff00000041844 */
[C---:B------:R-:W-:Y:S01]  /*f2d0*/  HMMA.16816.F32.BF16 R72, R16.reuse, R26, R72 ;  /* 0x0000001a1048723c */ /* 0x040fe20000041848 */
[----:B------:R-:W3:Y:S01]  /*f2e0*/  LDSM.16.MT88.4 R24, [R202+0x4100] ;  /* 0x00410000ca18783b */ /* 0x000ee20000004200 */
[----:B------:R-:W2:Y:S06]  /*f2f0*/  MUFU.EX2 R121, R121 ;  /* 0x0000007900797308 */ /* 0x000eac0000000800 */
[C---:B----4-:R-:W-:Y:S04]  /*f300*/  HMMA.16816.F32.BF16 R76, R16.reuse, R28, R76 ;  /* 0x0000001c104c723c */ /* 0x050fe8000004184c */
[----:B------:R-:W-:Y:S04]  /*f310*/  MUFU.EX2 R118, R118 ;  /* 0x0000007600767308 */ /* 0x000fe80000000800 */
[C---:B------:R-:W-:Y:S01]  /*f320*/  HMMA.16816.F32.BF16 R80, R16.reuse, R30, R80 ;  /* 0x0000001e1050723c */ /* 0x040fe20000041850 */
[----:B------:R-:W4:Y:S05]  /*f330*/  LDSM.16.MT88.4 R28, [R201+0x4100] ;  /* 0x00410000c91c783b */ /* 0x000f2a0000004200 */
[----:B------:R-:W3:Y:S02]  /*f340*/  MUFU.EX2 R131, R131 ;  /* 0x0000008300837308 */ /* 0x000ee40000000800 */
[C---:B-1----:R-:W-:Y:S08]  /*f350*/  HMMA.16816.F32.BF16 R84, R16.reuse, R32, R84 ;  /* 0x000000201054723c */ /* 0x042ff00000041854 */
[C---:B------:R-:W-:Y:S01]  /*f360*/  HMMA.16816.F32.BF16 R88, R16.reuse, R34, R88 ;  /* 0x000000221058723c */ /* 0x040fe20000041858 */
[----:B------:R-:W1:Y:S01]  /*f370*/  LDSM.16.MT88.4 R32, [R204+0x1900] ;  /* 0x00190000cc20783b */ /* 0x000e620000004200 */
[----:B------:R-:W-:Y:S06]  /*f380*/  MUFU.EX2 R116, R116 ;  /* 0x0000007400747308 */ /* 0x000fec0000000800 */
[C---:B--2---:R-:W-:Y:S04]  /*f390*/  HMMA.16816.F32.BF16 R92, R16.reuse, R20, R92 ;  /* 0x00000014105c723c */ /* 0x044fe8000004185c */
[----:B------:R-:W2:Y:S04]  /*f3a0*/  MUFU.EX2 R119, R119 ;  /* 0x0000007700777308 */ /* 0x000ea80000000800 */
[C---:B------:R-:W-:Y:S01]  /*f3b0*/  HMMA.16816.F32.BF16 R96, R16.reuse, R22, R96 ;  /* 0x000000161060723c */ /* 0x040fe20000041860 */
[----:B------:R-:W1:Y:S05]  /*f3c0*/  LDSM.16.MT88.4 R20, [R202+0x1900] ;  /* 0x00190000ca14783b */ /* 0x000e6a0000004200 */
[----:B------:R-:W-:Y:S02]  /*f3d0*/  MUFU.EX2 R117, R117 ;  /* 0x0000007500757308 */ /* 0x000fe40000000800 */
[C---:B---3--:R-:W-:Y:S08]  /*f3e0*/  HMMA.16816.F32.BF16 R100, R16.reuse, R24, R100 ;  /* 0x000000181064723c */ /* 0x048ff00000041864 */
[C---:B------:R-:W-:Y:S01]  /*f3f0*/  HMMA.16816.F32.BF16 R104, R16.reuse, R26, R104 ;  /* 0x0000001a1068723c */ /* 0x040fe20000041868 */
[----:B------:R-:W3:Y:S01]  /*f400*/  LDSM.16.MT88.4 R24, [R201+0x1900] ;  /* 0x00190000c918783b */ /* 0x000ee20000004200 */
[----:B------:R-:W1:Y:S06]  /*f410*/  MUFU.EX2 R50, R50 ;  /* 0x0000003200327308 */ /* 0x000e6c0000000800 */
[C---:B----4-:R-:W-:Y:S08]  /*f420*/  HMMA.16816.F32.BF16 R52, R16.reuse, R28, R52 ;  /* 0x0000001c1034723c */ /* 0x050ff00000041834 */
[C---:B------:R-:W-:Y:S01]  /*f430*/  HMMA.16816.F32.BF16 R56, R16.reuse, R30, R56 ;  /* 0x0000001e1038723c */ /* 0x040fe20000041838 */
[----:B------:R-:W4:Y:S07]  /*f440*/  LDSM.16.MT88.4 R28, [R200+0x1900] ;  /* 0x00190000c81c783b */ /* 0x000f2e0000004200 */
[C---:B------:R-:W-:Y:S08]  /*f450*/  HMMA.16816.F32.BF16 R60, R16.reuse, R36, R60 ;  /* 0x00000024103c723c */ /* 0x040ff0000004183c */
[----:B------:R-:W-:Y:S01]  /*f460*/  HMMA.16816.F32.BF16 R64, R16, R38, R64 ;  /* 0x000000261040723c */ /* 0x000fe20000041840 */
[----:B------:R-:W-:Y:S06]  /*f470*/  LDSM.16.MT88.4 R36, [R201+0x4900] ;  /* 0x00490000c924783b */ /* 0x000fec0000004200 */
[----:B-----5:R-:W-:Y:S01]  /*f480*/  F2FP.BF16.PACK_AB R16, R163, R160 ;  /* 0x000000a0a310723e */ /* 0x020fe200000010ff */
        /* <DEDUP_REMOVED lines=8> */
[C---:B-1----:R-:W-:Y:S03]  /*f510*/  HMMA.16816.F32.BF16 R4, R16.reuse, R32, R4 ;  /* 0x000000201004723c */ /* 0x042fe60000041804 */
[----:B------:R-:W-:Y:S02]  /*f520*/  FADD.FTZ R174, R174, R221 ;  /* 0x000000ddaeae7221 */ /* 0x000fe40000010000 */
[----:B------:R-:W-:Y:S02]  /*f530*/  FADD.FTZ R175, R175, R162 ;  /* 0x000000a2afaf7221 */ /* 0x000fe40000010000 */
[----:B------:R-:W-:Y:S01]  /*f540*/  FADD.FTZ R173, R173, R174 ;  /* 0x000000aeadad7221 */ /* 0x000fe20000010000 */
[C---:B------:R-:W-:Y:S01]  /*f550*/  HMMA.16816.F32.BF16 R8, R16.reuse, R34, R8 ;  /* 0x000000221008723c */ /* 0x040fe20000041808 */
[----:B------:R-:W1:Y:S03]  /*f560*/  LDSM.16.MT88.4 R32, [R204+0x4900] ;  /* 0x00490000cc20783b */ /* 0x000e660000004200 */
[----:B------:R-:W-:Y:S04]  /*f570*/  FADD.FTZ R2, R138, R173 ;  /* 0x000000ad8a027221 */ /* 0x000fe80000010000 */
[C---:B------:R-:W-:Y:S04]  /*f580*/  HMMA.16816.F32.BF16 R68, R16.reuse, R20, R68 ;  /* 0x000000141044723c */ /* 0x040fe80000041844 */
[----:B------:R-:W-:Y:S04]  /*f590*/  FADD.FTZ R2, R145, R2 ;  /* 0x0000000291027221 */ /* 0x000fe80000010000 */
[C---:B------:R-:W-:Y:S01]  /*f5a0*/  HMMA.16816.F32.BF16 R72, R16.reuse, R22, R72 ;  /* 0x000000161048723c */ /* 0x040fe20000041848 */
[----:B------:R-:W5:Y:S03]  /*f5b0*/  LDSM.16.MT88.4 R20, [R202+0x4900] ;  /* 0x00490000ca14783b */ /* 0x000f660000004200 */
[----:B------:R-:W-:Y:S01]  /*f5c0*/  FADD.FTZ R3, R139, R2 ;  /* 0x000000028b037221 */ /* 0x000fe20000010000 */
[----:B------:R-:W-:Y:S03]  /*f5d0*/  IADD3 R2, R184, -0x1, RZ ;  /* 0xffffffffb8027810 */ /* 0x000fe60007ffe0ff */
[C---:B---3--:R-:W-:Y:S04]  /*f5e0*/  HMMA.16816.F32.BF16 R76, R16.reuse, R24, R76 ;  /* 0x00000018104c723c */ /* 0x048fe8000004184c */
[----:B------:R-:W-:Y:S02]  /*f5f0*/  FADD.FTZ R3, R220, R3 ;  /* 0x00000003dc037221 */ /* 0x000fe40000010000 */
[----:B------:R-:W-:Y:S02]  /*f600*/  IMAD.MOV.U32 R184, RZ, RZ, R2 ;  /* 0x000000ffffb87224 */ /* 0x000fe400078e0002 */
[C---:B------:R-:W-:Y:S01]  /*f610*/  HMMA.16816.F32.BF16 R80, R16.reuse, R26, R80 ;  /* 0x0000001a1050723c */ /* 0x040fe20000041850 */
[----:B------:R-:W3:Y:S03]  /*f620*/  LDSM.16.MT88.4 R24, [R204+0x2100] ;  /* 0x00210000cc18783b */ /* 0x000ee60000004200 */
[----:B------:R-:W-:Y:S04]  /*f630*/  IMAD.MOV.U32 R2, RZ, RZ, R12 ;  /* 0x000000ffff027224 */ /* 0x000fe800078e000c */
[C---:B----4-:R-:W-:Y:S08]  /*f640*/  HMMA.16816.F32.BF16 R84, R16.reuse, R28, R84 ;  /* 0x0000001c1054723c */ /* 0x050ff00000041854 */
[C---:B------:R-:W-:Y:S01]  /*f650*/  HMMA.16816.F32.BF16 R88, R16.reuse, R30, R88 ;  /* 0x0000001e1058723c */ /* 0x040fe20000041858 */
[----:B------:R-:W4:Y:S07]  /*f660*/  LDSM.16.MT88.4 R28, [R202+0x2100] ;  /* 0x00210000ca1c783b */ /* 0x000f2e0000004200 */
[C---:B-1----:R-:W-:Y:S08]  /*f670*/  HMMA.16816.F32.BF16 R92, R16.reuse, R32, R92 ;  /* 0x00000020105c723c */ /* 0x042ff0000004185c */
[C---:B------:R-:W-:Y:S01]  /*f680*/  HMMA.16816.F32.BF16 R96, R16.reuse, R34, R96 ;  /* 0x000000221060723c */ /* 0x040fe20000041860 */
[----:B------:R-:W-:Y:S07]  /*f690*/  LDSM.16.MT88.4 R32, [R200+0x2100] ;  /* 0x00210000c820783b */ /* 0x000fee0000004200 */
[C---:B-----5:R-:W-:Y:S08]  /*f6a0*/  HMMA.16816.F32.BF16 R100, R16.reuse, R20, R100 ;  /* 0x000000141064723c */ /* 0x060ff00000041864 */
        /* <DEDUP_REMOVED lines=13> */
[----:B------:R-:W-:Y:S03]  /*f780*/  F2FP.BF16.PACK_AB R19, R220, R139 ;  /* 0x0000008bdc13723e */ /* 0x000fe600000010ff */
[----:B------:R-:W-:Y:S04]  /*f790*/  FADD.FTZ R134, R134, R185 ;  /* 0x000000b986867221 */ /* 0x000fe80000010000 */
[C---:B---3--:R-:W-:Y:S03]  /*f7a0*/  HMMA.16816.F32.BF16 R4, R16.reuse, R24, R4 ;  /* 0x000000181004723c */ /* 0x048fe60000041804 */
[----:B------:R-:W-:Y:S05]  /*f7b0*/  FADD.FTZ R223, R223, R134 ;  /* 0x00000086dfdf7221 */ /* 0x000fea0000010000 */
[C---:B------:R-:W-:Y:S01]  /*f7c0*/  HMMA.16816.F32.BF16 R8, R16.reuse, R26, R8 ;  /* 0x0000001a1008723c */ /* 0x040fe20000041808 */
[----:B------:R-:W3:Y:S07]  /*f7d0*/  LDSM.16.MT88.4 R24, [R204+0x5100] ;  /* 0x00510000cc18783b */ /* 0x000eee0000004200 */
[C---:B----4-:R-:W-:Y:S08]  /*f7e0*/  HMMA.16816.F32.BF16 R68, R16.reuse, R28, R68 ;  /* 0x0000001c1044723c */ /* 0x050ff00000041844 */
[C---:B------:R-:W-:Y:S01]  /*f7f0*/  HMMA.16816.F32.BF16 R72, R16.reuse, R30, R72 ;  /* 0x0000001e1048723c */ /* 0x040fe20000041848 */
[----:B------:R-:W4:Y:S07]  /*f800*/  LDSM.16.MT88.4 R28, [R202+0x5100] ;  /* 0x00510000ca1c783b */ /* 0x000f2e0000004200 */
[C---:B-1----:R-:W-:Y:S08]  /*f810*/  HMMA.16816.F32.BF16 R76, R16.reuse, R20, R76 ;  /* 0x00000014104c723c */ /* 0x042ff0000004184c */
[C---:B------:R-:W-:Y:S01]  /*f820*/  HMMA.16816.F32.BF16 R80, R16.reuse, R22, R80 ;  /* 0x000000161050723c */ /* 0x040fe20000041850 */
[----:B------:R-:W1:Y:S07]  /*f830*/  LDSM.16.MT88.4 R20, [R200+0x5100] ;  /* 0x00510000c814783b */ /* 0x000e6e0000004200 */
[C---:B------:R-:W-:Y:S08]  /*f840*/  HMMA.16816.F32.BF16 R84, R16.reuse, R32, R84 ;  /* 0x000000201054723c */ /* 0x040ff00000041854 */
[C---:B------:R-:W-:Y:S01]  /*f850*/  HMMA.16816.F32.BF16 R88, R16.reuse, R34, R88 ;  /* 0x000000221058723c */ /* 0x040fe20000041858 */
[----:B------:R-:W5:Y:S07]  /*f860*/  LDSM.16.MT88.4 R32, [R202+0x2900] ;  /* 0x00290000ca20783b */ /* 0x000f6e0000004200 */
[C---:B---3--:R-:W-:Y:S08]  /*f870*/  HMMA.16816.F32.BF16 R92, R16.reuse, R24, R92 ;  /* 0x00000018105c723c */ /* 0x048ff0000004185c */
[C---:B------:R-:W-:Y:S01]  /*f880*/  HMMA.16816.F32.BF16 R96, R16.reuse, R26, R96 ;  /* 0x0000001a1060723c */ /* 0x040fe20000041860 */
[----:B------:R-:W3:Y:S07]  /*f890*/  LDSM.16.MT88.4 R24, [R200+0x2900] ;  /* 0x00290000c818783b */ /* 0x000eee0000004200 */
[C---:B----4-:R-:W-:Y:S08]  /*f8a0*/  HMMA.16816.F32.BF16 R100, R16.reuse, R28, R100 ;  /* 0x0000001c1064723c */ /* 0x050ff00000041864 */
        /* <DEDUP_REMOVED lines=8> */
[----:B------:R-:W-:Y:S03]  /*f930*/  F2FP.BF16.PACK_AB R18, R131, R118 ;  /* 0x000000768312723e */ /* 0x000fe600000010ff */
[----:B--2---:R-:W-:Y:S01]  /*f940*/  F2FP.BF16.PACK_AB R17, R119, R116 ;  /* 0x000000747711723e */ /* 0x004fe200000010ff */
[----:B------:R-:W-:Y:S01]  /*f950*/  FADD.FTZ R116, R116, R3 ;  /* 0x0000000374747221 */ /* 0x000fe20000010000 */
[----:B------:R-:W-:Y:S01]  /*f960*/  F2FP.BF16.PACK_AB R19, R50, R117 ;  /* 0x000000753213723e */ /* 0x000fe200000010ff */
[----:B------:R-:W-:Y:S02]  /*f970*/  FADD.FTZ R121, R121, R122 ;  /* 0x0000007a79797221 */ /* 0x000fe40000010000 */
[----:B------:R-:W-:Y:S02]  /*f980*/  FADD.FTZ R116, R119, R116 ;  /* 0x0000007477747221 */ /* 0x000fe40000010000 */
[----:B------:R-:W-:Y:S02]  /*f990*/  FADD.FTZ R118, R118, R121 ;  /* 0x0000007976767221 */ /* 0x000fe40000010000 */
[C---:B------:R-:W-:Y:S01]  /*f9a0*/  HMMA.16816.F32.BF16 R112, R16.reuse, R108, R4 ;  /* 0x0000006c1070723c */ /* 0x040fe20000041804 */
[----:B------:R-:W2:Y:S02]  /*f9b0*/  LDSM.16.MT88.4 R4, [R202+0x5900] ;  /* 0x00590000ca04783b */ /* 0x000ea40000004200 */
[----:B------:R-:W-:Y:S02]  /*f9c0*/  FADD.FTZ R117, R117, R116 ;  /* 0x0000007475757221 */ /* 0x000fe40000010000 */
[----:B------:R-:W-:Y:S02]  /*f9d0*/  FADD.FTZ R216, R131, R118 ;  /* 0x0000007683d87221 */ /* 0x000fe40000010000 */
[----:B------:R-:W-:Y:S01]  /*f9e0*/  FADD.FTZ R217, R50, R117 ;  /* 0x0000007532d97221 */ /* 0x000fe20000010000 */
[C---:B------:R-:W-:Y:S01]  /*f9f0*/  HMMA.16816.F32.BF16 R108, R16.reuse, R110, R8 ;  /* 0x0000006e106c723c */ /* 0x040fe20000041808 */
[----:B------:R-:W4:Y:S03]  /*fa00*/  LDSM.16.MT88.4 R8, [R201+0x5900] ;  /* 0x00590000c908783b */ /* 0x000f260000004200 */
[----:B------:R-:W-:Y:S04]  /*fa10*/  IMAD.MOV.U32 R3, RZ, RZ, R0 ;  /* 0x000000ffff037224 */ /* 0x000fe800078e0000 */
[C---:B-----5:R-:W-:Y:S08]  /*fa20*/  HMMA.16816.F32.BF16 R68, R16.reuse, R32, R68 ;  /* 0x000000201044723c */ /* 0x060ff00000041844 */
[C---:B------:R-:W-:Y:S08]  /*fa30*/  HMMA.16816.F32.BF16 R72, R16.reuse, R34, R72 ;  /* 0x000000221048723c */ /* 0x040ff00000041848 */
[C---:B------:R-:W-:Y:S08]  /*fa40*/  HMMA.16816.F32.BF16 R76, R16.reuse, R40, R76 ;  /* 0x00000028104c723c */ /* 0x040ff0000004184c */
[C---:B------:R-:W-:Y:S08]  /*fa50*/  HMMA.16816.F32.BF16 R80, R16.reuse, R42, R80 ;  /* 0x0000002a1050723c */ /* 0x040ff00000041850 */
[C---:B---3--:R-:W-:Y:S08]  /*fa60*/  HMMA.16816.F32.BF16 R84, R16.reuse, R24, R84 ;  /* 0x000000181054723c */ /* 0x048ff00000041854 */
[C---:B------:R-:W-:Y:S08]  /*fa70*/  HMMA.16816.F32.BF16 R88, R16.reuse, R26, R88 ;  /* 0x0000001a1058723c */ /* 0x040ff00000041858 */
[C---:B-1----:R-:W-:Y:S08]  /*fa80*/  HMMA.16816.F32.BF16 R92, R16.reuse, R20, R92 ;  /* 0x00000014105c723c */ /* 0x042ff0000004185c */
[C---:B------:R-:W-:Y:S01]  /*fa90*/  HMMA.16816.F32.BF16 R96, R16.reuse, R22, R96 ;  /* 0x000000161060723c */ /* 0x040fe20000041860 */
[----:B------:R-:W1:Y:S07]  /*faa0*/  LDSM.16.MT88.4 R20, [R200+0x5900] ;  /* 0x00590000c814783b */ /* 0x000e6e0000004200 */
[C---:B--2---:R-:W-:Y:S08]  /*fab0*/  HMMA.16816.F32.BF16 R100, R16.reuse, R4, R100 ;  /* 0x000000041064723c */ /* 0x044ff00000041864 */
[C---:B------:R-:W-:Y:S08]  /*fac0*/  HMMA.16816.F32.BF16 R104, R16.reuse, R6, R104 ;  /* 0x000000061068723c */ /* 0x040ff00000041868 */
[C---:B----4-:R-:W-:Y:S08]  /*fad0*/  HMMA.16816.F32.BF16 R52, R16.reuse, R8, R52 ;  /* 0x000000081034723c */ /* 0x050ff00000041834 */
[C---:B------:R-:W-:Y:S08]  /*fae0*/  HMMA.16816.F32.BF16 R56, R16.reuse, R10, R56 ;  /* 0x0000000a1038723c */ /* 0x040ff00000041838 */
[C---:B-1----:R-:W-:Y:S08]  /*faf0*/  HMMA.16816.F32.BF16 R60, R16.reuse, R20, R60 ;  /* 0x00000014103c723c */ /* 0x042ff0000004183c */
[----:B------:R-:W-:Y:S01]  /*fb00*/  HMMA.16816.F32.BF16 R64, R16, R22, R64 ;  /* 0x000000161040723c */ /* 0x000fe20000041840 */
[----:B------:R-:W-:-:S07]  /*fb10*/  @P0 BRA `(.L_x_57) ;  /* 0xffffc3f000000947 */ /* 0x000fce000383ffff */
.L_x_48:
[----:B------:R-:W1:Y:S01]  /*fb20*/  SHFL.BFLY PT, R7, R216, 0x2, 0x1f ;  /* 0x0c401f00d8077f89 */ /* 0x000e6200000e0000 */
[----:B------:R-:W-:-:S02]  /*fb30*/  MOV R5, RZ ;  /* 0x000000ff00057202 */ /* 0x000fc40000000f00 */
[----:B------:R-:W-:Y:S01]  /*fb40*/  MOV R2, RZ ;  /* 0x000000ff00027202 */ /* 0x000fe20000000f00 */
[----:B------:R-:W2:Y:S01]  /*fb50*/  SHFL.BFLY PT, R6, R217, 0x2, 0x1f ;  /* 0x0c401f00d9067f89 */ /* 0x000ea200000e0000 */
[----:B------:R-:W-:Y:S01]  /*fb60*/  PLOP3.LUT P2, PT, PT, PT, PT, 0x8, 0x0 ;  /* 0x000000000000781c */ /* 0x000fe20003f4e170 */
[----:B-1----:R-:W-:Y:S02]  /*fb70*/  FADD.FTZ R7, R7, R216 ;  /* 0x000000d807077221 */ /* 0x002fe40000010000 */
[----:B--2---:R-:W-:-:S03]  /*fb80*/  FADD.FTZ R6, R6, R217 ;  /* 0x000000d906067221 */ /* 0x004fc60000010000 */
[----:B------:R-:W1:Y:S04]  /*fb90*/  SHFL.BFLY PT, R4, R7, 0x1, 0x1f ;  /* 0x0c201f0007047f89 */ /* 0x000e6800000e0000 */
        /* <DEDUP_REMOVED lines=8> */
[----:B------:R-:W2:Y:S01]  /*fc20*/  @P1 MUFU.LG2 R4, R4 ;  /* 0x0000000400041308 */ /* 0x000ea20000000c00 */
[----:B------:R-:W-:-:S07]  /*fc30*/  @P0 FMUL.FTZ R9, R9, c[0x0][0x2d0] ;  /* 0x0000b40009090a20 */ /* 0x000fce0000410000 */
[----:B------:R-:W3:Y:S01]  /*fc40*/  @P0 MUFU.LG2 R6, R3 ;  /* 0x0000000300060308 */ /* 0x000ee20000000c00 */
[C---:B-1----:R-:W-:Y:S02]  /*fc50*/  FMUL.FTZ R112, R5.reuse, R112 ;  /* 0x0000007005707220 */ /* 0x042fe40000410000 */
[C---:B------:R-:W-:Y:S02]  /*fc60*/  FMUL.FTZ R113, R5.reuse, R113 ;  /* 0x0000007105717220 */ /* 0x040fe40000410000 */
[C---:B------:R-:W-:Y:S02]  /*fc70*/  FMUL.FTZ R108, R5.reuse, R108 ;  /* 0x0000006c056c7220 */ /* 0x040fe40000410000 */
[----:B------:R-:W-:Y:S01]  /*fc80*/  FMUL.FTZ R109, R5, R109 ;  /* 0x0000006d056d7220 */ /* 0x000fe20000410000 */
[----:B------:R1:W4:Y:S01]  /*fc90*/  @P0 MUFU.RCP R2, R3 ;  /* 0x0000000300020308 */ /* 0x0003220000001000 */
[----:B--2---:R-:W-:Y:S02]  /*fca0*/  @P1 FMUL.FTZ R7, R4, 0.69314718246459960938 ;  /* 0x3f31721804071820 */ /* 0x004fe40000410000 */
[----:B------:R-:W-:-:S02]  /*fcb0*/  @P1 FMUL.FTZ R4, R8, c[0x0][0x2d0] ;  /* 0x0000b40008041a20 */ /* 0x000fc40000410000 */
[C---:B------:R-:W-:Y:S02]  /*fcc0*/  FMUL.FTZ R68, R5.reuse, R68 ;  /* 0x0000004405447220 */ /* 0x040fe40000410000 */
[C---:B------:R-:W-:Y:S02]  /*fcd0*/  FMUL.FTZ R69, R5.reuse, R69 ;  /* 0x0000004505457220 */ /* 0x040fe40000410000 */
[----:B---3--:R-:W-:Y:S02]  /*fce0*/  @P0 FMUL.FTZ R6, R6, 0.69314718246459960938 ;  /* 0x3f31721806060820 */ /* 0x008fe40000410000 */
[C---:B------:R-:W-:Y:S02]  /*fcf0*/  FMUL.FTZ R72, R5.reuse, R72 ;  /* 0x0000004805487220 */ /* 0x040fe40000410000 */
[C---:B------:R-:W-:Y:S02]  /*fd00*/  FMUL.FTZ R73, R5.reuse, R73 ;  /* 0x0000004905497220 */ /* 0x040fe40000410000 */
[C---:B------:R-:W-:Y:S01]  /*fd10*/  FMUL.FTZ R76, R5.reuse, R76 ;  /* 0x0000004c054c7220 */ /* 0x040fe20000410000 */
[----:B-1----:R-:W-:Y:S01]  /*fd20*/  MOV R3, 0xff800000 ;  /* 0xff80000000037802 */ /* 0x002fe20000000f00 */
        /* <DEDUP_REMOVED lines=58> */
.L_x_20:
[----:B------:R-:W-:Y:S05]  /*100d0*/  @P2 BRA `(.L_x_58) ;  /* 0x0000137000002947 */ /* 0x000fea0003800000 */
[----:B------:R-:W1:Y:S01]  /*100e0*/  S2R R7, SR_CTAID.Y ;  /* 0x0000000000077919 */ /* 0x000e620000002600 */
[----:B------:R-:W-:Y:S01]  /*100f0*/  IMAD R6, RZ, RZ, -UR9 ;  /* 0x80000009ff067e24 */ /* 0x000fe2000f8e02ff */
[----:B------:R-:W-:Y:S01]  /*10100*/  USHF.R.S32.HI UR6, URZ, 0x1f, UR9 ;  /* 0x0000001f3f067899 */ /* 0x000fe20008011409 */
[----:B------:R-:W-:Y:S01]  /*10110*/  BSSY B0, `(.L_x_59) ;  /* 0x00000d1000007945 */ /* 0x000fe20003800000 */
[----:B------:R-:W2:Y:S01]  /*10120*/  S2R R2, SR_TID.X ;  /* 0x0000000000027919 */ /* 0x000ea20000002100 */
[----:B------:R-:W-:Y:S02]  /*10130*/  ULDC.64 UR4, c[0x0][0x4d0] ;  /* 0x0001340000047ab9 */ /* 0x000fe40000000a00 */
[----:B------:R-:W-:Y:S01]  /*10140*/  UIMAD UR7, UR6, UR4, URZ ;  /* 0x00000004060772a4 */ /* 0x000fe2000f8e023f */
[----:B------:R-:W3:Y:S01]  /*10150*/  S2R R9, SR_CTAID.Z ;  /* 0x0000000000097919 */ /* 0x000ee20000002700 */
[----:B------:R-:W-:-:S02]  /*10160*/  UIMAD.WIDE.U32 UR10, UR9, UR4, URZ ;  /* 0x00000004090a72a5 */ /* 0x000fc4000f8e003f */
[----:B------:R-:W-:Y:S01]  /*10170*/  UIMAD UR7, UR9, UR5, UR7 ;  /* 0x00000005090772a4 */ /* 0x000fe2000f8e0207 */
[----:B------:R-:W4:Y:S02]  /*10180*/  S2R R10, SR_CTAID.X ;  /* 0x00000000000a7919 */ /* 0x000f240000002500 */
[----:B------:R-:W-:Y:S01]  /*10190*/  ULDC.64 UR4, c[0x0][0x438] ;  /* 0x00010e0000047ab9 */ /* 0x000fe20000000a00 */
[----:B------:R-:W-:Y:S01]  /*101a0*/  MOV R17, UR11 ;  /* 0x0000000b00117c02 */ /* 0x000fe20008000f00 */
[----:B------:R-:W-:Y:S01]  /*101b0*/  UIMAD.WIDE.U32 UR12, UR9, UR4, URZ ;  /* 0x00000004090c72a5 */ /* 0x000fe2000f8e003f */
[----:B------:R-:W-:Y:S01]  /*101c0*/  IMAD.U32 R16, RZ, RZ, UR10 ;  /* 0x0000000aff107e24 */ /* 0x000fe2000f8e00ff */
[----:B------:R-:W-:Y:S02]  /*101d0*/  UIMAD UR4, UR6, UR4, URZ ;  /* 0x00000004060472a4 */ /* 0x000fe4000f8e023f */
[----:B------:R-:W-:Y:S02]  /*101e0*/  UIADD3 UR7, UR11, UR7, URZ ;  /* 0x000000070b077290 */ /* 0x000fe4000fffe03f */
[----:B------:R-:W-:Y:S01]  /*101f0*/  UIMAD UR4, UR9, UR5, UR4 ;  /* 0x00000005090472a4 */ /* 0x000fe2000f8e0204 */
[----:B------:R-:W-:Y:S01]  /*10200*/  MOV R14, UR12 ;  /* 0x0000000c000e7c02 */ /* 0x000fe20008000f00 */
[----:B-1----:R-:W-:-:S02]  /*10210*/  IMAD R6, R6, c[0x0][0x550], R7 ;  /* 0x0001540006067a24 */ /* 0x002fc400078e0207 */
[----:B------:R-:W-:Y:S01]  /*10220*/  UIADD3 UR4, UR13, UR4, URZ ;  /* 0x000000040d047290 */ /* 0x000fe2000fffe03f */
[----:B------:R-:W-:Y:S01]  /*10230*/  IMAD.U32 R15, RZ, RZ, UR13 ;  /* 0x0000000dff0f7e24 */ /* 0x000fe2000f8e00ff */
[----:B--2---:R-:W-:Y:S01]  /*10240*/  SHF.R.S32.HI R7, RZ, 0x1f, R2 ;  /* 0x0000001fff077819 */ /* 0x004fe20000011402 */
[----:B------:R-:W-:-:S03]  /*10250*/  IMAD.U32 R17, RZ, RZ, UR7 ;  /* 0x00000007ff117e24 */ /* 0x000fc6000f8e00ff */
[CC--:B------:R-:W-:Y:S01]  /*10260*/  LEA.HI R0, R7.reuse, R2.reuse, RZ, 0x5 ;  /* 0x0000000207007211 */ /* 0x0c0fe200078f28ff */
[----:B------:R-:W-:Y:S01]  /*10270*/  IMAD.U32 R15, RZ, RZ, UR4 ;  /* 0x00000004ff0f7e24 */ /* 0x000fe2000f8e00ff */
[-C--:B------:R-:W-:Y:S01]  /*10280*/  LEA.HI R7, R7, R2.reuse, RZ, 0x2 ;  /* 0x0000000207077211 */ /* 0x080fe200078f10ff */
[C---:B---3--:R-:W-:Y:S01]  /*10290*/  IMAD.WIDE.U32 R16, R9.reuse, c[0x0][0x4d8], R16 ;  /* 0x0001360009107a25 */ /* 0x048fe200078e0010 */
[----:B------:R-:W-:Y:S02]  /*102a0*/  LOP3.LUT R11, R0, 0xffffffe0, RZ, 0xc0, !PT ;  /* 0xffffffe0000b7812 */ /* 0x000fe400078ec0ff */
[----:B------:R-:W-:Y:S01]  /*102b0*/  SHF.R.S32.HI R13, RZ, 0x5, R0 ;  /* 0x00000005ff0d7819 */ /* 0x000fe20000011400 */
[----:B------:R-:W-:Y:S01]  /*102c0*/  IMAD.WIDE.U32 R14, R9, c[0x0][0x440], R14 ;  /* 0x00011000090e7a25 */ /* 0x000fe200078e000e */
[----:B------:R-:W-:Y:S02]  /*102d0*/  SHF.R.S32.HI R0, RZ, 0x1f, R0 ;  /* 0x0000001fff007819 */ /* 0x000fe40000011400 */
[----:B------:R-:W-:Y:S01]  /*102e0*/  LOP3.LUT R7, R7, 0xfffffffc, RZ, 0xc0, !PT ;  /* 0xfffffffc07077812 */ /* 0x000fe200078ec0ff */
[----:B------:R-:W-:Y:S01]  /*102f0*/  IMAD.IADD R4, R2, 0x1, -R11 ;  /* 0x0000000102047824 */ /* 0x000fe200078e0a0b */
[----:B------:R-:W-:Y:S01]  /*10300*/  LEA.HI R0, R0, R13, RZ, 0x3 ;  /* 0x0000000d00007211 */ /* 0x000fe200078f18ff */
[----:B------:R-:W-:Y:S01]  /*10310*/  IMAD.MOV.U32 R18, RZ, RZ, R16 ;  /* 0x000000ffff127224 */ /* 0x000fe200078e0010 */
[----:B------:R-:W-:-:S02]  /*10320*/  IADD3 R7, -R7, R2, RZ ;  /* 0x0000000207077210 */ /* 0x000fc40007ffe1ff */
[----:B------:R-:W-:Y:S02]  /*10330*/  LOP3.LUT R0, R0, 0xffffff8, RZ, 0xc0, !PT ;  /* 0x0ffffff800007812 */ /* 0x000fe400078ec0ff */
[----:B------:R-:W-:Y:S02]  /*10340*/  SHF.R.S32.HI R11, RZ, 0x1f, R4 ;  /* 0x0000001fff0b7819 */ /* 0x000fe40000011404 */
[----:B------:R-:W-:Y:S01]  /*10350*/  SHF.R.S32.HI R8, RZ, 0x1f, R9 ;  /* 0x0000001fff087819 */ /* 0x000fe20000011409 */
[----:B------:R-:W-:Y:S01]  /*10360*/  IMAD.IADD R13, R13, 0x1, -R0 ;  /* 0x000000010d0d7824 */ /* 0x000fe200078e0a00 */
[----:B------:R-:W-:Y:S02]  /*10370*/  LEA.HI R0, R7, R7, RZ, 0x1 ;  /* 0x0000000707007211 */ /* 0x000fe400078f08ff */
[----:B------:R-:W-:Y:S01]  /*10380*/  LEA.HI R2, R11, R4, RZ, 0x2 ;  /* 0x000000040b027211 */ /* 0x000fe200078f10ff */
[----:B------:R-:W-:Y:S01]  /*10390*/  IMAD.MOV.U32 R11, RZ, RZ, c[0x0][0x4e8] ;  /* 0x00013a00ff0b7624 */ /* 0x000fe200078e00ff */
[----:B------:R-:W-:-:S02]  /*103a0*/  LOP3.LUT R0, R0, 0x1ffffffe, RZ, 0xc0, !PT ;  /* 0x1ffffffe00007812 */ /* 0x000fc400078ec0ff */
[----:B------:R-:W-:Y:S02]  /*103b0*/  SHF.R.S32.HI R12, RZ, 0x2, R2 ;  /* 0x00000002ff0c7819 */ /* 0x000fe40000011402 */
[----:B------:R-:W-:Y:S01]  /*103c0*/  IADD3 R0, R7, -R0, RZ ;  /* 0x8000000007007210 */ /* 0x000fe20007ffe0ff */
[----:B------:R-:W-:Y:S01]  /*103d0*/  BAR.SYNC.DEFER_BLOCKING 0x1, 0x100 ;  /* 0x0044000000007b1d */ /* 0x000fe20000010000 */
[----:B------:R-:W-:Y:S01]  /*103e0*/  ISETP.NE.AND P1, PT, R11, 0x1, PT ;  /* 0x000000010b00780c */ /* 0x000fe20003f25270 */
[----:B------:R-:W-:Y:S01]  /*103f0*/  IMAD R13, R13, 0x10, R12 ;  /* 0x000000100d0d7824 */ /* 0x000fe200078e020c */
[----:B------:R-:W-:Y:S01]  /*10400*/  MOV R20, R14 ;  /* 0x0000000e00147202 */ /* 0x000fe20000000f00 */
[----:B------:R-:W-:Y:S02]  /*10410*/  IMAD R12, R8, c[0x0][0x4d8], RZ ;  /* 0x00013600080c7a24 */ /* 0x000fe400078e02ff */
[----:B------:R-:W-:Y:S01]  /*10420*/  IMAD R7, R0, 0x8, R13 ;  /* 0x0000000800077824 */ /* 0x000fe200078e020d */
[----:B------:R-:W-:Y:S01]  /*10430*/  SHF.R.S32.HI R0, RZ, 0x1f, R6 ;  /* 0x0000001fff007819 */ /* 0x000fe20000011406 */
[----:B------:R-:W-:-:S02]  /*10440*/  IMAD R8, R8, c[0x0][0x440], RZ ;  /* 0x0001100008087a24 */ /* 0x000fc400078e02ff */
[C---:B------:R-:W-:Y:S01]  /*10450*/  IMAD R12, R9.reuse, c[0x0][0x4dc], R12 ;  /* 0x00013700090c7a24 */ /* 0x040fe200078e020c */
[C---:B----4-:R-:W-:Y:S01]  /*10460*/  LEA R7, R10.reuse, R7, 0x7 ;  /* 0x000000070a077211 */ /* 0x050fe200078e38ff */
[----:B------:R-:W-:Y:S01]  /*10470*/  IMAD R8, R9, c[0x0][0x444], R8 ;  /* 0x0001110009087a24 */ /* 0x000fe200078e0208 */
[----:B------:R-:W-:Y:S01]  /*10480*/  LEA R10, R10, R13, 0x7 ;  /* 0x0000000d0a0a7211 */ /* 0x000fe200078e38ff */
[----:B------:R-:W-:Y:S01]  /*10490*/  IMAD.IADD R19, R17, 0x1, R12 ;  /* 0x0000000111137824 */ /* 0x000fe200078e020c */
[----:B------:R-:W-:Y:S01]  /*104a0*/  MOV R9, R7 ;  /* 0x0000000700097202 */ /* 0x000fe20000000f00 */
[----:B------:R-:W-:Y:S02]  /*104b0*/  IMAD.IADD R21, R15, 0x1, R8 ;  /* 0x000000010f157824 */ /* 0x000fe400078e0208 */
[----:B------:R-:W-:-:S04]  /*104c0*/  @P1 IMAD.HI.U32 R8, R7, c[0x0][0x4ec], RZ ;  /* 0x00013b0007081a27 */ /* 0x000fc800078e00ff */
        /* <DEDUP_REMOVED lines=11> */
[----:B------:R-:W-:-:S03]  /*10580*/  IADD3 R14, P0, R9, R18, RZ ;  /* 0x00000012090e7210 */ /* 0x000fc60007f1e0ff */
[----:B------:R-:W-:Y:S01]  /*10590*/  IMAD R0, R0, c[0x0][0x4e8], R7 ;  /* 0x00013a0000007a24 */ /* 0x000fe200078e0207 */
[----:B------:R-:W-:Y:S01]  /*105a0*/  @P1 SHF.R.U32.HI R8, RZ, c[0x0][0x4f0], R6 ;  /* 0x00013c00ff081a19 */ /* 0x000fe20000011606 */
[----:B------:R-:W-:Y:S01]  /*105b0*/  IMAD.IADD R21, R21, 0x1, R17 ;  /* 0x0000000115157824 */ /* 0x000fe200078e0211 */
[----:B------:R-:W-:Y:S01]  /*105c0*/  IADD3.X R15, R12, R19, R15, P0, !PT ;  /* 0x000000130c0f7210 */ /* 0x000fe200007fe40f */
[----:B------:R-:W-:Y:S01]  /*105d0*/  IMAD R11, R11, c[0x0][0x388], RZ ;  /* 0x0000e2000b0b7a24 */ /* 0x000fe200078e02ff */
[----:B------:R-:W-:Y:S01]  /*105e0*/  SHF.R.S32.HI R6, RZ, 0x1f, R0 ;  /* 0x0000001fff067819 */ /* 0x000fe20000011400 */
[C---:B------:R-:W-:Y:S01]  /*105f0*/  IMAD.WIDE.U32 R20, R8.reuse, c[0x0][0x430], R20 ;  /* 0x00010c0008147a25 */ /* 0x040fe200078e0014 */
[----:B------:R-:W-:Y:S02]  /*10600*/  IADD3 R12, -R8, RZ, RZ ;  /* 0x000000ff080c7210 */ /* 0x000fe40007ffe1ff */
        /* <DEDUP_REMOVED lines=10> */
[----:B------:R-:W-:Y:S01]  /*106b0*/  SHFL.IDX PT, R16, R0, 0x1, 0x1c1f ;  /* 0x003c1f0000107f89 */ /* 0x000fe200000e0000 */
[----:B------:R-:W-:Y:S02]  /*106c0*/  SHF.R.S32.HI R6, RZ, 0x1f, R12 ;  /* 0x0000001fff067819 */ /* 0x000fe4000001140c */
[----:B------:R-:W-:Y:S01]  /*106d0*/  LEA.HI.X R9, R14, c[0x0][0x4ac], R9, 0x2, P0 ;  /* 0x00012b000e097a11 */ /* 0x000fe200000f1409 */
[----:B------:R-:W-:Y:S01]  /*106e0*/  IMAD R7, R8, c[0x0][0x434], R7 ;  /* 0x00010d0008077a24 */ /* 0x000fe200078e0207 */
[----:B------:R-:W-:Y:S03]  /*106f0*/  SHFL.IDX PT, R14, R0, RZ, 0x1c1f ;  /* 0x001c1fff000e7589 */ /* 0x000fe600000e0000 */
[----:B------:R-:W-:Y:S01]  /*10700*/  IMAD.IADD R21, R21, 0x1, R7 ;  /* 0x0000000115157824 */ /* 0x000fe200078e0207 */
[----:B------:R-:W1:Y:S01]  /*10710*/  SHFL.IDX PT, R15, R9, RZ, 0x1c1f ;  /* 0x001c1fff090f7589 */ /* 0x000e6200000e0000 */
[----:B------:R-:W-:Y:S01]  /*10720*/  IMAD R7, R6, c[0x0][0x428], RZ ;  /* 0x00010a0006077a24 */ /* 0x000fe200078e02ff */
[----:B------:R-:W-:-:S02]  /*10730*/  IADD3 R6, R10, 0x8, RZ ;  /* 0x000000080a067810 */ /* 0x000fc40007ffe0ff */
[----:B------:R2:W3:Y:S01]  /*10740*/  SHFL.IDX PT, R17, R9, 0x1, 0x1c1f ;  /* 0x003c1f0009117f89 */ /* 0x0004e200000e0000 */
[----:B------:R-:W-:Y:S01]  /*10750*/  IMAD R7, R12, c[0x0][0x42c], R7 ;  /* 0x00010b000c077a24 */ /* 0x000fe200078e0207 */
[----:B------:R-:W-:Y:S01]  /*10760*/  ISETP.GE.OR P1, PT, R6, R11, P1 ;  /* 0x0000000b0600720c */ /* 0x000fe20000f26670 */
[----:B------:R-:W-:-:S05]  /*10770*/  IMAD.WIDE.U32 R12, R12, c[0x0][0x428], R20 ;  /* 0x00010a000c0c7a25 */ /* 0x000fca00078e0014 */
[----:B------:R-:W-:Y:S02]  /*10780*/  IADD3 R8, R13, R7, RZ ;  /* 0x000000070d087210 */ /* 0x000fe40007ffe0ff */
[----:B------:R-:W-:-:S04]  /*10790*/  LEA R7, P0, R12, c[0x0][0x400], 0x2 ;  /* 0x000100000c077a11 */ /* 0x000fc800078010ff */
[----:B------:R-:W-:Y:S02]  /*107a0*/  LEA.HI.X R8, R12, c[0x0][0x404], R8, 0x2, P0 ;  /* 0x000101000c087a11 */ /* 0x000fe400000f1408 */
[----:B------:R4:W4:Y:S01]  /*107b0*/  SHFL.IDX PT, R12, R7, RZ, 0x1c1f ;  /* 0x001c1fff070c7589 */ /* 0x00092200000e0000 */
[----:B------:R-:W-:-:S03]  /*107c0*/  ISETP.GE.AND P0, PT, R6, R11, PT ;  /* 0x0000000b0600720c */ /* 0x000fc60003f06270 */
[----:B-1----:R1:W-:Y:S01]  /*107d0*/  @!P2 ST.E [R14.64], R3 ;  /* 0x000000030e00a985 */ /* 0x0023e2000c10190e */
[----:B--2---:R-:W-:-:S03]  /*107e0*/  LOP3.LUT R9, R2, 0x7ffffffc, RZ, 0xc0, !PT ;  /* 0x7ffffffc02097812 */ /* 0x004fc600078ec0ff */
[----:B---3--:R1:W-:Y:S01]  /*107f0*/  @!P1 ST.E [R16.64], R5 ;  /* 0x0000000510009985 */ /* 0x0083e2000c10190e */
[----:B------:R-:W-:Y:S01]  /*10800*/  ISETP.GE.AND P1, PT, R10, R11, PT ;  /* 0x0000000b0a00720c */ /* 0x000fe20003f26270 */
[----:B------:R-:W-:Y:S02]  /*10810*/  IMAD.IADD R9, R4, 0x1, -R9 ;  /* 0x0000000104097824 */ /* 0x000fe400078e0a09 */
[----:B------:R1:W2:Y:S03]  /*10820*/  SHFL.IDX PT, R13, R8, RZ, 0x1c1f ;  /* 0x001c1fff080d7589 */ /* 0x0002a600000e0000 */
[----:B------:R-:W-:-:S07]  /*10830*/  SHF.L.U32 R9, R9, 0x1, RZ ;  /* 0x0000000109097819 */ /* 0x000fce00000006ff */
[----:B------:R-:W-:Y:S05]  /*10840*/  @P1 BRA `(.L_x_60) ;  /* 0x000005d000001947 */ /* 0x000fea0003800000 */
[C---:B-1----:R-:W-:Y:S02]  /*10850*/  IADD3 R5, R9.reuse, 0x8, RZ ;  /* 0x0000000809057810 */ /* 0x042fe40007ffe0ff */
[C---:B------:R-:W-:Y:S02]  /*10860*/  IADD3 R3, R9.reuse, 0x10, RZ ;  /* 0x0000001009037810 */ /* 0x040fe40007ffe0ff */
[----:B------:R-:W-:Y:S02]  /*10870*/  IADD3 R2, R9, 0x18, RZ ;  /* 0x0000001809027810 */ /* 0x000fe40007ffe0ff */
[----:B------:R-:W-:Y:S02]  /*10880*/  ISETP.GE.AND P3, PT, R5, c[0x0][0x3c8], PT ;  /* 0x0000f20005007a0c */ /* 0x000fe40003f66270 */
[----:B------:R-:W-:Y:S02]  /*10890*/  ISETP.GE.AND P2, PT, R3, c[0x0][0x3c8], PT ;  /* 0x0000f20003007a0c */ /* 0x000fe40003f46270 */
[----:B------:R-:W-:-:S02]  /*108a0*/  ISETP.GE.AND P1, PT, R2, c[0x0][0x3c8], PT ;  /* 0x0000f20002007a0c */ /* 0x000fc40003f26270 */
[C---:B------:R-:W-:Y:S02]  /*108b0*/  ISETP.GE.AND P4, PT, R9.reuse, c[0x0][0x3c8], PT ;  /* 0x0000f20009007a0c */ /* 0x040fe40003f86270 */
[C---:B------:R-:W-:Y:S02]  /*108c0*/  IADD3 R0, R9.reuse, 0x20, RZ ;  /* 0x0000002009007810 */ /* 0x040fe40007ffe0ff */
[----:B------:R-:W-:Y:S02]  /*108d0*/  IADD3 R16, R9, 0x28, RZ ;  /* 0x0000002809107810 */ /* 0x000fe40007ffe0ff */
[----:B------:R-:W-:Y:S02]  /*108e0*/  ISETP.GE.AND P6, PT, R0, c[0x0][0x3c8], PT ;  /* 0x0000f20000007a0c */ /* 0x000fe40003fc6270 */
[----:B------:R-:W-:Y:S02]  /*108f0*/  @!P3 LEA.HI R5, R5, R5, RZ, 0x1 ;  /* 0x000000050505b211 */ /* 0x000fe400078f08ff */
[----:B------:R-:W-:-:S02]  /*10900*/  @!P2 LEA.HI R3, R3, R3, RZ, 0x1 ;  /* 0x000000030303a211 */ /* 0x000fc400078f08ff */
[----:B------:R-:W-:Y:S01]  /*10910*/  @!P1 LEA.HI R2, R2, R2, RZ, 0x1 ;  /* 0x0000000202029211 */ /* 0x000fe200078f08ff */
[--C-:B--2-4-:R-:W-:Y:S01]  /*10920*/  @!P4 IMAD.WIDE R10, R9, 0x4, R12.reuse ;  /* 0x00000004090ac825 */ /* 0x114fe200078e020c */
[----:B------:R-:W-:Y:S02]  /*10930*/  @!P3 LOP3.LUT R5, R5, 0xfffffffe, RZ, 0xc0, !PT ;  /* 0xfffffffe0505b812 */ /* 0x000fe400078ec0ff */
[----:B------:R-:W-:Y:S02]  /*10940*/  @!P2 LOP3.LUT R3, R3, 0xfffffffe, RZ, 0xc0, !PT ;  /* 0xfffffffe0303a812 */ /* 0x000fe400078ec0ff */
[----:B------:R-:W-:Y:S01]  /*10950*/  @!P1 LOP3.LUT R19, R2, 0xfffffffe, RZ, 0xc0, !PT ;  /* 0xfffffffe02139812 */ /* 0x000fe200078ec0ff */
[--C-:B------:R-:W-:Y:S01]  /*10960*/  @!P3 IMAD.WIDE R4, R5, 0x4, R12.reuse ;  /* 0x000000040504b825 */ /* 0x100fe200078e020c */
[----:B------:R1:W-:Y:S01]  /*10970*/  @!P4 ST.E.64 [R10.64], R112 ;  /* 0x000000700a00c985 */ /* 0x0003e2000c101b0e */
[----:B------:R-:W-:Y:S02]  /*10980*/  IADD3 R6, R9, 0x30, RZ ;  /* 0x0000003009067810 */ /* 0x000fe40007ffe0ff */
[----:B------:R-:W-:Y:S01]  /*10990*/  @!P2 IMAD.WIDE R14, R3, 0x4, R12 ;  /* 0x00000004030ea825 */ /* 0x000fe200078e020c */
[C---:B------:R-:W-:Y:S01]  /*109a0*/  IADD3 R3, R9.reuse, 0x38, RZ ;  /* 0x0000003809037810 */ /* 0x040fe20007ffe0ff */
[----:B------:R2:W-:Y:S01]  /*109b0*/  @!P3 ST.E.64 [R4.64], R108 ;  /* 0x0000006c0400b985 */ /* 0x0005e2000c101b0e */
[----:B------:R-:W-:-:S02]  /*109c0*/  IADD3 R17, R9, 0x40, RZ ;  /* 0x0000004009117810 */ /* 0x000fc40007ffe0ff */
[----:B------:R-:W-:Y:S01]  /*109d0*/  ISETP.GE.AND P5, PT, R16, c[0x0][0x3c8], PT ;  /* 0x0000f20010007a0c */ /* 0x000fe20003fa6270 */
[----:B------:R3:W-:Y:S01]  /*109e0*/  @!P2 ST.E.64 [R14.64], R68 ;  /* 0x000000440e00a985 */ /* 0x0007e2000c101b0e */
[----:B------:R-:W-:Y:S02]  /*109f0*/  IADD3 R2, R9, 0x48, RZ ;  /* 0x0000004809027810 */ /* 0x000fe40007ffe0ff */
[----:B------:R-:W-:Y:S02]  /*10a00*/  ISETP.GE.AND P4, PT, R6, c[0x0][0x3c8], PT ;  /* 0x0000f20006007a0c */ /* 0x000fe40003f86270 */
[----:B------:R-:W-:Y:S02]  /*10a10*/  ISETP.GE.AND P3, PT, R3, c[0x0][0x3c8], PT ;  /* 0x0000f20003007a0c */ /* 0x000fe40003f66270 */
[----:B------:R-:W-:Y:S02]  /*10a20*/  ISETP.GE.AND P2, PT, R17, c[0x0][0x3c8], PT ;  /* 0x0000f20011007a0c */ /* 0x000fe40003f46270 */
[----:B------:R-:W-:-:S02]  /*10a30*/  @!P6 LEA.HI R0, R0, R0, RZ, 0x1 ;  /* 0x000000000000e211 */ /* 0x000fc400078f08ff */
[----:B------:R-:W-:Y:S02]  /*10a40*/  IADD3 R18, R9, 0x68, RZ ;  /* 0x0000006809127810 */ /* 0x000fe40007ffe0ff */
[----:B------:R-:W-:-:S03]  /*10a50*/  @!P5 LEA.HI R16, R16, R16, RZ, 0x1 ;  /* 0x000000101010d211 */ /* 0x000fc600078f08ff */
[----:B------:R-:W-:Y:S02]  /*10a60*/  @!P4 LEA.HI R6, R6, R6, RZ, 0x1 ;  /* 0x000000060606c211 */ /* 0x000fe400078f08ff */
[----:B------:R-:W-:Y:S01]  /*10a70*/  @!P3 LEA.HI R3, R3, R3, RZ, 0x1 ;  /* 0x000000030303b211 */ /* 0x000fe200078f08ff */
[----:B-1----:R-:W-:Y:S01]  /*10a80*/  @!P1 IMAD.WIDE R10, R19, 0x4, R12 ;  /* 0x00000004130a9825 */ /* 0x002fe200078e020c */
[----:B------:R-:W-:Y:S02]  /*10a90*/  @!P2 LEA.HI R17, R17, R17, RZ, 0x1 ;  /* 0x000000111111a211 */ /* 0x000fe400078f08ff */
[----:B------:R-:W-:Y:S02]  /*10aa0*/  @!P4 LOP3.LUT R19, R6, 0xfffffffe, RZ, 0xc0, !PT ;  /* 0xfffffffe0613c812 */ /* 0x000fe400078ec0ff */
[----:B------:R1:W-:Y:S01]  /*10ab0*/  @!P1 ST.E.64 [R10.64], R72 ;  /* 0x000000480a009985 */ /* 0x0003e2000c101b0e */
[----:B------:R-:W-:Y:S02]  /*10ac0*/  ISETP.GE.AND P1, PT, R2, c[0x0][0x3c8], PT ;  /* 0x0000f20002007a0c */ /* 0x000fe40003f26270 */
[----:B--2---:R-:W-:-:S02]  /*10ad0*/  @!P6 LOP3.LUT R5, R0, 0xfffffffe, RZ, 0xc0, !PT ;  /* 0xfffffffe0005e812 */ /* 0x004fc400078ec0ff */
[----:B---3--:R-:W-:Y:S02]  /*10ae0*/  @!P5 LOP3.LUT R15, R16, 0xfffffffe, RZ, 0xc0, !PT ;  /* 0xfffffffe100fd812 */ /* 0x008fe400078ec0ff */
[----:B------:R-:W-:Y:S01]  /*10af0*/  @!P3 LOP3.LUT R3, R3, 0xfffffffe, RZ, 0xc0, !PT ;  /* 0xfffffffe0303b812 */ /* 0x000fe200078ec0ff */
[--C-:B------:R-:W-:Y:S01]  /*10b00*/  @!P6 IMAD.WIDE R4, R5, 0x4, R12.reuse ;  /* 0x000000040504e825 */ /* 0x100fe200078e020c */
[----:B------:R-:W-:Y:S02]  /*10b10*/  @!P2 LOP3.LUT R17, R17, 0xfffffffe, RZ, 0xc0, !PT ;  /* 0xfffffffe1111a812 */ /* 0x000fe400078ec0ff */
[----:B------:R-:W-:Y:S02]  /*10b20*/  IADD3 R0, R9, 0x50, RZ ;  /* 0x0000005009007810 */ /* 0x000fe40007ffe0ff */
[----:B------:R2:W-:Y:S01]  /*10b30*/  @!P6 ST.E.64 [R4.64], R76 ;  /* 0x0000004c0400e985 */ /* 0x0005e2000c101b0e */
[----:B------:R-:W-:Y:S01]  /*10b40*/  @!P1 LEA.HI R2, R2, R2, RZ, 0x1 ;  /* 0x0000000202029211 */ /* 0x000fe200078f08ff */
[----:B------:R-:W-:Y:S01]  /*10b50*/  @!P2 IMAD.WIDE R16, R17, 0x4, R12 ;  /* 0x000000041110a825 */ /* 0x000fe200078e020c */
[----:B------:R-:W-:-:S02]  /*10b60*/  IADD3 R6, R9, 0x58, RZ ;  /* 0x0000005809067810 */ /* 0x000fc40007ffe0ff */
[----:B------:R-:W-:Y:S01]  /*10b70*/  ISETP.GE.AND P6, PT, R0, c[0x0][0x3c8], PT ;  /* 0x0000f20000007a0c */ /* 0x000fe20003fc6270 */
[----:B-1----:R-:W-:-:S12]  /*10b80*/  @!P5 IMAD.WIDE R10, R15, 0x4, R12 ;  /* 0x000000040f0ad825 */ /* 0x002fd800078e020c */
[----:B------:R-:W-:Y:S01]  /*10b90*/  @!P6 LEA.HI R0, R0, R0, RZ, 0x1 ;  /* 0x000000000000e211 */ /* 0x000fe200078f08ff */
[----:B------:R-:W-:Y:S01]  /*10ba0*/  @!P4 IMAD.WIDE R14, R19, 0x4, R12 ;  /* 0x00000004130ec825 */ /* 0x000fe200078e020c */
[----:B------:R-:W-:Y:S01]  /*10bb0*/  IADD3 R19, R9, 0x60, RZ ;  /* 0x0000006009137810 */ /* 0x000fe20007ffe0ff */
[----:B------:R1:W-:Y:S01]  /*10bc0*/  @!P5 ST.E.64 [R10.64], R80 ;  /* 0x000000500a00d985 */ /* 0x0003e2000c101b0e */
[----:B------:R-:W-:-:S03]  /*10bd0*/  ISETP.GE.AND P5, PT, R6, c[0x0][0x3c8], PT ;  /* 0x0000f20006007a0c */ /* 0x000fc60003fa6270 */
[----:B------:R3:W-:Y:S01]  /*10be0*/  @!P4 ST.E.64 [R14.64], R84 ;  /* 0x000000540e00c985 */ /* 0x0007e2000c101b0e */
[----:B------:R-:W-:Y:S02]  /*10bf0*/  ISETP.GE.AND P4, PT, R19, c[0x0][0x3c8], PT ;  /* 0x0000f20013007a0c */ /* 0x000fe40003f86270 */
[----:B--2---:R-:W-:Y:S01]  /*10c00*/  @!P1 LOP3.LUT R5, R2, 0xfffffffe, RZ, 0xc0, !PT ;  /* 0xfffffffe02059812 */ /* 0x004fe200078ec0ff */
[----:B------:R-:W-:-:S04]  /*10c10*/  @!P3 IMAD.WIDE R2, R3, 0x4, R12 ;  /* 0x000000040302b825 */ /* 0x000fc800078e020c */
[----:B------:R-:W-:Y:S01]  /*10c20*/  @!P1 IMAD.WIDE R4, R5, 0x4, R12 ;  /* 0x0000000405049825 */ /* 0x000fe200078e020c */
[----:B------:R2:W-:Y:S01]  /*10c30*/  @!P3 ST.E.64 [R2.64], R88 ;  /* 0x000000580200b985 */ /* 0x0005e2000c101b0e */
[----:B------:R-:W-:Y:S02]  /*10c40*/  ISETP.GE.AND P3, PT, R18, c[0x0][0x3c8], PT ;  /* 0x0000f20012007a0c */ /* 0x000fe40003f66270 */
[----:B------:R-:W-:Y:S01]  /*10c50*/  @!P5 LEA.HI R6, R6, R6, RZ, 0x1 ;  /* 0x000000060606d211 */ /* 0x000fe200078f08ff */
[----:B------:R-:W-:Y:S01]  /*10c60*/  @!P2 ST.E.64 [R16.64], R92 ;  /* 0x0000005c1000a985 */ /* 0x000fe2000c101b0e */
[----:B------:R-:W-:-:S03]  /*10c70*/  @!P4 LEA.HI R19, R19, R19, RZ, 0x1 ;  /* 0x000000131313c211 */ /* 0x000fc600078f08ff */
[----:B------:R4:W-:Y:S01]  /*10c80*/  @!P1 ST.E.64 [R4.64], R96 ;  /* 0x0000006004009985 */ /* 0x0009e2000c101b0e */
[----:B------:R-:W-:-:S05]  /*10c90*/  @!P4 LOP3.LUT R19, R19, 0xfffffffe, RZ, 0xc0, !PT ;  /* 0xfffffffe1313c812 */ /* 0x000fca00078ec0ff */
[----:B------:R-:W-:Y:S02]  /*10ca0*/  @!P3 LEA.HI R18, R18, R18, RZ, 0x1 ;  /* 0x000000121212b211 */ /* 0x000fe400078f08ff */
[C---:B-1----:R-:W-:Y:S02]  /*10cb0*/  IADD3 R11, R9.reuse, 0x70, RZ ;  /* 0x00000070090b7810 */ /* 0x042fe40007ffe0ff */
[----:B------:R-:W-:Y:S02]  /*10cc0*/  IADD3 R10, R9, 0x78, RZ ;  /* 0x00000078090a7810 */ /* 0x000fe40007ffe0ff */
[----:B------:R-:W-:Y:S02]  /*10cd0*/  ISETP.GE.AND P2, PT, R11, c[0x0][0x3c8], PT ;  /* 0x0000f2000b007a0c */ /* 0x000fe40003f46270 */
[----:B------:R-:W-:Y:S02]  /*10ce0*/  ISETP.GE.AND P1, PT, R10, c[0x0][0x3c8], PT ;  /* 0x0000f2000a007a0c */ /* 0x000fe40003f26270 */
[----:B---3--:R-:W-:Y:S01]  /*10cf0*/  @!P3 LOP3.LUT R15, R18, 0xfffffffe, RZ, 0xc0, !PT ;  /* 0xfffffffe120fb812 */ /* 0x008fe200078ec0ff */
[----:B------:R-:W-:Y:S01]  /*10d00*/  @!P4 IMAD.WIDE R18, R19, 0x4, R12 ;  /* 0x000000041312c825 */ /* 0x000fe200078e020c */
[----:B--2---:R-:W-:-:S03]  /*10d10*/  @!P6 LOP3.LUT R3, R0, 0xfffffffe, RZ, 0xc0, !PT ;  /* 0xfffffffe0003e812 */ /* 0x004fc600078ec0ff */
[----:B------:R-:W-:-:S04]  /*10d20*/  @!P3 IMAD.WIDE R14, R15, 0x4, R12 ;  /* 0x000000040f0eb825 */ /* 0x000fc800078e020c */
[----:B------:R-:W-:Y:S01]  /*10d30*/  @!P2 LEA.HI R11, R11, R11, RZ, 0x1 ;  /* 0x0000000b0b0ba211 */ /* 0x000fe200078f08ff */
[--C-:B------:R-:W-:Y:S01]  /*10d40*/  @!P6 IMAD.WIDE R2, R3, 0x4, R12.reuse ;  /* 0x000000040302e825 */ /* 0x100fe200078e020c */
[----:B------:R-:W-:Y:S02]  /*10d50*/  @!P1 LEA.HI R10, R10, R10, RZ, 0x1 ;  /* 0x0000000a0a0a9211 */ /* 0x000fe400078f08ff */
[----:B----4-:R-:W-:Y:S02]  /*10d60*/  @!P5 LOP3.LUT R5, R6, 0xfffffffe, RZ, 0xc0, !PT ;  /* 0xfffffffe0605d812 */ /* 0x010fe400078ec0ff */
        /* <DEDUP_REMOVED lines=11> */
.L_x_60:
[----:B------:R-:W-:Y:S05]  /*10e20*/  BSYNC B0 ;  /* 0x0000000000007941 */ /* 0x000fea0003800000 */
.L_x_59:
[----:B-1----:R1:W3:Y:S04]  /*10e30*/  SHFL.IDX PT, R5, R8, 0x1, 0x1c1f ;  /* 0x003c1f0008057f89 */ /* 0x0022e800000e0000 */
[----:B------:R1:W4:Y:S01]  /*10e40*/  SHFL.IDX PT, R4, R7, 0x1, 0x1c1f ;  /* 0x003c1f0007047f89 */ /* 0x00032200000e0000 */
[----:B------:R-:W-:Y:S05]  /*10e50*/  @P0 EXIT ;  /* 0x000000000000094d */ /* 0x000fea0003800000 */
[C---:B------:R-:W-:Y:S02]  /*10e60*/  ISETP.GE.AND P0, PT, R9.reuse, c[0x0][0x3c8], PT ;  /* 0x0000f20009007a0c */ /* 0x040fe40003f06270 */
[----:B------:R-:W-:-:S02]  /*10e70*/  IADD3 R2, R9, 0x8, RZ ;  /* 0x0000000809027810 */ /* 0x000fc40007ffe0ff */
[C---:B------:R-:W-:Y:S02]  /*10e80*/  IADD3 R0, R9.reuse, 0x10, RZ ;  /* 0x0000001009007810 */ /* 0x040fe40007ffe0ff */
[----:B------:R-:W-:Y:S02]  /*10e90*/  ISETP.GE.AND P6, PT, R2, c[0x0][0x3c8], PT ;  /* 0x0000f20002007a0c */ /* 0x000fe40003fc6270 */
[----:B------:R-:W-:Y:S02]  /*10ea0*/  ISETP.GE.AND P5, PT, R0, c[0x0][0x3c8], PT ;  /* 0x0000f20000007a0c */ /* 0x000fe40003fa6270 */
[C---:B------:R-:W-:Y:S02]  /*10eb0*/  IADD3 R10, R9.reuse, 0x18, RZ ;  /* 0x00000018090a7810 */ /* 0x040fe40007ffe0ff */
[C---:B-1----:R-:W-:Y:S01]  /*10ec0*/  IADD3 R8, R9.reuse, 0x20, RZ ;  /* 0x0000002009087810 */ /* 0x042fe20007ffe0ff */
[C---:B--234-:R-:W-:Y:S01]  /*10ed0*/  @!P0 IMAD.WIDE R12, R9.reuse, 0x4, R4 ;  /* 0x00000004090c8825 */ /* 0x05cfe200078e0204 */
        /* <DEDUP_REMOVED lines=8> */
[----:B------:R-:W-:Y:S02]  /*10f60*/  @!P6 LEA.HI R2, R2, R2, RZ, 0x1 ;  /* 0x000000020202e211 */ /* 0x000fe400078f08ff */
[----:B------:R-:W-:Y:S02]  /*10f70*/  ISETP.GE.AND P0, PT, R3, c[0x0][0x3c8], PT ;  /* 0x0000f20003007a0c */ /* 0x000fe40003f06270 */
        /* <DEDUP_REMOVED lines=11> */
[----:B------:R-:W-:Y:S01]  /*11030*/  IADD3 R2, R9, 0x40, RZ ;  /* 0x0000004009027810 */ /* 0x000fe20007ffe0ff */
[----:B------:R-:W-:Y:S01]  /*11040*/  @!P4 IMAD.WIDE R10, R11, 0x4, R4 ;  /* 0x000000040b0ac825 */ /* 0x000fe200078e0204 */
[----:B------:R-:W-:-:S02]  /*11050*/  @!P3 LOP3.LUT R17, R8, 0xfffffffe, RZ, 0xc0, !PT ;  /* 0xfffffffe0811b812 */ /* 0x000fc400078ec0ff */
[----:B------:R-:W-:Y:S01]  /*11060*/  IADD3 R0, R9, 0x48, RZ ;  /* 0x0000004809007810 */ /* 0x000fe20007ffe0ff */
[----:B------:R-:W-:Y:S01]  /*11070*/  @!P5 IMAD.WIDE R12, R13, 0x4, R4 ;  /* 0x000000040d0cd825 */ /* 0x000fe200078e0204 */
[----:B------:R-:W-:Y:S02]  /*11080*/  @!P2 LOP3.LUT R7, R7, 0xfffffffe, RZ, 0xc0, !PT ;  /* 0xfffffffe0707a812 */ /* 0x000fe400078ec0ff */
[----:B------:R-:W-:Y:S02]  /*11090*/  @!P0 LOP3.LUT R3, R3, 0xfffffffe, RZ, 0xc0, !PT ;  /* 0xfffffffe03038812 */ /* 0x000fe400078ec0ff */
[----:B------:R1:W-:Y:S01]  /*110a0*/  @!P5 ST.E.64 [R12.64], R70 ;  /* 0x000000460c00d985 */ /* 0x0003e2000c101b0e */
[----:B------:R-:W-:Y:S02]  /*110b0*/  ISETP.GE.AND P6, PT, R2, c[0x0][0x3c8], PT ;  /* 0x0000f20002007a0c */ /* 0x000fe40003fc6270 */
[----:B------:R-:W-:Y:S01]  /*110c0*/  ISETP.GE.AND P5, PT, R0, c[0x0][0x3c8], PT ;  /* 0x0000f20000007a0c */ /* 0x000fe20003fa6270 */
[----:B------:R3:W-:Y:S01]  /*110d0*/  @!P4 ST.E.64 [R10.64], R74 ;  /* 0x0000004a0a00c985 */ /* 0x0007e2000c101b0e */
[----:B------:R-:W-:-:S02]  /*110e0*/  IADD3 R20, R9, 0x50, RZ ;  /* 0x0000005009147810 */ /* 0x000fc40007ffe0ff */
[C---:B------:R-:W-:Y:S02]  /*110f0*/  IADD3 R19, R9.reuse, 0x58, RZ ;  /* 0x0000005809137810 */ /* 0x040fe40007ffe0ff */
[C---:B------:R-:W-:Y:S02]  /*11100*/  IADD3 R18, R9.reuse, 0x60, RZ ;  /* 0x0000006009127810 */ /* 0x040fe40007ffe0ff */
[----:B------:R-:W-:Y:S02]  /*11110*/  IADD3 R8, R9, 0x68, RZ ;  /* 0x0000006809087810 */ /* 0x000fe40007ffe0ff */
[----:B------:R-:W-:Y:S01]  /*11120*/  ISETP.GE.AND P4, PT, R20, c[0x0][0x3c8], PT ;  /* 0x0000f20014007a0c */ /* 0x000fe20003f86270 */
[--C-:B--2---:R-:W-:Y:S01]  /*11130*/  @!P3 IMAD.WIDE R14, R17, 0x4, R4.reuse ;  /* 0x00000004110eb825 */ /* 0x104fe200078e0204 */
[----:B------:R-:W-:Y:S02]  /*11140*/  @!P6 LEA.HI R2, R2, R2, RZ, 0x1 ;  /* 0x000000020202e211 */ /* 0x000fe400078f08ff */
[----:B------:R-:W-:Y:S01]  /*11150*/  @!P5 LEA.HI R0, R0, R0, RZ, 0x1 ;  /* 0x000000000000d211 */ /* 0x000fe200078f08ff */
[----:B------:R-:W-:Y:S01]  /*11160*/  @!P0 IMAD.WIDE R16, R3, 0x4, R4 ;  /* 0x0000000403108825 */ /* 0x000fe200078e0204 */
[----:B------:R2:W-:Y:S01]  /*11170*/  @!P3 ST.E.64 [R14.64], R78 ;  /* 0x0000004e0e00b985 */ /* 0x0005e2000c101b0e */
[----:B------:R-:W-:-:S02]  /*11180*/  IADD3 R3, R9, 0x70, RZ ;  /* 0x0000007009037810 */ /* 0x000fc40007ffe0ff */
[----:B------:R-:W-:Y:S02]  /*11190*/  ISETP.GE.AND P3, PT, R19, c[0x0][0x3c8], PT ;  /* 0x0000f20013007a0c */ /* 0x000fe40003f66270 */
[----:B------:R-:W-:Y:S02]  /*111a0*/  IADD3 R9, R9, 0x78, RZ ;  /* 0x0000007809097810 */ /* 0x000fe40007ffe0ff */
[----:B------:R-:W-:Y:S02]  /*111b0*/  @!P4 LEA.HI R20, R20, R20, RZ, 0x1 ;  /* 0x000000141414c211 */ /* 0x000fe400078f08ff */
[----:B-1----:R-:W-:Y:S01]  /*111c0*/  @!P1 LOP3.LUT R13, R6, 0xfffffffe, RZ, 0xc0, !PT ;  /* 0xfffffffe060d9812 */ /* 0x002fe200078ec0ff */
[----:B------:R-:W-:Y:S01]  /*111d0*/  @!P2 IMAD.WIDE R6, R7, 0x4, R4 ;  /* 0x000000040706a825 */ /* 0x000fe200078e0204 */
[----:B---3--:R-:W-:-:S03]  /*111e0*/  @!P5 LOP3.LUT R11, R0, 0xfffffffe, RZ, 0xc0, !PT ;  /* 0xfffffffe000bd812 */ /* 0x008fc600078ec0ff */
[--C-:B------:R-:W-:Y:S01]  /*111f0*/  @!P1 IMAD.WIDE R12, R13, 0x4, R4.reuse ;  /* 0x000000040d0c9825 */ /* 0x100fe200078e0204 */
[----:B------:R1:W-:Y:S01]  /*11200*/  @!P2 ST.E.64 [R6.64], R82 ;  /* 0x000000520600a985 */ /* 0x0003e2000c101b0e */
[----:B------:R-:W-:Y:S02]  /*11210*/  ISETP.GE.AND P2, PT, R18, c[0x0][0x3c8], PT ;  /* 0x0000f20012007a0c */ /* 0x000fe40003f46270 */
[----:B------:R-:W-:Y:S01]  /*11220*/  @!P3 LEA.HI R19, R19, R19, RZ, 0x1 ;  /* 0x000000131313b211 */ /* 0x000fe200078f08ff */
[----:B------:R3:W-:Y:S01]  /*11230*/  @!P1 ST.E.64 [R12.64], R86 ;  /* 0x000000560c009985 */ /* 0x0007e2000c101b0e */
[----:B------:R-:W-:Y:S01]  /*11240*/  ISETP.GE.AND P1, PT, R8, c[0x0][0x3c8], PT ;  /* 0x0000f20008007a0c */ /* 0x000fe20003f26270 */
[----:B------:R-:W-:Y:S01]  /*11250*/  @!P5 IMAD.WIDE R10, R11, 0x4, R4 ;  /* 0x000000040b0ad825 */ /* 0x000fe200078e0204 */
[----:B------:R-:W-:Y:S01]  /*11260*/  @!P3 LOP3.LUT R19, R19, 0xfffffffe, RZ, 0xc0, !PT ;  /* 0xfffffffe1313b812 */ /* 0x000fe200078ec0ff */
[----:B------:R4:W-:Y:S01]  /*11270*/  @!P0 ST.E.64 [R16.64], R90 ;  /* 0x0000005a10008985 */ /* 0x0009e2000c101b0e */
[----:B------:R-:W-:-:S05]  /*11280*/  ISETP.GE.AND P0, PT, R3, c[0x0][0x3c8], PT ;  /* 0x0000f20003007a0c */ /* 0x000fca0003f06270 */
[----:B------:R-:W-:-:S04]  /*11290*/  @!P2 LEA.HI R18, R18, R18, RZ, 0x1 ;  /* 0x000000121212a211 */ /* 0x000fc800078f08ff */
[----:B------:R-:W-:Y:S02]  /*112a0*/  @!P1 LEA.HI R8, R8, R8, RZ, 0x1 ;  /* 0x0000000808089211 */ /* 0x000fe400078f08ff */
[----:B--2---:R-:W-:Y:S02]  /*112b0*/  @!P2 LOP3.LUT R15, R18, 0xfffffffe, RZ, 0xc0, !PT ;  /* 0xfffffffe120fa812 */ /* 0x004fe400078ec0ff */
[----:B------:R-:W-:-:S04]  /*112c0*/  @!P0 LEA.HI R3, R3, R3, RZ, 0x1 ;  /* 0x0000000303038211 */ /* 0x000fc800078f08ff */
[----:B------:R-:W-:Y:S02]  /*112d0*/  @!P0 LOP3.LUT R3, R3, 0xfffffffe, RZ, 0xc0, !PT ;  /* 0xfffffffe03038812 */ /* 0x000fe400078ec0ff */
[----:B-1----:R-:W-:-:S03]  /*112e0*/  @!P6 LOP3.LUT R7, R2, 0xfffffffe, RZ, 0xc0, !PT ;  /* 0xfffffffe0207e812 */ /* 0x002fc600078ec0ff */
        /* <DEDUP_REMOVED lines=22> */
.L_x_58:
        /* <DEDUP_REMOVED lines=50> */
.L_x_61:
        /* <DEDUP_REMOVED lines=9> */
.L_x_1337:


//--------------------- .text._ZN7cutlass13device_kernelIN5flash19enable_sm80_to_sm89INS1_16FlashAttnFwdSm80INS1_25CollectiveMainloopFwdSm80ILi8ELi1ELb1EN4cute5tupleIJNS5_1CILi128EEES8_S8_EEELi128ENS_10bfloat16_tEfNS_4arch4Sm80ELb1ELb0ELb0ELb0ELb0ELb0ELb1ELb1EEENS1_21CollectiveEpilogueFwdIS9_NS6_IJNS7_ILi1EEESF_SF_EEESA_SC_Li256ELb0ELb1ELb1ELb0EEENS1_30DynamicPersistentTileSchedulerILi256ELi256ELb1ELb1ELb0EEEEEEEEEvNT_6ParamsE --------------------------
	.section	.text._ZN7cutlass13device_kernelIN5flash19enable_sm80_to_sm89INS1_16FlashAttnFwdSm80INS1_25CollectiveMainloopFwdSm80ILi8ELi1ELb1EN4cute5tupleIJNS5_1CILi128EEES8_S8_EEELi128ENS_10bfloat16_tEfNS_4arch4Sm80ELb1ELb0ELb0ELb0ELb0ELb0ELb1ELb1EEENS1_21CollectiveEpilogueFwdIS9_NS6_IJNS7_ILi1EEESF_SF_EEESA_SC_Li256ELb0ELb1ELb1ELb0EEENS1_30DynamicPersistentTileSchedulerILi256ELi256ELb1ELb1ELb0EEEEEEEEEvNT_6ParamsE,"ax",@progbits
	.sectioninfo	@"SHI_REGISTERS=255"
	.align	128
.text._ZN7cutlass13device_kernelIN5flash19enable_sm80_to_sm89INS1_16FlashAttnFwdSm80INS1_25CollectiveMainloopFwdSm80ILi8ELi1ELb1EN4cute5tupleIJNS5_1CILi128EEES8_S8_EEELi128ENS_10bfloat16_tEfNS_4arch4Sm80ELb1ELb0ELb0ELb0ELb0ELb0ELb1ELb1EEENS1_21CollectiveEpilogueFwdIS9_NS6_IJNS7_ILi1EEESF_SF_EEESA_SC_Li256ELb0ELb1ELb1ELb0EEENS1_30DynamicPersistentTileSchedulerILi256ELi256ELb1ELb1ELb0EEEEEEEEEvNT_6ParamsE:
        .type           _ZN7cutlass13device_kernelIN5flash19enable_sm80_to_sm89INS1_16FlashAttnFwdSm80INS1_25CollectiveMainloopFwdSm80ILi8ELi1ELb1EN4cute5tupleIJNS5_1CILi128EEES8_S8_EEELi128ENS_10bfloat16_tEfNS_4arch4Sm80ELb1ELb0ELb0ELb0ELb0ELb0ELb1ELb1EEENS1_21CollectiveEpilogueFwdIS9_NS6_IJNS7_ILi1EEESF_SF_EEESA_SC_Li256ELb0ELb1ELb1ELb0EEENS1_30DynamicPersistentTileSchedulerILi256ELi256ELb1ELb1ELb0EEEEEEEEEvNT_6ParamsE,@function
        .size           _ZN7cutlass13device_kernelIN5flash19enable_sm80_to_sm89INS1_16FlashAttnFwdSm80INS1_25CollectiveMainloopFwdSm80ILi8ELi1ELb1EN4cute5tupleIJNS5_1CILi128EEES8_S8_EEELi128ENS_10bfloat16_tEfNS_4arch4Sm80ELb1ELb0ELb0ELb0ELb0ELb0ELb1ELb1EEENS1_21CollectiveEpilogueFwdIS9_NS6_IJNS7_ILi1EEESF_SF_EEESA_SC_Li256ELb0ELb1ELb1ELb0EEENS1_30DynamicPersistentTileSchedulerILi256ELi256ELb1ELb1ELb0EEEEEEEEEvNT_6ParamsE,(.L_x_1338 - _ZN7cutlass13device_kernelIN5flash19enable_sm80_to_sm89INS1_16FlashAttnFwdSm80INS1_25CollectiveMainloopFwdSm80ILi8ELi1ELb1EN4cute5tupleIJNS5_1CILi128EEES8_S8_EEELi128ENS_10bfloat16_tEfNS_4arch4Sm80ELb1ELb0ELb0ELb0ELb0ELb0ELb1ELb1EEENS1_21CollectiveEpilogueFwdIS9_NS6_IJNS7_ILi1EEESF_SF_EEESA_SC_Li256ELb0ELb1ELb1ELb0EEENS1_30DynamicPersistentTileSchedulerILi256ELi256ELb1ELb1ELb0EEEEEEEEEvNT_6ParamsE)
        .other          _ZN7cutlass13device_kernelIN5flash19enable_sm80_to_sm89INS1_16FlashAttnFwdSm80INS1_25CollectiveMainloopFwdSm80ILi8ELi1ELb1EN4cute5tupleIJNS5_1CILi128EEES8_S8_EEELi128ENS_10bfloat16_tEfNS_4arch4Sm80ELb1ELb0ELb0ELb0ELb0ELb0ELb1ELb1EEENS1_21CollectiveEpilogueFwdIS9_NS6_IJNS7_ILi1EEESF_SF_EEESA_SC_Li256ELb0ELb1ELb1ELb0EEENS1_30DynamicPersistentTileSchedulerILi256ELi256ELb1ELb1ELb0EEEEEEEEEvNT_6ParamsE,@"STO_CUDA_ENTRY STV_DEFAULT"
_ZN7cutlass13device_kernelIN5flash19enable_sm80_to_sm89INS1_16FlashAttnFwdSm80INS1_25CollectiveMainloopFwdSm80ILi8ELi1ELb1EN4cute5tupleIJNS5_1CILi128EEES8_S8_EEELi128ENS_10bfloat16_tEfNS_4arch4Sm80ELb1ELb0ELb0ELb0ELb0ELb0ELb1ELb1EEENS1_21CollectiveEpilogueFwdIS9_NS6_IJNS7_ILi1EEESF_SF_EEESA_SC_Li256ELb0ELb1ELb1ELb0EEENS1_30DynamicPersistentTileSchedulerILi256ELi256ELb1ELb1ELb0EEEEEEEEEvNT_6ParamsE:
[----:B------:R-:W-:-:S03]  /*0000*/  MOV R1, c[0x0][0x28] ;  /* 0x00000a0000017a02 */ /* 0x000fc60000000f00 */
[----:B------:R-:W1:Y:S01]  /*0010*/  S2R R17, SR_TID.X ;  /* 0x0000000000117919 */ /* 0x000e620000002100 */
[----:B------:R-:W-:-:S03]  /*0020*/  IADD3 R1, R1, -0x60, RZ ;  /* 0xffffffa001017810 */ /* 0x000fc60007ffe0ff */
[----:B------:R-:W2:Y:S01]  /*0030*/  S2R R13, SR_CTAID.X ;  /* 0x00000000000d7919 */ /* 0x000ea20000002500 */
[----:B-1----:R-:W-:-:S05]  /*0040*/  SHF.R.U32.HI R2, RZ, 0x5, R17 ;  /* 0x00000005ff027819 */ /* 0x002fca0000011611 */
[----:B------:R-:W1:Y:S02]  /*0050*/  SHFL.IDX PT, R0, R2, RZ, 0x1f ;  /* 0x00001fff02007589 */ /* 0x000e6400000e0000 */
[----:B-1----:R-:W-:Y:S02]  /*0060*/  ISETP.GE.AND P0, PT, R0, 0x1, PT ;  /* 0x000000010000780c */ /* 0x002fe40003f06270 */
[----:B------:R1:W-:Y:S11]  /*0070*/  STL [R1+0x54], R0 ;  /* 0x0000540001007387 */ /* 0x0003f60000100800 */
[----:B------:R-:W-:Y:S06]  /*0080*/  @P0 BAR.ARV 0x4, 0x100 ;  /* 0x0104000000000b1d */ /* 0x000fec0000002000 */
[----:B--2---:R-:W-:-:S13]  /*0090*/  ISETP.GE.AND P0, PT, R13, c[0x0][0x538], PT ;  /* 0x00014e000d007a0c */ /* 0x004fda0003f06270 */
[----:B------:R-:W-:Y:S05]  /*00a0*/  @P0 EXIT ;  /* 0x000000000000094d */ /* 0x000fea0003800000 */
[----:B-1----:R-:W-:Y:S01]  /*00b0*/  SHF.R.S32.HI R11, RZ, 0x1f, R17 ;  /* 0x0000001fff0b7819 */ /* 0x002fe20000011411 */
[----:B------:R-:W-:Y:S01]  /*00c0*/  IMAD.MOV.U32 R206, RZ, RZ, 0x20 ;  /* 0x00000020ffce7424 */ /* 0x000fe200078e00ff */
[----:B------:R-:W-:Y:S01]  /*00d0*/  ULDC.64 UR6, c[0x0][0x118] ;  /* 0x0000460000067ab9 */ /* 0x000fe20000000a00 */
[----:B------:R-:W-:Y:S01]  /*00e0*/  IMAD.MOV.U32 R223, RZ, RZ, 0x10 ;  /* 0x00000010ffdf7424 */ /* 0x000fe200078e00ff */
[CC--:B------:R-:W-:Y:S02]  /*00f0*/  LEA.HI R2, R11.reuse, R17.reuse, RZ, 0x4 ;  /* 0x000000110b027211 */ /* 0x0c0fe400078f20ff */
[CC--:B------:R-:W-:Y:S02]  /*0100*/  LEA.HI R0, R11.reuse, R17.reuse, RZ, 0x2 ;  /* 0x000000110b007211 */ /* 0x0c0fe400078f10ff */
[----:B------:R-:W-:Y:S02]  /*0110*/  SHF.R.S32.HI R3, RZ, 0x4, R2 ;  /* 0x00000004ff037819 */ /* 0x000fe40000011402 */
[----:B------:R-:W-:-:S02]  /*0120*/  LEA.HI R10, R11, R17, RZ, 0x3 ;  /* 0x000000110b0a7211 */ /* 0x000fc400078f18ff */
[----:B------:R-:W-:Y:S02]  /*0130*/  LOP3.LUT R4, R0, 0xfffffffc, RZ, 0xc0, !PT ;  /* 0xfffffffc00047812 */ /* 0x000fe400078ec0ff */
[C---:B------:R-:W-:Y:S02]  /*0140*/  LOP3.LUT R0, R2.reuse, 0xfffffff0, RZ, 0xc0, !PT ;  /* 0xfffffff002007812 */ /* 0x040fe400078ec0ff */
[----:B------:R-:W-:Y:S01]  /*0150*/  LEA.HI R2, R2, R3, RZ, 0x1 ;  /* 0x0000000302027211 */ /* 0x000fe200078f08ff */
[C---:B------:R-:W-:Y:S01]  /*0160*/  IMAD.IADD R4, R17.reuse, 0x1, -R4 ;  /* 0x0000000111047824 */ /* 0x040fe200078e0a04 */
[----:B------:R-:W-:Y:S01]  /*0170*/  SHF.R.S32.HI R16, RZ, 0x3, R10 ;  /* 0x00000003ff107819 */ /* 0x000fe2000001140a */
[----:B------:R-:W-:Y:S01]  /*0180*/  IMAD.IADD R5, R17, 0x1, -R0 ;  /* 0x0000000111057824 */ /* 0x000fe200078e0a00 */
[----:B------:R-:W-:Y:S02]  /*0190*/  LOP3.LUT R6, R10, 0xfffffff8, RZ, 0xc0, !PT ;  /* 0xfffffff80a067812 */ /* 0x000fe400078ec0ff */
[----:B------:R-:W-:Y:S01]  /*01a0*/  LOP3.LUT R0, R2, 0xfffffffe, RZ, 0xc0, !PT ;  /* 0xfffffffe02007812 */ /* 0x000fe200078ec0ff */
[----:B------:R-:W-:-:S02]  /*01b0*/  IMAD.SHL.U32 R7, R16, 0x40, RZ ;  /* 0x0000004010077824 */ /* 0x000fc400078e00ff */
[----:B------:R-:W-:Y:S02]  /*01c0*/  IMAD.IADD R6, R17, 0x1, -R6 ;  /* 0x0000000111067824 */ /* 0x000fe400078e0a06 */
[----:B------:R-:W-:Y:S01]  /*01d0*/  IMAD.IADD R9, R3, 0x1, -R0 ;  /* 0x0000000103097824 */ /* 0x000fe200078e0a00 */
[----:B------:R-:W-:Y:S01]  /*01e0*/  LEA.HI R0, R4, R4, RZ, 0x1 ;  /* 0x0000000404007211 */ /* 0x000fe200078f08ff */
[C---:B------:R-:W-:Y:S01]  /*01f0*/  IMAD.SHL.U32 R14, R6.reuse, 0x8, RZ ;  /* 0x00000008060e7824 */ /* 0x040fe200078e00ff */
[----:B------:R-:W-:Y:S01]  /*0200*/  LOP3.LUT R2, R7, 0x1c0, RZ, 0xc0, !PT ;  /* 0x000001c007027812 */ /* 0x000fe200078ec0ff */
[----:B------:R-:W-:Y:S01]  /*0210*/  IMAD.SHL.U32 R8, R6, 0x40, RZ ;  /* 0x0000004006087824 */ /* 0x000fe200078e00ff */
[----:B------:R-:W-:Y:S02]  /*0220*/  SHF.R.S32.HI R7, RZ, 0x1f, R5 ;  /* 0x0000001fff077819 */ /* 0x000fe40000011405 */
[----:B------:R-:W-:Y:S01]  /*0230*/  LOP3.LUT R0, R0, 0x1ffffffe, RZ, 0xc0, !PT ;  /* 0x1ffffffe00007812 */ /* 0x000fe200078ec0ff */
[----:B------:R-:W-:Y:S01]  /*0240*/  STL [R1+0x40], R14 ;  /* 0x0000400e01007387 */ /* 0x000fe20000100800 */
[----:B------:R-:W-:-:S02]  /*0250*/  LOP3.LUT R3, R2, 0x38, R14, 0xf8, !PT ;  /* 0x0000003802037812 */ /* 0x000fc400078ef80e */
[----:B------:R-:W-:Y:S01]  /*0260*/  SHF.R.U32.HI R2, RZ, 0x3, R2 ;  /* 0x00000003ff027819 */ /* 0x000fe20000011602 */
[----:B------:R-:W-:Y:S01]  /*0270*/  IMAD.IADD R12, R4, 0x1, -R0 ;  /* 0x00000001040c7824 */ /* 0x000fe200078e0a00 */
[----:B------:R-:W-:Y:S02]  /*0280*/  LEA.HI R200, R7, R5, RZ, 0x3 ;  /* 0x0000000507c87211 */ /* 0x000fe400078f18ff */
[----:B------:R-:W-:Y:S02]  /*0290*/  LOP3.LUT R7, R3, R2, RZ, 0x3c, !PT ;  /* 0x0000000203077212 */ /* 0x000fe400078e3cff */
[C---:B------:R-:W-:Y:S01]  /*02a0*/  LOP3.LUT R0, R200.reuse, 0xfffffff8, RZ, 0xc0, !PT ;  /* 0xfffffff8c8007812 */ /* 0x040fe200078ec0ff */
[----:B------:R-:W-:Y:S01]  /*02b0*/  IMAD.SHL.U32 R200, R200, 0x40, RZ ;  /* 0x00000040c8c87824 */ /* 0x000fe200078e00ff */
[----:B------:R-:W-:Y:S02]  /*02c0*/  LOP3.LUT R2, R8, 0x1c0, RZ, 0xc0, !PT ;  /* 0x000001c008027812 */ /* 0x000fe400078ec0ff */
[----:B------:R-:W-:Y:S01]  /*02d0*/  LEA.HI R4, R11, R17, RZ, 0x6 ;  /* 0x000000110b047211 */ /* 0x000fe200078f30ff */
[----:B------:R-:W-:Y:S01]  /*02e0*/  IMAD.IADD R5, R5, 0x1, -R0 ;  /* 0x0000000105057824 */ /* 0x000fe200078e0a00 */
[----:B------:R-:W-:-:S02]  /*02f0*/  LOP3.LUT R3, R2, 0x8, R10, 0xf8, !PT ;  /* 0x0000000802037812 */ /* 0x000fc400078ef80a */
[----:B------:R-:W-:Y:S01]  /*0300*/  SHF.R.U32.HI R2, RZ, 0x3, R2 ;  /* 0x00000003ff027819 */ /* 0x000fe20000011602 */
[----:B------:R-:W-:Y:S01]  /*0310*/  IMAD.SHL.U32 R0, R4, 0x8, RZ ;  /* 0x0000000804007824 */ /* 0x000fe200078e00ff */
[----:B------:R-:W-:Y:S01]  /*0320*/  LEA.HI R8, R11, R17, RZ, 0x5 ;  /* 0x000000110b087211 */ /* 0x000fe200078f28ff */
[----:B------:R-:W-:Y:S01]  /*0330*/  IMAD.SHL.U32 R4, R5, 0x40, RZ ;  /* 0x0000004005047824 */ /* 0x000fe200078e00ff */
[----:B------:R-:W-:Y:S01]  /*0340*/  LOP3.LUT R201, R3, R2, RZ, 0x3c, !PT ;  /* 0x0000000203c97212 */ /* 0x000fe200078e3cff */
[----:B------:R-:W-:Y:S01]  /*0350*/  IMAD.SHL.U32 R3, R9, 0x8, RZ ;  /* 0x0000000809037824 */ /* 0x000fe200078e00ff */
[----:B------:R-:W-:Y:S02]  /*0360*/  LOP3.LUT R2, R8, 0xffffffe0, RZ, 0xc0, !PT ;  /* 0xffffffe008027812 */ /* 0x000fe400078ec0ff */
[----:B------:R-:W-:Y:S01]  /*0370*/  LOP3.LUT R228, R7, 0x7ffffe00, R0, 0xf8, !PT ;  /* 0x7ffffe0007e47812 */ /* 0x000fe200078ef800 */
[----:B------:R-:W-:Y:S01]  /*0380*/  IMAD R201, R9, 0x200, R201 ;  /* 0x0000020009c97824 */ /* 0x000fe200078e02c9 */
[----:B------:R-:W-:Y:S01]  /*0390*/  LOP3.LUT R0, R4, 0x1c0, RZ, 0xc0, !PT ;  /* 0x000001c004007812 */ /* 0x000fe200078ec0ff */
[----:B------:R-:W-:Y:S01]  /*03a0*/  IMAD.IADD R10, R17, 0x1, -R2 ;  /* 0x00000001110a7824 */ /* 0x000fe200078e0a02 */
[--C-:B------:R-:W-:Y:S01]  /*03b0*/  SHF.R.S32.HI R224, RZ, 0x5, R8.reuse ;  /* 0x00000005ffe07819 */ /* 0x100fe20000011408 */
[----:B------:R-:W-:Y:S01]  /*03c0*/  IMAD.SHL.U32 R228, R228, 0x2, RZ ;  /* 0x00000002e4e47824 */ /* 0x000fe200078e00ff */
[----:B------:R-:W-:-:S02]  /*03d0*/  SHF.R.S32.HI R4, RZ, 0x1f, R8 ;  /* 0x0000001fff047819 */ /* 0x000fc40000011408 */
[----:B------:R-:W-:Y:S02]  /*03e0*/  LOP3.LUT R3, R0, 0x8, R3, 0xf8, !PT ;  /* 0x0000000800037812 */ /* 0x000fe400078ef803 */
[----:B------:R-:W-:Y:S02]  /*03f0*/  SHF.R.U32.HI R2, RZ, 0x3, R0 ;  /* 0x00000003ff027819 */ /* 0x000fe40000011600 */
[----:B------:R-:W-:Y:S02]  /*0400*/  LEA.HI R0, R4, R224, RZ, 0x3 ;  /* 0x000000e004007211 */ /* 0x000fe400078f18ff */
[----:B------:R-:W-:Y:S02]  /*0410*/  SHF.R.S32.HI R7, RZ, 0x1f, R10 ;  /* 0x0000001fff077819 */ /* 0x000fe4000001140a */
[----:B------:R-:W-:Y:S02]  /*0420*/  LOP3.LUT R0, R0, 0xffffff8, RZ, 0xc0, !PT ;  /* 0x0ffffff800007812 */ /* 0x000fe400078ec0ff */
[----:B------:R-:W-:-:S02]  /*0430*/  LOP3.LUT R4, R3, R2, RZ, 0x3c, !PT ;  /* 0x0000000203047212 */ /* 0x000fc400078e3cff */
[----:B------:R-:W-:Y:S01]  /*0440*/  LEA.HI R3, R7, R10, RZ, 0x2 ;  /* 0x0000000a07037211 */ /* 0x000fe200078f10ff */
[----:B------:R-:W-:Y:S01]  /*0450*/  IMAD.IADD R2, R224, 0x1, -R0 ;  /* 0x00000001e0027824 */ /* 0x000fe200078e0a00 */
[----:B------:R-:W-:Y:S02]  /*0460*/  R2P PR, R5, 0x6 ;  /* 0x0000000605007804 */ /* 0x000fe40000000000 */
[----:B------:R-:W-:Y:S02]  /*0470*/  SHF.R.S32.HI R0, RZ, 0x2, R3 ;  /* 0x00000002ff007819 */ /* 0x000fe40000011403 */
[----:B------:R-:W-:Y:S02]  /*0480*/  LOP3.LUT R3, R3, 0x7ffffffc, RZ, 0xc0, !PT ;  /* 0x7ffffffc03037812 */ /* 0x000fe400078ec0ff */
[----:B------:R-:W-:Y:S01]  /*0490*/  LOP3.LUT R200, R4, 0x7ffffe00, R200, 0xf8, !PT ;  /* 0x7ffffe0004c87812 */ /* 0x000fe200078ef8c8 */
[----:B------:R-:W-:Y:S01]  /*04a0*/  IMAD R8, R2, 0x10, R0 ;  /* 0x0000001002087824 */ /* 0x000fe200078e0200 */
[----:B------:R-:W-:Y:S01]  /*04b0*/  IADD3 R0, R14, 0x40, RZ ;  /* 0x000000400e007810 */ /* 0x000fe20007ffe0ff */
[C---:B------:R-:W-:Y:S01]  /*04c0*/  IMAD R4, R6.reuse, 0x20, R16 ;  /* 0x0000002006047824 */ /* 0x040fe200078e0210 */
[----:B------:R-:W-:Y:S01]  /*04d0*/  LOP3.LUT P3, RZ, R6, 0x2, RZ, 0xc0, !PT ;  /* 0x0000000206ff7812 */ /* 0x000fe2000786c0ff */
[----:B------:R-:W-:Y:S01]  /*04e0*/  IMAD.IADD R3, R10, 0x1, -R3 ;  /* 0x000000010a037824 */ /* 0x000fe200078e0a03 */
[----:B------:R-:W-:Y:S01]  /*04f0*/  SHF.R.S32.HI R0, RZ, 0x1f, R0 ;  /* 0x0000001fff007819 */ /* 0x000fe20000011400 */
[----:B------:R-:W-:Y:S01]  /*0500*/  STL [R1+0x58], R8 ;  /* 0x0000580801007387 */ /* 0x000fe20000100800 */
[----:B------:R-:W-:Y:S01]  /*0510*/  LEA R200, R200, 0x100, 0x1 ;  /* 0x00000100c8c87811 */ /* 0x000fe200078e08ff */
[----:B------:R-:W-:Y:S01]  /*0520*/  IMAD.SHL.U32 R3, R3, 0x2, RZ ;  /* 0x0000000203037824 */ /* 0x000fe200078e00ff */
[----:B------:R-:W-:Y:S01]  /*0530*/  SEL R5, R206, 0xffffffe0, !P2 ;  /* 0xffffffe0ce057807 */ /* 0x000fe20005000000 */
[----:B------:R-:W-:Y:S01]  /*0540*/  STL [R1+0x48], R13 ;  /* 0x0000480d01007387 */ /* 0x000fe20000100800 */
[----:B------:R-:W-:Y:S01]  /*0550*/  IMAD.MOV.U32 R2, RZ, RZ, 0x40 ;  /* 0x00000040ff027424 */ /* 0x000fe200078e00ff */
[----:B------:R-:W-:Y:S01]  /*0560*/  LOP3.LUT P0, RZ, R6, 0x4, RZ, 0xc0, !PT ;  /* 0x0000000406ff7812 */ /* 0x000fe2000780c0ff */
[----:B------:R-:W-:Y:S01]  /*0570*/  IMAD R224, R224, 0x800, R200 ;  /* 0x00000800e0e07824 */ /* 0x000fe200078e02c8 */
[----:B------:R-:W-:Y:S01]  /*0580*/  STL [R1+0x5c], R4 ;  /* 0x00005c0401007387 */ /* 0x000fe20000100800 */
[----:B------:R-:W-:-:S02]  /*0590*/  LEA R201, R201, 0x8100, 0x1 ;  /* 0x00008100c9c97811 */ /* 0x000fc400078e08ff */
[----:B------:R-:W-:Y:S01]  /*05a0*/  SEL R223, R223, 0xfffffff0, !P1 ;  /* 0xfffffff0dfdf7807 */ /* 0x000fe20004800000 */
[----:B------:R1:W-:Y:S01]  /*05b0*/  STL [R1+0x4c], R0 ;  /* 0x00004c0001007387 */ /* 0x0003e20000100800 */
[----:B------:R-:W-:Y:S02]  /*05c0*/  SEL R206, R206, 0xffffffe0, !P1 ;  /* 0xffffffe0cece7807 */ /* 0x000fe40004800000 */
[----:B------:R-:W-:Y:S01]  /*05d0*/  SEL R202, R2, 0xffffffc0, !P0 ;  /* 0xffffffc002ca7807 */ /* 0x000fe20004000000 */
[----:B------:R-:W-:Y:S01]  /*05e0*/  STL [R1+0x2c], R3 ;  /* 0x00002c0301007387 */ /* 0x000fe20000100800 */
[----:B------:R-:W-:Y:S01]  /*05f0*/  IADD3 R207, R201, 0x20, RZ ;  /* 0x00000020c9cf7810 */ /* 0x000fe20007ffe0ff */
[----:B------:R-:W-:Y:S01]  /*0600*/  IMAD.IADD R223, R223, 0x1, R5 ;  /* 0x00000001dfdf7824 */ /* 0x000fe200078e0205 */
[C---:B------:R-:W-:Y:S01]  /*0610*/  @P3 IADD3 R207, R201.reuse, -0x20, RZ ;  /* 0xffffffe0c9cf3810 */ /* 0x040fe20007ffe0ff */
[----:B------:R-:W-:Y:S02]  /*0620*/  IMAD.IADD R225, R206, 0x1, R224 ;  /* 0x00000001cee17824 */ /* 0x000fe400078e02e0 */
[----:B------:R-:W-:Y:S01]  /*0630*/  IMAD.IADD R205, R201, 0x1, R202 ;  /* 0x00000001c9cd7824 */ /* 0x000fe200078e02ca */
[C---:B------:R-:W-:Y:S01]  /*0640*/  IADD3 R222, R207.reuse, 0x800, RZ ;  /* 0x00000800cfde7810 */ /* 0x040fe20007ffe0ff */
[----:B------:R-:W-:Y:S01]  /*0650*/  IMAD.IADD R204, R200, 0x1, R206 ;  /* 0x00000001c8cc7824 */ /* 0x000fe200078e02ce */
[C---:B------:R-:W-:Y:S01]  /*0660*/  IADD3 R221, R207.reuse, 0x1000, RZ ;  /* 0x00001000cfdd7810 */ /* 0x040fe20007ffe0ff */
[----:B------:R-:W-:Y:S01]  /*0670*/  IMAD.IADD R202, R202, 0x1, R207 ;  /* 0x00000001caca7824 */ /* 0x000fe200078e02cf */
[----:B------:R-:W-:Y:S01]  /*0680*/  IADD3 R220, R207, 0x1800, RZ ;  /* 0x00001800cfdc7810 */ /* 0x000fe20007ffe0ff */
[----:B------:R-:W-:Y:S01]  /*0690*/  IMAD R223, R223, 0x2, R200 ;  /* 0x00000002dfdf7824 */ /* 0x000fe200078e02c8 */
[----:B------:R-:W-:-:S02]  /*06a0*/  IADD3 R219, R207, 0x2000, RZ ;  /* 0x00002000cfdb7810 */ /* 0x000fc40007ffe0ff */
[C---:B------:R-:W-:Y:S02]  /*06b0*/  IADD3 R218, R207.reuse, 0x2800, RZ ;  /* 0x00002800cfda7810 */ /* 0x040fe40007ffe0ff */
[C---:B------:R-:W-:Y:S02]  /*06c0*/  IADD3 R217, R207.reuse, 0x3000, RZ ;  /* 0x00003000cfd97810 */ /* 0x040fe40007ffe0ff */
[C---:B------:R-:W-:Y:S01]  /*06d0*/  IADD3 R216, R207.reuse, 0x3800, RZ ;  /* 0x00003800cfd87810 */ /* 0x040fe20007ffe0ff */
[----:B-1----:R-:W-:Y:S01]  /*06e0*/  IMAD R0, R12, 0x8, R8 ;  /* 0x000000080c007824 */ /* 0x002fe200078e0208 */
[C---:B------:R-:W-:Y:S02]  /*06f0*/  IADD3 R215, R207.reuse, 0x4000, RZ ;  /* 0x00004000cfd77810 */ /* 0x040fe40007ffe0ff */
[C---:B------:R-:W-:Y:S02]  /*0700*/  IADD3 R214, R207.reuse, 0x4800, RZ ;  /* 0x00004800cfd67810 */ /* 0x040fe40007ffe0ff */
[----:B------:R1:W-:Y:S01]  /*0710*/  STL [R1+0x50], R0 ;  /* 0x0000500001007387 */ /* 0x0003e20000100800 */
[----:B------:R-:W-:-:S02]  /*0720*/  IADD3 R213, R207, 0x5000, RZ ;  /* 0x00005000cfd57810 */ /* 0x000fc40007ffe0ff */
[C---:B------:R-:W-:Y:S02]  /*0730*/  IADD3 R212, R207.reuse, 0x5800, RZ ;  /* 0x00005800cfd47810 */ /* 0x040fe40007ffe0ff */
[C---:B------:R-:W-:Y:S02]  /*0740*/  IADD3 R211, R207.reuse, 0x6000, RZ ;  /* 0x00006000cfd37810 */ /* 0x040fe40007ffe0ff */
[C---:B------:R-:W-:Y:S02]  /*0750*/  IADD3 R210, R207.reuse, 0x6800, RZ ;  /* 0x00006800cfd27810 */ /* 0x040fe40007ffe0ff */
[C---:B------:R-:W-:Y:S02]  /*0760*/  IADD3 R209, R207.reuse, 0x7000, RZ ;  /* 0x00007000cfd17810 */ /* 0x040fe40007ffe0ff */
[----:B------:R-:W-:Y:S02]  /*0770*/  IADD3 R208, R207, 0x7800, RZ ;  /* 0x00007800cfd07810 */ /* 0x000fe40007ffe0ff */
[----:B-1----:R-:W-:-:S04]  /*0780*/  SEL R0, R2, 0xffffffc0, !P2 ;  /* 0xffffffc002007807 */ /* 0x002fc80005000000 */
[----:B------:R-:W-:Y:S01]  /*0790*/  IADD3 R206, R0, R200, R206 ;  /* 0x000000c800ce7210 */ /* 0x000fe20007ffe0ce */
[----:B------:R-:W-:Y:S02]  /*07a0*/  IMAD.IADD R203, R200, 0x1, R0 ;  /* 0x00000001c8cb7824 */ /* 0x000fe400078e0200 */
[C---:B------:R-:W-:Y:S02]  /*07b0*/  IMAD.IADD R227, R0.reuse, 0x1, R224 ;  /* 0x0000000100e37824 */ /* 0x040fe400078e02e0 */
[----:B------:R-:W-:Y:S02]  /*07c0*/  IMAD.IADD R226, R0, 0x1, R225 ;  /* 0x0000000100e27824 */ /* 0x000fe400078e02e1 */
.L_x_87:
[----:B------:R-:W2:Y:S01]  /*07d0*/  LDL R4, [R1+0x48] ;  /* 0x0000480001047983 */ /* 0x000ea20000100800 */
[----:B------:R-:W-:Y:S01]  /*07e0*/  IMAD.MOV.U32 R0, RZ, RZ, c[0x0][0x560] ;  /* 0x00015800ff007624 */ /* 0x000fe200078e00ff */
[----:B------:R-:W-:Y:S01]  /*07f0*/  YIELD ;  /* 0x0000000000007946 */ /* 0x000fe20003800000 */
[----:B------:R-:W-:Y:S03]  /*0800*/  BSSY B0, `(.L_x_62) ;  /* 0x0000016000007945 */ /* 0x000fe60003800000 */
[----:B------:R-:W-:-:S13]  /*0810*/  ISETP.NE.AND P0, PT, R0, 0x1, PT ;  /* 0x000000010000780c */ /* 0x000fda0003f05270 */
[----:B--2---:R-:W-:Y:S01]  /*0820*/  @P0 IMAD.HI.U32 R0, R4, c[0x0][0x564], RZ ;  /* 0x0001590004000a27 */ /* 0x004fe200078e00ff */
[----:B------:R-:W-:-:S04]  /*0830*/  MOV R3, R4 ;  /* 0x0000000400037202 */ /* 0x000fc80000000f00 */
[----:B------:R-:W-:-:S04]  /*0840*/  @P0 SHF.R.U32.HI R3, RZ, c[0x0][0x568], R0 ;  /* 0x00015a00ff030a19 */ /* 0x000fc80000011600 */
[----:B------:R-:W-:Y:S01]  /*0850*/  ISETP.GE.AND P0, PT, R3, c[0x0][0x578], PT ;  /* 0x00015e0003007a0c */ /* 0x000fe20003f06270 */
[----:B------:R-:W-:-:S04]  /*0860*/  IMAD.MOV R2, RZ, RZ, -R3 ;  /* 0x000000ffff027224 */ /* 0x000fc800078e0a03 */
[----:B------:R-:W-:-:S08]  /*0870*/  IMAD R2, R2, c[0x0][0x560], R4 ;  /* 0x0001580002027a24 */ /* 0x000fd000078e0204 */
[----:B------:R-:W-:Y:S05]  /*0880*/  @!P0 BRA `(.L_x_63) ;  /* 0x0000007000008947 */ /* 0x000fea0003800000 */
[----:B------:R-:W-:-:S04]  /*0890*/  MOV R0, c[0x0][0x56c] ;  /* 0x00015b0000007a02 */ /* 0x000fc80000000f00 */
[----:B------:R-:W-:Y:S02]  /*08a0*/  ISETP.NE.AND P0, PT, R0, 0x1, PT ;  /* 0x000000010000780c */ /* 0x000fe40003f05270 */
[----:B------:R-:W-:-:S11]  /*08b0*/  MOV R0, R2 ;  /* 0x0000000200007202 */ /* 0x000fd60000000f00 */
[----:B------:R-:W-:-:S05]  /*08c0*/  @P0 IMAD.HI.U32 R4, R2, c[0x0][0x570], RZ ;  /* 0x00015c0002040a27 */ /* 0x000fca00078e00ff */
[----:B------:R-:W-:-:S05]  /*08d0*/  @P0 SHF.R.U32.HI R0, RZ, c[0x0][0x574], R4 ;  /* 0x00015d00ff000a19 */ /* 0x000fca0000011604 */
[----:B------:R-:W-:Y:S01]  /*08e0*/  IMAD R4, R0, c[0x0][0x56c], RZ ;  /* 0x00015b0000047a24 */ /* 0x000fe200078e02ff */
[----:B------:R-:W-:Y:S05]  /*08f0*/  BRA `(.L_x_64) ;  /* 0x0000006000007947 */ /* 0x000fea0003800000 */
.L_x_63:
[----:B------:R-:W-:-:S04]  /*0900*/  MOV R0, c[0x0][0x554] ;  /* 0x0001550000007a02 */ /* 0x000fc80000000f00 */
[----:B------:R-:W-:Y:S02]  /*0910*/  ISETP.NE.AND P0, PT, R0, 0x1, PT ;  /* 0x000000010000780c */ /* 0x000fe40003f05270 */
[----:B------:R-:W-:-:S11]  /*0920*/  MOV R0, R2 ;  /* 0x0000000200007202 */ /* 0x000fd60000000f00 */
[----:B------:R-:W-:-:S05]  /*0930*/  @P0 IMAD.HI.U32 R4, R2, c[0x0][0x558], RZ ;  /* 0x0001560002040a27 */ /* 0x000fca00078e00ff */
[----:B------:R-:W-:-:S05]  /*0940*/  @P0 SHF.R.U32.HI R0, RZ, c[0x0][0x55c], R4 ;  /* 0x00015700ff000a19 */ /* 0x000fca0000011604 */
[----:B------:R-:W-:Y:S02]  /*0950*/  IMAD R4, R0, c[0x0][0x554], RZ ;  /* 0x0001550000047a24 */ /* 0x000fe400078e02ff */
.L_x_64:
[----:B------:R-:W-:Y:S05]  /*0960*/  BSYNC B0 ;  /* 0x0000000000007941 */ /* 0x000fea0003800000 */
.L_x_62:
[----:B------:R-:W-:Y:S01]  /*0970*/  IMAD.MOV.U32 R5, RZ, RZ, c[0x0][0x53c] ;  /* 0x00014f00ff057624 */ /* 0x000fe200078e00ff */
[----:B------:R-:W-:Y:S01]  /*0980*/  ULDC UR5, c[0x0][0x1d0] ;  /* 0x0000740000057ab9 */ /* 0x000fe20000000800 */
[----:B------:R-:W-:Y:S01]  /*0990*/  IMAD.MOV.U32 R11, RZ, RZ, R0 ;  /* 0x000000ffff0b7224 */ /* 0x000fe200078e0000 */
[----:B------:R-:W-:Y:S01]  /*09a0*/  UIADD3 UR5, UR5, 0x7f, URZ ;  /* 0x0000007f05057890 */ /* 0x000fe2000fffe03f */
[----:B------:R-:W-:Y:S01]  /*09b0*/  IMAD.MOV.U32 R17, RZ, RZ, c[0x0][0x2c4] ;  /* 0x0000b100ff117624 */ /* 0x000fe200078e00ff */
[----:B------:R-:W-:Y:S01]  /*09c0*/  ISETP.NE.AND P0, PT, R5, 0x1, PT ;  /* 0x000000010500780c */ /* 0x000fe20003f05270 */
[----:B------:R-:W-:Y:S01]  /*09d0*/  IMAD.MOV.U32 R7, RZ, RZ, c[0x0][0x548] ;  /* 0x00015200ff077624 */ /* 0x000fe200078e00ff */
[----:B------:R-:W-:Y:S01]  /*09e0*/  LOP3.LUT R5, RZ, R0, RZ, 0x33, !PT ;  /* 0x00000000ff057212 */ /* 0x000fe200078e33ff */
[----:B------:R-:W-:Y:S01]  /*09f0*/  IMAD.IADD R4, R2, 0x1, -R4 ;  /* 0x0000000102047824 */ /* 0x000fe200078e0a04 */
[----:B------:R-:W-:Y:S01]  /*0a00*/  ISETP.NE.AND P5, PT, R17, 0x1, PT ;  /* 0x000000011100780c */ /* 0x000fe20003fa5270 */
[----:B------:R-:W-:Y:S01]  /*0a10*/  USHF.R.S32.HI UR4, URZ, 0x1f, UR5 ;  /* 0x0000001f3f047899 */ /* 0x000fe20008011405 */
[----:B------:R-:W-:Y:S01]  /*0a20*/  BSSY B0, `(.L_x_65) ;  /* 0x000003f000007945 */ /* 0x000fe20003800000 */
[----:B------:R-:W-:-:S02]  /*0a30*/  IMAD R3, R3, c[0x0][0x554], R4 ;  /* 0x0001550003037a24 */ /* 0x000fc400078e0204 */
[----:B------:R-:W-:Y:S01]  /*0a40*/  ULEA.HI UR4, UR4, UR5, URZ, 0x7 ;  /* 0x0000000504047291 */ /* 0x000fe2000f8f383f */
[----:B------:R-:W-:Y:S02]  /*0a50*/  IMAD.MOV.U32 R2, RZ, RZ, RZ ;  /* 0x000000ffff027224 */ /* 0x000fe400078e00ff */
[----:B------:R-:W-:Y:S01]  /*0a60*/  IMAD.MOV.U32 R20, RZ, RZ, R3 ;  /* 0x000000ffff147224 */ /* 0x000fe200078e0003 */
[----:B------:R-:W-:Y:S01]  /*0a70*/  USHF.R.S32.HI UR4, URZ, 0x7, UR4 ;  /* 0x000000073f047899 */ /* 0x000fe20008011404 */
[----:B------:R-:W-:Y:S01]  /*0a80*/  @P0 IMAD.HI.U32 R6, R0, c[0x0][0x540], RZ ;  /* 0x0001500000060a27 */ /* 0x000fe200078e00ff */
[----:B------:R-:W-:-:S04]  /*0a90*/  IADD3 R0, R5, c[0x0][0x53c], RZ ;  /* 0x00014f0005007a10 */ /* 0x000fc80007ffe0ff */
[----:B------:R-:W-:Y:S01]  /*0aa0*/  @P0 SHF.R.U32.HI R11, RZ, c[0x0][0x544], R6 ;  /* 0x00015100ff0b0a19 */ /* 0x000fe20000011606 */
[----:B------:R-:W-:Y:S01]  /*0ab0*/  IMAD.MOV.U32 R6, RZ, RZ, 0x80 ;  /* 0x00000080ff067424 */ /* 0x000fe200078e00ff */
[----:B------:R-:W-:-:S03]  /*0ac0*/  ISETP.NE.AND P0, PT, R7, 0x1, PT ;  /* 0x000000010700780c */ /* 0x000fc60003f05270 */
[----:B------:R-:W-:Y:S01]  /*0ad0*/  IMAD R0, R11, c[0x0][0x53c], R0 ;  /* 0x00014f000b007a24 */ /* 0x000fe200078e0200 */
[----:B------:R1:W-:Y:S03]  /*0ae0*/  STL [R1+0x38], R11 ;  /* 0x0000380b01007387 */ /* 0x0003e60000100800 */
[----:B------:R-:W-:-:S05]  /*0af0*/  IMAD.SHL.U32 R158, R0, 0x80, RZ ;  /* 0x00000080009e7824 */ /* 0x000fca00078e00ff */
[----:B------:R-:W-:Y:S01]  /*0b00*/  IADD3 R0, R158, 0x7f, RZ ;  /* 0x0000007f9e007810 */ /* 0x000fe20007ffe0ff */
[----:B------:R1:W-:Y:S04]  /*0b10*/  STL [R1+0x3c], R158 ;  /* 0x00003c9e01007387 */ /* 0x0003e80000100800 */
[----:B------:R-:W-:-:S05]  /*0b20*/  @P5 IMAD.HI.U32 R5, R0, c[0x0][0x2c8], RZ ;  /* 0x0000b20000055a27 */ /* 0x000fca00078e00ff */
[----:B------:R-:W-:Y:S02]  /*0b30*/  @P5 SHF.R.U32.HI R0, RZ, c[0x0][0x2cc], R5 ;  /* 0x0000b300ff005a19 */ /* 0x000fe40000011605 */
[----:B------:R-:W-:-:S04]  /*0b40*/  IADD3 R5, R6, -c[0x0][0x168], RZ ;  /* 0x80005a0006057a10 */ /* 0x000fc80007ffe0ff */
[----:B------:R-:W-:-:S04]  /*0b50*/  IADD3 R0, R0, c[0x0][0x1d0], R5 ;  /* 0x0000740000007a10 */ /* 0x000fc80007ffe005 */
[----:B------:R-:W-:-:S04]  /*0b60*/  SHF.R.S32.HI R6, RZ, 0x1f, R0 ;  /* 0x0000001fff067819 */ /* 0x000fc80000011400 */
[----:B------:R-:W-:Y:S01]  /*0b70*/  LEA.HI R6, R6, R0, RZ, 0x7 ;  /* 0x0000000006067211 */ /* 0x000fe200078f38ff */
[----:B------:R-:W-:-:S03]  /*0b80*/  @P0 IMAD.HI.U32 R0, R3, c[0x0][0x54c], RZ ;  /* 0x0001530003000a27 */ /* 0x000fc600078e00ff */
[----:B------:R-:W-:Y:S02]  /*0b90*/  SHF.R.S32.HI R6, RZ, 0x7, R6 ;  /* 0x00000007ff067819 */ /* 0x000fe40000011406 */
[----:B------:R-:W-:Y:S02]  /*0ba0*/  @P0 SHF.R.U32.HI R20, RZ, c[0x0][0x550], R0 ;  /* 0x00015400ff140a19 */ /* 0x000fe40000011600 */
[----:B------:R-:W-:-:S03]  /*0bb0*/  IMNMX R6, R6, UR4, PT ;  /* 0x0000000406067c17 */ /* 0x000fc6000b800200 */
[----:B------:R-:W-:Y:S01]  /*0bc0*/  IMAD.MOV R0, RZ, RZ, -R20 ;  /* 0x000000ffff007224 */ /* 0x000fe200078e0a14 */
[----:B------:R1:W-:Y:S01]  /*0bd0*/  STL [R1+0x34], R20 ;  /* 0x0000341401007387 */ /* 0x0003e20000100800 */
[----:B------:R-:W-:Y:S02]  /*0be0*/  ISETP.GE.AND P0, PT, R6, 0x1, PT ;  /* 0x000000010600780c */ /* 0x000fe40003f06270 */
[----:B------:R-:W-:-:S05]  /*0bf0*/  IMAD R12, R0, c[0x0][0x548], R3 ;  /* 0x00015200000c7a24 */ /* 0x000fca00078e0203 */
[----:B------:R1:W-:Y:S06]  /*0c00*/  STL [R1+0x30], R12 ;  /* 0x0000300c01007387 */ /* 0x0003ec0000100800 */
[----:B------:R-:W-:Y:S05]  /*0c10*/  @!P0 BRA `(.L_x_66) ;  /* 0x000001f000008947 */ /* 0x000fea0003800000 */
[----:B------:R-:W-:-:S04]  /*0c20*/  SHF.R.U32.HI R0, RZ, 0x10, R11 ;  /* 0x00000010ff007819 */ /* 0x000fc8000001160b */
[----:B------:R-:W-:-:S04]  /*0c30*/  ISETP.NE.AND P0, PT, R0, RZ, PT ;  /* 0x000000ff0000720c */ /* 0x000fc80003f05270 */
[----:B------:R-:W-:-:S04]  /*0c40*/  SEL R0, R0, c[0x0][0x338], P0 ;  /* 0x0000ce0000007a07 */ /* 0x000fc80000000000 */
[-C--:B------:R-:W-:Y:S02]  /*0c50*/  IABS R3, R0.reuse ;  /* 0x0000000000037213 */ /* 0x080fe40000000000 */
[----:B------:R-:W-:Y:S02]  /*0c60*/  IADD3 R7, R0, -0x1, R6 ;  /* 0xffffffff00077810 */ /* 0x000fe40007ffe006 */
[----:B------:R-:W2:Y:S02]  /*0c70*/  I2F.RP R4, R3 ;  /* 0x0000000300047306 */ /* 0x000ea40000209400 */
[----:B------:R-:W-:Y:S02]  /*0c80*/  IABS R10, R7 ;  /* 0x00000007000a7213 */ /* 0x000fe40000000000 */
[----:B------:R-:W-:-:S04]  /*0c90*/  LOP3.LUT R7, R7, R0, RZ, 0x3c, !PT ;  /* 0x0000000007077212 */ /* 0x000fc800078e3cff */
[----:B------:R-:W-:Y:S01]  /*0ca0*/  ISETP.GE.AND P0, PT, R7, RZ, PT ;  /* 0x000000ff0700720c */ /* 0x000fe20003f06270 */
[----:B--2---:R-:W2:Y:S02]  /*0cb0*/  MUFU.RCP R4, R4 ;  /* 0x0000000400047308 */ /* 0x004ea40000001000 */
[----:B--2---:R-:W-:-:S06]  /*0cc0*/  IADD3 R4, R4, 0xffffffe, RZ ;  /* 0x0ffffffe04047810 */ /* 0x004fcc0007ffe0ff */
[----:B------:R-:W2:Y:S02]  /*0cd0*/  F2I.FTZ.U32.TRUNC.NTZ R5, R4 ;  /* 0x0000000400057305 */ /* 0x000ea4000021f000 */
[----:B--2---:R-:W-:Y:S02]  /*0ce0*/  IMAD.MOV R2, RZ, RZ, -R5 ;  /* 0x000000ffff027224 */ /* 0x004fe400078e0a05 */
[----:B------:R-:W-:Y:S02]  /*0cf0*/  IMAD.MOV.U32 R4, RZ, RZ, RZ ;  /* 0x000000ffff047224 */ /* 0x000fe400078e00ff */
[----:B------:R-:W-:Y:S01]  /*0d00*/  IMAD.MOV.U32 R8, RZ, RZ, R2 ;  /* 0x000000ffff087224 */ /* 0x000fe200078e0002 */
[----:B------:R-:W-:-:S03]  /*0d10*/  IABS R2, R0 ;  /* 0x0000000000027213 */ /* 0x000fc60000000000 */
[----:B------:R-:W-:Y:S02]  /*0d20*/  IMAD R8, R8, R3, RZ ;  /* 0x0000000308087224 */ /* 0x000fe400078e02ff */
[----:B------:R-:W-:Y:S02]  /*0d30*/  IMAD.MOV R9, RZ, RZ, -R2 ;  /* 0x000000ffff097224 */ /* 0x000fe400078e0a02 */
[----:B------:R-:W-:-:S04]  /*0d40*/  IMAD.HI.U32 R2, R5, R8, R4 ;  /* 0x0000000805027227 */ /* 0x000fc800078e0004 */
[----:B------:R-:W-:Y:S02]  /*0d50*/  IMAD.MOV.U32 R4, RZ, RZ, R10 ;  /* 0x000000ffff047224 */ /* 0x000fe400078e000a */
[----:B------:R-:W-:Y:S02]  /*0d60*/  IMAD.MOV.U32 R5, RZ, RZ, R9 ;  /* 0x000000ffff057224 */ /* 0x000fe400078e0009 */
[----:B------:R-:W-:-:S04]  /*0d70*/  IMAD.HI.U32 R2, R2, R4, RZ ;  /* 0x0000000402027227 */ /* 0x000fc800078e00ff */
[----:B------:R-:W-:-:S05]  /*0d80*/  IMAD R4, R2, R5, R4 ;  /* 0x0000000502047224 */ /* 0x000fca00078e0204 */
[----:B------:R-:W-:-:S13]  /*0d90*/  ISETP.GT.U32.AND P1, PT, R3, R4, PT ;  /* 0x000000040300720c */ /* 0x000fda0003f24070 */
[----:B------:R-:W-:Y:S01]  /*0da0*/  @!P1 IMAD.IADD R4, R4, 0x1, -R3 ;  /* 0x0000000104049824 */ /* 0x000fe200078e0a03 */
[----:B------:R-:W-:Y:S02]  /*0db0*/  @!P1 IADD3 R2, R2, 0x1, RZ ;  /* 0x0000000102029810 */ /* 0x000fe40007ffe0ff */
[----:B------:R-:W-:Y:S02]  /*0dc0*/  ISETP.NE.AND P1, PT, R0, RZ, PT ;  /* 0x000000ff0000720c */ /* 0x000fe40003f25270 */
[----:B------:R-:W-:-:S13]  /*0dd0*/  ISETP.GE.U32.AND P2, PT, R4, R3, PT ;  /* 0x000000030400720c */ /* 0x000fda0003f46070 */
[----:B------:R-:W-:-:S05]  /*0de0*/  @P2 IADD3 R2, R2, 0x1, RZ ;  /* 0x0000000102022810 */ /* 0x000fca0007ffe0ff */
[----:B------:R-:W-:Y:S01]  /*0df0*/  @!P0 IMAD.MOV R2, RZ, RZ, -R2 ;  /* 0x000000ffff028224 */ /* 0x000fe200078e0a02 */
[----:B------:R-:W-:Y:S02]  /*0e00*/  @!P1 LOP3.LUT R2, RZ, R0, RZ, 0x33, !PT ;  /* 0x00000000ff029212 */ /* 0x000fe400078e33ff */
.L_x_66:
[----:B------:R-:W-:Y:S05]  /*0e10*/  BSYNC B0 ;  /* 0x0000000000007941 */ /* 0x000fea0003800000 */
.L_x_65:
[----:B------:R-:W-:Y:S01]  /*0e20*/  LOP3.LUT R0, R11, 0xffff, RZ, 0xc0, !PT ;  /* 0x0000ffff0b007812 */ /* 0x000fe200078ec0ff */
[----:B------:R-:W-:Y:S01]  /*0e30*/  IMAD.MOV.U32 R15, RZ, RZ, RZ ;  /* 0x000000ffff0f7224 */ /* 0x000fe200078e00ff */
[----:B------:R-:W-:Y:S01]  /*0e40*/  CS2R R114, SRZ ;  /* 0x0000000000727805 */ /* 0x000fe2000001ff00 */
[----:B------:R-:W-:Y:S01]  /*0e50*/  IMAD.MOV.U32 R16, RZ, RZ, RZ ;  /* 0x000000ffff107224 */ /* 0x000fe200078e00ff */
[----:B------:R-:W-:Y:S01]  /*0e60*/  CS2R R112, SRZ ;  /* 0x0000000000707805 */ /* 0x000fe2000001ff00 */
[----:B------:R-:W-:Y:S01]  /*0e70*/  IMAD R156, R0, R2, RZ ;  /* 0x00000002009c7224 */ /* 0x000fe200078e02ff */
[----:B------:R-:W-:Y:S01]  /*0e80*/  PRMT R0, RZ, 0x7610, R0 ;  /* 0x00007610ff007816 */ /* 0x000fe20000000000 */
[----:B------:R-:W-:Y:S01]  /*0e90*/  CS2R R134, SRZ ;  /* 0x0000000000867805 */ /* 0x000fe2000001ff00 */
[----:B------:R-:W-:Y:S01]  /*0ea0*/  CS2R R132, SRZ ;  /* 0x0000000000847805 */ /* 0x000fe2000001ff00 */
[----:B------:R-:W-:Y:S01]  /*0eb0*/  IMAD.IADD R2, R156, 0x1, R2 ;  /* 0x000000019c027824 */ /* 0x000fe200078e0202 */
[----:B------:R2:W-:Y:S01]  /*0ec0*/  STL [R1], R156 ;  /* 0x0000009c01007387 */ /* 0x0005e20000100800 */
[----:B------:R-:W-:Y:S01]  /*0ed0*/  CS2R R110, SRZ ;  /* 0x00000000006e7805 */ /* 0x000fe2000001ff00 */
[----:B------:R-:W-:Y:S01]  /*0ee0*/  CS2R R108, SRZ ;  /* 0x00000000006c7805 */ /* 0x000fe2000001ff00 */
[----:B------:R-:W-:Y:S01]  /*0ef0*/  CS2R R106, SRZ ;  /* 0x00000000006a7805 */ /* 0x000fe2000001ff00 */
[----:B------:R-:W-:Y:S01]  /*0f00*/  IMNMX R157, R6, R2, PT ;  /* 0x00000002069d7217 */ /* 0x000fe20003800200 */
        /* <DEDUP_REMOVED lines=27> */
[----:B--2---:R-:W2:Y:S01]  /*10c0*/  S2R R3, SR_TID.X ;  /* 0x0000000000037919 */ /* 0x004ea20000002100 */
[----:B------:R-:W-:-:S03]  /*10d0*/  ISETP.NE.U32.AND P0, PT, RZ, c[0x0][0x340], PT ;  /* 0x0000d000ff007a0c */ /* 0x000fc60003f05070 */
[----:B------:R-:W3:Y:S01]  /*10e0*/  LDL.64 R4, [R1+0x40] ;  /* 0x0000400001047983 */ /* 0x000ee20000100a00 */
[----:B------:R-:W-:-:S03]  /*10f0*/  ISETP.NE.AND.EX P0, PT, RZ, c[0x0][0x344], PT, P0 ;  /* 0x0000d100ff007a0c */ /* 0x000fc60003f05300 */
[----:B------:R4:W3:Y:S10]  /*1100*/  LDL.64 R18, [R1+0x40] ;  /* 0x0000400001127983 */ /* 0x0008f40000100a00 */
[----:B------:R-:W-:-:S02]  /*1110*/  @P0 MOV R2, 0x4 ;  /* 0x0000000400020802 */ /* 0x000fc40000000f00 */
[----:B--2---:R-:W-:-:S04]  /*1120*/  SHF.R.S32.HI R45, RZ, 0x1f, R3 ;  /* 0x0000001fff2d7819 */ /* 0x004fc80000011403 */
[----:B------:R-:W-:Y:S01]  /*1130*/  LEA.HI R45, R45, R3, RZ, 0x3 ;  /* 0x000000032d2d7211 */ /* 0x000fe200078f18ff */
[----:B------:R-:W-:-:S03]  /*1140*/  @P0 IMAD.WIDE R2, R20, R2, c[0x0][0x340] ;  /* 0x0000d00014020625 */ /* 0x000fc600078e0202 */
[----:B------:R-:W-:Y:S02]  /*1150*/  SHF.R.S32.HI R45, RZ, 0x3, R45 ;  /* 0x00000003ff2d7819 */ /* 0x000fe4000001142d */
[----:B------:R2:W5:Y:S01]  /*1160*/  @P0 LDG.E R10, [R2.64] ;  /* 0x00000006020a0981 */ /* 0x000562000c1e1900 */
[----:B-1----:R-:W-:Y:S01]  /*1170*/  SHF.R.S32.HI R11, RZ, 0x1f, R20 ;  /* 0x0000001fff0b7819 */ /* 0x002fe20000011414 */
[----:B------:R-:W-:Y:S01]  /*1180*/  WARPSYNC 0xffffffff ;  /* 0xffffffff00007948 */ /* 0x000fe20003800000 */
[----:B------:R-:W-:-:S05]  /*1190*/  SHF.R.S32.HI R0, RZ, 0x1f, R45 ;  /* 0x0000001fff007819 */ /* 0x000fca000001142d */
[C---:B--2---:R-:W-:Y:S02]  /*11a0*/  IMAD R2, R0.reuse, c[0x0][0x1e0], RZ ;  /* 0x0000780000027a24 */ /* 0x044fe400078e02ff */
[----:B------:R-:W-:Y:S02]  /*11b0*/  IMAD R0, R0, c[0x0][0x208], RZ ;  /* 0x0000820000007a24 */ /* 0x000fe400078e02ff */
[C---:B------:R-:W-:Y:S02]  /*11c0*/  IMAD R6, R45.reuse, c[0x0][0x1e4], R2 ;  /* 0x000079002d067a24 */ /* 0x040fe400078e0202 */
[----:B------:R-:W-:Y:S01]  /*11d0*/  IMAD R7, R45, c[0x0][0x20c], R0 ;  /* 0x000083002d077a24 */ /* 0x000fe200078e0200 */
[----:B------:R-:W-:-:S05]  /*11e0*/  SHF.R.S32.HI R0, RZ, 0x1f, R12 ;  /* 0x0000001fff007819 */ /* 0x000fca000001140c */
[C---:B------:R-:W-:Y:S02]  /*11f0*/  IMAD R8, R0.reuse, c[0x0][0x210], RZ ;  /* 0x0000840000087a24 */ /* 0x040fe400078e02ff */
[----:B------:R-:W-:Y:S02]  /*1200*/  IMAD R14, R0, c[0x0][0x1b8], RZ ;  /* 0x00006e00000e7a24 */ /* 0x000fe400078e02ff */
[C---:B------:R-:W-:Y:S02]  /*1210*/  IMAD R8, R12.reuse, c[0x0][0x214], R8 ;  /* 0x000085000c087a24 */ /* 0x040fe400078e0208 */
[----:B------:R-:W-:Y:S01]  /*1220*/  IMAD R14, R12, c[0x0][0x1bc], R14 ;  /* 0x00006f000c0e7a24 */ /* 0x000fe200078e020e */
[----:B---3--:R-:W-:-:S04]  /*1230*/  MOV R18, R4 ;  /* 0x0000000400127202 */ /* 0x008fc80000000f00 */
[--C-:B------:R-:W-:Y:S02]  /*1240*/  SHF.R.S32.HI R19, RZ, 0x1f, R18.reuse ;  /* 0x0000001fff137819 */ /* 0x100fe40000011412 */
[C---:B------:R-:W-:Y:S02]  /*1250*/  IADD3 R15, R18.reuse, 0x40, RZ ;  /* 0x00000040120f7810 */ /* 0x040fe40007ffe0ff */
[----:B------:R-:W-:Y:S01]  /*1260*/  ISETP.GE.AND P3, PT, R18, c[0x0][0x1d4], PT ;  /* 0x0000750012007a0c */ /* 0x000fe20003f66270 */
[--C-:B------:R-:W-:Y:S01]  /*1270*/  IMAD.WIDE.U32 R2, R45, c[0x0][0x208], R18.reuse ;  /* 0x000082002d027a25 */ /* 0x100fe200078e0012 */
[----:B------:R-:W-:Y:S01]  /*1280*/  ISETP.GE.AND P2, PT, R15, c[0x0][0x1d4], PT ;  /* 0x000075000f007a0c */ /* 0x000fe20003f46270 */
[----:B------:R4:W-:Y:S01]  /*1290*/  STL [R1+0x44], R19 ;  /* 0x0000441301007387 */ /* 0x0009e20000100800 */
[----:B------:R-:W-:Y:S01]  /*12a0*/  SEL R13, RZ, 0x1, P3 ;  /* 0x00000001ff0d7807 */ /* 0x000fe20001800000 */
[----:B------:R-:W-:Y:S01]  /*12b0*/  IMAD.WIDE.U32 R4, R45, c[0x0][0x1e0], R18 ;  /* 0x000078002d047a25 */ /* 0x000fe200078e0012 */
[----:B------:R-:W-:-:S03]  /*12c0*/  IADD3 R3, R3, R7, RZ ;  /* 0x0000000703037210 */ /* 0x000fc60007ffe0ff */
[----:B------:R-:W-:Y:S02]  /*12d0*/  IMAD.IADD R5, R5, 0x1, R6 ;  /* 0x0000000105057824 */ /* 0x000fe400078e0206 */
[----:B------:R-:W-:Y:S01]  /*12e0*/  IMAD R6, R0, c[0x0][0x1e8], RZ ;  /* 0x00007a0000067a24 */ /* 0x000fe200078e02ff */
[----:B------:R-:W-:Y:S01]  /*12f0*/  SEL R0, RZ, 0xffffffff, P2 ;  /* 0xffffffffff007807 */ /* 0x000fe20001000000 */
[----:B------:R-:W-:-:S04]  /*1300*/  IMAD.WIDE.U32 R4, R12, c[0x0][0x1e8], R4 ;  /* 0x00007a000c047a25 */ /* 0x000fc800078e0004 */
[C---:B------:R-:W-:Y:S02]  /*1310*/  IMAD R6, R12.reuse, c[0x0][0x1ec], R6 ;  /* 0x00007b000c067a24 */ /* 0x040fe400078e0206 */
[----:B------:R-:W-:-:S04]  /*1320*/  IMAD.WIDE.U32 R2, R12, c[0x0][0x210], R2 ;  /* 0x000084000c027a25 */ /* 0x000fc800078e0002 */
[----:B------:R-:W-:Y:S01]  /*1330*/  IMAD.IADD R7, R5, 0x1, R6 ;  /* 0x0000000105077824 */ /* 0x000fe200078e0206 */
[----:B------:R-:W-:Y:S01]  /*1340*/  IADD3 R5, R3, R8, RZ ;  /* 0x0000000803057210 */ /* 0x000fe20007ffe0ff */
[----:B------:R-:W-:Y:S01]  /*1350*/  IMAD.MOV.U32 R6, RZ, RZ, R4 ;  /* 0x000000ffff067224 */ /* 0x000fe200078e0004 */
[--C-:B-----5:R-:W-:Y:S01]  /*1360*/  @P0 SHF.R.S32.HI R3, RZ, 0x1f, R10.reuse ;  /* 0x0000001fff030819 */ /* 0x120fe2000001140a */
[----:B------:R-:W-:Y:S01]  /*1370*/  IMAD.WIDE.U32 R8, R12, c[0x0][0x1b8], RZ ;  /* 0x00006e000c087a25 */ /* 0x000fe200078e00ff */
[----:B------:R-:W-:Y:S02]  /*1380*/  @!P0 MOV R3, R11 ;  /* 0x0000000b00038202 */ /* 0x000fe40000000f00 */
[----:B------:R-:W-:Y:S01]  /*1390*/  MOV R4, R2 ;  /* 0x0000000200047202 */ /* 0x000fe20000000f00 */
[----:B------:R-:W-:Y:S01]  /*13a0*/  @P0 IMAD.MOV.U32 R2, RZ, RZ, R10 ;  /* 0x000000ffff020224 */ /* 0x000fe200078e000a */
[----:B------:R-:W-:Y:S01]  /*13b0*/  SHF.L.U32 R12, R0, 0x1, RZ ;  /* 0x00000001000c7819 */ /* 0x000fe200000006ff */
[C---:B------:R-:W-:Y:S01]  /*13c0*/  IMAD R0, R3.reuse, c[0x0][0x1f0], RZ ;  /* 0x00007c0003007a24 */ /* 0x040fe200078e02ff */
[----:B------:R-:W-:Y:S01]  /*13d0*/  @!P0 MOV R2, R20 ;  /* 0x0000001400028202 */ /* 0x000fe20000000f00 */
[----:B------:R-:W-:Y:S01]  /*13e0*/  IMAD R3, R3, c[0x0][0x218], RZ ;  /* 0x0000860003037a24 */ /* 0x000fe200078e02ff */
[----:B------:R-:W-:-:S02]  /*13f0*/  LOP3.LUT R44, R12, 0x2, R13, 0xe2, !PT ;  /* 0x000000020c2c7812 */ /* 0x000fc400078ee20d */
[----:B------:R-:W-:Y:S01]  /*1400*/  IADD3 R10, R157, -0x1, RZ ;  /* 0xffffffff9d0a7810 */ /* 0x000fe20007ffe0ff */
[----:B------:R-:W-:-:S04]  /*1410*/  IMAD.WIDE.U32 R160, R2, c[0x0][0x1f0], R6 ;  /* 0x00007c0002a07a25 */ /* 0x000fc800078e0006 */
[C---:B------:R-:W-:Y:S01]  /*1420*/  IMAD.WIDE.U32 R48, R2.reuse, c[0x0][0x218], R4 ;  /* 0x0000860002307a25 */ /* 0x040fe200078e0004 */
[----:B------:R4:W-:Y:S03]  /*1430*/  STL.64 [R1+0x10], R160 ;  /* 0x000010a001007387 */ /* 0x0009e60000100a00 */
[C---:B------:R-:W-:Y:S01]  /*1440*/  IMAD R0, R2.reuse, c[0x0][0x1f4], R0 ;  /* 0x00007d0002007a24 */ /* 0x040fe200078e0200 */
[----:B------:R4:W-:Y:S01]  /*1450*/  STL.64 [R1+0x18], R48 ;  /* 0x0000183001007387 */ /* 0x0009e20000100a00 */
[----:B------:R-:W-:Y:S02]  /*1460*/  IMAD R2, R2, c[0x0][0x21c], R3 ;  /* 0x0000870002027a24 */ /* 0x000fe400078e0203 */
[----:B------:R-:W-:Y:S01]  /*1470*/  IMAD.IADD R6, R9, 0x1, R14 ;  /* 0x0000000109067824 */ /* 0x000fe200078e020e */
[----:B------:R-:W-:Y:S02]  /*1480*/  IADD3 R159, R161, R0, RZ ;  /* 0x00000000a19f7210 */ /* 0x000fe40007ffe0ff */
[----:B------:R-:W-:-:S03]  /*1490*/  IADD3 R46, R49, R2, RZ ;  /* 0x00000002312e7210 */ /* 0x000fc60007ffe0ff */
[----:B------:R4:W-:Y:S04]  /*14a0*/  STL [R1+0x20], R159 ;  /* 0x0000209f01007387 */ /* 0x0009e80000100800 */
[----:B------:R4:W-:Y:S02]  /*14b0*/  STL [R1+0x24], R46 ;  /* 0x0000242e01007387 */ /* 0x0009e40000100800 */
[----:B------:R-:W2:Y:S04]  /*14c0*/  LDL R16, [R1+0x5c] ;  /* 0x00005c0001107983 */ /* 0x000ea80000100800 */
[----:B------:R-:W3:Y:S01]  /*14d0*/  LDL R14, [R1+0x4c] ;  /* 0x00004c00010e7983 */ /* 0x000ee20000100800 */
[----:B------:R-:W-:Y:S02]  /*14e0*/  IMAD.MOV.U32 R7, RZ, RZ, R6 ;  /* 0x000000ffff077224 */ /* 0x000fe400078e0006 */
[----:B------:R-:W-:-:S02]  /*14f0*/  IMAD R3, R11, c[0x0][0x1c0], RZ ;  /* 0x000070000b037a24 */ /* 0x000fc400078e02ff */
[----:B------:R-:W-:Y:S02]  /*1500*/  IMAD.MOV.U32 R6, RZ, RZ, R8 ;  /* 0x000000ffff067224 */ /* 0x000fe400078e0008 */
[C---:B------:R-:W-:Y:S02]  /*1510*/  IMAD R3, R20.reuse, c[0x0][0x1c4], R3 ;  /* 0x0000710014037a24 */ /* 0x040fe400078e0203 */
[----:B------:R-:W-:Y:S01]  /*1520*/  IMAD.WIDE.U32 R6, R20, c[0x0][0x1c0], R6 ;  /* 0x0000700014067a25 */ /* 0x000fe200078e0006 */
[----:B------:R-:W-:Y:S03]  /*1530*/  BAR.SYNC.DEFER_BLOCKING 0x0 ;  /* 0x0000000000007b1d */ /* 0x000fe60000010000 */
[----:B------:R-:W-:Y:S02]  /*1540*/  IMAD.IADD R3, R7, 0x1, R3 ;  /* 0x0000000107037824 */ /* 0x000fe400078e0203 */
[----:B------:R-:W-:-:S02]  /*1550*/  IMAD R11, R17, c[0x0][0x168], RZ ;  /* 0x00005a00110b7a24 */ /* 0x000fc400078e02ff */
[----:B------:R-:W-:-:S05]  /*1560*/  IMAD.IADD R9, R45, 0x1, R158 ;  /* 0x000000012d097824 */ /* 0x000fca00078e029e */
[----:B------:R-:W-:Y:S02]  /*1570*/  ISETP.GE.AND P1, PT, R9, R11, PT ;  /* 0x0000000b0900720c */ /* 0x000fe40003f26270 */
[----:B------:R-:W-:Y:S02]  /*1580*/  ISETP.GE.AND P6, PT, R18, c[0x0][0x198], PT ;  /* 0x0000660012007a0c */ /* 0x000fe40003fc6270 */
[----:B------:R-:W-:Y:S01]  /*1590*/  ISETP.GE.AND P4, PT, R15, c[0x0][0x198], PT ;  /* 0x000066000f007a0c */ /* 0x000fe20003f86270 */
[----:B------:R-:W-:Y:S02]  /*15a0*/  IMAD.MOV.U32 R153, RZ, RZ, c[0x0][0x1e0] ;  /* 0x00007800ff997624 */ /* 0x000fe400078e00ff */
[----:B------:R-:W-:Y:S02]  /*15b0*/  IMAD.MOV.U32 R154, RZ, RZ, c[0x0][0x1e4] ;  /* 0x00007900ff9a7624 */ /* 0x000fe400078e00ff */
[----:B--2---:R-:W-:-:S04]  /*15c0*/  IMAD.IADD R2, R16, 0x1, R158 ;  /* 0x0000000110027824 */ /* 0x004fc800078e029e */
[----:B------:R-:W-:-:S04]  /*15d0*/  @P5 IMAD.HI.U32 R4, R2, c[0x0][0x2c8], RZ ;  /* 0x0000b20002045a27 */ /* 0x000fc800078e00ff */
[----:B------:R-:W-:Y:S01]  /*15e0*/  IMAD.MOV.U32 R0, RZ, RZ, R2 ;  /* 0x000000ffff007224 */ /* 0x000fe200078e0002 */
[----:B------:R-:W-:-:S04]  /*15f0*/  @P5 SHF.R.U32.HI R0, RZ, c[0x0][0x2cc], R4 ;  /* 0x0000b300ff005a19 */ /* 0x000fc80000011604 */
[--C-:B------:R-:W-:Y:S01]  /*1600*/  SHF.R.S32.HI R5, RZ, 0x1f, R0.reuse ;  /* 0x0000001fff057819 */ /* 0x100fe20000011400 */
[----:B------:R-:W-:-:S04]  /*1610*/  IMAD.MOV R4, RZ, RZ, -R0 ;  /* 0x000000ffff047224 */ /* 0x000fc800078e0a00 */
[----:B------:R-:W-:Y:S02]  /*1620*/  IMAD R4, R4, c[0x0][0x2c4], R2 ;  /* 0x0000b10004047a24 */ /* 0x000fe400078e0202 */
[----:B------:R-:W-:Y:S02]  /*1630*/  IMAD.MOV.U32 R2, RZ, RZ, R6 ;  /* 0x000000ffff027224 */ /* 0x000fe400078e0006 */
[----:B------:R-:W-:Y:S02]  /*1640*/  IMAD R5, R5, c[0x0][0x1b0], RZ ;  /* 0x00006c0005057a24 */ /* 0x000fe400078e02ff */
[----:B------:R-:W-:-:S04]  /*1650*/  IMAD.WIDE.U32 R2, R0, c[0x0][0x1b0], R2 ;  /* 0x00006c0000027a25 */ /* 0x000fc800078e0002 */
[----:B------:R-:W-:Y:S01]  /*1660*/  IMAD R0, R0, c[0x0][0x1b4], R5 ;  /* 0x00006d0000007a24 */ /* 0x000fe200078e0205 */
[----:B------:R-:W-:-:S03]  /*1670*/  SHF.R.S32.HI R5, RZ, 0x1f, R4 ;  /* 0x0000001fff057819 */ /* 0x000fc60000011404 */
[----:B------:R-:W-:Y:S02]  /*1680*/  IMAD.IADD R3, R3, 0x1, R0 ;  /* 0x0000000103037824 */ /* 0x000fe400078e0200 */
[----:B------:R-:W-:Y:S02]  /*1690*/  IMAD R0, R5, c[0x0][0x1a8], RZ ;  /* 0x00006a0005007a24 */ /* 0x000fe400078e02ff */
[----:B------:R-:W-:-:S04]  /*16a0*/  IMAD.WIDE.U32 R2, R4, c[0x0][0x1a8], R2 ;  /* 0x00006a0004027a25 */ /* 0x000fc800078e0002 */
[----:B------:R-:W-:Y:S01]  /*16b0*/  IMAD R0, R4, c[0x0][0x1ac], R0 ;  /* 0x00006b0004007a24 */ /* 0x000fe200078e0200 */
[----:B------:R-:W-:-:S03]  /*16c0*/  LEA R8, P0, R2, c[0x0][0x160], 0x1 ;  /* 0x0000580002087a11 */ /* 0x000fc600078008ff */
[----:B------:R-:W-:-:S05]  /*16d0*/  IMAD.IADD R0, R3, 0x1, R0 ;  /* 0x0000000103007824 */ /* 0x000fca00078e0200 */
[----:B------:R-:W-:Y:S02]  /*16e0*/  LEA.HI.X R0, R2, c[0x0][0x164], R0, 0x1, P0 ;  /* 0x0000590002007a11 */ /* 0x000fe400000f0c00 */
[----:B------:R-:W1:Y:S04]  /*16f0*/  SHFL.IDX PT, R2, R8, RZ, 0x181f ;  /* 0x00181fff08027589 */ /* 0x000e6800000e0000 */
[----:B------:R-:W3:Y:S04]  /*1700*/  SHFL.IDX PT, R3, R0, RZ, 0x181f ;  /* 0x00181fff00037589 */ /* 0x000ee800000e0000 */
[----:B------:R-:W2:Y:S01]  /*1710*/  SHFL.IDX PT, R6, R8, 0x1, 0x181f ;  /* 0x00381f0008067f89 */ /* 0x000ea200000e0000 */
[----:B------:R-:W-:-:S03]  /*1720*/  IADD3 R4, R9, 0x20, RZ ;  /* 0x0000002009047810 */ /* 0x000fc60007ffe0ff */
[----:B------:R-:W5:Y:S01]  /*1730*/  SHFL.IDX PT, R7, R0, 0x1, 0x181f ;  /* 0x00381f0000077f89 */ /* 0x000f6200000e0000 */
[----:B-1----:R-:W-:-:S04]  /*1740*/  @!P1 LEA R12, P0, R15, R2, 0x1 ;  /* 0x000000020f0c9211 */ /* 0x002fc800078008ff */
[----:B---3--:R-:W-:Y:S02]  /*1750*/  @!P1 LEA.HI.X R13, R15, R3, R14, 0x1, P0 ;  /* 0x000000030f0d9211 */ /* 0x008fe400000f0c0e */
[----:B------:R-:W-:Y:S01]  /*1760*/  ISETP.GE.AND P0, PT, R4, R11, PT ;  /* 0x0000000b0400720c */ /* 0x000fe20003f06270 */
[----:B------:R-:W-:Y:S01]  /*1770*/  @!P1 IMAD.WIDE R2, R18, 0x2, R2 ;  /* 0x0000000212029825 */ /* 0x000fe200078e0202 */
[----:B------:R-:W1:Y:S04]  /*1780*/  SHFL.IDX PT, R4, R8, 0x2, 0x181f ;  /* 0x00581f0008047f89 */ /* 0x000e6800000e0000 */
[----:B------:R3:W-:Y:S04]  /*1790*/  @!P1 LDGSTS.E.BYPASS.LTC128B.128 [R228+0x100], [R2.64], !P6 ;  /* 0x0010000002e49fae */ /* 0x0007e8000f101d46 */
[----:B------:R-:W4:Y:S04]  /*17a0*/  SHFL.IDX PT, R5, R0, 0x2, 0x181f ;  /* 0x00581f0000057f89 */ /* 0x000f2800000e0000 */
[----:B------:R2:W-:Y:S01]  /*17b0*/  @!P1 LDGSTS.E.BYPASS.LTC128B.128 [R228+0x4100], [R12.64], !P4 ;  /* 0x041000000ce49fae */ /* 0x0005e2000e101d46 */
[----:B---3--:R-:W-:-:S02]  /*17c0*/  IADD3 R2, R9, 0x40, RZ ;  /* 0x0000004009027810 */ /* 0x008fc40007ffe0ff */
[----:B--2---:R-:W-:-:S04]  /*17d0*/  @!P0 LEA R12, P1, R15, R6, 0x1 ;  /* 0x000000060f0c8211 */ /* 0x004fc800078208ff */
[----:B-----5:R-:W-:Y:S02]  /*17e0*/  @!P0 LEA.HI.X R13, R15, R7, R14, 0x1, P1 ;  /* 0x000000070f0d8211 */ /* 0x020fe400008f0c0e */
[----:B------:R-:W-:Y:S01]  /*17f0*/  ISETP.GE.AND P1, PT, R2, R11, PT ;  /* 0x0000000b0200720c */ /* 0x000fe20003f26270 */
[----:B------:R-:W-:Y:S01]  /*1800*/  @!P0 IMAD.WIDE R6, R18, 0x2, R6 ;  /* 0x0000000212068825 */ /* 0x000fe200078e0206 */
[----:B------:R-:W-:Y:S04]  /*1810*/  SHFL.IDX PT, R2, R8, 0x3, 0x181f ;  /* 0x00781f0008027f89 */ /* 0x000fe800000e0000 */
[----:B------:R2:W3:Y:S01]  /*1820*/  SHFL.IDX PT, R3, R0, 0x3, 0x181f ;  /* 0x00781f0000037f89 */ /* 0x0004e200000e0000 */
[----:B------:R-:W-:-:S03]  /*1830*/  IADD3 R9, R9, 0x60, RZ ;  /* 0x0000006009097810 */ /* 0x000fc60007ffe0ff */
[----:B------:R1:W-:Y:S04]  /*1840*/  @!P0 LDGSTS.E.BYPASS.LTC128B.128 [R228+0x1100], [R6.64], !P6 ;  /* 0x0110000006e48fae */ /* 0x0003e8000f101d46 */
[----:B------:R5:W-:Y:S01]  /*1850*/  @!P0 LDGSTS.E.BYPASS.LTC128B.128 [R228+0x5100], [R12.64], !P4 ;  /* 0x051000000ce48fae */ /* 0x000be2000e101d46 */
[----:B-1----:R-:W-:-:S04]  /*1860*/  @!P1 LEA R6, P0, R15, R4, 0x1 ;  /* 0x000000040f069211 */ /* 0x002fc800078008ff */
[----:B----4-:R-:W-:Y:S02]  /*1870*/  @!P1 LEA.HI.X R7, R15, R5, R14, 0x1, P0 ;  /* 0x000000050f079211 */ /* 0x010fe400000f0c0e */
[----:B------:R-:W-:Y:S01]  /*1880*/  ISETP.GE.AND P0, PT, R9, R11, PT ;  /* 0x0000000b0900720c */ /* 0x000fe20003f06270 */
[----:B------:R-:W-:Y:S01]  /*1890*/  @!P1 IMAD.WIDE R4, R18, 0x2, R4 ;  /* 0x0000000212049825 */ /* 0x000fe200078e0204 */
[----:B--2---:R-:W-:Y:S02]  /*18a0*/  IADD3 R0, -R45, c[0x0][0x1d0], RZ ;  /* 0x000074002d007a10 */ /* 0x004fe40007ffe1ff */
[----:B------:R-:W-:Y:S02]  /*18b0*/  SHF.R.S32.HI R11, RZ, 0x1f, R10 ;  /* 0x0000001fff0b7819 */ /* 0x000fe4000001140a */
[----:B------:R3:W-:Y:S01]  /*18c0*/  @!P1 LDGSTS.E.BYPASS.LTC128B.128 [R228+0x2100], [R4.64], !P6 ;  /* 0x0210000004e49fae */ /* 0x0007e2000f101d46 */
[----:B------:R-:W-:Y:S02]  /*18d0*/  IMAD R0, R10, -0x80, R0 ;  /* 0xffffff800a007824 */ /* 0x000fe400078e0200 */
[----:B------:R-:W-:Y:S01]  /*18e0*/  IMAD R8, R11, c[0x0][0x1e0], RZ ;  /* 0x000078000b087a24 */ /* 0x000fe200078e02ff */
[----:B------:R1:W-:Y:S02]  /*18f0*/  @!P1 LDGSTS.E.BYPASS.LTC128B.128 [R228+0x6100], [R6.64], !P4 ;  /* 0x0610000006e49fae */ /* 0x0003e4000e101d46 */
[----:B------:R-:W-:Y:S01]  /*1900*/  ISETP.GE.AND P1, PT, R0, 0x1, PT ;  /* 0x000000010000780c */ /* 0x000fe20003f26270 */
[----:B------:R-:W-:-:S02]  /*1910*/  IMAD R8, R10, c[0x0][0x1e4], R8 ;  /* 0x000079000a087a24 */ /* 0x000fc400078e0208 */
[----:B---3--:R-:W-:-:S05]  /*1920*/  @!P0 IMAD.WIDE R4, R18, 0x2, R2 ;  /* 0x0000000212048825 */ /* 0x008fca00078e0202 */
[----:B------:R2:W-:Y:S01]  /*1930*/  @!P0 LDGSTS.E.BYPASS.LTC128B.128 [R228+0x3100], [R4.64], !P6 ;  /* 0x0310000004e48fae */ /* 0x0005e2000f101d46 */
[----:B-1----:R-:W-:-:S04]  /*1940*/  @!P0 LEA R6, P6, R15, R2, 0x1 ;  /* 0x000000020f068211 */ /* 0x002fc800078c08ff */
[----:B------:R-:W-:-:S05]  /*1950*/  @!P0 LEA.HI.X R7, R15, R3, R14, 0x1, P6 ;  /* 0x000000030f078211 */ /* 0x000fca00030f0c0e */
[----:B------:R1:W-:Y:S01]  /*1960*/  @!P0 LDGSTS.E.BYPASS.LTC128B.128 [R228+0x7100], [R6.64], !P4 ;  /* 0x0710000006e48fae */ /* 0x0003e2000e101d46 */
[----:B--2---:R-:W-:Y:S01]  /*1970*/  IMAD.WIDE.U32 R4, R10, c[0x0][0x1e0], RZ ;  /* 0x000078000a047a25 */ /* 0x004fe200078e00ff */
[----:B------:R-:W-:Y:S02]  /*1980*/  ISETP.GE.AND P4, PT, R0, 0x41, PT ;  /* 0x000000410000780c */ /* 0x000fe40003f86270 */
[----:B------:R-:W0:Y:S01]  /*1990*/  LDGDEPBAR ;  /* 0x00000000000079af */ /* 0x000e220000000000 */
[----:B------:R-:W-:Y:S01]  /*19a0*/  IMAD.IADD R8, R5, 0x1, R8 ;  /* 0x0000000105087824 */ /* 0x000fe200078e0208 */
[----:B------:R-:W-:-:S04]  /*19b0*/  LEA R2, P6, R4, R160, 0x7 ;  /* 0x000000a004027211 */ /* 0x000fc800078c38ff */
[----:B------:R-:W-:Y:S02]  /*19c0*/  LEA.HI.X R3, R4, R159, R8, 0x7, P6 ;  /* 0x0000009f04037211 */ /* 0x000fe400030f3c08 */
[----:B------:R-:W-:-:S04]  /*19d0*/  @P1 LEA R4, P6, R2, c[0x0][0x1c8], 0x1 ;  /* 0x0000720002041a11 */ /* 0x000fc800078c08ff */
[----:B------:R-:W-:Y:S02]  /*19e0*/  @P1 LEA.HI.X R5, R2, c[0x0][0x1cc], R3, 0x1, P6 ;  /* 0x0000730002051a11 */ /* 0x000fe400030f0c03 */
[----:B------:R-:W-:-:S03]  /*19f0*/  ISETP.GE.AND P6, PT, R0, 0x21, PT ;  /* 0x000000210000780c */ /* 0x000fc60003fc6270 */
[----:B------:R2:W-:Y:S04]  /*1a00*/  @P1 LDGSTS.E.BYPASS.LTC128B.128 [R228+0x8100], [R4.64], !P3 ;  /* 0x0810000004e41fae */ /* 0x0005e8000d901d46 */
[----:B------:R2:W-:Y:S01]  /*1a10*/  @P1 LDGSTS.E.BYPASS.LTC128B.128 [R228+0xc100], [R4.64+0x80], !P2 ;  /* 0x0c10008004e41fae */ /* 0x0005e2000d101d46 */
[----:B------:R-:W-:-:S05]  /*1a20*/  ISETP.GE.AND P1, PT, R0, 0x61, PT ;  /* 0x000000610000780c */ /* 0x000fca0003f26270 */
[----:B-1----:R-:W-:-:S04]  /*1a30*/  @P6 LEA R6, P0, R153, R2, 0x5 ;  /* 0x0000000299066211 */ /* 0x002fc800078028ff */
[----:B------:R-:W-:Y:S02]  /*1a40*/  @P6 LEA.HI.X R0, R153, R3, R154, 0x5, P0 ;  /* 0x0000000399006211 */ /* 0x000fe400000f2c9a */
[----:B------:R-:W-:-:S04]  /*1a50*/  @P6 LEA R8, P0, R6, c[0x0][0x1c8], 0x1 ;  /* 0x0000720006086a11 */ /* 0x000fc800078008ff */
[----:B------:R-:W-:Y:S01]  /*1a60*/  @P6 LEA.HI.X R9, R6, c[0x0][0x1cc], R0, 0x1, P0 ;  /* 0x0000730006096a11 */ /* 0x000fe200000f0c00 */
[----:B------:R-:W-:-:S04]  /*1a70*/  IMAD.SHL.U32 R6, R154, 0x40, RZ ;  /* 0x000000409a067824 */ /* 0x000fc800078e00ff */
[----:B------:R1:W-:Y:S04]  /*1a80*/  @P6 LDGSTS.E.BYPASS.LTC128B.128 [R228+0x9100], [R8.64], !P3 ;  /* 0x0910000008e46fae */ /* 0x0003e8000d901d46 */
[----:B------:R1:W-:Y:S01]  /*1a90*/  @P6 LDGSTS.E.BYPASS.LTC128B.128 [R228+0xd100], [R8.64+0x80], !P2 ;  /* 0x0d10008008e46fae */ /* 0x0003e2000d101d46 */
[----:B--2---:R-:W-:-:S05]  /*1aa0*/  IMAD.WIDE.U32 R4, R153, 0x40, RZ ;  /* 0x0000004099047825 */ /* 0x004fca00078e00ff */
[----:B------:R-:W-:Y:S01]  /*1ab0*/  @P4 IADD3 R0, P0, R2, R4, RZ ;  /* 0x0000000402004210 */ /* 0x000fe20007f1e0ff */
[----:B------:R-:W-:-:S03]  /*1ac0*/  @P1 IMAD R4, R154, 0x60, RZ ;  /* 0x000000609a041824 */ /* 0x000fc600078e02ff */
[----:B------:R-:W-:Y:S01]  /*1ad0*/  @P4 IADD3.X R5, R3, R5, R6, P0, !PT ;  /* 0x0000000503054210 */ /* 0x000fe200007fe406 */
[----:B------:R-:W-:Y:S01]  /*1ae0*/  @P1 IMAD.WIDE.U32 R2, R153, 0x60, R2 ;  /* 0x0000006099021825 */ /* 0x000fe200078e0002 */
[----:B------:R-:W-:-:S04]  /*1af0*/  @P4 LEA R6, P0, R0, c[0x0][0x1c8], 0x1 ;  /* 0x0000720000064a11 */ /* 0x000fc800078008ff */
[----:B------:R-:W-:Y:S01]  /*1b00*/  @P4 LEA.HI.X R7, R0, c[0x0][0x1cc], R5, 0x1, P0 ;  /* 0x0000730000074a11 */ /* 0x000fe200000f0c05 */
[----:B------:R-:W-:Y:S01]  /*1b10*/  @P1 IMAD.IADD R0, R3, 0x1, R4 ;  /* 0x0000000103001824 */ /* 0x000fe200078e0204 */
[----:B------:R-:W-:-:S03]  /*1b20*/  @P1 LEA R4, P0, R2, c[0x0][0x1c8], 0x1 ;  /* 0x0000720002041a11 */ /* 0x000fc600078008ff */
[----:B------:R2:W-:Y:S01]  /*1b30*/  @P4 LDGSTS.E.BYPASS.LTC128B.128 [R228+0xa100], [R6.64], !P3 ;  /* 0x0a10000006e44fae */ /* 0x0005e2000d901d46 */
[----:B------:R-:W-:-:S03]  /*1b40*/  @P1 LEA.HI.X R5, R2, c[0x0][0x1cc], R0, 0x1, P0 ;  /* 0x0000730002051a11 */ /* 0x000fc600000f0c00 */
[----:B------:R2:W-:Y:S04]  /*1b50*/  @P4 LDGSTS.E.BYPASS.LTC128B.128 [R228+0xe100], [R6.64+0x80], !P2 ;  /* 0x0e10008006e44fae */ /* 0x0005e8000d101d46 */
[----:B------:R2:W-:Y:S04]  /*1b60*/  @P1 LDGSTS.E.BYPASS.LTC128B.128 [R228+0xb100], [R4.64], !P3 ;  /* 0x0b10000004e41fae */ /* 0x0005e8000d901d46 */
[----:B------:R2:W-:Y:S04]  /*1b70*/  @P1 LDGSTS.E.BYPASS.LTC128B.128 [R228+0xf100], [R4.64+0x80], !P2 ;  /* 0x0f10008004e41fae */ /* 0x0005e8000d101d46 */
[----:B------:R-:W0:Y:S01]  /*1b80*/  LDGDEPBAR ;  /* 0x00000000000079af */ /* 0x000e220000000000 */
[----:B------:R-:W-:-:S04]  /*1b90*/  DEPBAR.LE SB0, 0x1 ;  /* 0x000080400000791a */ /* 0x000fc80000000000 */
[----:B------:R-:W-:Y:S06]  /*1ba0*/  BAR.SYNC.DEFER_BLOCKING 0x0 ;  /* 0x0000000000007b1d */ /* 0x000fec0000010000 */
[----:B------:R-:W-:Y:S04]  /*1bb0*/  LDSM.16.M88.4 R136, [R224] ;  /* 0x00000000e088783b */ /* 0x000fe80000000200 */
[----:B------:R-:W-:Y:S04]  /*1bc0*/  LDSM.16.M88.4 R140, [R225] ;  /* 0x00000000e18c783b */ /* 0x000fe80000000200 */
[----:B------:R-:W-:Y:S04]  /*1bd0*/  LDSM.16.M88.4 R168, [R227] ;  /* 0x00000000e3a8783b */ /* 0x000fe80000000200 */
[----:B------:R-:W-:Y:S04]  /*1be0*/  LDSM.16.M88.4 R172, [R226] ;  /* 0x00000000e2ac783b */ /* 0x000fe80000000200 */
[----:B------:R-:W-:Y:S04]  /*1bf0*/  LDSM.16.M88.4 R184, [R224+0x4000] ;  /* 0x00400000e0b8783b */ /* 0x000fe80000000200 */
[----:B------:R-:W-:Y:S04]  /*1c00*/  LDSM.16.M88.4 R188, [R225+0x4000] ;  /* 0x00400000e1bc783b */ /* 0x000fe80000000200 */
[----:B------:R-:W-:Y:S04]  /*1c10*/  LDSM.16.M88.4 R192, [R227+0x4000] ;  /* 0x00400000e3c0783b */ /* 0x000fe80000000200 */
[----:B------:R-:W-:Y:S04]  /*1c20*/  LDSM.16.M88.4 R196, [R226+0x4000] ;  /* 0x00400000e2c4783b */ /* 0x000fe80000000200 */
[----:B------:R-:W-:Y:S06]  /*1c30*/  BAR.SYNC.DEFER_BLOCKING 0x0 ;  /* 0x0000000000007b1d */ /* 0x000fec0000010000 */
[----:B------:R-:W-:-:S04]  /*1c40*/  DEPBAR.LE SB0, 0x0 ;  /* 0x000080000000791a */ /* 0x000fc80000000000 */
[----:B------:R-:W-:Y:S06]  /*1c50*/  BAR.SYNC.DEFER_BLOCKING 0x0 ;  /* 0x0000000000007b1d */ /* 0x000fec0000010000 */
[----:B--2---:R-:W5:Y:S04]  /*1c60*/  LDSM.16.M88.4 R4, [R201] ;  /* 0x00000000c904783b */ /* 0x004f680000000200 */
[----:B------:R-:W2:Y:S04]  /*1c70*/  LDSM.16.M88.4 R20, [R201+0x800] ;  /* 0x00080000c914783b */ /* 0x000ea80000000200 */
[----:B------:R-:W3:Y:S04]  /*1c80*/  LDSM.16.M88.4 R24, [R207] ;  /* 0x00000000cf18783b */ /* 0x000ee80000000200 */
[----:B------:R-:W4:Y:S04]  /*1c90*/  LDSM.16.M88.4 R32, [R201+0x1000] ;  /* 0x00100000c920783b */ /* 0x000f280000000200 */
[----:B------:R-:W1:Y:S04]  /*1ca0*/  LDSM.16.M88.4 R36, [R222] ;  /* 0x00000000de24783b */ /* 0x000e680000000200 */
[----:B------:R-:W1:Y:S04]  /*1cb0*/  LDSM.16.M88.4 R28, [R221] ;  /* 0x00000000dd1c783b */ /* 0x000e680000000200 */
[----:B------:R-:W1:Y:S01]  /*1cc0*/  LDSM.16.M88.4 R40, [R201+0x1800] ;  /* 0x00180000c928783b */ /* 0x000e620000000200 */
[C---:B-----5:R-:W-:Y:S08]  /*1cd0*/  HMMA.16816.F32.BF16 R12, R136.reuse, R4, RZ ;  /* 0x00000004880c723c */ /* 0x060ff000000418ff */
[C---:B------:R-:W-:Y:S08]  /*1ce0*/  HMMA.16816.F32.BF16 R4, R136.reuse, R6, RZ ;  /* 0x000000068804723c */ /* 0x040ff000000418ff */
[----:B--2---:R-:W-:Y:S08]  /*1cf0*/  HMMA.16816.F32.BF16 R16, R136, R20, RZ ;  /* 0x000000148810723c */ /* 0x004ff000000418ff */
[C---:B---3--:R-:W-:Y:S08]  /*1d00*/  HMMA.16816.F32.BF16 R108, R140.reuse, R24, R12 ;  /* 0x000000188c6c723c */ /* 0x048ff0000004180c */
[----:B------:R-:W-:Y:S01]  /*1d10*/  HMMA.16816.F32.BF16 R100, R140, R26, R4 ;  /* 0x0000001a8c64723c */ /* 0x000fe20000041804 */
[----:B------:R-:W2:Y:S07]  /*1d20*/  LDSM.16.M88.4 R24, [R220] ;  /* 0x00000000dc18783b */ /* 0x000eae0000000200 */
[C---:B----4-:R-:W-:Y:S08]  /*1d30*/  HMMA.16816.F32.BF16 R4, R136.reuse, R32, RZ ;  /* 0x000000208804723c */ /* 0x050ff000000418ff */
[----:B------:R-:W-:Y:S08]  /*1d40*/  HMMA.16816.F32.BF16 R12, R136, R22, RZ ;  /* 0x00000016880c723c */ /* 0x000ff000000418ff */
[----:B-1----:R-:W-:Y:S08]  /*1d50*/  HMMA.16816.F32.BF16 R96, R140, R36, R16 ;  /* 0x000000248c60723c */ /* 0x002ff00000041810 */
[----:B------:R-:W-:Y:S01]  /*1d60*/  HMMA.16816.F32.BF16 R16, R136, R34, RZ ;  /* 0x000000228810723c */ /* 0x000fe200000418ff */
[----:B------:R-:W1:Y:S01]  /*1d70*/  LDSM.16.M88.4 R32, [R201+0x2000] ;  /* 0x00200000c920783b */ /* 0x000e620000000200 */
[----:B------:R-:W-:-:S02]  /*1d80*/  IMAD R0, R11, c[0x0][0x208], RZ ;  /* 0x000082000b007a24 */ /* 0x000fc400078e02ff */
[----:B------:R-:W-:-:S04]  /*1d90*/  IMAD.WIDE.U32 R2, R10, c[0x0][0x208], RZ ;  /* 0x000082000a027a25 */ /* 0x000fc800078e00ff */
[----:B------:R-:W-:Y:S01]  /*1da0*/  HMMA.16816.F32.BF16 R64, R140, R28, R4 ;  /* 0x0000001c8c40723c */ /* 0x000fe20000041804 */
[----:B------:R-:W-:-:S06]  /*1db0*/  IMAD.MOV.U32 R11, RZ, RZ, c[0x0][0x208] ;  /* 0x00008200ff0b7624 */ /* 0x000fcc00078e00ff */
[----:B------:R-:W-:Y:S01]  /*1dc0*/  IMAD R4, R10, c[0x0][0x20c], R0 ;  /* 0x000083000a047a24 */ /* 0x000fe200078e0200 */
[----:B------:R-:W-:Y:S01]  /*1dd0*/  HMMA.16816.F32.BF16 R20, R136, R40, RZ ;  /* 0x000000288814723c */ /* 0x000fe200000418ff */
[----:B------:R-:W-:Y:S02]  /*1de0*/  LEA R0, P0, R2, R48, 0x7 ;  /* 0x0000003002007211 */ /* 0x000fe400078038ff */
[----:B------:R-:W-:-:S05]  /*1df0*/  IMAD.IADD R3, R3, 0x1, R4 ;  /* 0x0000000103037824 */ /* 0x000fca00078e0204 */
[----:B------:R-:W-:Y:S01]  /*1e00*/  HMMA.16816.F32.BF16 R92, R140, R38, R12 ;  /* 0x000000268c5c723c */ /* 0x000fe2000004180c */
[----:B------:R-:W3:Y:S01]  /*1e10*/  LDSM.16.M88.4 R36, [R201+0x2800] ;  /* 0x00280000c924783b */ /* 0x000ee20000000200 */
[----:B------:R-:W-:Y:S02]  /*1e20*/  IMAD.MOV.U32 R155, RZ, RZ, -0x80 ;  /* 0xffffff80ff9b7424 */ /* 0x000fe400078e00ff */
[----:B------:R-:W-:Y:S01]  /*1e30*/  IMAD.MOV.U32 R5, RZ, RZ, 0x6 ;  /* 0x00000006ff057424 */ /* 0x000fe200078e00ff */
[----:B------:R-:W-:Y:S03]  /*1e40*/  LDSM.16.M88.4 R48, [R216] ;  /* 0x00000000d830783b */ /* 0x000fe60000000200 */
[----:B------:R-:W-:Y:S01]  /*1e50*/  HMMA.16816.F32.BF16 R12, R136, R42, RZ ;  /* 0x0000002a880c723c */ /* 0x000fe200000418ff */
[----:B------:R-:W-:Y:S01]  /*1e60*/  LEA.HI.X R3, R2, R46, R3, 0x7, P0 ;  /* 0x0000002e02037211 */ /* 0x000fe200000f3c03 */
[C---:B------:R-:W-:Y:S01]  /*1e70*/  IMAD.SHL.U32 R52, R11.reuse, 0x40, RZ ;  /* 0x000000400b347824 */ /* 0x040fe200078e00ff */
[----:B------:R-:W-:Y:S01]  /*1e80*/  LEA R2, P0, R0, c[0x0][0x1f8], 0x1 ;  /* 0x00007e0000027a11 */ /* 0x000fe200078008ff */
[----:B------:R-:W-:Y:S01]  /*1e90*/  IMAD R152, R10, R155, c[0x0][0x1d0] ;  /* 0x000074000a987624 */ /* 0x000fe200078e029b */
[----:B------:R-:W-:Y:S01]  /*1ea0*/  LOP3.LUT R4, R44, 0x1, RZ, 0xc0, !PT ;  /* 0x000000012c047812 */ /* 0x000fe200078ec0ff */
[----:B------:R-:W-:Y:S01]  /*1eb0*/  LDSM.16.M88.4 R40, [R218] ;  /* 0x00000000da28783b */ /* 0x000fe20000000200 */
[----:B------:R-:W-:-:S02]  /*1ec0*/  SHF.L.U64.HI R11, R11, R5, c[0x0][0x20c] ;  /* 0x000083000b0b7619 */ /* 0x000fc40000010205 */
[----:B------:R-:W-:Y:S02]  /*1ed0*/  LEA.HI.X R3, R0, c[0x0][0x1fc], R3, 0x1, P0 ;  /* 0x00007f0000037a11 */ /* 0x000fe400000f0c03 */
[----:B------:R-:W-:Y:S01]  /*1ee0*/  IADD3 R6, P6, R52, R2, RZ ;  /* 0x0000000234067210 */ /* 0x000fe20007fde0ff */
[----:B------:R-:W-:Y:S01]  /*1ef0*/  IMAD.IADD R0, R152, 0x1, -R45 ;  /* 0x0000000198007824 */ /* 0x000fe200078e0a2d */
[----:B------:R-:W-:Y:S02]  /*1f00*/  IADD3 R8, P1, P0, R52, 0x80, R2 ;  /* 0x0000008034087810 */ /* 0x000fe4000783e002 */
[----:B------:R-:W-:Y:S01]  /*1f10*/  ISETP.NE.U32.AND P4, PT, R4, 0x1, PT ;  /* 0x000000010400780c */ /* 0x000fe20003f85070 */
[C-C-:B------:R-:W-:Y:S01]  /*1f20*/  IMAD.X R7, R11.reuse, 0x1, R3.reuse, P6 ;  /* 0x000000010b077824 */ /* 0x140fe200030e0603 */
[----:B------:R-:W-:Y:S02]  /*1f30*/  IADD3 R4, P6, R6, R52, RZ ;  /* 0x0000003406047210 */ /* 0x000fe40007fde0ff */
[----:B------:R-:W-:-:S02]  /*1f40*/  IADD3.X R9, R11, RZ, R3, P1, P0 ;  /* 0x000000ff0b097210 */ /* 0x000fc40000fe0403 */
[----:B------:R-:W-:Y:S02]  /*1f50*/  ISETP.LT.OR P0, PT, R0, 0x1, P4 ;  /* 0x000000010000780c */ /* 0x000fe40002701670 */
[----:B------:R-:W-:Y:S01]  /*1f60*/  LOP3.LUT P1, RZ, R44, 0x2, RZ, 0xc0, !PT ;  /* 0x000000022cff7812 */ /* 0x000fe2000782c0ff */
[----:B------:R-:W-:Y:S01]  /*1f70*/  IMAD.X R5, R7, 0x1, R11, P6 ;  /* 0x0000000107057824 */ /* 0x000fe200030e060b */
[----:B------:R-:W-:Y:S01]  /*1f80*/  HMMA.16816.F32.BF16 R72, R140, R30, R16 ;  /* 0x0000001e8c48723c */ /* 0x000fe20000041810 */
[----:B------:R-:W4:Y:S01]  /*1f90*/  LDSM.16.M88.4 R28, [R219] ;  /* 0x00000000db1c783b */ /* 0x000f220000000200 */
[----:B------:R-:W-:-:S03]  /*1fa0*/  ISETP.LT.OR P6, PT, R0, 0x1, !P1 ;  /* 0x000000010000780c */ /* 0x000fc60004fc1670 */
[----:B------:R-:W-:Y:S03]  /*1fb0*/  LDSM.16.M88.4 R44, [R217] ;  /* 0x00000000d92c783b */ /* 0x000fe60000000200 */
[C---:B--2---:R-:W-:Y:S08]  /*1fc0*/  HMMA.16816.F32.BF16 R80, R140.reuse, R24, R20 ;  /* 0x000000188c50723c */ /* 0x044ff00000041814 */
[----:B------:R-:W-:Y:S01]  /*1fd0*/  HMMA.16816.F32.BF16 R104, R140, R26, R12 ;  /* 0x0000001a8c68723c */ /* 0x000fe2000004180c */
[----:B------:R-:W2:Y:S07]  /*1fe0*/  LDSM.16.M88.4 R24, [R201+0x3000] ;  /* 0x00300000c918783b */ /* 0x000eae0000000200 */
[C---:B-1----:R-:W-:Y:S08]  /*1ff0*/  HMMA.16816.F32.BF16 R20, R136.reuse, R32, RZ ;  /* 0x000000208814723c */ /* 0x042ff000000418ff */
[----:B------:R-:W-:Y:S01]  /*2000*/  HMMA.16816.F32.BF16 R16, R136, R34, RZ ;  /* 0x000000228810723c */ /* 0x000fe200000418ff */
[----:B------:R-:W1:Y:S04]  /*2010*/  LDSM.16.M88.4 R32, [R201+0x3800] ;  /* 0x00380000c920783b */ /* 0x000e680000000200 */
[----:B------:R-:W-:Y:S01]  /*2020*/  @!PT LDS RZ, [RZ] ;  /* 0x00000000fffff984 */ /* 0x000fe20000000800 */
[----:B------:R-:W-:Y:S01]  /*2030*/  @!PT LDS RZ, [RZ] ;  /* 0x00000000fffff984 */ /* 0x000fe20000000800 */
[----:B------:R-:W-:Y:S01]  /*2040*/  @!PT LDS RZ, [RZ] ;  /* 0x00000000fffff984 */ /* 0x000fe20000000800 */
[----:B------:R5:W-:Y:S01]  /*2050*/  LDGSTS.E.BYPASS.LTC128B.128 [R228+0x100], [R2.64], !P0 ;  /* 0x0010000002e47fae */ /* 0x000be2000c101d46 */
[----:B------:R-:W-:-:S03]  /*2060*/  ISETP.LT.OR P0, PT, R0, 0x21, P4 ;  /* 0x000000210000780c */ /* 0x000fc60002701670 */
[----:B------:R5:W-:Y:S01]  /*2070*/  LDGSTS.E.BYPASS.LTC128B.128 [R228+0x4100], [R2.64+0x80], !P6 ;  /* 0x0410008002e47fae */ /* 0x000be2000f101d46 */
[C---:B------:R-:W-:Y:S01]  /*2080*/  ISETP.LT.OR P6, PT, R0.reuse, 0x21, !P1 ;  /* 0x000000210000780c */ /* 0x040fe20004fc1670 */
[----:B---3--:R-:W-:Y:S08]  /*2090*/  HMMA.16816.F32.BF16 R12, R136, R36, RZ ;  /* 0x00000024880c723c */ /* 0x008ff000000418ff */
[----:B------:R3:W-:Y:S04]  /*20a0*/  LDGSTS.E.BYPASS.LTC128B.128 [R228+0x1100], [R6.64], !P0 ;  /* 0x0110000006e47fae */ /* 0x0007e8000c101d46 */
[----:B------:R1:W-:Y:S01]  /*20b0*/  LDGSTS.E.BYPASS.LTC128B.128 [R228+0x5100], [R8.64], !P6 ;  /* 0x0510000008e47fae */ /* 0x0003e2000f101d46 */
[----:B------:R-:W-:-:S02]  /*20c0*/  ISETP.LT.OR P6, PT, R0, 0x41, P4 ;  /* 0x000000410000780c */ /* 0x000fc400027c1670 */
[----:B-----5:R-:W-:Y:S01]  /*20d0*/  IADD3 R2, P0, R4, R52, RZ ;  /* 0x0000003404027210 */ /* 0x020fe20007f1e0ff */
[C---:B----4-:R-:W-:Y:S10]  /*20e0*/  HMMA.16816.F32.BF16 R88, R140.reuse, R28, R20 ;  /* 0x0000001c8c58723c */ /* 0x050ff40000041814 */
[----:B------:R3:W-:Y:S01]  /*20f0*/  LDGSTS.E.BYPASS.LTC128B.128 [R228+0x2100], [R4.64], !P6 ;  /* 0x0210000004e47fae */ /* 0x0007e2000f101d46 */
[----:B------:R-:W-:Y:S01]  /*2100*/  IMAD.X R3, R5, 0x1, R11, P0 ;  /* 0x0000000105037824 */ /* 0x000fe200000e060b */
[C---:B------:R-:W-:Y:S01]  /*2110*/  ISETP.LT.OR P0, PT, R0.reuse, 0x41, !P1 ;  /* 0x000000410000780c */ /* 0x040fe20004f01670 */
[C---:B------:R-:W-:Y:S08]  /*2120*/  HMMA.16816.F32.BF16 R84, R140.reuse, R30, R16 ;  /* 0x0000001e8c54723c */ /* 0x040ff00000041810 */
[----:B------:R-:W-:Y:S04]  /*2130*/  HMMA.16816.F32.BF16 R76, R140, R40, R12 ;  /* 0x000000288c4c723c */ /* 0x000fe8000004180c */
[----:B------:R3:W-:Y:S04]  /*2140*/  LDGSTS.E.BYPASS.LTC128B.128 [R228+0x6100], [R4.64+0x80], !P0 ;  /* 0x0610008004e47fae */ /* 0x0007e8000c101d46 */
[C---:B------:R-:W-:Y:S08]  /*2150*/  HMMA.16816.F32.BF16 R28, R136.reuse, R38, RZ ;  /* 0x00000026881c723c */ /* 0x040ff000000418ff */
[C---:B--2---:R-:W-:Y:S08]  /*2160*/  HMMA.16816.F32.BF16 R16, R136.reuse, R26, RZ ;  /* 0x0000001a8810723c */ /* 0x044ff000000418ff */
[C---:B-1----:R-:W-:Y:S08]  /*2170*/  HMMA.16816.F32.BF16 R12, R136.reuse, R32, RZ ;  /* 0x00000020880c723c */ /* 0x042ff000000418ff */
[----:B---3--:R-:W-:Y:S01]  /*2180*/  HMMA.16816.F32.BF16 R4, R136, R34, RZ ;  /* 0x000000228804723c */ /* 0x008fe200000418ff */
[----:B------:R-:W-:-:S02]  /*2190*/  ISETP.LT.OR P4, PT, R0, 0x61, P4 ;  /* 0x000000610000780c */ /* 0x000fc40002781670 */
[----:B------:R-:W-:-:S05]  /*21a0*/  ISETP.LT.OR P1, PT, R0, 0x61, !P1 ;  /* 0x000000610000780c */ /* 0x000fca0004f21670 */
[C---:B------:R-:W-:Y:S06]  /*21b0*/  HMMA.16816.F32.BF16 R68, R140.reuse, R42, R28 ;  /* 0x0000002a8c44723c */ /* 0x040fec000004181c */
[----:B------:R1:W-:Y:S02]  /*21c0*/  LDGSTS.E.BYPASS.LTC128B.128 [R228+0x3100], [R2.64], !P4 ;  /* 0x0310000002e47fae */ /* 0x0003e4000e101d46 */
[C---:B------:R-:W-:Y:S02]  /*21d0*/  HMMA.16816.F32.BF16 R56, R140.reuse, R46, R16 ;  /* 0x0000002e8c38723c */ /* 0x040fe40000041810 */
[----:B------:R1:W-:Y:S04]  /*21e0*/  LDGSTS.E.BYPASS.LTC128B.128 [R228+0x7100], [R2.64+0x80], !P1 ;  /* 0x0710008002e47fae */ /* 0x0003e8000c901d46 */
[----:B------:R-:W2:Y:S02]  /*21f0*/  LDSM.16.M88.4 R36, [R205+0x800] ;  /* 0x00080000cd24783b */ /* 0x000ea40000000200 */
[----:B------:R-:W-:Y:S02]  /*2200*/  HMMA.16816.F32.BF16 R52, R140, R48, R12 ;  /* 0x000000308c34723c */ /* 0x000fe4000004180c */
[----:B------:R-:W3:Y:S04]  /*2210*/  LDSM.16.M88.4 R28, [R205+0x1000] ;  /* 0x00100000cd1c783b */ /* 0x000ee80000000200 */
[----:B------:R-:W4:Y:S02]  /*2220*/  LDSM.16.M88.4 R16, [R205+0x1800] ;  /* 0x00180000cd10783b */ /* 0x000f240000000200 */
[----:B------:R-:W-:Y:S02]  /*2230*/  HMMA.16816.F32.BF16 R20, R136, R24, RZ ;  /* 0x000000188814723c */ /* 0x000fe400000418ff */
[----:B------:R-:W-:Y:S04]  /*2240*/  LDSM.16.M88.4 R24, [R205] ;  /* 0x00000000cd18783b */ /* 0x000fe80000000200 */
[----:B------:R-:W-:Y:S02]  /*2250*/  LDSM.16.M88.4 R12, [R205+0x2800] ;  /* 0x00280000cd0c783b */ /* 0x000fe40000000200 */
[C---:B------:R-:W-:Y:S02]  /*2260*/  HMMA.16816.F32.BF16 R48, R140.reuse, R50, R4 ;  /* 0x000000328c30723c */ /* 0x040fe40000041804 */
[----:B------:R-:W5:Y:S04]  /*2270*/  LDSM.16.M88.4 R4, [R205+0x2000] ;  /* 0x00200000cd04783b */ /* 0x000f680000000200 */
[----:B------:R-:W-:Y:S04]  /*2280*/  LDSM.16.M88.4 R132, [R205+0x4000] ;  /* 0x00400000cd84783b */ /* 0x000fe80000000200 */
[----:B------:R-:W-:Y:S04]  /*2290*/  LDSM.16.M88.4 R148, [R202+0x7000] ;  /* 0x00700000ca94783b */ /* 0x000fe80000000200 */
[----:B------:R-:W0:Y:S02]  /*22a0*/  LDGDEPBAR ;  /* 0x00000000000079af */ /* 0x000e240000000000 */
[----:B------:R-:W-:Y:S02]  /*22b0*/  HMMA.16816.F32.BF16 R60, R140, R44, R20 ;  /* 0x0000002c8c3c723c */ /* 0x000fe40000041814 */
[----:B------:R-:W1:Y:S06]  /*22c0*/  LDSM.16.M88.4 R20, [R205+0x3000] ;  /* 0x00300000cd14783b */ /* 0x000e6c0000000200 */
[C---:B--2---:R-:W-:Y:S08]  /*22d0*/  HMMA.16816.F32.BF16 R40, R168.reuse, R36, R96 ;  /* 0x00000024a828723c */ /* 0x044ff00000041860 */
[C---:B---3--:R-:W-:Y:S08]  /*22e0*/  HMMA.16816.F32.BF16 R64, R168.reuse, R28, R64 ;  /* 0x0000001ca840723c */ /* 0x048ff00000041840 */
[C---:B------:R-:W-:Y:S01]  /*22f0*/  HMMA.16816.F32.BF16 R72, R168.reuse, R30, R72 ;  /* 0x0000001ea848723c */ /* 0x040fe20000041848 */
[----:B------:R-:W2:Y:S07]  /*2300*/  LDSM.16.M88.4 R28, [R205+0x3800] ;  /* 0x00380000cd1c783b */ /* 0x000eae0000000200 */
[C---:B----4-:R-:W-:Y:S08]  /*2310*/  HMMA.16816.F32.BF16 R80, R168.reuse, R16, R80 ;  /* 0x00000010a850723c */ /* 0x050ff00000041850 */
[C---:B------:R-:W-:Y:S01]  /*2320*/  HMMA.16816.F32.BF16 R104, R168.reuse, R18, R104 ;  /* 0x00000012a868723c */ /* 0x040fe20000041868 */
[----:B------:R-:W3:Y:S07]  /*2330*/  LDSM.16.M88.4 R16, [R202] ;  /* 0x00000000ca10783b */ /* 0x000eee0000000200 */
[C---:B-----5:R-:W-:Y:S08]  /*2340*/  HMMA.16816.F32.BF16 R88, R168.reuse, R4, R88 ;  /* 0x00000004a858723c */ /* 0x060ff00000041858 */
[C---:B------:R-:W-:Y:S01]  /*2350*/  HMMA.16816.F32.BF16 R96, R168.reuse, R6, R84 ;  /* 0x00000006a860723c */ /* 0x040fe20000041854 */
[----:B------:R-:W4:Y:S07]  /*2360*/  LDSM.16.M88.4 R4, [R202+0x800] ;  /* 0x00080000ca04783b */ /* 0x000f2e0000000200 */
[C---:B------:R-:W-:Y:S08]  /*2370*/  HMMA.16816.F32.BF16 R44, R168.reuse, R24, R108 ;  /* 0x00000018a82c723c */ /* 0x040ff0000004186c */
[C---:B------:R-:W-:Y:S01]  /*2380*/  HMMA.16816.F32.BF16 R32, R168.reuse, R26, R100 ;  /* 0x0000001aa820723c */ /* 0x040fe20000041864 */
[----:B------:R-:W5:Y:S07]  /*2390*/  LDSM.16.M88.4 R24, [R202+0x1800] ;  /* 0x00180000ca18783b */ /* 0x000f6e0000000200 */
[C---:B------:R-:W-:Y:S08]  /*23a0*/  HMMA.16816.F32.BF16 R36, R168.reuse, R38, R92 ;  /* 0x00000026a824723c */ /* 0x040ff0000004185c */
[C---:B-1----:R-:W-:Y:S08]  /*23b0*/  HMMA.16816.F32.BF16 R112, R168.reuse, R20, R60 ;  /* 0x00000014a870723c */ /* 0x042ff0000004183c */
[C---:B------:R-:W-:Y:S01]  /*23c0*/  HMMA.16816.F32.BF16 R92, R168.reuse, R22, R56 ;  /* 0x00000016a85c723c */ /* 0x040fe20000041838 */
[----:B------:R-:W1:Y:S04]  /*23d0*/  LDSM.16.M88.4 R20, [R202+0x2800] ;  /* 0x00280000ca14783b */ /* 0x000e680000000200 */
[----:B------:R-:W-:Y:S03]  /*23e0*/  LDSM.16.M88.4 R56, [R202+0x2000] ;  /* 0x00200000ca38783b */ /* 0x000fe60000000200 */
[C---:B------:R-:W-:Y:S08]  /*23f0*/  HMMA.16816.F32.BF16 R100, R168.reuse, R12, R76 ;  /* 0x0000000ca864723c */ /* 0x040ff0000004184c */
[C---:B------:R-:W-:Y:S01]  /*2400*/  HMMA.16816.F32.BF16 R108, R168.reuse, R14, R68 ;  /* 0x0000000ea86c723c */ /* 0x040fe20000041844 */
[----:B------:R-:W1:Y:S07]  /*2410*/  LDSM.16.M88.4 R12, [R202+0x1000] ;  /* 0x00100000ca0c783b */ /* 0x000e6e0000000200 */
[----:B--2---:R-:W-:Y:S08]  /*2420*/  HMMA.16816.F32.BF16 R76, R168, R30, R48 ;  /* 0x0000001ea84c723c */ /* 0x004ff00000041830 */
[C---:B---3--:R-:W-:Y:S08]  /*2430*/  HMMA.16816.F32.BF16 R68, R172.reuse, R16, R44 ;  /* 0x00000010ac44723c */ /* 0x048ff0000004182c */
[----:B------:R-:W-:Y:S01]  /*2440*/  HMMA.16816.F32.BF16 R60, R172, R18, R32 ;  /* 0x00000012ac3c723c */ /* 0x000fe20000041820 */
[----:B------:R-:W2:Y:S04]  /*2450*/  LDSM.16.M88.4 R16, [R202+0x3800] ;  /* 0x00380000ca10783b */ /* 0x000ea80000000200 */
[----:B------:R-:W-:Y:S03]  /*2460*/  LDSM.16.M88.4 R32, [R201+0x4000] ;  /* 0x00400000c920783b */ /* 0x000fe60000000200 */
[----:B------:R-:W-:Y:S08]  /*2470*/  HMMA.16816.F32.BF16 R84, R168, R28, R52 ;  /* 0x0000001ca854723c */ /* 0x000ff00000041834 */
[C---:B----4-:R-:W-:Y:S08]  /*2480*/  HMMA.16816.F32.BF16 R48, R172.reuse, R6, R36 ;  /* 0x00000006ac30723c */ /* 0x050ff00000041824 */
[C---:B------:R-:W-:Y:S01]  /*2490*/  HMMA.16816.F32.BF16 R52, R172.reuse, R4, R40 ;  /* 0x00000004ac34723c */ /* 0x040fe20000041828 */
[----:B------:R-:W3:Y:S07]  /*24a0*/  LDSM.16.M88.4 R4, [R202+0x3000] ;  /* 0x00300000ca04783b */ /* 0x000eee0000000200 */
[C---:B-----5:R-:W-:Y:S08]  /*24b0*/  HMMA.16816.F32.BF16 R36, R172.reuse, R24, R80 ;  /* 0x00000018ac24723c */ /* 0x060ff00000041850 */
[C---:B------:R-:W-:Y:S01]  /*24c0*/  HMMA.16816.F32.BF16 R28, R172.reuse, R26, R104 ;  /* 0x0000001aac1c723c */ /* 0x040fe20000041868 */
[----:B------:R-:W4:Y:S07]  /*24d0*/  LDSM.16.M88.4 R24, [R201+0x4800] ;  /* 0x00480000c918783b */ /* 0x000f2e0000000200 */
[C---:B-1----:R-:W-:Y:S08]  /*24e0*/  HMMA.16816.F32.BF16 R100, R172.reuse, R20, R100 ;  /* 0x00000014ac64723c */ /* 0x042ff00000041864 */
[C---:B------:R-:W-:Y:S01]  /*24f0*/  HMMA.16816.F32.BF16 R108, R172.reuse, R22, R108 ;  /* 0x00000016ac6c723c */ /* 0x040fe2000004186c */
[----:B------:R-:W1:Y:S07]  /*2500*/  LDSM.16.M88.4 R20, [R201+0x5000] ;  /* 0x00500000c914783b */ /* 0x000e6e0000000200 */
[C---:B------:R-:W-:Y:S01]  /*2510*/  HMMA.16816.F32.BF16 R44, R172.reuse, R12, R64 ;  /* 0x0000000cac2c723c */ /* 0x040fe20000041840 */
[----:B------:R-:W-:Y:S07]  /*2520*/  LDSM.16.M88.4 R64, [R215] ;  /* 0x00000000d740783b */ /* 0x000fee0000000200 */
[C---:B------:R-:W-:Y:S01]  /*2530*/  HMMA.16816.F32.BF16 R40, R172.reuse, R14, R72 ;  /* 0x0000000eac28723c */ /* 0x040fe20000041848 */
[----:B------:R-:W5:Y:S07]  /*2540*/  LDSM.16.M88.4 R12, [R201+0x5800] ;  /* 0x00580000c90c783b */ /* 0x000f6e0000000200 */
[C---:B------:R-:W-:Y:S08]  /*2550*/  HMMA.16816.F32.BF16 R72, R172.reuse, R56, R88 ;  /* 0x00000038ac48723c */ /* 0x040ff00000041858 */
[C---:B--2---:R-:W-:Y:S08]  /*2560*/  HMMA.16816.F32.BF16 R120, R172.reuse, R16, R84 ;  /* 0x00000010ac78723c */ /* 0x044ff00000041854 */
[C---:B------:R-:W-:Y:S01]  /*2570*/  HMMA.16816.F32.BF16 R116, R172.reuse, R18, R76 ;  /* 0x00000012ac74723c */ /* 0x040fe2000004184c */
[----:B------:R-:W2:Y:S07]  /*2580*/  LDSM.16.M88.4 R16, [R201+0x6800] ;  /* 0x00680000c910783b */ /* 0x000eae0000000200 */
[C---:B------:R-:W-:Y:S01]  /*2590*/  HMMA.16816.F32.BF16 R88, R172.reuse, R58, R96 ;  /* 0x0000003aac58723c */ /* 0x040fe20000041860 */
[----:B------:R-:W-:Y:S07]  /*25a0*/  LDSM.16.M88.4 R56, [R213] ;  /* 0x00000000d538783b */ /* 0x000fee0000000200 */
[C---:B---3--:R-:W-:Y:S08]  /*25b0*/  HMMA.16816.F32.BF16 R128, R172.reuse, R4, R112 ;  /* 0x00000004ac80723c */ /* 0x048ff00000041870 */
[----:B------:R-:W-:Y:S01]  /*25c0*/  HMMA.16816.F32.BF16 R124, R172, R6, R92 ;  /* 0x00000006ac7c723c */ /* 0x000fe2000004185c */
[----:B------:R-:W3:Y:S07]  /*25d0*/  LDSM.16.M88.4 R4, [R201+0x6000] ;  /* 0x00600000c904783b */ /* 0x000eee0000000200 */
[C---:B----4-:R-:W-:Y:S01]  /*25e0*/  HMMA.16816.F32.BF16 R96, R184.reuse, R26, R48 ;  /* 0x0000001ab860723c */ /* 0x050fe20000041830 */
[----:B------:R-:W4:Y:S07]  /*25f0*/  LDSM.16.M88.4 R48, [R201+0x7000] ;  /* 0x00700000c930783b */ /* 0x000f2e0000000200 */
[C---:B------:R-:W-:Y:S01]  /*2600*/  HMMA.16816.F32.BF16 R76, R184.reuse, R32, R68 ;  /* 0x00000020b84c723c */ /* 0x040fe20000041844 */
[----:B------:R-:W2:Y:S07]  /*2610*/  LDSM.16.M88.4 R68, [R201+0x7800] ;  /* 0x00780000c944783b */ /* 0x000eae0000000200 */
[C---:B------:R-:W-:Y:S01]  /*2620*/  HMMA.16816.F32.BF16 R112, R184.reuse, R34, R60 ;  /* 0x00000022b870723c */ /* 0x040fe2000004183c */
[----:B------:R-:W2:Y:S04]  /*2630*/  LDSM.16.M88.4 R60, [R214] ;  /* 0x00000000d63c783b */ /* 0x000ea80000000200 */
[----:B------:R-:W-:Y:S03]  /*2640*/  LDSM.16.M88.4 R32, [R210] ;  /* 0x00000000d220783b */ /* 0x000fe60000000200 */
[C---:B------:R-:W-:Y:S08]  /*2650*/  HMMA.16816.F32.BF16 R104, R184.reuse, R24, R52 ;  /* 0x00000018b868723c */ /* 0x040ff00000041834 */
[C---:B-1----:R-:W-:Y:S01]  /*2660*/  HMMA.16816.F32.BF16 R92, R184.reuse, R20, R44 ;  /* 0x00000014b85c723c */ /* 0x042fe2000004182c */
[----:B------:R-:W1:Y:S07]  /*2670*/  LDSM.16.M88.4 R44, [R212] ;  /* 0x00000000d42c783b */ /* 0x000e6e0000000200 */
[C---:B-----5:R-:W-:Y:S01]  /*2680*/  HMMA.16816.F32.BF16 R80, R184.reuse, R12, R36 ;  /* 0x0000000cb850723c */ /* 0x060fe20000041824 */
[----:B------:R-:W5:Y:S07]  /*2690*/  LDSM.16.M88.4 R36, [R211] ;  /* 0x00000000d324783b */ /* 0x000f6e0000000200 */
[C---:B------:R-:W-:Y:S01]  /*26a0*/  HMMA.16816.F32.BF16 R52, R184.reuse, R14, R28 ;  /* 0x0000000eb834723c */ /* 0x040fe2000004181c */
[----:B------:R-:W1:Y:S07]  /*26b0*/  LDSM.16.M88.4 R28, [R209] ;  /* 0x00000000d11c783b */ /* 0x000e6e0000000200 */
[C---:B------:R-:W-:Y:S08]  /*26c0*/  HMMA.16816.F32.BF16 R84, R184.reuse, R22, R40 ;  /* 0x00000016b854723c */ /* 0x040ff00000041828 */
[C---:B--2---:R-:W-:Y:S08]  /*26d0*/  HMMA.16816.F32.BF16 R20, R184.reuse, R16, R100 ;  /* 0x00000010b814723c */ /* 0x044ff00000041864 */
[C---:B------:R-:W-:Y:S08]  /*26e0*/  HMMA.16816.F32.BF16 R16, R184.reuse, R18, R108 ;  /* 0x00000012b810723c */ /* 0x040ff0000004186c */
[C---:B---3--:R-:W-:Y:S01]  /*26f0*/  HMMA.16816.F32.BF16 R24, R184.reuse, R6, R88 ;  /* 0x00000006b818723c */ /* 0x048fe20000041858 */
[----:B------:R-:W-:Y:S07]  /*2700*/  LDSM.16.M88.4 R88, [R205+0x5000] ;  /* 0x00500000cd58783b */ /* 0x000fee0000000200 */
[C---:B----4-:R-:W-:Y:S08]  /*2710*/  HMMA.16816.F32.BF16 R12, R184.reuse, R48, R128 ;  /* 0x00000030b80c723c */ /* 0x050ff00000041880 */
[----:B------:R-:W-:Y:S01]  /*2720*/  HMMA.16816.F32.BF16 R40, R184, R4, R72 ;  /* 0x00000004b828723c */ /* 0x000fe20000041848 */
[----:B------:R-:W2:Y:S07]  /*2730*/  LDSM.16.M88.4 R72, [R208] ;  /* 0x00000000d048783b */ /* 0x000eae0000000200 */
[----:B------:R-:W-:Y:S01]  /*2740*/  HMMA.16816.F32.BF16 R144, R188, R58, R84 ;  /* 0x0000003abc90723c */ /* 0x000fe20000041854 */
[----:B------:R-:W3:Y:S07]  /*2750*/  LDSM.16.M88.4 R84, [R205+0x4800] ;  /* 0x00480000cd54783b */ /* 0x000eee0000000200 */
[C---:B------:R-:W-:Y:S08]  /*2760*/  HMMA.16816.F32.BF16 R4, R184.reuse, R50, R124 ;  /* 0x00000032b804723c */ /* 0x040ff0000004187c */
[C---:B------:R-:W-:Y:S08]  /*2770*/  HMMA.16816.F32.BF16 R48, R184.reuse, R68, R120 ;  /* 0x00000044b830723c */ /* 0x040ff00000041878 */
[----:B------:R-:W-:Y:S08]  /*2780*/  HMMA.16816.F32.BF16 R68, R184, R70, R116 ;  /* 0x00000046b844723c */ /* 0x000ff00000041874 */
[C---:B------:R-:W-:Y:S08]  /*2790*/  HMMA.16816.F32.BF16 R120, R188.reuse, R60, R104 ;  /* 0x0000003cbc78723c */ /* 0x040ff00000041868 */
[C---:B------:R-:W-:Y:S01]  /*27a0*/  HMMA.16816.F32.BF16 R108, R188.reuse, R62, R96 ;  /* 0x0000003ebc6c723c */ /* 0x040fe20000041860 */
[----:B------:R-:W-:Y:S07]  /*27b0*/  LDSM.16.M88.4 R60, [R202+0x4800] ;  /* 0x00480000ca3c783b */ /* 0x000fee0000000200 */
[C---:B-1----:R-:W-:Y:S08]  /*27c0*/  HMMA.16816.F32.BF16 R128, R188.reuse, R44, R80 ;  /* 0x0000002cbc80723c */ /* 0x042ff00000041850 */
[C---:B------:R-:W-:Y:S01]  /*27d0*/  HMMA.16816.F32.BF16 R104, R188.reuse, R32, R20 ;  /* 0x00000020bc68723c */ /* 0x040fe20000041814 */
[----:B------:R-:W1:Y:S07]  /*27e0*/  LDSM.16.M88.4 R20, [R205+0x6000] ;  /* 0x00600000cd14783b */ /* 0x000e6e0000000200 */
[C---:B------:R-:W-:Y:S01]  /*27f0*/  HMMA.16816.F32.BF16 R100, R188.reuse, R34, R16 ;  /* 0x00000022bc64723c */ /* 0x040fe20000041810 */
[----:B------:R-:W4:Y:S04]  /*2800*/  LDSM.16.M88.4 R16, [R205+0x6800] ;  /* 0x00680000cd10783b */ /* 0x000f280000000200 */
[----:B------:R-:W-:Y:S03]  /*2810*/  LDSM.16.M88.4 R32, [R205+0x7800] ;  /* 0x00780000cd20783b */ /* 0x000fe60000000200 */
[C---:B------:R-:W-:Y:S08]  /*2820*/  HMMA.16816.F32.BF16 R92, R188.reuse, R56, R92 ;  /* 0x00000038bc5c723c */ /* 0x040ff0000004185c */
[C---:B-----5:R-:W-:Y:S01]  /*2830*/  HMMA.16816.F32.BF16 R96, R188.reuse, R38, R24 ;  /* 0x00000026bc60723c */ /* 0x060fe20000041818 */
[----:B------:R-:W5:Y:S07]  /*2840*/  LDSM.16.M88.4 R24, [R205+0x5800] ;  /* 0x00580000cd18783b */ /* 0x000f6e0000000200 */
[C---:B------:R-:W-:Y:S01]  /*2850*/  HMMA.16816.F32.BF16 R80, R188.reuse, R28, R12 ;  /* 0x0000001cbc50723c */ /* 0x040fe2000004180c */
[----:B------:R-:W1:Y:S07]  /*2860*/  LDSM.16.M88.4 R12, [R205+0x7000] ;  /* 0x00700000cd0c783b */ /* 0x000e6e0000000200 */
[C---:B------:R-:W-:Y:S08]  /*2870*/  HMMA.16816.F32.BF16 R76, R188.reuse, R64, R76 ;  /* 0x00000040bc4c723c */ /* 0x040ff0000004184c */
[C---:B------:R-:W-:Y:S01]  /*2880*/  HMMA.16816.F32.BF16 R112, R188.reuse, R66, R112 ;  /* 0x00000042bc70723c */ /* 0x040fe20000041870 */
[----:B------:R-:W1:Y:S07]  /*2890*/  LDSM.16.M88.4 R64, [R202+0x4000] ;  /* 0x00400000ca40783b */ /* 0x000e6e0000000200 */
[C---:B------:R-:W-:Y:S08]  /*28a0*/  HMMA.16816.F32.BF16 R116, R188.reuse, R36, R40 ;  /* 0x00000024bc74723c */ /* 0x040ff00000041828 */
[C---:B------:R-:W-:Y:S08]  /*28b0*/  HMMA.16816.F32.BF16 R4, R188.reuse, R30, R4 ;  /* 0x0000001ebc04723c */ /* 0x040ff00000041804 */
[C---:B------:R-:W-:Y:S08]  /*28c0*/  HMMA.16816.F32.BF16 R124, R188.reuse, R46, R52 ;  /* 0x0000002ebc7c723c */ /* 0x040ff00000041834 */
[C---:B--2---:R-:W-:Y:S08]  /*28d0*/  HMMA.16816.F32.BF16 R28, R188.reuse, R72, R48 ;  /* 0x00000048bc1c723c */ /* 0x044ff00000041830 */
[----:B------:R-:W-:Y:S01]  /*28e0*/  HMMA.16816.F32.BF16 R36, R188, R74, R68 ;  /* 0x0000004abc24723c */ /* 0x000fe20000041844 */
[----:B------:R-:W2:Y:S07]  /*28f0*/  LDSM.16.M88.4 R68, [R202+0x5000] ;  /* 0x00500000ca44783b */ /* 0x000eae0000000200 */
[C---:B------:R-:W-:Y:S01]  /*2900*/  HMMA.16816.F32.BF16 R40, R192.reuse, R88, R92 ;  /* 0x00000058c028723c */ /* 0x040fe2000004185c */
[----:B------:R-:W2:Y:S07]  /*2910*/  LDSM.16.M88.4 R92, [R202+0x5800] ;  /* 0x00580000ca5c783b */ /* 0x000eae0000000200 */
[C---:B------:R-:W-:Y:S08]  /*2920*/  HMMA.16816.F32.BF16 R56, R192.reuse, R132, R76 ;  /* 0x00000084c038723c */ /* 0x040ff0000004184c */
[C---:B------:R-:W-:Y:S01]  /*2930*/  HMMA.16816.F32.BF16 R52, R192.reuse, R134, R112 ;  /* 0x00000086c034723c */ /* 0x040fe20000041870 */
[----:B------:R-:W-:Y:S07]  /*2940*/  LDSM.16.M88.4 R132, [R202+0x6800] ;  /* 0x00680000ca84783b */ /* 0x000fee0000000200 */
[C---:B---3--:R-:W-:Y:S01]  /*2950*/  HMMA.16816.F32.BF16 R44, R192.reuse, R86, R108 ;  /* 0x00000056c02c723c */ /* 0x048fe2000004186c */
[----:B------:R-:W3:Y:S07]  /*2960*/  LDSM.16.M88.4 R108, [R202+0x6000] ;  /* 0x00600000ca6c783b */ /* 0x000eee0000000200 */
[----:B------:R-:W-:Y:S01]  /*2970*/  HMMA.16816.F32.BF16 R72, R192, R90, R144 ;  /* 0x0000005ac048723c */ /* 0x000fe20000041890 */
[----:B------:R-:W2:Y:S01]  /*2980*/  LDSM.16.M88.4 R144, [R202+0x7800] ;  /* 0x00780000ca90783b */ /* 0x000ea20000000200 */
[----:B------:R-:W-:Y:S01]  /*2990*/  ISETP.GT.AND P0, PT, R10, R156, PT ;  /* 0x0000009c0a00720c */ /* 0x000fe20003f04270 */
[----:B------:R-:W-:-:S05]  /*29a0*/  DEPBAR.LE SB0, 0x0 ;  /* 0x000080000000791a */ /* 0x000fca0000000000 */
[C---:B-1----:R-:W-:Y:S08]  /*29b0*/  HMMA.16816.F32.BF16 R88, R192.reuse, R20, R116 ;  /* 0x00000014c058723c */ /* 0x042ff00000041874 */
[C---:B------:R-:W-:Y:S08]  /*29c0*/  HMMA.16816.F32.BF16 R96, R192.reuse, R22, R96 ;  /* 0x00000016c060723c */ /* 0x040ff00000041860 */
[C---:B----4-:R-:W-:Y:S08]  /*29d0*/  HMMA.16816.F32.BF16 R104, R192.reuse, R16, R104 ;  /* 0x00000010c068723c */ /* 0x050ff00000041868 */
[C---:B------:R-:W-:Y:S08]  /*29e0*/  HMMA.16816.F32.BF16 R100, R192.reuse, R18, R100 ;  /* 0x00000012c064723c */ /* 0x040ff00000041864 */
[C---:B------:R-:W-:Y:S08]  /*29f0*/  HMMA.16816.F32.BF16 R48, R192.reuse, R84, R120 ;  /* 0x00000054c030723c */ /* 0x040ff00000041878 */
[C---:B-----5:R-:W-:Y:S08]  /*2a00*/  HMMA.16816.F32.BF16 R76, R192.reuse, R24, R128 ;  /* 0x00000018c04c723c */ /* 0x060ff00000041880 */
[C---:B------:R-:W-:Y:S08]  /*2a10*/  HMMA.16816.F32.BF16 R20, R192.reuse, R12, R80 ;  /* 0x0000000cc014723c */ /* 0x040ff00000041850 */
[C---:B------:R-:W-:Y:S08]  /*2a20*/  HMMA.16816.F32.BF16 R16, R192.reuse, R14, R4 ;  /* 0x0000000ec010723c */ /* 0x040ff00000041804 */
[C---:B------:R-:W-:Y:S08]  /*2a30*/  HMMA.16816.F32.BF16 R84, R192.reuse, R26, R124 ;  /* 0x0000001ac054723c */ /* 0x040ff0000004187c */
[C---:B------:R-:W-:Y:S08]  /*2a40*/  HMMA.16816.F32.BF16 R12, R192.reuse, R32, R28 ;  /* 0x00000020c00c723c */ /* 0x040ff0000004181c */
[----:B------:R-:W-:Y:S01]  /*2a50*/  HMMA.16816.F32.BF16 R4, R192, R34, R36 ;  /* 0x00000022c004723c */ /* 0x000fe20000041824 */
[----:B------:R-:W-:Y:S07]  /*2a60*/  BSSY B0, `(.L_x_68) ;  /* 0x0000033000007945 */ /* 0x000fee0003800000 */
[C---:B------:R-:W-:Y:S08]  /*2a70*/  HMMA.16816.F32.BF16 R120, R196.reuse, R64, R56 ;  /* 0x00000040c478723c */ /* 0x040ff00000041838 */
[C---:B------:R-:W-:Y:S08]  /*2a80*/  HMMA.16816.F32.BF16 R116, R196.reuse, R66, R52 ;  /* 0x00000042c474723c */ /* 0x040ff00000041834 */
[C---:B------:R-:W-:Y:S08]  /*2a90*/  HMMA.16816.F32.BF16 R112, R196.reuse, R60, R48 ;  /* 0x0000003cc470723c */ /* 0x040ff00000041830 */
[C---:B--2---:R-:W-:Y:S08]  /*2aa0*/  HMMA.16816.F32.BF16 R28, R196.reuse, R70, R72 ;  /* 0x00000046c41c723c */ /* 0x044ff00000041848 */
[C---:B------:R-:W-:Y:S08]  /*2ab0*/  HMMA.16816.F32.BF16 R24, R196.reuse, R92, R76 ;  /* 0x0000005cc418723c */ /* 0x040ff0000004184c */
[C---:B------:R-:W-:Y:S08]  /*2ac0*/  HMMA.16816.F32.BF16 R80, R196.reuse, R62, R44 ;  /* 0x0000003ec450723c */ /* 0x040ff0000004182c */
[C---:B------:R-:W-:Y:S08]  /*2ad0*/  HMMA.16816.F32.BF16 R40, R196.reuse, R68, R40 ;  /* 0x00000044c428723c */ /* 0x040ff00000041828 */
[C---:B------:R-:W-:Y:S08]  /*2ae0*/  HMMA.16816.F32.BF16 R32, R196.reuse, R94, R84 ;  /* 0x0000005ec420723c */ /* 0x040ff00000041854 */
[C---:B---3--:R-:W-:Y:S08]  /*2af0*/  HMMA.16816.F32.BF16 R36, R196.reuse, R108, R88 ;  /* 0x0000006cc424723c */ /* 0x048ff00000041858 */
[C---:B------:R-:W-:Y:S08]  /*2b00*/  HMMA.16816.F32.BF16 R48, R196.reuse, R110, R96 ;  /* 0x0000006ec430723c */ /* 0x040ff00000041860 */
[C---:B------:R-:W-:Y:S08]  /*2b10*/  HMMA.16816.F32.BF16 R52, R196.reuse, R132, R104 ;  /* 0x00000084c434723c */ /* 0x040ff00000041868 */
[C---:B------:R-:W-:Y:S08]  /*2b20*/  HMMA.16816.F32.BF16 R56, R196.reuse, R134, R100 ;  /* 0x00000086c438723c */ /* 0x040ff00000041864 */
[C---:B------:R-:W-:Y:S08]  /*2b30*/  HMMA.16816.F32.BF16 R64, R196.reuse, R148, R20 ;  /* 0x00000094c440723c */ /* 0x040ff00000041814 */
[C---:B------:R-:W-:Y:S08]  /*2b40*/  HMMA.16816.F32.BF16 R16, R196.reuse, R150, R16 ;  /* 0x00000096c410723c */ /* 0x040ff00000041810 */
[C---:B------:R-:W-:Y:S08]  /*2b50*/  HMMA.16816.F32.BF16 R72, R196.reuse, R144, R12 ;  /* 0x00000090c448723c */ /* 0x040ff0000004180c */
[----:B------:R-:W-:Y:S01]  /*2b60*/  HMMA.16816.F32.BF16 R76, R196, R146, R4 ;  /* 0x00000092c44c723c */ /* 0x000fe20000041804 */
[----:B------:R-:W-:Y:S06]  /*2b70*/  BAR.SYNC.DEFER_BLOCKING 0x0 ;  /* 0x0000000000007b1d */ /* 0x000fec0000010000 */
[----:B------:R-:W-:Y:S01]  /*2b80*/  @!UPT UIADD3 URZ, URZ, URZ, URZ ;  /* 0x0000003f3f3ff290 */ /* 0x000fe2000fffe03f */
[----:B------:R-:W-:Y:S11]  /*2b90*/  @!P0 BRA `(.L_x_69) ;  /* 0x000001f000008947 */ /* 0x000ff60003800000 */
[----:B------:R-:W-:Y:S01]  /*2ba0*/  IADD3 R0, R157, -0x2, RZ ;  /* 0xfffffffe9d007810 */ /* 0x000fe20007ffe0ff */
[C---:B------:R-:W-:Y:S01]  /*2bb0*/  IMAD.SHL.U32 R8, R153.reuse, 0x40, RZ ;  /* 0x0000004099087824 */ /* 0x040fe200078e00ff */
[----:B------:R-:W-:-:S02]  /*2bc0*/  SHF.L.U64.HI R9, R153, 0x6, R154 ;  /* 0x0000000699097819 */ /* 0x000fc4000001029a */
[----:B------:R-:W-:Y:S01]  /*2bd0*/  SHF.R.S32.HI R2, RZ, 0x1f, R0 ;  /* 0x0000001fff027819 */ /* 0x000fe20000011400 */
[----:B------:R-:W-:-:S04]  /*2be0*/  IMAD.WIDE.U32 R4, R0, c[0x0][0x1e0], RZ ;  /* 0x0000780000047a25 */ /* 0x000fc800078e00ff */
[----:B------:R-:W-:-:S04]  /*2bf0*/  IMAD R2, R2, c[0x0][0x1e0], RZ ;  /* 0x0000780002027a24 */ /* 0x000fc800078e02ff */
[----:B------:R-:W-:Y:S01]  /*2c00*/  IMAD R2, R0, c[0x0][0x1e4], R2 ;  /* 0x0000790000027a24 */ /* 0x000fe200078e0202 */
[----:B------:R-:W-:-:S03]  /*2c10*/  LEA R0, P1, R4, R160, 0x7 ;  /* 0x000000a004007211 */ /* 0x000fc600078238ff */
[----:B------:R-:W-:Y:S01]  /*2c20*/  IMAD.IADD R3, R5, 0x1, R2 ;  /* 0x0000000105037824 */ /* 0x000fe200078e0202 */
[----:B------:R-:W-:-:S04]  /*2c30*/  LEA R2, P0, R0, c[0x0][0x1c8], 0x1 ;  /* 0x0000720000027a11 */ /* 0x000fc800078008ff */
[----:B------:R-:W-:Y:S02]  /*2c40*/  LEA.HI.X R3, R4, R159, R3, 0x7, P1 ;  /* 0x0000009f04037211 */ /* 0x000fe400008f3c03 */
[----:B------:R-:W-:Y:S02]  /*2c50*/  IADD3 R6, P6, R8, R2, RZ ;  /* 0x0000000208067210 */ /* 0x000fe40007fde0ff */
[----:B------:R-:W-:Y:S02]  /*2c60*/  LEA.HI.X R3, R0, c[0x0][0x1cc], R3, 0x1, P0 ;  /* 0x0000730000037a11 */ /* 0x000fe400000f0c03 */
[----:B------:R-:W-:Y:S02]  /*2c70*/  IADD3 R12, P4, P1, R8, 0x80, R2 ;  /* 0x00000080080c7810 */ /* 0x000fe4000799e002 */
[-C--:B------:R-:W-:Y:S01]  /*2c80*/  IADD3 R4, P0, R6, R8.reuse, RZ ;  /* 0x0000000806047210 */ /* 0x080fe20007f1e0ff */
[C-C-:B------:R-:W-:Y:S01]  /*2c90*/  IMAD.X R7, R9.reuse, 0x1, R3.reuse, P6 ;  /* 0x0000000109077824 */ /* 0x140fe200030e0603 */
[----:B------:R-:W-:Y:S01]  /*2ca0*/  IADD3.X R13, R9, RZ, R3, P4, P1 ;  /* 0x000000ff090d7210 */ /* 0x000fe200027e2403 */
[----:B------:R-:W-:Y:S01]  /*2cb0*/  @!PT LDS RZ, [RZ] ;  /* 0x00000000fffff984 */ /* 0x000fe20000000800 */
[----:B------:R-:W-:Y:S01]  /*2cc0*/  @!PT LDS RZ, [RZ] ;  /* 0x00000000fffff984 */ /* 0x000fe20000000800 */
[----:B------:R-:W-:Y:S01]  /*2cd0*/  @!PT LDS RZ, [RZ] ;  /* 0x00000000fffff984 */ /* 0x000fe20000000800 */
[----:B------:R1:W-:Y:S01]  /*2ce0*/  LDGSTS.E.BYPASS.LTC128B.128 [R228+0x8100], [R2.64], !P3 ;  /* 0x0810000002e47fae */ /* 0x0003e2000d901d46 */
[----:B------:R-:W-:Y:S01]  /*2cf0*/  IADD3 R8, P1, R4, R8, RZ ;  /* 0x0000000804087210 */ /* 0x000fe20007f3e0ff */
[----:B------:R-:W-:-:S02]  /*2d00*/  IMAD.X R5, R7, 0x1, R9, P0 ;  /* 0x0000000107057824 */ /* 0x000fc400000e0609 */
[----:B------:R1:W-:Y:S02]  /*2d10*/  LDGSTS.E.BYPASS.LTC128B.128 [R228+0xc100], [R2.64+0x80], !P2 ;  /* 0x0c10008002e47fae */ /* 0x0003e4000d101d46 */
[----:B------:R-:W-:Y:S02]  /*2d20*/  IMAD.X R9, R5, 0x1, R9, P1 ;  /* 0x0000000105097824 */ /* 0x000fe400008e0609 */
[----:B------:R1:W-:Y:S04]  /*2d30*/  LDGSTS.E.BYPASS.LTC128B.128 [R228+0x9100], [R6.64], !P3 ;  /* 0x0910000006e47fae */ /* 0x0003e8000d901d46 */
[----:B------:R1:W-:Y:S04]  /*2d40*/  LDGSTS.E.BYPASS.LTC128B.128 [R228+0xd100], [R12.64], !P2 ;  /* 0x0d1000000ce47fae */ /* 0x0003e8000d101d46 */
[----:B------:R1:W-:Y:S04]  /*2d50*/  LDGSTS.E.BYPASS.LTC128B.128 [R228+0xa100], [R4.64], !P3 ;  /* 0x0a10000004e47fae */ /* 0x0003e8000d901d46 */
[----:B------:R1:W-:Y:S04]  /*2d60*/  LDGSTS.E.BYPASS.LTC128B.128 [R228+0xe100], [R4.64+0x80], !P2 ;  /* 0x0e10008004e47fae */ /* 0x0003e8000d101d46 */
[----:B------:R1:W-:Y:S04]  /*2d70*/  LDGSTS.E.BYPASS.LTC128B.128 [R228+0xb100], [R8.64], !P3 ;  /* 0x0b10000008e47fae */ /* 0x0003e8000d901d46 */
[----:B------:R1:W-:Y:S02]  /*2d80*/  LDGSTS.E.BYPASS.LTC128B.128 [R228+0xf100], [R8.64+0x80], !P2 ;  /* 0x0f10008008e47fae */ /* 0x0003e4000d101d46 */
.L_x_69:
[----:B------:R-:W-:Y:S05]  /*2d90*/  BSYNC B0 ;  /* 0x0000000000007941 */ /* 0x000fea0003800000 */
.L_x_68:
[----:B------:R-:W2:Y:S04]  /*2da0*/  LDL R0, [R1+0x50] ;  /* 0x0000500001007983 */ /* 0x000ea80000100800 */
[----:B-1----:R-:W3:Y:S04]  /*2db0*/  LDL R3, [R1+0x2c] ;  /* 0x00002c0001037983 */ /* 0x002ee80000100800 */
[----:B------:R-:W-:Y:S04]  /*2dc0*/  LDSM.16.MT88.4 R12, [R204] ;  /* 0x00000000cc0c783b */ /* 0x000fe80000004200 */
[----:B------:R-:W0:Y:S01]  /*2dd0*/  LDGDEPBAR ;  /* 0x00000000000079af */ /* 0x000e220000000000 */
[----:B--2---:R-:W-:-:S04]  /*2de0*/  IMAD.IADD R0, R0, 0x1, R158 ;  /* 0x0000000100007824 */ /* 0x004fc800078e029e */
[----:B------:R-:W-:Y:S01]  /*2df0*/  @P5 IMAD.HI.U32 R2, R0, c[0x0][0x2c8], RZ ;  /* 0x0000b20000025a27 */ /* 0x000fe200078e00ff */
[----:B------:R1:W-:Y:S04]  /*2e00*/  STL [R1+0xc], R0 ;  /* 0x00000c0001007387 */ /* 0x0003e80000100800 */
[----:B-1----:R-:W-:-:S05]  /*2e10*/  @P5 SHF.R.U32.HI R0, RZ, c[0x0][0x2cc], R2 ;  /* 0x0000b300ff005a19 */ /* 0x002fca0000011602 */
[----:B------:R-:W1:Y:S04]  /*2e20*/  SHFL.IDX PT, R2, R0, RZ, 0x1c1f ;  /* 0x001c1fff00027589 */ /* 0x000e6800000e0000 */
[----:B------:R2:W4:Y:S02]  /*2e30*/  SHFL.IDX PT, R4, R0, 0x1, 0x1c1f ;  /* 0x003c1f0000047f89 */ /* 0x00052400000e0000 */
[----:B--2---:R-:W-:-:S05]  /*2e40*/  IMAD R0, R10, R155, 0x1 ;  /* 0x000000010a007424 */ /* 0x004fca00078e029b */
[----:B---3--:R-:W-:Y:S01]  /*2e50*/  IADD3 R0, -R3, c[0x0][0x1d0], R0 ;  /* 0x0000740003007a10 */ /* 0x008fe20007ffe100 */
[----:B------:R-:W-:-:S03]  /*2e60*/  IMAD.IADD R3, R152, 0x1, -R3 ;  /* 0x0000000198037824 */ /* 0x000fc600078e0a03 */
[----:B------:R-:W-:-:S05]  /*2e70*/  IADD3 R0, R0, -c[0x0][0x168], RZ ;  /* 0x80005a0000007a10 */ /* 0x000fca0007ffe0ff */
[C---:B-1----:R-:W-:Y:S02]  /*2e80*/  IMAD.IADD R2, R0.reuse, 0x1, R2 ;  /* 0x0000000100027824 */ /* 0x042fe400078e0202 */
[----:B----4-:R-:W-:-:S03]  /*2e90*/  IMAD.IADD R0, R0, 0x1, R4 ;  /* 0x0000000100007824 */ /* 0x010fc600078e0204 */
[C---:B------:R-:W-:Y:S02]  /*2ea0*/  IMNMX R2, R3.reuse, R2, PT ;  /* 0x0000000203027217 */ /* 0x040fe40003800200 */
[----:B------:R-:W-:Y:S02]  /*2eb0*/  IMNMX R0, R3, R0, PT ;  /* 0x0000000003007217 */ /* 0x000fe40003800200 */
[----:B------:R-:W-:Y:S02]  /*2ec0*/  ISETP.GT.AND P1, PT, R2, RZ, PT ;  /* 0x000000ff0200720c */ /* 0x000fe40003f24270 */
[----:B------:R-:W-:Y:S02]  /*2ed0*/  ISETP.GT.AND P0, PT, R0, 0x1, PT ;  /* 0x000000010000780c */ /* 0x000fe40003f04270 */
[----:B------:R-:W-:Y:S02]  /*2ee0*/  ISETP.GT.AND P6, PT, R2, 0x1, PT ;  /* 0x000000010200780c */ /* 0x000fe40003fc4270 */
[----:B------:R-:W-:-:S02]  /*2ef0*/  FSEL R10, R123, -INF , P0 ;  /* 0xff8000007b0a7808 */ /* 0x000fc40000000000 */
[----:B------:R-:W-:Y:S02]  /*2f00*/  ISETP.GT.AND P0, PT, R2, 0x9, PT ;  /* 0x000000090200780c */ /* 0x000fe40003f04270 */
[----:B------:R-:W-:Y:S02]  /*2f10*/  FSEL R5, R120, -INF , P1 ;  /* 0xff80000078057808 */ /* 0x000fe40000800000 */
[----:B------:R-:W-:Y:S02]  /*2f20*/  FSEL R8, R117, -INF , P0 ;  /* 0xff80000075087808 */ /* 0x000fe40000000000 */
[C---:B------:R-:W-:Y:S02]  /*2f30*/  ISETP.GT.AND P1, PT, R2.reuse, 0x8, PT ;  /* 0x000000080200780c */ /* 0x040fe40003f24270 */
[----:B------:R-:W-:Y:S02]  /*2f40*/  FSEL R6, R121, -INF , P6 ;  /* 0xff80000079067808 */ /* 0x000fe40003000000 */
[----:B------:R-:W-:-:S02]  /*2f50*/  ISETP.GT.AND P0, PT, R2, 0x10, PT ;  /* 0x000000100200780c */ /* 0x000fc40003f04270 */
[----:B------:R-:W-:Y:S02]  /*2f60*/  FSEL R7, R116, -INF , P1 ;  /* 0xff80000074077808 */ /* 0x000fe40000800000 */
[----:B------:R-:W-:Y:S02]  /*2f70*/  FSEL R44, R112, -INF , P0 ;  /* 0xff800000702c7808 */ /* 0x000fe40000000000 */
[----:B------:R-:W-:Y:S02]  /*2f80*/  FMNMX.FTZ R3, R5, R6, !PT ;  /* 0x0000000605037209 */ /* 0x000fe40007810000 */
[C---:B------:R-:W-:Y:S02]  /*2f90*/  ISETP.GT.AND P0, PT, R0.reuse, 0x11, PT ;  /* 0x000000110000780c */ /* 0x040fe40003f04270 */
[C---:B------:R-:W-:Y:S02]  /*2fa0*/  ISETP.GT.AND P1, PT, R0.reuse, 0x9, PT ;  /* 0x000000090000780c */ /* 0x040fe40003f24270 */
[----:B------:R-:W-:-:S02]  /*2fb0*/  ISETP.GT.AND P4, PT, R0, RZ, PT ;  /* 0x000000ff0000720c */ /* 0x000fc40003f84270 */
[----:B------:R-:W-:Y:S02]  /*2fc0*/  FMNMX.FTZ R3, R7, R3, !PT ;  /* 0x0000000307037209 */ /* 0x000fe40007810000 */
[----:B------:R-:W-:Y:S02]  /*2fd0*/  FSEL R62, R115, -INF , P0 ;  /* 0xff800000733e7808 */ /* 0x000fe40000000000 */
[----:B------:R-:W-:Y:S02]  /*2fe0*/  FSEL R21, R119, -INF , P1 ;  /* 0xff80000077157808 */ /* 0x000fe40000800000 */
[----:B------:R-:W-:Y:S02]  /*2ff0*/  ISETP.GT.AND P0, PT, R2, 0x19, PT ;  /* 0x000000190200780c */ /* 0x000fe40003f04270 */
[----:B------:R-:W-:Y:S02]  /*3000*/  FSEL R9, R122, -INF , P4 ;  /* 0xff8000007a097808 */ /* 0x000fe40002000000 */
[----:B------:R-:W-:-:S02]  /*3010*/  ISETP.GT.AND P1, PT, R2, 0x11, PT ;  /* 0x000000110200780c */ /* 0x000fc40003f24270 */
[----:B------:R-:W-:Y:S02]  /*3020*/  ISETP.GT.AND P4, PT, R0, 0x8, PT ;  /* 0x000000080000780c */ /* 0x000fe40003f84270 */
[----:B------:R-:W-:Y:S02]  /*3030*/  FMNMX.FTZ R3, R8, R3, !PT ;  /* 0x0000000308037209 */ /* 0x000fe40007810000 */
[----:B------:R-:W-:Y:S02]  /*3040*/  FSEL R60, R81, -INF , P0 ;  /* 0xff800000513c7808 */ /* 0x000fe40000000000 */
[----:B------:R-:W-:Y:S02]  /*3050*/  FSEL R45, R113, -INF , P1 ;  /* 0xff800000712d7808 */ /* 0x000fe40000800000 */
[----:B------:R-:W-:Y:S02]  /*3060*/  ISETP.GT.AND P0, PT, R2, 0x20, PT ;  /* 0x000000200200780c */ /* 0x000fe40003f04270 */
[----:B------:R-:W-:-:S02]  /*3070*/  FSEL R20, R118, -INF , P4 ;  /* 0xff80000076147808 */ /* 0x000fc40002000000 */
[----:B------:R-:W-:Y:S02]  /*3080*/  ISETP.GT.AND P1, PT, R2, 0x18, PT ;  /* 0x000000180200780c */ /* 0x000fe40003f24270 */
[----:B------:R-:W-:Y:S02]  /*3090*/  FMNMX.FTZ R3, R44, R3, !PT ;  /* 0x000000032c037209 */ /* 0x000fe40007810000 */
[----:B------:R-:W-:Y:S02]  /*30a0*/  ISETP.GT.AND P4, PT, R0, 0x10, PT ;  /* 0x000000100000780c */ /* 0x000fe40003f84270 */
[----:B------:R-:W-:Y:S02]  /*30b0*/  FSEL R100, R40, -INF , P0 ;  /* 0xff80000028647808 */ /* 0x000fe40000000000 */
[----:B------:R-:W-:Y:S02]  /*30c0*/  FSEL R46, R80, -INF , P1 ;  /* 0xff800000502e7808 */ /* 0x000fe40000800000 */
[----:B------:R-:W-:-:S02]  /*30d0*/  ISETP.GT.AND P0, PT, R0, 0x21, PT ;  /* 0x000000210000780c */ /* 0x000fc40003f04270 */
[----:B------:R-:W-:Y:S02]  /*30e0*/  FMNMX.FTZ R3, R45, R3, !PT ;  /* 0x000000032d037209 */ /* 0x000fe40007810000 */
[----:B------:R-:W-:Y:S02]  /*30f0*/  FSEL R61, R114, -INF , P4 ;  /* 0xff800000723d7808 */ /* 0x000fe40002000000 */
[----:B------:R-:W-:Y:S02]  /*3100*/  FMNMX.FTZ R4, R9, R10, !PT ;  /* 0x0000000a09047209 */ /* 0x000fe40007810000 */
[----:B------:R-:W-:Y:S02]  /*3110*/  ISETP.GT.AND P4, PT, R0, 0x18, PT ;  /* 0x000000180000780c */ /* 0x000fe40003f84270 */
[----:B------:R-:W-:Y:S02]  /*3120*/  FSEL R109, R43, -INF , P0 ;  /* 0xff8000002b6d7808 */ /* 0x000fe40000000000 */
[----:B------:R-:W-:-:S02]  /*3130*/  FMNMX.FTZ R3, R46, R3, !PT ;  /* 0x000000032e037209 */ /* 0x000fc40007810000 */
[----:B------:R-:W-:Y:S02]  /*3140*/  ISETP.GT.AND P0, PT, R2, 0x29, PT ;  /* 0x000000290200780c */ /* 0x000fe40003f04270 */
[----:B------:R-:W-:Y:S02]  /*3150*/  FMNMX.FTZ R4, R20, R4, !PT ;  /* 0x0000000414047209 */ /* 0x000fe40007810000 */
[----:B------:R-:W-:Y:S02]  /*3160*/  FSEL R63, R82, -INF , P4 ;  /* 0xff800000523f7808 */ /* 0x000fe40002000000 */
[----:B------:R-:W-:Y:S02]  /*3170*/  ISETP.GT.AND P4, PT, R2, 0x21, PT ;  /* 0x000000210200780c */ /* 0x000fe40003f84270 */
[----:B------:R-:W-:Y:S02]  /*3180*/  FMNMX.FTZ R3, R60, R3, !PT ;  /* 0x000000033c037209 */ /* 0x000fe40007810000 */
[----:B------:R-:W-:-:S02]  /*3190*/  FSEL R103, R29, -INF , P0 ;  /* 0xff8000001d677808 */ /* 0x000fc40000000000 */
[----:B------:R-:W-:Y:S02]  /*31a0*/  FMNMX.FTZ R4, R21, R4, !PT ;  /* 0x0000000415047209 */ /* 0x000fe40007810000 */
[C---:B------:R-:W-:Y:S02]  /*31b0*/  ISETP.GT.AND P1, PT, R0.reuse, 0x19, PT ;  /* 0x000000190000780c */ /* 0x040fe40003f24270 */
[----:B------:R-:W-:Y:S02]  /*31c0*/  ISETP.GT.AND P0, PT, R0, 0x28, PT ;  /* 0x000000280000780c */ /* 0x000fe40003f04270 */
[----:B------:R-:W-:Y:S02]  /*31d0*/  FSEL R102, R41, -INF , P4 ;  /* 0xff80000029667808 */ /* 0x000fe40002000000 */
[----:B------:R-:W-:Y:S02]  /*31e0*/  ISETP.GT.AND P4, PT, R2, 0x28, PT ;  /* 0x000000280200780c */ /* 0x000fe40003f84270 */
[----:B------:R-:W-:-:S02]  /*31f0*/  FMNMX.FTZ R3, R100, R3, !PT ;  /* 0x0000000364037209 */ /* 0x000fc40007810000 */
[----:B------:R-:W-:Y:S02]  /*3200*/  FMNMX.FTZ R4, R61, R4, !PT ;  /* 0x000000043d047209 */ /* 0x000fe40007810000 */
[----:B------:R-:W-:Y:S02]  /*3210*/  FSEL R68, R83, -INF , P1 ;  /* 0xff80000053447808 */ /* 0x000fe40000800000 */
[----:B------:R-:W-:Y:S02]  /*3220*/  FSEL R111, R30, -INF , P0 ;  /* 0xff8000001e6f7808 */ /* 0x000fe40000000000 */
[C---:B------:R-:W-:Y:S02]  /*3230*/  ISETP.GT.AND P1, PT, R0.reuse, 0x20, PT ;  /* 0x000000200000780c */ /* 0x040fe40003f24270 */
[----:B------:R-:W-:Y:S02]  /*3240*/  ISETP.GT.AND P0, PT, R0, 0x31, PT ;  /* 0x000000310000780c */ /* 0x000fe40003f04270 */
[----:B------:R-:W-:-:S02]  /*3250*/  FSEL R101, R28, -INF , P4 ;  /* 0xff8000001c657808 */ /* 0x000fc40002000000 */
[----:B------:R-:W-:Y:S02]  /*3260*/  FMNMX.FTZ R3, R102, R3, !PT ;  /* 0x0000000366037209 */ /* 0x000fe40007810000 */
[----:B------:R-:W-:Y:S02]  /*3270*/  FMNMX.FTZ R4, R62, R4, !PT ;  /* 0x000000043e047209 */ /* 0x000fe40007810000 */
[----:B------:R-:W-:Y:S02]  /*3280*/  FSEL R108, R42, -INF , P1 ;  /* 0xff8000002a6c7808 */ /* 0x000fe40000800000 */
[----:B------:R-:W-:Y:S02]  /*3290*/  FSEL R124, R27, -INF , P0 ;  /* 0xff8000001b7c7808 */ /* 0x000fe40000000000 */
[C---:B------:R-:W-:Y:S02]  /*32a0*/  ISETP.GT.AND P1, PT, R2.reuse, 0x30, PT ;  /* 0x000000300200780c */ /* 0x040fe40003f24270 */
[----:B------:R-:W-:-:S02]  /*32b0*/  ISETP.GT.AND P0, PT, R2, 0x38, PT ;  /* 0x000000380200780c */ /* 0x000fc40003f04270 */
[----:B------:R-:W-:Y:S02]  /*32c0*/  FMNMX.FTZ R3, R101, R3, !PT ;  /* 0x0000000365037209 */ /* 0x000fe40007810000 */
[----:B------:R-:W-:Y:S02]  /*32d0*/  FMNMX.FTZ R4, R63, R4, !PT ;  /* 0x000000043f047209 */ /* 0x000fe40007810000 */
[----:B------:R-:W-:Y:S02]  /*32e0*/  ISETP.GT.AND P6, PT, R2, 0x31, PT ;  /* 0x000000310200780c */ /* 0x000fe40003fc4270 */
[----:B------:R-:W-:Y:S02]  /*32f0*/  FSEL R113, R24, -INF , P1 ;  /* 0xff80000018717808 */ /* 0x000fe40000800000 */
[----:B------:R-:W-:Y:S02]  /*3300*/  FSEL R112, R32, -INF , P0 ;  /* 0xff80000020707808 */ /* 0x000fe40000000000 */
[----:B------:R-:W-:-:S02]  /*3310*/  FMNMX.FTZ R3, R103, R3, !PT ;  /* 0x0000000367037209 */ /* 0x000fc40007810000 */
[----:B------:R-:W-:Y:S02]  /*3320*/  ISETP.GT.AND P0, PT, R0, 0x39, PT ;  /* 0x000000390000780c */ /* 0x000fe40003f04270 */
[----:B------:R-:W-:Y:S02]  /*3330*/  FMNMX.FTZ R4, R68, R4, !PT ;  /* 0x0000000444047209 */ /* 0x000fe40007810000 */
[----:B------:R-:W-:Y:S02]  /*3340*/  ISETP.GT.AND P4, PT, R0, 0x29, PT ;  /* 0x000000290000780c */ /* 0x000fe40003f84270 */
[----:B------:R-:W-:Y:S02]  /*3350*/  FSEL R114, R25, -INF , P6 ;  /* 0xff80000019727808 */ /* 0x000fe40003000000 */
[----:B------:R-:W-:Y:S02]  /*3360*/  FMNMX.FTZ R3, R113, R3, !PT ;  /* 0x0000000371037209 */ /* 0x000fe40007810000 */
[----:B------:R-:W-:-:S02]  /*3370*/  FSEL R119, R35, -INF , P0 ;  /* 0xff80000023777808 */ /* 0x000fc40000000000 */
[----:B------:R-:W-:Y:S02]  /*3380*/  FMNMX.FTZ R4, R108, R4, !PT ;  /* 0x000000046c047209 */ /* 0x000fe40007810000 */
[C---:B------:R-:W-:Y:S02]  /*3390*/  ISETP.GT.AND P0, PT, R2.reuse, 0x40, PT ;  /* 0x000000400200780c */ /* 0x040fe40003f04270 */
[----:B------:R-:W-:Y:S02]  /*33a0*/  FSEL R110, R31, -INF , P4 ;  /* 0xff8000001f6e7808 */ /* 0x000fe40002000000 */
[----:B------:R-:W-:Y:S02]  /*33b0*/  ISETP.GT.AND P4, PT, R2, 0x39, PT ;  /* 0x000000390200780c */ /* 0x000fe40003f84270 */
[----:B------:R-:W-:Y:S02]  /*33c0*/  FMNMX.FTZ R3, R114, R3, !PT ;  /* 0x0000000372037209 */ /* 0x000fe40007810000 */
[----:B------:R-:W-:-:S02]  /*33d0*/  FMNMX.FTZ R4, R109, R4, !PT ;  /* 0x000000046d047209 */ /* 0x000fc40007810000 */
[----:B------:R-:W-:Y:S02]  /*33e0*/  FSEL R127, R36, -INF , P0 ;  /* 0xff800000247f7808 */ /* 0x000fe40000000000 */
[----:B------:R-:W-:Y:S02]  /*33f0*/  ISETP.GT.AND P0, PT, R0, 0x41, PT ;  /* 0x000000410000780c */ /* 0x000fe40003f04270 */
[----:B------:R-:W-:Y:S02]  /*3400*/  FSEL R115, R33, -INF , P4 ;  /* 0xff80000021737808 */ /* 0x000fe40002000000 */
[----:B------:R-:W-:Y:S02]  /*3410*/  FMNMX.FTZ R3, R112, R3, !PT ;  /* 0x0000000370037209 */ /* 0x000fe40007810000 */
[----:B------:R-:W-:Y:S02]  /*3420*/  ISETP.GT.AND P1, PT, R0, 0x30, PT ;  /* 0x000000300000780c */ /* 0x000fe40003f24270 */
[----:B------:R-:W-:-:S02]  /*3430*/  FMNMX.FTZ R4, R111, R4, !PT ;  /* 0x000000046f047209 */ /* 0x000fc40007810000 */
[----:B------:R-:W-:Y:S02]  /*3440*/  FSEL R133, R39, -INF , P0 ;  /* 0xff80000027857808 */ /* 0x000fe40000000000 */
[C---:B------:R-:W-:Y:S02]  /*3450*/  ISETP.GT.AND P4, PT, R2.reuse, 0x41, PT ;  /* 0x000000410200780c */ /* 0x040fe40003f84270 */
[----:B------:R-:W-:Y:S02]  /*3460*/  ISETP.GT.AND P0, PT, R2, 0x48, PT ;  /* 0x000000480200780c */ /* 0x000fe40003f04270 */
[----:B------:R-:W-:Y:S02]  /*3470*/  FMNMX.FTZ R3, R115, R3, !PT ;  /* 0x0000000373037209 */ /* 0x000fe40007810000 */
[----:B------:R-:W-:Y:S02]  /*3480*/  FSEL R118, R26, -INF , P1 ;  /* 0xff8000001a767808 */ /* 0x000fe40000800000 */
[----:B------:R-:W-:Y:S01]  /*3490*/  FMNMX.FTZ R4, R110, R4, !PT ;  /* 0x000000046e047209 */ /* 0x000fe20007810000 */
[----:B------:R-:W-:Y:S01]  /*34a0*/  LDSM.16.MT88.4 R24, [R200+0x4000] ;  /* 0x00400000c818783b */ /* 0x000fe20000004200 */
[----:B------:R-:W-:-:S02]  /*34b0*/  ISETP.GT.AND P1, PT, R0, 0x38, PT ;  /* 0x000000380000780c */ /* 0x000fc40003f24270 */
[----:B------:R-:W-:Y:S02]  /*34c0*/  FSEL R129, R37, -INF , P4 ;  /* 0xff80000025817808 */ /* 0x000fe40002000000 */
[----:B------:R-:W-:Y:S02]  /*34d0*/  FSEL R126, R48, -INF , P0 ;  /* 0xff800000307e7808 */ /* 0x000fe40000000000 */
[----:B------:R-:W-:Y:S02]  /*34e0*/  FMNMX.FTZ R3, R127, R3, !PT ;  /* 0x000000037f037209 */ /* 0x000fe40007810000 */
[----:B------:R-:W-:Y:S02]  /*34f0*/  ISETP.GT.AND P0, PT, R0, 0x49, PT ;  /* 0x000000490000780c */ /* 0x000fe40003f04270 */
[----:B------:R-:W-:Y:S02]  /*3500*/  FMNMX.FTZ R4, R118, R4, !PT ;  /* 0x0000000476047209 */ /* 0x000fe40007810000 */
[----:B------:R-:W-:-:S02]  /*3510*/  FSEL R125, R34, -INF , P1 ;  /* 0xff800000227d7808 */ /* 0x000fc40000800000 */
[----:B------:R-:W-:Y:S02]  /*3520*/  ISETP.GT.AND P1, PT, R0, 0x40, PT ;  /* 0x000000400000780c */ /* 0x000fe40003f24270 */
[----:B------:R-:W-:Y:S02]  /*3530*/  ISETP.GT.AND P4, PT, R2, 0x49, PT ;  /* 0x000000490200780c */ /* 0x000fe40003f84270 */
[----:B------:R-:W-:Y:S02]  /*3540*/  FMNMX.FTZ R3, R129, R3, !PT ;  /* 0x0000000381037209 */ /* 0x000fe40007810000 */
[----:B------:R-:W-:Y:S02]  /*3550*/  FSEL R131, R51, -INF , P0 ;  /* 0xff80000033837808 */ /* 0x000fe40000000000 */
[----:B------:R-:W-:Y:S02]  /*3560*/  FMNMX.FTZ R4, R124, R4, !PT ;  /* 0x000000047c047209 */ /* 0x000fe40007810000 */
        /* <DEDUP_REMOVED lines=15> */
[----:B------:R-:W-:Y:S02]  /*3660*/  ISETP.GT.AND P0, PT, R2, 0x58, PT ;  /* 0x000000580200780c */ /* 0x000fe40003f04270 */
[----:B------:R-:W-:Y:S02]  /*3670*/  FMNMX.FTZ R3, R135, R3, !PT ;  /* 0x0000000387037209 */ /* 0x000fe40007810000 */
[----:B------:R-:W-:Y:S02]  /*3680*/  FMNMX.FTZ R4, R130, R4, !PT ;  /* 0x0000000482047209 */ /* 0x000fe40007810000 */
[----:B------:R-:W-:-:S02]  /*3690*/  FSEL R146, R54, -INF , P1 ;  /* 0xff80000036927808 */ /* 0x000fc40000800000 */
[----:B------:R-:W-:Y:S02]  /*36a0*/  ISETP.GT.AND P1, PT, R0, 0x58, PT ;  /* 0x000000580000780c */ /* 0x000fe40003f24270 */
[----:B------:R-:W-:Y:S02]  /*36b0*/  ISETP.GT.AND P4, PT, R2, 0x59, PT ;  /* 0x000000590200780c */ /* 0x000fe40003f84270 */
[----:B------:R-:W-:Y:S02]  /*36c0*/  FSEL R134, R56, -INF , P0 ;  /* 0xff80000038867808 */ /* 0x000fe40000000000 */
[----:B------:R-:W-:Y:S02]  /*36d0*/  FMNMX.FTZ R3, R145, R3, !PT ;  /* 0x0000000391037209 */ /* 0x000fe40007810000 */
        /* <DEDUP_REMOVED lines=9> */
[----:B------:R-:W-:Y:S02]  /*3770*/  FSEL R179, R64, -INF , P1 ;  /* 0xff80000040b37808 */ /* 0x000fe40000800000 */
[----:B------:R-:W-:Y:S02]  /*3780*/  FMNMX.FTZ R3, R144, R3, !PT ;  /* 0x0000000390037209 */ /* 0x000fe40007810000 */
[----:B------:R-:W-:Y:S02]  /*3790*/  FMNMX.FTZ R4, R131, R4, !PT ;  /* 0x0000000483047209 */ /* 0x000fe40007810000 */
[----:B------:R-:W-:Y:S02]  /*37a0*/  ISETP.GT.AND P4, PT, R2, 0x68, PT ;  /* 0x000000680200780c */ /* 0x000fe40003f84270 */
[----:B------:R-:W-:-:S02]  /*37b0*/  FSEL R180, R65, -INF , P0 ;  /* 0xff80000041b47808 */ /* 0x000fc40000000000 */
[----:B------:R-:W-:Y:S02]  /*37c0*/  FMNMX.FTZ R3, R179, R3, !PT ;  /* 0x00000003b3037209 */ /* 0x000fe40007810000 */
[----:B------:R-:W-:Y:S02]  /*37d0*/  ISETP.GT.AND P1, PT, R2, 0x69, PT ;  /* 0x000000690200780c */ /* 0x000fe40003f24270 */
[----:B------:R-:W-:Y:S02]  /*37e0*/  FMNMX.FTZ R4, R146, R4, !PT ;  /* 0x0000000492047209 */ /* 0x000fe40007810000 */
[----:B------:R-:W-:Y:S02]  /*37f0*/  FSEL R181, R16, -INF , P4 ;  /* 0xff80000010b57808 */ /* 0x000fe40002000000 */
[----:B------:R-:W-:Y:S02]  /*3800*/  FMNMX.FTZ R3, R180, R3, !PT ;  /* 0x00000003b4037209 */ /* 0x000fe40007810000 */
[----:B------:R-:W-:-:S02]  /*3810*/  FSEL R183, R17, -INF , P1 ;  /* 0xff80000011b77808 */ /* 0x000fc40000800000 */
[----:B------:R-:W-:Y:S02]  /*3820*/  FMNMX.FTZ R4, R163, R4, !PT ;  /* 0x00000004a3047209 */ /* 0x000fe40007810000 */
[----:B------:R-:W-:Y:S02]  /*3830*/  ISETP.GT.AND P1, PT, R0, 0x60, PT ;  /* 0x000000600000780c */ /* 0x000fe40003f24270 */
[----:B------:R-:W-:Y:S02]  /*3840*/  ISETP.GT.AND P0, PT, R2, 0x70, PT ;  /* 0x000000700200780c */ /* 0x000fe40003f04270 */
[----:B------:R-:W-:Y:S02]  /*3850*/  FMNMX.FTZ R3, R181, R3, !PT ;  /* 0x00000003b5037209 */ /* 0x000fe40007810000 */
[----:B------:R-:W-:Y:S02]  /*3860*/  FMNMX.FTZ R4, R161, R4, !PT ;  /* 0x00000004a1047209 */ /* 0x000fe40007810000 */
[----:B------:R-:W-:-:S02]  /*3870*/  FSEL R182, R66, -INF , P1 ;  /* 0xff80000042b67808 */ /* 0x000fc40000800000 */
[C---:B------:R-:W-:Y:S02]  /*3880*/  ISETP.GT.AND P6, PT, R2.reuse, 0x71, PT ;  /* 0x000000710200780c */ /* 0x040fe40003fc4270 */
[----:B------:R-:W-:Y:S02]  /*3890*/  ISETP.GT.AND P4, PT, R2, 0x78, PT ;  /* 0x000000780200780c */ /* 0x000fe40003f84270 */
[----:B------:R-:W-:Y:S02]  /*38a0*/  FSEL R240, R72, -INF , P0 ;  /* 0xff80000048f07808 */ /* 0x000fe40000000000 */
[----:B------:R-:W-:Y:S02]  /*38b0*/  ISETP.GT.AND P1, PT, R2, 0x79, PT ;  /* 0x000000790200780c */ /* 0x000fe40003f24270 */
[----:B------:R-:W-:Y:S02]  /*38c0*/  ISETP.GT.AND P0, PT, R0, 0x61, PT ;  /* 0x000000610000780c */ /* 0x000fe40003f04270 */
[----:B------:R-:W-:-:S02]  /*38d0*/  FMNMX.FTZ R2, R183, R3, !PT ;  /* 0x00000003b7027209 */ /* 0x000fc40007810000 */
[----:B------:R-:W-:Y:S02]  /*38e0*/  FMNMX.FTZ R3, R160, R4, !PT ;  /* 0x00000004a0037209 */ /* 0x000fe40007810000 */
[----:B------:R-:W-:Y:S02]  /*38f0*/  FSEL R231, R67, -INF , P0 ;  /* 0xff80000043e77808 */ /* 0x000fe40000000000 */
[----:B------:R-:W-:Y:S02]  /*3900*/  FSEL R239, R73, -INF , P6 ;  /* 0xff80000049ef7808 */ /* 0x000fe40003000000 */
[----:B------:R-:W-:Y:S02]  /*3910*/  FMNMX.FTZ R2, R240, R2, !PT ;  /* 0x00000002f0027209 */ /* 0x000fe40007810000 */
[----:B------:R-:W-:Y:S02]  /*3920*/  ISETP.GT.AND P0, PT, R0, 0x68, PT ;  /* 0x000000680000780c */ /* 0x000fe40003f04270 */
[----:B------:R-:W-:-:S02]  /*3930*/  FMNMX.FTZ R3, R182, R3, !PT ;  /* 0x00000003b6037209 */ /* 0x000fc40007810000 */
[----:B------:R-:W-:Y:S02]  /*3940*/  FSEL R238, R76, -INF , P4 ;  /* 0xff8000004cee7808 */ /* 0x000fe40002000000 */
[----:B------:R-:W-:Y:S02]  /*3950*/  FMNMX.FTZ R117, R239, R2, !PT ;  /* 0x00000002ef757209 */ /* 0x000fe40007810000 */
[----:B------:R-:W-:Y:S02]  /*3960*/  ISETP.GT.AND P4, PT, R0, 0x69, PT ;  /* 0x000000690000780c */ /* 0x000fe40003f84270 */
[----:B------:R-:W-:Y:S02]  /*3970*/  FSEL R230, R18, -INF , P0 ;  /* 0xff80000012e67808 */ /* 0x000fe40000000000 */
[----:B------:R-:W-:Y:S02]  /*3980*/  FMNMX.FTZ R2, R231, R3, !PT ;  /* 0x00000003e7027209 */ /* 0x000fe40007810000 */
[----:B------:R-:W-:-:S02]  /*3990*/  FSEL R242, R77, -INF , P1 ;  /* 0xff8000004df27808 */ /* 0x000fc40000800000 */
[----:B------:R-:W-:Y:S02]  /*39a0*/  FSEL R229, R19, -INF , P4 ;  /* 0xff80000013e57808 */ /* 0x000fe40002000000 */
[----:B------:R-:W-:Y:S01]  /*39b0*/  ISETP.GT.AND P1, PT, R0, 0x70, PT ;  /* 0x000000700000780c */ /* 0x000fe20003f24270 */
[----:B------:R-:W-:Y:S01]  /*39c0*/  LDSM.16.MT88.4 R16, [R200] ;  /* 0x00000000c810783b */ /* 0x000fe20000004200 */
[----:B------:R-:W-:Y:S02]  /*39d0*/  FMNMX.FTZ R2, R230, R2, !PT ;  /* 0x00000002e6027209 */ /* 0x000fe40007810000 */
[----:B------:R-:W-:Y:S02]  /*39e0*/  FMNMX.FTZ R117, R238, R117, !PT ;  /* 0x00000075ee757209 */ /* 0x000fe40007810000 */
[----:B------:R-:W-:Y:S02]  /*39f0*/  ISETP.GT.AND P0, PT, R0, 0x71, PT ;  /* 0x000000710000780c */ /* 0x000fe40003f04270 */
[----:B------:R-:W-:-:S02]  /*3a00*/  FSEL R241, R74, -INF , P1 ;  /* 0xff8000004af17808 */ /* 0x000fc40000800000 */
[----:B------:R-:W-:Y:S02]  /*3a10*/  FMNMX.FTZ R2, R229, R2, !PT ;  /* 0x00000002e5027209 */ /* 0x000fe40007810000 */
[----:B------:R-:W-:Y:S02]  /*3a20*/  FMNMX.FTZ R117, R242, R117, !PT ;  /* 0x00000075f2757209 */ /* 0x000fe40007810000 */
[----:B------:R-:W-:Y:S02]  /*3a30*/  FSEL R244, R75, -INF , P0 ;  /* 0xff8000004bf47808 */ /* 0x000fe40000000000 */
[C---:B------:R-:W-:Y:S01]  /*3a40*/  ISETP.GT.AND P1, PT, R0.reuse, 0x78, PT ;  /* 0x000000780000780c */ /* 0x040fe20003f24270 */
[----:B------:R-:W1:Y:S01]  /*3a50*/  SHFL.BFLY PT, R3, R117, 0x2, 0x1f ;  /* 0x0c401f0075037f89 */ /* 0x000e6200000e0000 */
[----:B------:R-:W-:Y:S02]  /*3a60*/  FMNMX.FTZ R2, R241, R2, !PT ;  /* 0x00000002f1027209 */ /* 0x000fe40007810000 */
[----:B------:R-:W-:-:S02]  /*3a70*/  ISETP.GT.AND P0, PT, R0, 0x79, PT ;  /* 0x000000790000780c */ /* 0x000fc40003f04270 */
[----:B------:R-:W-:Y:S02]  /*3a80*/  FSEL R243, R78, -INF , P1 ;  /* 0xff8000004ef37808 */ /* 0x000fe40000800000 */
[----:B------:R-:W-:Y:S02]  /*3a90*/  FMNMX.FTZ R0, R244, R2, !PT ;  /* 0x00000002f4007209 */ /* 0x000fe40007810000 */
[----:B------:R-:W-:Y:S02]  /*3aa0*/  FSEL R248, R79, -INF , P0 ;  /* 0xff8000004ff87808 */ /* 0x000fe40000000000 */
        /* <DEDUP_REMOVED lines=11> */
[----:B------:R-:W-:-:S04]  /*3b60*/  FFMA.FTZ R3, R5, c[0x0][0x2d0], -R2 ;  /* 0x0000b40005037a23 */ /* 0x000fc80000010802 */
[----:B------:R1:W-:Y:S01]  /*3b70*/  MUFU.EX2 R150, R3 ;  /* 0x0000000300967308 */ /* 0x0003e20000000800 */
[----:B--2---:R-:W-:Y:S01]  /*3b80*/  FMNMX.FTZ R116, R0, R116, !PT ;  /* 0x0000007400747209 */ /* 0x004fe20007810000 */
[----:B------:R-:W-:-:S03]  /*3b90*/  FFMA.FTZ R0, R6, c[0x0][0x2d0], -R2 ;  /* 0x0000b40006007a23 */ /* 0x000fc60000010802 */
[----:B------:R-:W-:-:S03]  /*3ba0*/  FSETP.NEU.FTZ.AND P0, PT, R116, -INF , PT ;  /* 0xff8000007400780b */ /* 0x000fc60003f1d000 */
[----:B------:R2:W3:Y:S01]  /*3bb0*/  MUFU.EX2 R152, R0 ;  /* 0x0000000000987308 */ /* 0x0004e20000000800 */
[----:B-1----:R-:W-:-:S07]  /*3bc0*/  FFMA.FTZ R3, R7, c[0x0][0x2d0], -R2 ;  /* 0x0000b40007037a23 */ /* 0x002fce0000010802 */
[----:B------:R1:W-:Y:S01]  /*3bd0*/  MUFU.EX2 R149, R3 ;  /* 0x0000000300957308 */ /* 0x0003e20000000800 */
[----:B--2---:R-:W-:Y:S01]  /*3be0*/  FMUL.FTZ R0, R116, c[0x0][0x2d0] ;  /* 0x0000b40074007a20 */ /* 0x004fe20000410000 */
[----:B---3--:R-:W-:-:S04]  /*3bf0*/  F2FP.BF16.PACK_AB R4, R152, R150 ;  /* 0x000000969804723e */ /* 0x008fc800000010ff */
[----:B------:R-:W-:Y:S01]  /*3c00*/  FSEL R0, R0, RZ, P0 ;  /* 0x000000ff00007208 */ /* 0x000fe20000000000 */
[----:B-1----:R-:W-:-:S04]  /*3c10*/  FFMA.FTZ R3, R8, c[0x0][0x2d0], -R2 ;  /* 0x0000b40008037a23 */ /* 0x002fc80000010802 */
[----:B------:R1:W2:Y:S02]  /*3c20*/  MUFU.EX2 R155, R3 ;  /* 0x00000003009b7308 */ /* 0x0002a40000000800 */
[----:B-1----:R-:W-:Y:S01]  /*3c30*/  FFMA.FTZ R3, R9, c[0x0][0x2d0], -R0 ;  /* 0x0000b40009037a23 */ /* 0x002fe20000010800 */
[----:B--2---:R-:W-:-:S05]  /*3c40*/  F2FP.BF16.PACK_AB R6, R155, R149 ;  /* 0x000000959b06723e */ /* 0x004fca00000010ff */
[----:B------:R1:W-:Y:S02]  /*3c50*/  MUFU.EX2 R151, R3 ;  /* 0x0000000300977308 */ /* 0x0003e40000000800 */
[--C-:B-1----:R-:W-:Y:S02]  /*3c60*/  FFMA.FTZ R3, R10, c[0x0][0x2d0], -R0.reuse ;  /* 0x0000b4000a037a23 */ /* 0x102fe40000010800 */
[----:B------:R-:W1:Y:S04]  /*3c70*/  LDSM.16.MT88.4 R8, [R203] ;  /* 0x00000000cb08783b */ /* 0x000e680000004200 */
[----:B------:R2:W3:Y:S02]  /*3c80*/  MUFU.EX2 R148, R3 ;  /* 0x0000000300947308 */ /* 0x0004e40000000800 */
[----:B--2---:R-:W-:Y:S01]  /*3c90*/  FFMA.FTZ R3, R20, c[0x0][0x2d0], -R0 ;  /* 0x0000b40014037a23 */ /* 0x004fe20000010800 */
[----:B---3--:R-:W-:-:S05]  /*3ca0*/  F2FP.BF16.PACK_AB R5, R148, R151 ;  /* 0x000000979405723e */ /* 0x008fca00000010ff */
[----:B------:R2:W-:Y:S02]  /*3cb0*/  MUFU.EX2 R147, R3 ;  /* 0x0000000300937308 */ /* 0x0005e40000000800 */
[----:B--2---:R-:W-:Y:S02]  /*3cc0*/  FFMA.FTZ R3, R21, c[0x0][0x2d0], -R0 ;  /* 0x0000b40015037a23 */ /* 0x004fe40000010800 */
[----:B------:R-:W2:Y:S04]  /*3cd0*/  LDSM.16.MT88.4 R20, [R223] ;  /* 0x00000000df14783b */ /* 0x000ea80000004200 */
[----:B------:R-:W3:Y:S02]  /*3ce0*/  MUFU.EX2 R153, R3 ;  /* 0x0000000300997308 */ /* 0x000ee40000000800 */
[----:B---3--:R-:W-:Y:S01]  /*3cf0*/  F2FP.BF16.PACK_AB R7, R153, R147 ;  /* 0x000000939907723e */ /* 0x008fe200000010ff */
[----:B------:R-:W-:-:S05]  /*3d00*/  FFMA.FTZ R3, R44, c[0x0][0x2d0], -R2 ;  /* 0x0000b4002c037a23 */ /* 0x000fca0000010802 */
[----:B------:R3:W-:Y:S01]  /*3d10*/  MUFU.EX2 R251, R3 ;  /* 0x0000000300fb7308 */ /* 0x0007e20000000800 */
[C---:B------:R-:W-:Y:S08]  /*3d20*/  HMMA.16816.F32.BF16 R32, R4.reuse, R16, RZ ;  /* 0x000000100420723c */ /* 0x040ff000000418ff */
[----:B------:R-:W-:Y:S01]  /*3d30*/  HMMA.16816.F32.BF16 R40, R4, R18, RZ ;  /* 0x000000120428723c */ /* 0x000fe200000418ff */
[----:B------:R-:W4:Y:S01]  /*3d40*/  LDSM.16.MT88.4 R16, [R204+0x4000] ;  /* 0x00400000cc10783b */ /* 0x000f220000004200 */
[----:B---3--:R-:W-:-:S06]  /*3d50*/  FFMA.FTZ R3, R45, c[0x0][0x2d0], -R2 ;  /* 0x0000b4002d037a23 */ /* 0x008fcc0000010802 */
[C---:B-1----:R-:W-:Y:S01]  /*3d60*/  HMMA.16816.F32.BF16 R28, R4.reuse, R8, RZ ;  /* 0x00000008041c723c */ /* 0x042fe200000418ff */
[----:B------:R1:W3:Y:S07]  /*3d70*/  MUFU.EX2 R252, R3 ;  /* 0x0000000300fc7308 */ /* 0x0002ee0000000800 */
[C---:B------:R-:W-:Y:S01]  /*3d80*/  HMMA.16816.F32.BF16 R56, R4.reuse, R10, RZ ;  /* 0x0000000a0438723c */ /* 0x040fe200000418ff */
[----:B------:R-:W5:Y:S07]  /*3d90*/  LDSM.16.MT88.4 R8, [R206+0x4000] ;  /* 0x00400000ce08783b */ /* 0x000f6e0000004200 */
[----:B------:R-:W-:Y:S01]  /*3da0*/  HMMA.16816.F32.BF16 R48, R4, R12, RZ ;  /* 0x0000000c0430723c */ /* 0x000fe200000418ff */
[----:B-1----:R-:W-:-:S04]  /*3db0*/  FFMA.FTZ R3, R46, c[0x0][0x2d0], -R2 ;  /* 0x0000b4002e037a23 */ /* 0x002fc80000010802 */
[----:B------:R1:W-:Y:S03]  /*3dc0*/  MUFU.EX2 R250, R3 ;  /* 0x0000000300fa7308 */ /* 0x0003e60000000800 */
[C---:B------:R-:W-:Y:S01]  /*3dd0*/  HMMA.16816.F32.BF16 R36, R4.reuse, R14, RZ ;  /* 0x0000000e0424723c */ /* 0x040fe200000418ff */
[----:B------:R-:W3:Y:S07]  /*3de0*/  LDSM.16.MT88.4 R12, [R203+0x4000] ;  /* 0x00400000cb0c783b */ /* 0x000eee0000004200 */
[----:B--2---:R-:W-:Y:S01]  /*3df0*/  HMMA.16816.F32.BF16 R52, R4, R20, RZ ;  /* 0x000000140434723c */ /* 0x004fe200000418ff */
[----:B-1----:R-:W-:-:S07]  /*3e00*/  FFMA.FTZ R3, R60, c[0x0][0x2d0], -R2 ;  /* 0x0000b4003c037a23 */ /* 0x002fce0000010802 */
[C---:B------:R-:W-:Y:S01]  /*3e10*/  HMMA.16816.F32.BF16 R44, R4.reuse, R22, RZ ;  /* 0x00000016042c723c */ /* 0x040fe200000418ff */
[----:B------:R-:W1:Y:S01]  /*3e20*/  LDSM.16.MT88.4 R20, [R204+0x800] ;  /* 0x00080000cc14783b */ /* 0x000e620000004200 */
[----:B------:R2:W-:Y:S06]  /*3e30*/  MUFU.EX2 R154, R3 ;  /* 0x00000003009a7308 */ /* 0x0005ec0000000800 */
[C---:B------:R-:W-:Y:S08]  /*3e40*/  HMMA.16816.F32.BF16 R64, R4.reuse, R24, RZ ;  /* 0x000000180440723c */ /* 0x040ff000000418ff */
[----:B------:R-:W-:Y:S01]  /*3e50*/  HMMA.16816.F32.BF16 R72, R4, R26, RZ ;  /* 0x0000001a0448723c */ /* 0x000fe200000418ff */
[----:B------:R-:W1:Y:S01]  /*3e60*/  LDSM.16.MT88.4 R24, [R200+0x800] ;  /* 0x00080000c818783b */ /* 0x000e620000004200 */
[----:B--2---:R-:W-:-:S04]  /*3e70*/  FFMA.FTZ R3, R61, c[0x0][0x2d0], -R0 ;  /* 0x0000b4003d037a23 */ /* 0x004fc80000010800 */
[----:B------:R2:W-:Y:S02]  /*3e80*/  MUFU.EX2 R247, R3 ;  /* 0x0000000300f77308 */ /* 0x0005e40000000800 */
[C---:B----4-:R-:W-:Y:S08]  /*3e90*/  HMMA.16816.F32.BF16 R76, R4.reuse, R16, RZ ;  /* 0x00000010044c723c */ /* 0x050ff000000418ff */
[----:B-----5:R-:W-:Y:S01]  /*3ea0*/  HMMA.16816.F32.BF16 R88, R4, R8, RZ ;  /* 0x000000080458723c */ /* 0x020fe200000418ff */
[----:B--2---:R-:W-:-:S07]  /*3eb0*/  FFMA.FTZ R3, R62, c[0x0][0x2d0], -R0 ;  /* 0x0000b4003e037a23 */ /* 0x004fce0000010800 */
[C---:B------:R-:W-:Y:S01]  /*3ec0*/  HMMA.16816.F32.BF16 R92, R4.reuse, R10, RZ ;  /* 0x0000000a045c723c */ /* 0x040fe200000418ff */
[----:B------:R-:W-:Y:S01]  /*3ed0*/  LDSM.16.MT88.4 R8, [R206+0x800] ;  /* 0x00080000ce08783b */ /* 0x000fe20000004200 */
[----:B------:R2:W4:Y:S06]  /*3ee0*/  MUFU.EX2 R245, R3 ;  /* 0x0000000300f57308 */ /* 0x00052c0000000800 */
[----:B---3--:R-:W-:Y:S01]  /*3ef0*/  HMMA.16816.F32.BF16 R84, R4, R14, RZ ;  /* 0x0000000e0454723c */ /* 0x008fe200000418ff */
[----:B--2---:R-:W-:-:S07]  /*3f00*/  FFMA.FTZ R3, R63, c[0x0][0x2d0], -R0 ;  /* 0x0000b4003f037a23 */ /* 0x004fce0000010800 */
[----:B------:R-:W-:Y:S01]  /*3f10*/  HMMA.16816.F32.BF16 R60, R4, R18, RZ ;  /* 0x00000012043c723c */ /* 0x000fe200000418ff */
[----:B------:R-:W2:Y:S01]  /*3f20*/  LDSM.16.MT88.4 R16, [R203+0x800] ;  /* 0x00080000cb10783b */ /* 0x000ea20000004200 */
[----:B------:R3:W-:Y:S02]  /*3f30*/  MUFU.EX2 R246, R3 ;  /* 0x0000000300f67308 */ /* 0x0007e40000000800 */
[----:B---3--:R-:W-:-:S04]  /*3f40*/  FFMA.FTZ R3, R68, c[0x0][0x2d0], -R0 ;  /* 0x0000b40044037a23 */ /* 0x008fc80000010800 */
[----:B------:R-:W-:Y:S01]  /*3f50*/  HMMA.16816.F32.BF16 R68, R4, R12, RZ ;  /* 0x0000000c0444723c */ /* 0x000fe200000418ff */
[----:B------:R-:W-:Y:S01]  /*3f60*/  LDSM.16.MT88.4 R12, [R200+0x4800] ;  /* 0x00480000c80c783b */ /* 0x000fe20000004200 */
[----:B------:R-:W3:Y:S05]  /*3f70*/  MUFU.EX2 R249, R3 ;  /* 0x0000000300f97308 */ /* 0x000eea0000000800 */
[----:B------:R-:W-:Y:S02]  /*3f80*/  F2FP.BF16.PACK_AB R4, R252, R251 ;  /* 0x000000fbfc04723e */ /* 0x000fe400000010ff */
[----:B----4-:R-:W-:Y:S02]  /*3f90*/  F2FP.BF16.PACK_AB R5, R245, R247 ;  /* 0x000000f7f505723e */ /* 0x010fe400000010ff */
[----:B------:R-:W-:-:S02]  /*3fa0*/  F2FP.BF16.PACK_AB R6, R154, R250 ;  /* 0x000000fa9a06723e */ /* 0x000fc400000010ff */
[----:B---3--:R-:W-:Y:S01]  /*3fb0*/  F2FP.BF16.PACK_AB R7, R249, R246 ;  /* 0x000000f6f907723e */ /* 0x008fe200000010ff */
[----:B------:R-:W-:-:S04]  /*3fc0*/  FFMA.FTZ R3, R100, c[0x0][0x2d0], -R2 ;  /* 0x0000b40064037a23 */ /* 0x000fc80000010802 */
[----:B------:R3:W-:Y:S02]  /*3fd0*/  MUFU.EX2 R237, R3 ;  /* 0x0000000300ed7308 */ /* 0x0007e40000000800 */
[C---:B-1----:R-:W-:Y:S08]  /*3fe0*/  HMMA.16816.F32.BF16 R104, R4.reuse, R20, R48 ;  /* 0x000000140468723c */ /* 0x042ff00000041830 */
[----:B------:R-:W-:Y:S01]  /*3ff0*/  HMMA.16816.F32.BF16 R80, R4, R22, R36 ;  /* 0x000000160450723c */ /* 0x000fe20000041824 */
[----:B------:R-:W1:Y:S01]  /*4000*/  LDSM.16.MT88.4 R20, [R204+0x4800] ;  /* 0x00480000cc14783b */ /* 0x000e620000004200 */
[----:B---3--:R-:W-:-:S06]  /*4010*/  FFMA.FTZ R3, R102, c[0x0][0x2d0], -R2 ;  /* 0x0000b40066037a23 */ /* 0x008fcc0000010802 */
[C---:B------:R-:W-:Y:S01]  /*4020*/  HMMA.16816.F32.BF16 R120, R4.reuse, R24, R32 ;  /* 0x000000180478723c */ /* 0x040fe20000041820 */
[----:B------:R3:W4:Y:S07]  /*4030*/  MUFU.EX2 R235, R3 ;  /* 0x0000000300eb7308 */ /* 0x00072e0000000800 */
[C---:B--2---:R-:W-:Y:S08]  /*4040*/  HMMA.16816.F32.BF16 R36, R4.reuse, R16, R28 ;  /* 0x000000100424723c */ /* 0x044ff0000004181c */
[----:B------:R-:W-:Y:S01]  /*4050*/  HMMA.16816.F32.BF16 R32, R4, R8, R52 ;  /* 0x000000080420723c */ /* 0x000fe20000041834 */
[----:B---3--:R-:W-:-:S04]  /*4060*/  FFMA.FTZ R3, R101, c[0x0][0x2d0], -R2 ;  /* 0x0000b40065037a23 */ /* 0x008fc80000010802 */
[----:B------:R2:W-:Y:S03]  /*4070*/  MUFU.EX2 R234, R3 ;  /* 0x0000000300ea7308 */ /* 0x0005e60000000800 */
[C---:B------:R-:W-:Y:S01]  /*4080*/  HMMA.16816.F32.BF16 R28, R4.reuse, R10, R44 ;  /* 0x0000000a041c723c */ /* 0x040fe2000004182c */
[----:B------:R-:W3:Y:S07]  /*4090*/  LDSM.16.MT88.4 R8, [R206+0x4800] ;  /* 0x00480000ce08783b */ /* 0x000eee0000004200 */
[----:B------:R-:W-:Y:S01]  /*40a0*/  HMMA.16816.F32.BF16 R96, R4, R26, R40 ;  /* 0x0000001a0460723c */ /* 0x000fe20000041828 */
[----:B------:R-:W-:Y:S01]  /*40b0*/  LDSM.16.MT88.4 R24, [R200+0x1000] ;  /* 0x00100000c818783b */ /* 0x000fe20000004200 */
[----:B--2---:R-:W-:-:S06]  /*40c0*/  FFMA.FTZ R3, R103, c[0x0][0x2d0], -R2 ;  /* 0x0000b40067037a23 */ /* 0x004fcc0000010802 */
[C---:B------:R-:W-:Y:S01]  /*40d0*/  HMMA.16816.F32.BF16 R40, R4.reuse, R18, R56 ;  /* 0x000000120428723c */ /* 0x040fe20000041838 */
[----:B------:R-:W2:Y:S01]  /*40e0*/  LDSM.16.MT88.4 R16, [R203+0x4800] ;  /* 0x00480000cb10783b */ /* 0x000ea20000004200 */
[----:B------:R5:W-:Y:S06]  /*40f0*/  MUFU.EX2 R236, R3 ;  /* 0x0000000300ec7308 */ /* 0x000bec0000000800 */
[C---:B-1----:R-:W-:Y:S08]  /*4100*/  HMMA.16816.F32.BF16 R52, R4.reuse, R20, R76 ;  /* 0x000000140434723c */ /* 0x042ff0000004184c */
[----:B------:R-:W-:Y:S01]  /*4110*/  HMMA.16816.F32.BF16 R56, R4, R22, R60 ;  /* 0x000000160438723c */ /* 0x000fe2000004183c */
[----:B------:R-:W1:Y:S01]  /*4120*/  LDSM.16.MT88.4 R20, [R204+0x1000] ;  /* 0x00100000cc14783b */ /* 0x000e620000004200 */
[----:B-----5:R-:W-:-:S04]  /*4130*/  FFMA.FTZ R3, R108, c[0x0][0x2d0], -R0 ;  /* 0x0000b4006c037a23 */ /* 0x020fc80000010800 */
[----:B------:R5:W-:Y:S02]  /*4140*/  MUFU.EX2 R233, R3 ;  /* 0x0000000300e97308 */ /* 0x000be40000000800 */
[C---:B------:R-:W-:Y:S08]  /*4150*/  HMMA.16816.F32.BF16 R44, R4.reuse, R12, R64 ;  /* 0x0000000c042c723c */ /* 0x040ff00000041840 */
[----:B------:R-:W-:Y:S01]  /*4160*/  HMMA.16816.F32.BF16 R48, R4, R14, R72 ;  /* 0x0000000e0430723c */ /* 0x000fe20000041848 */
[----:B------:R-:W1:Y:S01]  /*4170*/  LDSM.16.MT88.4 R12, [R203+0x1000] ;  /* 0x00100000cb0c783b */ /* 0x000e620000004200 */
[----:B-----5:R-:W-:-:S06]  /*4180*/  FFMA.FTZ R3, R109, c[0x0][0x2d0], -R0 ;  /* 0x0000b4006d037a23 */ /* 0x020fcc0000010800 */
[C---:B---3--:R-:W-:Y:S01]  /*4190*/  HMMA.16816.F32.BF16 R72, R4.reuse, R8, R88 ;  /* 0x000000080448723c */ /* 0x048fe20000041858 */
[----:B------:R3:W5:Y:S07]  /*41a0*/  MUFU.EX2 R109, R3 ;  /* 0x00000003006d7308 */ /* 0x00076e0000000800 */
[C---:B------:R-:W-:Y:S01]  /*41b0*/  HMMA.16816.F32.BF16 R76, R4.reuse, R10, R92 ;  /* 0x0000000a044c723c */ /* 0x040fe2000004185c */
[----:B------:R-:W1:Y:S07]  /*41c0*/  LDSM.16.MT88.4 R8, [R206+0x1000] ;  /* 0x00100000ce08783b */ /* 0x000e6e0000004200 */
[----:B--2---:R-:W-:Y:S01]  /*41d0*/  HMMA.16816.F32.BF16 R60, R4, R16, R68 ;  /* 0x00000010043c723c */ /* 0x004fe20000041844 */
[----:B---3--:R-:W-:-:S02]  /*41e0*/  FFMA.FTZ R3, R111, c[0x0][0x2d0], -R0 ;  /* 0x0000b4006f037a23 */ /* 0x008fc40000010800 */
[----:B------:R-:W-:Y:S02]  /*41f0*/  IMAD.MOV.U32 R111, RZ, RZ, R158 ;  /* 0x000000ffff6f7224 */ /* 0x000fe400078e009e */
[----:B------:R2:W-:Y:S03]  /*4200*/  MUFU.EX2 R108, R3 ;  /* 0x00000003006c7308 */ /* 0x0005e60000000800 */
[----:B------:R-:W-:Y:S01]  /*4210*/  HMMA.16816.F32.BF16 R64, R4, R18, R84 ;  /* 0x000000120440723c */ /* 0x000fe20000041854 */
[----:B------:R-:W3:Y:S06]  /*4220*/  LDSM.16.MT88.4 R16, [R200+0x5000] ;  /* 0x00500000c810783b */ /* 0x000eec0000004200 */
[----:B----4-:R-:W-:-:S02]  /*4230*/  F2FP.BF16.PACK_AB R4, R235, R237 ;  /* 0x000000edeb04723e */ /* 0x010fc400000010ff */
[----:B-----5:R-:W-:Y:S02]  /*4240*/  F2FP.BF16.PACK_AB R5, R109, R233 ;  /* 0x000000e96d05723e */ /* 0x020fe400000010ff */
[----:B------:R-:W-:Y:S01]  /*4250*/  F2FP.BF16.PACK_AB R6, R236, R234 ;  /* 0x000000eaec06723e */ /* 0x000fe200000010ff */
[----:B--2---:R-:W-:Y:S02]  /*4260*/  FFMA.FTZ R3, R110, c[0x0][0x2d0], -R0 ;  /* 0x0000b4006e037a23 */ /* 0x004fe40000010800 */
[----:B------:R-:W-:Y:S02]  /*4270*/  IMAD.MOV.U32 R110, RZ, RZ, R157 ;  /* 0x000000ffff6e7224 */ /* 0x000fe400078e009d */
[----:B------:R-:W2:Y:S02]  /*4280*/  MUFU.EX2 R232, R3 ;  /* 0x0000000300e87308 */ /* 0x000ea40000000800 */
[----:B--2---:R-:W-:Y:S01]  /*4290*/  F2FP.BF16.PACK_AB R7, R232, R108 ;  /* 0x0000006ce807723e */ /* 0x004fe200000010ff */
[----:B------:R-:W-:-:S05]  /*42a0*/  FFMA.FTZ R3, R113, c[0x0][0x2d0], -R2 ;  /* 0x0000b40071037a23 */ /* 0x000fca0000010802 */
[----:B------:R2:W-:Y:S01]  /*42b0*/  MUFU.EX2 R178, R3 ;  /* 0x0000000300b27308 */ /* 0x0005e20000000800 */
[C---:B-1----:R-:W-:Y:S07]  /*42c0*/  HMMA.16816.F32.BF16 R100, R4.reuse, R20, R104 ;  /* 0x000000140464723c */ /* 0x042fee0000041868 */
[----:B------:R-:W-:Y:S01]  /*42d0*/  IMAD.MOV.U32 R107, RZ, RZ, R148 ;  /* 0x000000ffff6b7224 */ /* 0x000fe200078e0094 */
[----:B------:R-:W-:Y:S01]  /*42e0*/  HMMA.16816.F32.BF16 R88, R4, R22, R80 ;  /* 0x000000160458723c */ /* 0x000fe20000041850 */
[----:B------:R-:W1:Y:S01]  /*42f0*/  LDSM.16.MT88.4 R20, [R204+0x5000] ;  /* 0x00500000cc14783b */ /* 0x000e620000004200 */
[----:B------:R-:W-:-:S02]  /*4300*/  IMAD.MOV.U32 R106, RZ, RZ, R147 ;  /* 0x000000ffff6a7224 */ /* 0x000fc400078e0093 */
[----:B------:R-:W-:Y:S02]  /*4310*/  IMAD.MOV.U32 R105, RZ, RZ, R107 ;  /* 0x000000ffff697224 */ /* 0x000fe400078e006b */
[--C-:B--2---:R-:W-:Y:S02]  /*4320*/  FFMA.FTZ R3, R114, c[0x0][0x2d0], -R2.reuse ;  /* 0x0000b40072037a23 */ /* 0x104fe40000010802 */
[C---:B------:R-:W-:Y:S02]  /*4330*/  HMMA.16816.F32.BF16 R84, R4.reuse, R12, R36 ;  /* 0x0000000c0454723c */ /* 0x040fe40000041824 */
[----:B------:R2:W4:Y:S06]  /*4340*/  MUFU.EX2 R177, R3 ;  /* 0x0000000300b17308 */ /* 0x00052c0000000800 */
[C---:B------:R-:W-:Y:S01]  /*4350*/  HMMA.16816.F32.BF16 R80, R4.reuse, R14, R40 ;  /* 0x0000000e0450723c */ /* 0x040fe20000041828 */
[----:B------:R-:W5:Y:S07]  /*4360*/  LDSM.16.MT88.4 R12, [R203+0x5000] ;  /* 0x00500000cb0c783b */ /* 0x000f6e0000004200 */
[----:B------:R-:W-:Y:S01]  /*4370*/  HMMA.16816.F32.BF16 R68, R4, R8, R32 ;  /* 0x000000080444723c */ /* 0x000fe20000041820 */
[----:B--2---:R-:W-:-:S04]  /*4380*/  FFMA.FTZ R3, R112, c[0x0][0x2d0], -R2 ;  /* 0x0000b40070037a23 */ /* 0x004fc80000010802 */
[----:B------:R2:W-:Y:S03]  /*4390*/  MUFU.EX2 R167, R3 ;  /* 0x0000000300a77308 */ /* 0x0005e60000000800 */
[C---:B------:R-:W-:Y:S01]  /*43a0*/  HMMA.16816.F32.BF16 R28, R4.reuse, R10, R28 ;  /* 0x0000000a041c723c */ /* 0x040fe2000004181c */
[----:B------:R-:W4:Y:S07]  /*43b0*/  LDSM.16.MT88.4 R8, [R206+0x5000] ;  /* 0x00500000ce08783b */ /* 0x000f2e0000004200 */
[----:B---3--:R-:W-:Y:S01]  /*43c0*/  HMMA.16816.F32.BF16 R40, R4, R16, R44 ;  /* 0x000000100428723c */ /* 0x008fe2000004182c */
[----:B--2---:R-:W-:-:S07]  /*43d0*/  FFMA.FTZ R3, R115, c[0x0][0x2d0], -R2 ;  /* 0x0000b40073037a23 */ /* 0x004fce0000010802 */
[C---:B------:R-:W-:Y:S01]  /*43e0*/  HMMA.16816.F32.BF16 R32, R4.reuse, R18, R48 ;  /* 0x000000120420723c */ /* 0x040fe20000041830 */
[----:B------:R-:W2:Y:S01]  /*43f0*/  LDSM.16.MT88.4 R16, [R200+0x1800] ;  /* 0x00180000c810783b */ /* 0x000ea20000004200 */
[----:B------:R3:W-:Y:S06]  /*4400*/  MUFU.EX2 R176, R3 ;  /* 0x0000000300b07308 */ /* 0x0007ec0000000800 */
[C---:B------:R-:W-:Y:S08]  /*4410*/  HMMA.16816.F32.BF16 R120, R4.reuse, R24, R120 ;  /* 0x000000180478723c */ /* 0x040ff00000041878 */
[----:B------:R-:W-:Y:S01]  /*4420*/  HMMA.16816.F32.BF16 R92, R4, R26, R96 ;  /* 0x0000001a045c723c */ /* 0x000fe20000041860 */
[----:B---3--:R-:W-:-:S04]  /*4430*/  FFMA.FTZ R3, R118, c[0x0][0x2d0], -R0 ;  /* 0x0000b40076037a23 */ /* 0x008fc80000010800 */
[----:B------:R3:W-:Y:S02]  /*4440*/  MUFU.EX2 R166, R3 ;  /* 0x0000000300a67308 */ /* 0x0007e40000000800 */
[----:B------:R-:W-:Y:S01]  /*4450*/  IMAD.MOV.U32 R99, RZ, RZ, R155 ;  /* 0x000000ffff637224 */ /* 0x000fe200078e009b */
[----:B-1----:R-:W-:Y:S01]  /*4460*/  HMMA.16816.F32.BF16 R36, R4, R20, R52 ;  /* 0x000000140424723c */ /* 0x002fe20000041834 */
[----:B------:R-:W-:Y:S02]  /*4470*/  IMAD.MOV.U32 R97, RZ, RZ, R150 ;  /* 0x000000ffff617224 */ /* 0x000fe400078e0096 */
[----:B------:R-:W-:Y:S02]  /*4480*/  IMAD.MOV.U32 R96, RZ, RZ, R149 ;  /* 0x000000ffff607224 */ /* 0x000fe400078e0095 */
[----:B------:R-:W-:-:S03]  /*4490*/  IMAD.MOV.U32 R98, RZ, RZ, R151 ;  /* 0x000000ffff627224 */ /* 0x000fc600078e0097 */
[----:B------:R-:W-:Y:S01]  /*44a0*/  HMMA.16816.F32.BF16 R24, R4, R22, R56 ;  /* 0x000000160418723c */ /* 0x000fe20000041838 */
[----:B------:R-:W1:Y:S01]  /*44b0*/  LDSM.16.MT88.4 R20, [R204+0x1800] ;  /* 0x00180000cc14783b */ /* 0x000e620000004200 */
[----:B---3--:R-:W-:-:S06]  /*44c0*/  FFMA.FTZ R3, R124, c[0x0][0x2d0], -R0 ;  /* 0x0000b4007c037a23 */ /* 0x008fcc0000010800 */
[C---:B-----5:R-:W-:Y:S01]  /*44d0*/  HMMA.16816.F32.BF16 R48, R4.reuse, R12, R60 ;  /* 0x0000000c0430723c */ /* 0x060fe2000004183c */
[----:B------:R3:W5:Y:S07]  /*44e0*/  MUFU.EX2 R165, R3 ;  /* 0x0000000300a57308 */ /* 0x00076e0000000800 */
[C---:B------:R-:W-:Y:S01]  /*44f0*/  HMMA.16816.F32.BF16 R56, R4.reuse, R14, R64 ;  /* 0x0000000e0438723c */ /* 0x040fe20000041840 */
[----:B------:R-:W1:Y:S07]  /*4500*/  LDSM.16.MT88.4 R12, [R203+0x1800] ;  /* 0x00180000cb0c783b */ /* 0x000e6e0000004200 */
[----:B----4-:R-:W-:Y:S01]  /*4510*/  HMMA.16816.F32.BF16 R60, R4, R8, R72 ;  /* 0x00000008043c723c */ /* 0x010fe20000041848 */
[----:B---3--:R-:W-:-:S04]  /*4520*/  FFMA.FTZ R3, R125, c[0x0][0x2d0], -R0 ;  /* 0x0000b4007d037a23 */ /* 0x008fc80000010800 */
[----:B------:R3:W-:Y:S03]  /*4530*/  MUFU.EX2 R164, R3 ;  /* 0x0000000300a47308 */ /* 0x0007e60000000800 */
[----:B------:R-:W-:Y:S01]  /*4540*/  HMMA.16816.F32.BF16 R64, R4, R10, R76 ;  /* 0x0000000a0440723c */ /* 0x000fe2000004184c */
[----:B------:R-:W4:Y:S06]  /*4550*/  LDSM.16.MT88.4 R8, [R206+0x1800] ;  /* 0x00180000ce08783b */ /* 0x000f2c0000004200 */
[----:B------:R-:W-:-:S02]  /*4560*/  F2FP.BF16.PACK_AB R4, R177, R178 ;  /* 0x000000b2b104723e */ /* 0x000fc400000010ff */
[----:B-----5:R-:W-:Y:S02]  /*4570*/  F2FP.BF16.PACK_AB R5, R165, R166 ;  /* 0x000000a6a505723e */ /* 0x020fe400000010ff */
[----:B------:R-:W-:Y:S01]  /*4580*/  F2FP.BF16.PACK_AB R6, R176, R167 ;  /* 0x000000a7b006723e */ /* 0x000fe200000010ff */
[----:B---3--:R-:W-:-:S04]  /*4590*/  FFMA.FTZ R3, R119, c[0x0][0x2d0], -R0 ;  /* 0x0000b40077037a23 */ /* 0x008fc80000010800 */
[----:B------:R-:W3:Y:S02]  /*45a0*/  MUFU.EX2 R162, R3 ;  /* 0x0000000300a27308 */ /* 0x000ee40000000800 */
[----:B---3--:R-:W-:Y:S01]  /*45b0*/  F2FP.BF16.PACK_AB R7, R162, R164 ;  /* 0x000000a4a207723e */ /* 0x008fe200000010ff */
[----:B------:R-:W-:-:S05]  /*45c0*/  FFMA.FTZ R3, R127, c[0x0][0x2d0], -R2 ;  /* 0x0000b4007f037a23 */ /* 0x000fca0000010802 */
[----:B------:R3:W-:Y:S01]  /*45d0*/  MUFU.EX2 R159, R3 ;  /* 0x00000003009f7308 */ /* 0x0007e20000000800 */
[C---:B--2---:R-:W-:Y:S08]  /*45e0*/  HMMA.16816.F32.BF16 R120, R4.reuse, R16, R120 ;  /* 0x000000100478723c */ /* 0x044ff00000041878 */
[----:B------:R-:W-:Y:S01]  /*45f0*/  HMMA.16816.F32.BF16 R92, R4, R18, R92 ;  /* 0x00000012045c723c */ /* 0x000fe2000004185c */
[----:B------:R-:W2:Y:S01]  /*4600*/  LDSM.16.MT88.4 R16, [R200+0x5800] ;  /* 0x00580000c810783b */ /* 0x000ea20000004200 */
[----:B---3--:R-:W-:-:S06]  /*4610*/  FFMA.FTZ R3, R129, c[0x0][0x2d0], -R2 ;  /* 0x0000b40081037a23 */ /* 0x008fcc0000010802 */
[C---:B-1----:R-:W-:Y:S01]  /*4620*/  HMMA.16816.F32.BF16 R100, R4.reuse, R20, R100 ;  /* 0x000000140464723c */ /* 0x042fe20000041864 */
[----:B------:R-:W-:Y:S01]  /*4630*/  IMAD.MOV.U32 R129, RZ, RZ, R156 ;  /* 0x000000ffff817224 */ /* 0x000fe200078e009c */
[----:B------:R1:W3:Y:S06]  /*4640*/  MUFU.EX2 R158, R3 ;  /* 0x00000003009e7308 */ /* 0x0002ec0000000800 */
[C---:B------:R-:W-:Y:S01]  /*4650*/  HMMA.16816.F32.BF16 R88, R4.reuse, R22, R88 ;  /* 0x000000160458723c */ /* 0x040fe20000041858 */
[----:B------:R-:W5:Y:S07]  /*4660*/  LDSM.16.MT88.4 R20, [R204+0x5800] ;  /* 0x00580000cc14783b */ /* 0x000f6e0000004200 */
[----:B------:R-:W-:Y:S01]  /*4670*/  HMMA.16816.F32.BF16 R84, R4, R12, R84 ;  /* 0x0000000c0454723c */ /* 0x000fe20000041854 */
[----:B-1----:R-:W-:-:S02]  /*4680*/  FFMA.FTZ R3, R126, c[0x0][0x2d0], -R2 ;  /* 0x0000b4007e037a23 */ /* 0x002fc40000010802 */
[----:B------:R-:W-:Y:S02]  /*4690*/  LDSM.16.MT88.4 R124, [R200+0x3800] ;  /* 0x00380000c87c783b */ /* 0x000fe40000004200 */
[----:B------:R1:W-:Y:S03]  /*46a0*/  MUFU.EX2 R156, R3 ;  /* 0x00000003009c7308 */ /* 0x0003e60000000800 */
[C---:B------:R-:W-:Y:S01]  /*46b0*/  HMMA.16816.F32.BF16 R80, R4.reuse, R14, R80 ;  /* 0x0000000e0450723c */ /* 0x040fe20000041850 */
[----:B------:R-:W3:Y:S07]  /*46c0*/  LDSM.16.MT88.4 R12, [R203+0x5800] ;  /* 0x00580000cb0c783b */ /* 0x000eee0000004200 */
[----:B----4-:R-:W-:Y:S01]  /*46d0*/  HMMA.16816.F32.BF16 R76, R4, R8, R68 ;  /* 0x00000008044c723c */ /* 0x010fe20000041844 */
[----:B-1----:R-:W-:-:S07]  /*46e0*/  FFMA.FTZ R3, R128, c[0x0][0x2d0], -R2 ;  /* 0x0000b40080037a23 */ /* 0x002fce0000010802 */
[----:B------:R-:W-:Y:S01]  /*46f0*/  HMMA.16816.F32.BF16 R72, R4, R10, R28 ;  /* 0x0000000a0448723c */ /* 0x000fe2000004181c */
[----:B------:R-:W1:Y:S01]  /*4700*/  LDSM.16.MT88.4 R8, [R206+0x5800] ;  /* 0x00580000ce08783b */ /* 0x000e620000004200 */
[----:B------:R4:W-:Y:S01]  /*4710*/  MUFU.EX2 R157, R3 ;  /* 0x00000003009d7308 */ /* 0x0009e20000000800 */
[----:B------:R-:W-:-:S05]  /*4720*/  IMAD.MOV.U32 R128, RZ, RZ, R154 ;  /* 0x000000ffff807224 */ /* 0x000fca00078e009a */
[C---:B--2---:R-:W-:Y:S08]  /*4730*/  HMMA.16816.F32.BF16 R68, R4.reuse, R16, R40 ;  /* 0x000000100444723c */ /* 0x044ff00000041828 */
[----:B------:R-:W-:Y:S01]  /*4740*/  HMMA.16816.F32.BF16 R52, R4, R18, R32 ;  /* 0x000000120434723c */ /* 0x000fe20000041820 */
[----:B------:R-:W2:Y:S01]  /*4750*/  LDSM.16.MT88.4 R16, [R200+0x2000] ;  /* 0x00200000c810783b */ /* 0x000ea20000004200 */
[----:B----4-:R-:W-:-:S02]  /*4760*/  FFMA.FTZ R3, R130, c[0x0][0x2d0], -R0 ;  /* 0x0000b40082037a23 */ /* 0x010fc40000010800 */
[----:B------:R-:W-:Y:S02]  /*4770*/  IMAD.MOV.U32 R130, RZ, RZ, R153 ;  /* 0x000000ffff827224 */ /* 0x000fe400078e0099 */
[----:B------:R4:W-:Y:S02]  /*4780*/  MUFU.EX2 R155, R3 ;  /* 0x00000003009b7308 */ /* 0x0009e40000000800 */
[C---:B-----5:R-:W-:Y:S08]  /*4790*/  HMMA.16816.F32.BF16 R44, R4.reuse, R20, R36 ;  /* 0x00000014042c723c */ /* 0x060ff00000041824 */
[----:B------:R-:W-:Y:S01]  /*47a0*/  HMMA.16816.F32.BF16 R32, R4, R22, R24 ;  /* 0x000000160420723c */ /* 0x000fe20000041818 */
[----:B------:R-:W5:Y:S01]  /*47b0*/  LDSM.16.MT88.4 R20, [R204+0x2000] ;  /* 0x00200000cc14783b */ /* 0x000f620000004200 */
[----:B----4-:R-:W-:-:S06]  /*47c0*/  FFMA.FTZ R3, R133, c[0x0][0x2d0], -R0 ;  /* 0x0000b40085037a23 */ /* 0x010fcc0000010800 */
[C---:B---3--:R-:W-:Y:S01]  /*47d0*/  HMMA.16816.F32.BF16 R40, R4.reuse, R12, R48 ;  /* 0x0000000c0428723c */ /* 0x048fe20000041830 */
[----:B------:R3:W4:Y:S07]  /*47e0*/  MUFU.EX2 R154, R3 ;  /* 0x00000003009a7308 */ /* 0x00072e0000000800 */
[C---:B------:R-:W-:Y:S01]  /*47f0*/  HMMA.16816.F32.BF16 R36, R4.reuse, R14, R56 ;  /* 0x0000000e0424723c */ /* 0x040fe20000041838 */
[----:B------:R-:W2:Y:S07]  /*4800*/  LDSM.16.MT88.4 R12, [R203+0x2000] ;  /* 0x00200000cb0c783b */ /* 0x000eae0000004200 */
[----:B-1----:R-:W-:Y:S01]  /*4810*/  HMMA.16816.F32.BF16 R28, R4, R8, R60 ;  /* 0x00000008041c723c */ /* 0x002fe2000004183c */
[----:B---3--:R-:W-:-:S04]  /*4820*/  FFMA.FTZ R3, R132, c[0x0][0x2d0], -R0 ;  /* 0x0000b40084037a23 */ /* 0x008fc80000010800 */
[----:B------:R1:W-:Y:S03]  /*4830*/  MUFU.EX2 R153, R3 ;  /* 0x0000000300997308 */ /* 0x0003e60000000800 */
[----:B------:R-:W-:Y:S01]  /*4840*/  HMMA.16816.F32.BF16 R24, R4, R10, R64 ;  /* 0x0000000a0418723c */ /* 0x000fe20000041840 */
[----:B------:R-:W3:Y:S06]  /*4850*/  LDSM.16.MT88.4 R8, [R206+0x2000] ;  /* 0x00200000ce08783b */ /* 0x000eec0000004200 */
[----:B------:R-:W-:-:S02]  /*4860*/  F2FP.BF16.PACK_AB R4, R158, R159 ;  /* 0x0000009f9e04723e */ /* 0x000fc400000010ff */
[----:B----4-:R-:W-:Y:S02]  /*4870*/  F2FP.BF16.PACK_AB R5, R154, R155 ;  /* 0x0000009b9a05723e */ /* 0x010fe400000010ff */
[----:B------:R-:W-:Y:S01]  /*4880*/  F2FP.BF16.PACK_AB R6, R157, R156 ;  /* 0x0000009c9d06723e */ /* 0x000fe200000010ff */
[----:B-1----:R-:W-:Y:S02]  /*4890*/  FFMA.FTZ R3, R131, c[0x0][0x2d0], -R0 ;  /* 0x0000b40083037a23 */ /* 0x002fe40000010800 */
[----:B------:R-:W-:Y:S02]  /*48a0*/  IMAD.MOV.U32 R131, RZ, RZ, R99 ;  /* 0x000000ffff837224 */ /* 0x000fe400078e0063 */
[----:B------:R-:W-:Y:S02]  /*48b0*/  IMAD.MOV.U32 R99, RZ, RZ, R152 ;  /* 0x000000ffff637224 */ /* 0x000fe400078e0098 */
[----:B------:R-:W1:Y:S02]  /*48c0*/  MUFU.EX2 R152, R3 ;  /* 0x0000000300987308 */ /* 0x000e640000000800 */
[----:B------:R-:W-:Y:S01]  /*48d0*/  IMAD.MOV.U32 R107, RZ, RZ, R99 ;  /* 0x000000ffff6b7224 */ /* 0x000fe200078e0063 */
[----:B-1----:R-:W-:Y:S01]  /*48e0*/  F2FP.BF16.PACK_AB R7, R152, R153 ;  /* 0x000000999807723e */ /* 0x002fe200000010ff */
[----:B------:R-:W-:-:S04]  /*48f0*/  FFMA.FTZ R3, R135, c[0x0][0x2d0], -R2 ;  /* 0x0000b40087037a23 */ /* 0x000fc80000010802 */
[----:B------:R1:W-:Y:S02]  /*4900*/  MUFU.EX2 R150, R3 ;  /* 0x0000000300967308 */ /* 0x0003e40000000800 */
[C---:B--2---:R-:W-:Y:S08]  /*4910*/  HMMA.16816.F32.BF16 R120, R4.reuse, R16, R120 ;  /* 0x000000100478723c */ /* 0x044ff00000041878 */
[----:B------:R-:W-:Y:S01]  /*4920*/  HMMA.16816.F32.BF16 R56, R4, R18, R92 ;  /* 0x000000120438723c */ /* 0x000fe2000004185c */
[----:B------:R-:W2:Y:S01]  /*4930*/  LDSM.16.MT88.4 R16, [R200+0x6000] ;  /* 0x00600000c810783b */ /* 0x000ea20000004200 */
[----:B-1----:R-:W-:-:S06]  /*4940*/  FFMA.FTZ R3, R145, c[0x0][0x2d0], -R2 ;  /* 0x0000b40091037a23 */ /* 0x002fcc0000010802 */
[C---:B-----5:R-:W-:Y:S01]  /*4950*/  HMMA.16816.F32.BF16 R100, R4.reuse, R20, R100 ;  /* 0x000000140464723c */ /* 0x060fe20000041864 */
[----:B------:R1:W4:Y:S07]  /*4960*/  MUFU.EX2 R149, R3 ;  /* 0x0000000300957308 */ /* 0x00032e0000000800 */
[C---:B------:R-:W-:Y:S01]  /*4970*/  HMMA.16816.F32.BF16 R88, R4.reuse, R22, R88 ;  /* 0x000000160458723c */ /* 0x040fe20000041858 */
[----:B------:R-:W5:Y:S07]  /*4980*/  LDSM.16.MT88.4 R20, [R204+0x6000] ;  /* 0x00600000cc14783b */ /* 0x000f6e0000004200 */
[----:B------:R-:W-:Y:S01]  /*4990*/  HMMA.16816.F32.BF16 R84, R4, R12, R84 ;  /* 0x0000000c0454723c */ /* 0x000fe20000041854 */
[----:B-1----:R-:W-:-:S04]  /*49a0*/  FFMA.FTZ R3, R134, c[0x0][0x2d0], -R2 ;  /* 0x0000b40086037a23 */ /* 0x002fc80000010802 */
[----:B------:R1:W-:Y:S03]  /*49b0*/  MUFU.EX2 R148, R3 ;  /* 0x0000000300947308 */ /* 0x0003e60000000800 */
[C---:B------:R-:W-:Y:S01]  /*49c0*/  HMMA.16816.F32.BF16 R80, R4.reuse, R14, R80 ;  /* 0x0000000e0450723c */ /* 0x040fe20000041850 */
[----:B------:R-:W4:Y:S07]  /*49d0*/  LDSM.16.MT88.4 R12, [R203+0x6000] ;  /* 0x00600000cb0c783b */ /* 0x000f2e0000004200 */
[----:B---3--:R-:W-:Y:S01]  /*49e0*/  HMMA.16816.F32.BF16 R76, R4, R8, R76 ;  /* 0x00000008044c723c */ /* 0x008fe2000004184c */
[----:B-1----:R-:W-:-:S07]  /*49f0*/  FFMA.FTZ R3, R144, c[0x0][0x2d0], -R2 ;  /* 0x0000b40090037a23 */ /* 0x002fce0000010802 */
[C---:B------:R-:W-:Y:S01]  /*4a00*/  HMMA.16816.F32.BF16 R72, R4.reuse, R10, R72 ;  /* 0x0000000a0448723c */ /* 0x040fe20000041848 */
[----:B------:R-:W1:Y:S01]  /*4a10*/  LDSM.16.MT88.4 R8, [R206+0x6000] ;  /* 0x00600000ce08783b */ /* 0x000e620000004200 */
[----:B------:R3:W-:Y:S06]  /*4a20*/  MUFU.EX2 R151, R3 ;  /* 0x0000000300977308 */ /* 0x0007ec0000000800 */
[C---:B--2---:R-:W-:Y:S08]  /*4a30*/  HMMA.16816.F32.BF16 R68, R4.reuse, R16, R68 ;  /* 0x000000100444723c */ /* 0x044ff00000041844 */
[----:B------:R-:W-:Y:S01]  /*4a40*/  HMMA.16816.F32.BF16 R52, R4, R18, R52 ;  /* 0x000000120434723c */ /* 0x000fe20000041834 */
[----:B------:R-:W2:Y:S01]  /*4a50*/  LDSM.16.MT88.4 R16, [R200+0x2800] ;  /* 0x00280000c810783b */ /* 0x000ea20000004200 */
[----:B---3--:R-:W-:-:S04]  /*4a60*/  FFMA.FTZ R3, R146, c[0x0][0x2d0], -R0 ;  /* 0x0000b40092037a23 */ /* 0x008fc80000010800 */
[----:B------:R3:W-:Y:S02]  /*4a70*/  MUFU.EX2 R147, R3 ;  /* 0x0000000300937308 */ /* 0x0007e40000000800 */
[C---:B-----5:R-:W-:Y:S08]  /*4a80*/  HMMA.16816.F32.BF16 R44, R4.reuse, R20, R44 ;  /* 0x00000014042c723c */ /* 0x060ff0000004182c */
[----:B------:R-:W-:Y:S01]  /*4a90*/  HMMA.16816.F32.BF16 R32, R4, R22, R32 ;  /* 0x000000160420723c */ /* 0x000fe20000041820 */
[----:B------:R-:W5:Y:S01]  /*4aa0*/  LDSM.16.MT88.4 R20, [R204+0x2800] ;  /* 0x00280000cc14783b */ /* 0x000f620000004200 */
[----:B---3--:R-:W-:-:S06]  /*4ab0*/  FFMA.FTZ R3, R163, c[0x0][0x2d0], -R0 ;  /* 0x0000b400a3037a23 */ /* 0x008fcc0000010800 */
[----:B----4-:R-:W-:Y:S01]  /*4ac0*/  HMMA.16816.F32.BF16 R40, R4, R12, R40 ;  /* 0x0000000c0428723c */ /* 0x010fe20000041828 */
[----:B------:R-:W-:Y:S01]  /*4ad0*/  IMAD.MOV.U32 R163, RZ, RZ, R106 ;  /* 0x000000ffffa37224 */ /* 0x000fe200078e006a */
[----:B------:R3:W4:Y:S01]  /*4ae0*/  MUFU.EX2 R135, R3 ;  /* 0x0000000300877308 */ /* 0x0007220000000800 */
[----:B------:R-:W-:-:S05]  /*4af0*/  IMAD.MOV.U32 R106, RZ, RZ, R97 ;  /* 0x000000ffff6a7224 */ /* 0x000fca00078e0061 */
[C---:B------:R-:W-:Y:S01]  /*4b00*/  HMMA.16816.F32.BF16 R36, R4.reuse, R14, R36 ;  /* 0x0000000e0424723c */ /* 0x040fe20000041824 */
[----:B------:R-:W2:Y:S07]  /*4b10*/  LDSM.16.MT88.4 R12, [R203+0x2800] ;  /* 0x00280000cb0c783b */ /* 0x000eae0000004200 */
[----:B-1----:R-:W-:Y:S01]  /*4b20*/  HMMA.16816.F32.BF16 R28, R4, R8, R28 ;  /* 0x00000008041c723c */ /* 0x002fe2000004181c */
[----:B---3--:R-:W-:Y:S02]  /*4b30*/  FFMA.FTZ R3, R161, c[0x0][0x2d0], -R0 ;  /* 0x0000b400a1037a23 */ /* 0x008fe40000010800 */
[----:B------:R-:W-:-:S02]  /*4b40*/  IMAD.MOV.U32 R161, RZ, RZ, R96 ;  /* 0x000000ffffa17224 */ /* 0x000fc400078e0060 */
        /* <DEDUP_REMOVED lines=8> */
[----:B------:R-:W1:Y:S02]  /*4bd0*/  MUFU.EX2 R133, R3 ;  /* 0x0000000300857308 */ /* 0x000e640000000800 */
[----:B-1----:R-:W-:Y:S01]  /*4be0*/  F2FP.BF16.PACK_AB R7, R133, R134 ;  /* 0x000000868507723e */ /* 0x002fe200000010ff */
[----:B------:R-:W-:-:S02]  /*4bf0*/  FFMA.FTZ R3, R179, c[0x0][0x2d0], -R2 ;  /* 0x0000b400b3037a23 */ /* 0x000fc40000010802 */
[----:B------:R-:W-:-:S03]  /*4c00*/  IMAD.MOV.U32 R179, RZ, RZ, R105 ;  /* 0x000000ffffb37224 */ /* 0x000fc600078e0069 */
[----:B------:R1:W-:Y:S01]  /*4c10*/  MUFU.EX2 R132, R3 ;  /* 0x0000000300847308 */ /* 0x0003e20000000800 */
[C---:B--2---:R-:W-:Y:S08]  /*4c20*/  HMMA.16816.F32.BF16 R120, R4.reuse, R16, R120 ;  /* 0x000000100478723c */ /* 0x044ff00000041878 */
[----:B------:R-:W-:Y:S01]  /*4c30*/  HMMA.16816.F32.BF16 R56, R4, R18, R56 ;  /* 0x000000120438723c */ /* 0x000fe20000041838 */
[----:B------:R-:W2:Y:S01]  /*4c40*/  LDSM.16.MT88.4 R16, [R200+0x6800] ;  /* 0x00680000c810783b */ /* 0x000ea20000004200 */
[----:B-1----:R-:W-:-:S06]  /*4c50*/  FFMA.FTZ R3, R180, c[0x0][0x2d0], -R2 ;  /* 0x0000b400b4037a23 */ /* 0x002fcc0000010802 */
[C---:B-----5:R-:W-:Y:S01]  /*4c60*/  HMMA.16816.F32.BF16 R100, R4.reuse, R20, R100 ;  /* 0x000000140464723c */ /* 0x060fe20000041864 */
[----:B------:R-:W-:Y:S01]  /*4c70*/  IMAD.MOV.U32 R180, RZ, RZ, R106 ;  /* 0x000000ffffb47224 */ /* 0x000fe200078e006a */
[----:B------:R1:W4:Y:S06]  /*4c80*/  MUFU.EX2 R145, R3 ;  /* 0x0000000300917308 */ /* 0x00032c0000000800 */
[C---:B------:R-:W-:Y:S01]  /*4c90*/  HMMA.16816.F32.BF16 R96, R4.reuse, R22, R88 ;  /* 0x000000160460723c */ /* 0x040fe20000041858 */
[----:B------:R-:W5:Y:S07]  /*4ca0*/  LDSM.16.MT88.4 R20, [R204+0x6800] ;  /* 0x00680000cc14783b */ /* 0x000f6e0000004200 */
[----:B------:R-:W-:Y:S01]  /*4cb0*/  HMMA.16816.F32.BF16 R88, R4, R12, R84 ;  /* 0x0000000c0458723c */ /* 0x000fe20000041854 */
[----:B-1----:R-:W-:-:S02]  /*4cc0*/  FFMA.FTZ R3, R181, c[0x0][0x2d0], -R2 ;  /* 0x0000b400b5037a23 */ /* 0x002fc40000010802 */
[----:B------:R-:W-:Y:S02]  /*4cd0*/  IMAD.MOV.U32 R181, RZ, RZ, R107 ;  /* 0x000000ffffb57224 */ /* 0x000fe400078e006b */
        /* <DEDUP_REMOVED lines=14> */
[----:B----4-:R-:W-:Y:S01]  /*4dc0*/  HMMA.16816.F32.BF16 R44, R4, R12, R40 ;  /* 0x0000000c042c723c */ /* 0x010fe20000041828 */
[----:B---3--:R-:W-:-:S07]  /*4dd0*/  FFMA.FTZ R3, R231, c[0x0][0x2d0], -R0 ;  /* 0x0000b400e7037a23 */ /* 0x008fce0000010800 */
[C---:B------:R-:W-:Y:S01]  /*4de0*/  HMMA.16816.F32.BF16 R40, R4.reuse, R14, R36 ;  /* 0x0000000e0428723c */ /* 0x040fe20000041824 */
[----:B------:R-:W3:Y:S01]  /*4df0*/  LDSM.16.MT88.4 R12, [R203+0x3000] ;  /* 0x00300000cb0c783b */ /* 0x000ee20000004200 */
[----:B------:R4:W5:Y:S06]  /*4e00*/  MUFU.EX2 R118, R3 ;  /* 0x0000000300767308 */ /* 0x00096c0000000800 */
[C---:B------:R-:W-:Y:S01]  /*4e10*/  HMMA.16816.F32.BF16 R48, R4.reuse, R22, R32 ;  /* 0x000000160430723c */ /* 0x040fe20000041820 */
[----:B------:R-:W2:Y:S07]  /*4e20*/  LDSM.16.MT88.4 R20, [R204+0x3000] ;  /* 0x00300000cc14783b */ /* 0x000eae0000004200 */
[----:B-1----:R-:W-:Y:S01]  /*4e30*/  HMMA.16816.F32.BF16 R32, R4, R8, R28 ;  /* 0x000000080420723c */ /* 0x002fe2000004181c */
[----:B----4-:R-:W-:-:S04]  /*4e40*/  FFMA.FTZ R3, R230, c[0x0][0x2d0], -R0 ;  /* 0x0000b400e6037a23 */ /* 0x010fc80000010800 */
[----:B------:R1:W-:Y:S03]  /*4e50*/  MUFU.EX2 R55, R3 ;  /* 0x0000000300377308 */ /* 0x0003e60000000800 */
[----:B------:R-:W-:Y:S01]  /*4e60*/  HMMA.16816.F32.BF16 R24, R4, R10, R24 ;  /* 0x0000000a0418723c */ /* 0x000fe20000041818 */
[----:B------:R-:W4:Y:S06]  /*4e70*/  LDSM.16.MT88.4 R8, [R206+0x3000] ;  /* 0x00300000ce08783b */ /* 0x000f2c0000004200 */
[----:B------:R-:W-:-:S02]  /*4e80*/  F2FP.BF16.PACK_AB R4, R145, R132 ;  /* 0x000000849104723e */ /* 0x000fc400000010ff */
[----:B-----5:R-:W-:Y:S02]  /*4e90*/  F2FP.BF16.PACK_AB R5, R118, R119 ;  /* 0x000000777605723e */ /* 0x020fe400000010ff */
[----:B------:R-:W-:Y:S01]  /*4ea0*/  F2FP.BF16.PACK_AB R6, R146, R144 ;  /* 0x000000909206723e */ /* 0x000fe200000010ff */
[----:B-1----:R-:W-:-:S04]  /*4eb0*/  FFMA.FTZ R3, R229, c[0x0][0x2d0], -R0 ;  /* 0x0000b400e5037a23 */ /* 0x002fc80000010800 */
[----:B------:R-:W1:Y:S02]  /*4ec0*/  MUFU.EX2 R54, R3 ;  /* 0x0000000300367308 */ /* 0x000e640000000800 */
[----:B-1----:R-:W-:Y:S01]  /*4ed0*/  F2FP.BF16.PACK_AB R7, R54, R55 ;  /* 0x000000373607723e */ /* 0x002fe200000010ff */
[----:B------:R-:W-:-:S05]  /*4ee0*/  FFMA.FTZ R3, R240, c[0x0][0x2d0], -R2 ;  /* 0x0000b400f0037a23 */ /* 0x000fca0000010802 */
[----:B------:R1:W-:Y:S01]  /*4ef0*/  MUFU.EX2 R53, R3 ;  /* 0x0000000300357308 */ /* 0x0003e20000000800 */
[C---:B--2---:R-:W-:Y:S08]  /*4f00*/  HMMA.16816.F32.BF16 R120, R4.reuse, R16, R120 ;  /* 0x000000100478723c */ /* 0x044ff00000041878 */
[----:B------:R-:W-:Y:S01]  /*4f10*/  HMMA.16816.F32.BF16 R28, R4, R18, R56 ;  /* 0x00000012041c723c */ /* 0x000fe20000041838 */
[----:B------:R-:W2:Y:S01]  /*4f20*/  LDSM.16.MT88.4 R16, [R200+0x7000] ;  /* 0x00700000c810783b */ /* 0x000ea20000004200 */
[----:B-1----:R-:W-:-:S06]  /*4f30*/  FFMA.FTZ R3, R239, c[0x0][0x2d0], -R2 ;  /* 0x0000b400ef037a23 */ /* 0x002fcc0000010802 */
[C---:B---3--:R-:W-:Y:S01]  /*4f40*/  HMMA.16816.F32.BF16 R76, R4.reuse, R12, R88 ;  /* 0x0000000c044c723c */ /* 0x048fe20000041858 */
[----:B------:R-:W-:Y:S01]  /*4f50*/  LDSM.16.MT88.4 R88, [R206+0x3800] ;  /* 0x00380000ce58783b */ /* 0x000fe20000004200 */
[----:B------:R1:W3:Y:S06]  /*4f60*/  MUFU.EX2 R52, R3 ;  /* 0x0000000300347308 */ /* 0x0002ec0000000800 */
[C---:B------:R-:W-:Y:S01]  /*4f70*/  HMMA.16816.F32.BF16 R56, R4.reuse, R14, R92 ;  /* 0x0000000e0438723c */ /* 0x040fe2000004185c */
[----:B------:R-:W5:Y:S07]  /*4f80*/  LDSM.16.MT88.4 R12, [R203+0x7000] ;  /* 0x00700000cb0c783b */ /* 0x000f6e0000004200 */
[----:B------:R-:W-:Y:S01]  /*4f90*/  HMMA.16816.F32.BF16 R68, R4, R20, R100 ;  /* 0x000000140444723c */ /* 0x000fe20000041864 */
[----:B------:R-:W-:Y:S01]  /*4fa0*/  LDSM.16.MT88.4 R100, [R204+0x7800] ;  /* 0x00780000cc64783b */ /* 0x000fe20000004200 */
[--C-:B-1----:R-:W-:Y:S01]  /*4fb0*/  FFMA.FTZ R3, R238, c[0x0][0x2d0], -R2.reuse ;  /* 0x0000b400ee037a23 */ /* 0x102fe20000010802 */
[----:B---3--:R-:W-:Y:S01]  /*4fc0*/  F2FP.BF16.PACK_AB R112, R52, R53 ;  /* 0x000000353470723e */ /* 0x008fe200000010ff */
[----:B------:R-:W-:-:S04]  /*4fd0*/  FFMA.FTZ R2, R242, c[0x0][0x2d0], -R2 ;  /* 0x0000b400f2027a23 */ /* 0x000fc80000010802 */
[C---:B------:R-:W-:Y:S01]  /*4fe0*/  HMMA.16816.F32.BF16 R36, R4.reuse, R22, R96 ;  /* 0x000000160424723c */ /* 0x040fe20000041860 */
[----:B------:R-:W1:Y:S04]  /*4ff0*/  LDSM.16.MT88.4 R20, [R204+0x7000] ;  /* 0x00700000cc14783b */ /* 0x000e680000004200 */
[----:B------:R-:W-:Y:S03]  /*5000*/  LDSM.16.MT88.4 R96, [R200+0x7800] ;  /* 0x00780000c860783b */ /* 0x000fe60000004200 */
[C---:B----4-:R-:W-:Y:S08]  /*5010*/  HMMA.16816.F32.BF16 R84, R4.reuse, R8, R84 ;  /* 0x000000080454723c */ /* 0x050ff00000041854 */
[C---:B--2---:R-:W-:Y:S01]  /*5020*/  HMMA.16816.F32.BF16 R64, R4.reuse, R18, R64 ;  /* 0x000000120440723c */ /* 0x044fe20000041840 */
[----:B------:R2:W-:Y:S07]  /*5030*/  MUFU.EX2 R18, R2 ;  /* 0x0000000200127308 */ /* 0x0005ee0000000800 */
[C---:B------:R-:W-:Y:S01]  /*5040*/  HMMA.16816.F32.BF16 R104, R4.reuse, R16, R72 ;  /* 0x000000100468723c */ /* 0x040fe20000041848 */
[----:B------:R-:W3:Y:S01]  /*5050*/  MUFU.EX2 R19, R3 ;  /* 0x0000000300137308 */ /* 0x000ee20000000800 */
[----:B------:R-:W-:Y:S06]  /*5060*/  LDSM.16.MT88.4 R72, [R204+0x3800] ;  /* 0x00380000cc48783b */ /* 0x000fec0000004200 */
[----:B-----5:R-:W-:Y:S01]  /*5070*/  HMMA.16816.F32.BF16 R44, R4, R12, R44 ;  /* 0x0000000c042c723c */ /* 0x020fe2000004182c */
[----:B--2---:R-:W-:-:S04]  /*5080*/  FFMA.FTZ R2, R241, c[0x0][0x2d0], -R0 ;  /* 0x0000b400f1027a23 */ /* 0x004fc80000010800 */
[----:B------:R2:W-:Y:S03]  /*5090*/  MUFU.EX2 R17, R2 ;  /* 0x0000000200117308 */ /* 0x0005e60000000800 */
[----:B------:R-:W-:Y:S01]  /*50a0*/  HMMA.16816.F32.BF16 R92, R4, R10, R80 ;  /* 0x0000000a045c723c */ /* 0x000fe20000041850 */
[----:B------:R-:W4:Y:S01]  /*50b0*/  LDSM.16.MT88.4 R8, [R206+0x7000] ;  /* 0x00700000ce08783b */ /* 0x000f220000004200 */
[----:B---3--:R-:W-:-:S03]  /*50c0*/  F2FP.BF16.PACK_AB R114, R18, R19 ;  /* 0x000000131272723e */ /* 0x008fc600000010ff */
[----:B------:R-:W3:Y:S03]  /*50d0*/  LDSM.16.MT88.4 R80, [R203+0x3800] ;  /* 0x00380000cb50783b */ /* 0x000ee60000004200 */
[----:B-1----:R-:W-:Y:S01]  /*50e0*/  HMMA.16816.F32.BF16 R60, R4, R20, R60 ;  /* 0x00000014043c723c */ /* 0x002fe2000004183c */
[----:B--2---:R-:W-:-:S07]  /*50f0*/  FFMA.FTZ R2, R244, c[0x0][0x2d0], -R0 ;  /* 0x0000b400f4027a23 */ /* 0x004fce0000010800 */
[C---:B------:R-:W-:Y:S01]  /*5100*/  HMMA.16816.F32.BF16 R48, R4.reuse, R22, R48 ;  /* 0x000000160430723c */ /* 0x040fe20000041830 */
[----:B------:R1:W2:Y:S07]  /*5110*/  MUFU.EX2 R16, R2 ;  /* 0x0000000200107308 */ /* 0x0002ae0000000800 */
[----:B------:R-:W-:Y:S01]  /*5120*/  HMMA.16816.F32.BF16 R40, R4, R14, R40 ;  /* 0x0000000e0428723c */ /* 0x000fe20000041828 */
[--C-:B-1----:R-:W-:Y:S01]  /*5130*/  FFMA.FTZ R2, R243, c[0x0][0x2d0], -R0.reuse ;  /* 0x0000b400f3027a23 */ /* 0x102fe20000010800 */
[----:B--2---:R-:W-:Y:S01]  /*5140*/  F2FP.BF16.PACK_AB R113, R16, R17 ;  /* 0x000000111071723e */ /* 0x004fe200000010ff */
[----:B------:R-:W-:-:S02]  /*5150*/  FFMA.FTZ R0, R248, c[0x0][0x2d0], -R0 ;  /* 0x0000b400f8007a23 */ /* 0x000fc40000010800 */
[----:B------:R1:W-:Y:S03]  /*5160*/  MUFU.EX2 R13, R2 ;  /* 0x00000002000d7308 */ /* 0x0003e60000000800 */
[C---:B----4-:R-:W-:Y:S05]  /*5170*/  HMMA.16816.F32.BF16 R32, R4.reuse, R8, R32 ;  /* 0x000000080420723c */ /* 0x050fea0000041820 */
[----:B------:R-:W2:Y:S03]  /*5180*/  MUFU.EX2 R12, R0 ;  /* 0x00000000000c7308 */ /* 0x000ea60000000800 */
[----:B------:R-:W-:Y:S01]  /*5190*/  HMMA.16816.F32.BF16 R24, R4, R10, R24 ;  /* 0x0000000a0418723c */ /* 0x000fe20000041818 */
[----:B------:R-:W-:Y:S01]  /*51a0*/  LDSM.16.MT88.4 R8, [R206+0x7800] ;  /* 0x00780000ce08783b */ /* 0x000fe20000004200 */
[----:B-1----:R-:W-:-:S05]  /*51b0*/  FADD.FTZ R2, R180, R181 ;  /* 0x000000b5b4027221 */ /* 0x002fca0000010000 */
[----:B------:R-:W-:Y:S02]  /*51c0*/  IMAD.MOV.U32 R5, RZ, RZ, c[0x0][0x168] ;  /* 0x00005a00ff057624 */ /* 0x000fe400078e00ff */
[----:B------:R-:W-:Y:S02]  /*51d0*/  FADD.FTZ R3, R161, R2 ;  /* 0x00000002a1037221 */ /* 0x000fe40000010000 */
[----:B------:R-:W-:Y:S01]  /*51e0*/  IMAD.MOV.U32 R161, RZ, RZ, R110 ;  /* 0x000000ffffa17224 */ /* 0x000fe200078e006e */
[----:B--2---:R-:W-:Y:S01]  /*51f0*/  F2FP.BF16.PACK_AB R115, R12, R13 ;  /* 0x0000000d0c73723e */ /* 0x004fe200000010ff */
[----:B------:R-:W-:Y:S02]  /*5200*/  FADD.FTZ R0, R160, R179 ;  /* 0x000000b3a0007221 */ /* 0x000fe40000010000 */
[----:B------:R-:W-:Y:S01]  /*5210*/  IMAD.MOV.U32 R160, RZ, RZ, R111 ;  /* 0x000000ffffa07224 */ /* 0x000fe200078e006f */
[----:B------:R-:W-:Y:S01]  /*5220*/  IADD3 R230, R161, -0x2, RZ ;  /* 0xfffffffea1e67810 */ /* 0x000fe20007ffe0ff */
[----:B------:R-:W-:-:S02]  /*5230*/  FADD.FTZ R2, R163, R0 ;  /* 0x00000000a3027221 */ /* 0x000fc40000010000 */
[----:B------:R-:W-:Y:S01]  /*5240*/  FADD.FTZ R0, R131, R3 ;  /* 0x0000000383007221 */ /* 0x000fe20000010000 */
[C---:B------:R-:W-:Y:S01]  /*5250*/  HMMA.16816.F32.BF16 R84, R112.reuse, R88, R84 ;  /* 0x000000587054723c */ /* 0x040fe20000041854 */
[----:B------:R-:W-:Y:S02]  /*5260*/  FADD.FTZ R2, R130, R2 ;  /* 0x0000000282027221 */ /* 0x000fe40000010000 */
[----:B------:R-:W-:Y:S02]  /*5270*/  FADD.FTZ R0, R251, R0 ;  /* 0x00000000fb007221 */ /* 0x000fe40000010000 */
[----:B------:R-:W-:Y:S02]  /*5280*/  FADD.FTZ R2, R247, R2 ;  /* 0x00000002f7027221 */ /* 0x000fe40000010000 */
[----:B------:R-:W-:Y:S01]  /*5290*/  FADD.FTZ R0, R252, R0 ;  /* 0x00000000fc007221 */ /* 0x000fe20000010000 */
[----:B------:R-:W-:Y:S01]  /*52a0*/  HMMA.16816.F32.BF16 R88, R112, R90, R92 ;  /* 0x0000005a7058723c */ /* 0x000fe2000004185c */
[----:B------:R-:W-:-:S02]  /*52b0*/  FADD.FTZ R2, R245, R2 ;  /* 0x00000002f5027221 */ /* 0x000fc40000010000 */
[----:B------:R-:W-:Y:S02]  /*52c0*/  FADD.FTZ R0, R250, R0 ;  /* 0x00000000fa007221 */ /* 0x000fe40000010000 */
[----:B------:R-:W-:Y:S02]  /*52d0*/  FADD.FTZ R2, R246, R2 ;  /* 0x00000002f6027221 */ /* 0x000fe40000010000 */
[----:B------:R-:W-:Y:S01]  /*52e0*/  FADD.FTZ R0, R128, R0 ;  /* 0x0000000080007221 */ /* 0x000fe20000010000 */
[----:B------:R-:W-:Y:S01]  /*52f0*/  HMMA.16816.F32.BF16 R92, R112, R96, R104 ;  /* 0x00000060705c723c */ /* 0x000fe20000041868 */
[----:B------:R-:W-:Y:S02]  /*5300*/  FADD.FTZ R2, R249, R2 ;  /* 0x00000002f9027221 */ /* 0x000fe40000010000 */
[----:B------:R-:W-:Y:S02]  /*5310*/  FADD.FTZ R0, R237, R0 ;  /* 0x00000000ed007221 */ /* 0x000fe40000010000 */
[----:B------:R-:W-:-:S02]  /*5320*/  FADD.FTZ R2, R233, R2 ;  /* 0x00000002e9027221 */ /* 0x000fc40000010000 */
[----:B------:R-:W-:Y:S01]  /*5330*/  FADD.FTZ R0, R235, R0 ;  /* 0x00000000eb007221 */ /* 0x000fe20000010000 */
[C---:B------:R-:W-:Y:S01]  /*5340*/  HMMA.16816.F32.BF16 R120, R112.reuse, R124, R120 ;  /* 0x0000007c7078723c */ /* 0x040fe20000041878 */
[----:B------:R-:W-:Y:S02]  /*5350*/  FADD.FTZ R2, R109, R2 ;  /* 0x000000026d027221 */ /* 0x000fe40000010000 */
[----:B------:R-:W-:Y:S02]  /*5360*/  FADD.FTZ R0, R234, R0 ;  /* 0x00000000ea007221 */ /* 0x000fe40000010000 */
[----:B------:R-:W-:Y:S02]  /*5370*/  FADD.FTZ R2, R108, R2 ;  /* 0x000000026c027221 */ /* 0x000fe40000010000 */
[----:B------:R-:W-:Y:S01]  /*5380*/  FADD.FTZ R0, R236, R0 ;  /* 0x00000000ec007221 */ /* 0x000fe20000010000 */
[----:B------:R-:W1:Y:S01]  /*5390*/  LDSM.16.MT88.4 R108, [R203+0x7800] ;  /* 0x00780000cb6c783b */ /* 0x000e620000004200 */
[----:B------:R-:W-:Y:S01]  /*53a0*/  FADD.FTZ R2, R232, R2 ;  /* 0x00000002e8027221 */ /* 0x000fe20000010000 */
[----:B------:R-:W-:Y:S01]  /*53b0*/  HMMA.16816.F32.BF16 R68, R112, R72, R68 ;  /* 0x000000487044723c */ /* 0x000fe20000041844 */
[----:B------:R-:W-:-:S02]  /*53c0*/  FADD.FTZ R0, R178, R0 ;  /* 0x00000000b2007221 */ /* 0x000fc40000010000 */
[----:B------:R-:W-:Y:S02]  /*53d0*/  FADD.FTZ R2, R166, R2 ;  /* 0x00000002a6027221 */ /* 0x000fe40000010000 */
[----:B------:R-:W-:Y:S02]  /*53e0*/  FADD.FTZ R0, R177, R0 ;  /* 0x00000000b1007221 */ /* 0x000fe40000010000 */
[----:B------:R-:W-:Y:S01]  /*53f0*/  FADD.FTZ R2, R165, R2 ;  /* 0x00000002a5027221 */ /* 0x000fe20000010000 */
[----:B---3--:R-:W-:Y:S01]  /*5400*/  HMMA.16816.F32.BF16 R76, R112, R80, R76 ;  /* 0x00000050704c723c */ /* 0x008fe2000004184c */
        /* <DEDUP_REMOVED lines=18> */
[----:B------:R-:W-:Y:S01]  /*5530*/  @P5 IMAD.HI.U32 R2, R160, c[0x0][0x2c8], RZ ;  /* 0x0000b200a0025a27 */ /* 0x000fe200078e00ff */
[C---:B-1----:R-:W-:Y:S03]  /*5540*/  HMMA.16816.F32.BF16 R104, R112.reuse, R108, R44 ;  /* 0x0000006c7068723c */ /* 0x042fe6000004182c */
[----:B------:R-:W-:Y:S02]  /*5550*/  FADD.FTZ R3, R135, R3 ;  /* 0x0000000387037221 */ /* 0x000fe40000010000 */
[----:B------:R-:W-:Y:S02]  /*5560*/  FADD.FTZ R4, R148, R4 ;  /* 0x0000000494047221 */ /* 0x000fe40000010000 */
[----:B------:R-:W-:Y:S01]  /*5570*/  IMAD.MOV.U32 R0, RZ, RZ, R160 ;  /* 0x000000ffff007224 */ /* 0x000fe200078e00a0 */
[----:B------:R-:W-:Y:S01]  /*5580*/  @P5 SHF.R.U32.HI R0, RZ, c[0x0][0x2cc], R2 ;  /* 0x0000b300ff005a19 */ /* 0x000fe20000011602 */
[----:B------:R-:W-:Y:S01]  /*5590*/  FADD.FTZ R3, R134, R3 ;  /* 0x0000000386037221 */ /* 0x000fe20000010000 */
[----:B------:R-:W-:Y:S01]  /*55a0*/  HMMA.16816.F32.BF16 R96, R112, R98, R64 ;  /* 0x000000627060723c */ /* 0x000fe20000041840 */
[----:B------:R-:W-:Y:S01]  /*55b0*/  FADD.FTZ R2, R151, R4 ;  /* 0x0000000497027221 */ /* 0x000fe20000010000 */
[----:B------:R-:W-:Y:S01]  /*55c0*/  IADD3 R0, R0, c[0x0][0x1d0], -R5 ;  /* 0x0000740000007a10 */ /* 0x000fe20007ffe805 */
[----:B------:R-:W-:-:S02]  /*55d0*/  FADD.FTZ R3, R133, R3 ;  /* 0x0000000385037221 */ /* 0x000fc40000010000 */
[----:B------:R-:W-:Y:S02]  /*55e0*/  FADD.FTZ R4, R132, R2 ;  /* 0x0000000284047221 */ /* 0x000fe40000010000 */
[----:B------:R-:W-:Y:S01]  /*55f0*/  FADD.FTZ R2, R119, R3 ;  /* 0x0000000377027221 */ /* 0x000fe20000010000 */
[C---:B------:R-:W-:Y:S01]  /*5600*/  HMMA.16816.F32.BF16 R108, R112.reuse, R110, R40 ;  /* 0x0000006e706c723c */ /* 0x040fe20000041828 */
[----:B------:R-:W-:Y:S01]  /*5610*/  FADD.FTZ R3, R145, R4 ;  /* 0x0000000491037221 */ /* 0x000fe20000010000 */
[----:B------:R-:W-:Y:S01]  /*5620*/  SHF.R.S32.HI R4, RZ, 0x1f, R0 ;  /* 0x0000001fff047819 */ /* 0x000fe20000011400 */
[----:B------:R-:W-:Y:S02]  /*5630*/  FADD.FTZ R2, R118, R2 ;  /* 0x0000000276027221 */ /* 0x000fe40000010000 */
[----:B------:R-:W-:Y:S01]  /*5640*/  FADD.FTZ R3, R144, R3 ;  /* 0x0000000390037221 */ /* 0x000fe20000010000 */
[----:B------:R-:W-:Y:S01]  /*5650*/  LEA.HI R4, R4, R0, RZ, 0x7 ;  /* 0x0000000004047211 */ /* 0x000fe200078f38ff */
[----:B------:R-:W-:Y:S01]  /*5660*/  FADD.FTZ R0, R55, R2 ;  /* 0x0000000237007221 */ /* 0x000fe20000010000 */
[----:B------:R-:W-:Y:S01]  /*5670*/  HMMA.16816.F32.BF16 R132, R112, R8, R32 ;  /* 0x000000087084723c */ /* 0x000fe20000041820 */
[----:B------:R-:W-:Y:S01]  /*5680*/  FADD.FTZ R2, R146, R3 ;  /* 0x0000000392027221 */ /* 0x000fe20000010000 */
[----:B------:R-:W-:Y:S01]  /*5690*/  SHF.R.S32.HI R3, RZ, 0x7, R4 ;  /* 0x00000007ff037819 */ /* 0x000fe20000011404 */
[----:B------:R-:W-:-:S02]  /*56a0*/  FADD.FTZ R0, R54, R0 ;  /* 0x0000000036007221 */ /* 0x000fc40000010000 */
[----:B------:R-:W-:Y:S02]  /*56b0*/  FADD.FTZ R2, R53, R2 ;  /* 0x0000000235027221 */ /* 0x000fe40000010000 */
[----:B------:R-:W-:Y:S02]  /*56c0*/  FADD.FTZ R0, R17, R0 ;  /* 0x0000000011007221 */ /* 0x000fe40000010000 */
[----:B------:R-:W-:Y:S02]  /*56d0*/  FADD.FTZ R2, R52, R2 ;  /* 0x0000000234027221 */ /* 0x000fe40000010000 */
[----:B------:R-:W-:Y:S02]  /*56e0*/  FADD.FTZ R0, R16, R0 ;  /* 0x0000000010007221 */ /* 0x000fe40000010000 */
[----:B------:R-:W-:Y:S02]  /*56f0*/  IMAD.MOV.U32 R163, RZ, RZ, R129 ;  /* 0x000000ffffa37224 */ /* 0x000fe400078e0081 */
[----:B------:R-:W-:Y:S01]  /*5700*/  FADD.FTZ R0, R13, R0 ;  /* 0x000000000d007221 */ /* 0x000fe20000010000 */
[----:B------:R-:W-:Y:S01]  /*5710*/  HMMA.16816.F32.BF16 R128, R112, R100, R60 ;  /* 0x000000647080723c */ /* 0x000fe2000004183c */
[----:B------:R-:W-:Y:S01]  /*5720*/  FADD.FTZ R2, R19, R2 ;  /* 0x0000000213027221 */ /* 0x000fe20000010000 */
[----:B------:R-:W-:Y:S01]  /*5730*/  IMNMX R3, R163, R3, !PT ;  /* 0x00000003a3037217 */ /* 0x000fe20007800200 */
[----:B------:R-:W-:-:S02]  /*5740*/  FADD.FTZ R0, R12, R0 ;  /* 0x000000000c007221 */ /* 0x000fc40000010000 */
[----:B------:R-:W-:Y:S01]  /*5750*/  FADD.FTZ R2, R18, R2 ;  /* 0x0000000212027221 */ /* 0x000fe20000010000 */
[----:B------:R-:W-:Y:S01]  /*5760*/  ISETP.GE.AND P0, PT, R230, R3, PT ;  /* 0x00000003e600720c */ /* 0x000fe20003f06270 */
[----:B------:R1:W-:Y:S01]  /*5770*/  STL [R1+0x28], R3 ;  /* 0x0000280301007387 */ /* 0x0003e20000100800 */
[C---:B------:R-:W-:Y:S03]  /*5780*/  HMMA.16816.F32.BF16 R100, R112.reuse, R102, R48 ;  /* 0x000000667064723c */ /* 0x040fe60000041830 */
[----:B------:R1:W-:Y:S04]  /*5790*/  STL [R1+0x8], R0 ;  /* 0x0000080001007387 */ /* 0x0003e80000100800 */
[----:B------:R1:W-:Y:S01]  /*57a0*/  STL [R1+0x4], R2 ;  /* 0x0000040201007387 */ /* 0x0003e20000100800 */
[----:B------:R-:W-:Y:S03]  /*57b0*/  HMMA.16816.F32.BF16 R112, R112, R10, R24 ;  /* 0x0000000a7070723c */ /* 0x000fe60000041818 */
[----:B------:R-:W-:Y:S10]  /*57c0*/  @!P0 BRA `(.L_x_70) ;  /* 0x0000421000008947 */ /* 0x000ff40003800000 */
[----:B------:R-:W-:Y:S02]  /*57d0*/  MOV R118, R116 ;  /* 0x0000007400767202 */ /* 0x000fe40000000f00 */
[----:B-1----:R-:W-:-:S02]  /*57e0*/  MOV R3, R117 ;  /* 0x0000007500037202 */ /* 0x002fc40000000f00 */
[----:B------:R-:W-:-:S07]  /*57f0*/  MOV R229, R230 ;  /* 0x000000e600e57202 */ /* 0x000fce0000000f00 */
.L_x_71:
[----:B------:R-:W2:Y:S01]  /*5800*/  LDL R230, [R1] ;  /* 0x0000000001e67983 */ /* 0x000ea20000100800 */
[----:B------:R-:W-:Y:S04]  /*5810*/  DEPBAR.LE SB0, 0x0 ;  /* 0x000080000000791a */ /* 0x000fe80000000000 */
[----:B------:R-:W3:Y:S01]  /*5820*/  LDL.64 R178, [R1+0x18] ;  /* 0x0000180001b27983 */ /* 0x000ee20000100a00 */
[----:B------:R-:W-:Y:S05]  /*5830*/  WARPSYNC 0xffffffff ;  /* 0xffffffff00007948 */ /* 0x000fea0003800000 */
[----:B------:R-:W3:Y:S04]  /*5840*/  LDL R181, [R1+0x24] ;  /* 0x0000240001b57983 */ /* 0x000ee80000100800 */
[----:B------:R-:W-:Y:S08]  /*5850*/  BAR.SYNC.DEFER_BLOCKING 0x0 ;  /* 0x0000000000007b1d */ /* 0x000ff00000010000 */
[----:B------:R-:W1:Y:S08]  /*5860*/  LDSM.16.M88.4 R8, [R201] ;  /* 0x00000000c908783b */ /* 0x000e700000000200 */
[----:B------:R-:W5:Y:S08]  /*5870*/  LDSM.16.M88.4 R16, [R201+0x800] ;  /* 0x00080000c910783b */ /* 0x000f700000000200 */
[----:B------:R-:W5:Y:S08]  /*5880*/  LDSM.16.M88.4 R24, [R201+0x1000] ;  /* 0x00100000c918783b */ /* 0x000f700000000200 */
[----:B------:R-:W5:Y:S08]  /*5890*/  LDSM.16.M88.4 R32, [R201+0x1800] ;  /* 0x00180000c920783b */ /* 0x000f700000000200 */
[----:B------:R-:W5:Y:S01]  /*58a0*/  LDSM.16.M88.4 R40, [R201+0x2000] ;  /* 0x00200000c928783b */ /* 0x000f620000000200 */
[C---:B-1----:R-:W-:Y:S07]  /*58b0*/  HMMA.16816.F32.BF16 R4, R136.reuse, R8, RZ ;  /* 0x000000088804723c */ /* 0x042fee00000418ff */
[----:B------:R-:W1:Y:S01]  /*58c0*/  LDSM.16.M88.4 R48, [R201+0x2800] ;  /* 0x00280000c930783b */ /* 0x000e620000000200 */
[C---:B------:R-:W-:Y:S07]  /*58d0*/  HMMA.16816.F32.BF16 R8, R136.reuse, R10, RZ ;  /* 0x0000000a8808723c */ /* 0x040fee00000418ff */
[----:B------:R-:W1:Y:S01]  /*58e0*/  LDSM.16.M88.4 R56, [R201+0x3000] ;  /* 0x00300000c938783b */ /* 0x000e620000000200 */
[C---:B-----5:R-:W-:Y:S07]  /*58f0*/  HMMA.16816.F32.BF16 R12, R136.reuse, R16, RZ ;  /* 0x00000010880c723c */ /* 0x060fee00000418ff */
[----:B------:R-:W5:Y:S01]  /*5900*/  LDSM.16.M88.4 R64, [R201+0x3800] ;  /* 0x00380000c940783b */ /* 0x000f620000000200 */
[C---:B------:R-:W-:Y:S07]  /*5910*/  HMMA.16816.F32.BF16 R16, R136.reuse, R18, RZ ;  /* 0x000000128810723c */ /* 0x040fee00000418ff */
[----:B------:R-:W1:Y:S01]  /*5920*/  LDSM.16.M88.4 R144, [R207] ;  /* 0x00000000cf90783b */ /* 0x000e620000000200 */
[C---:B------:R-:W-:Y:S07]  /*5930*/  HMMA.16816.F32.BF16 R20, R136.reuse, R24, RZ ;  /* 0x000000188814723c */ /* 0x040fee00000418ff */
[----:B------:R-:W1:Y:S01]  /*5940*/  LDSM.16.M88.4 R148, [R222] ;  /* 0x00000000de94783b */ /* 0x000e620000000200 */
[C---:B------:R-:W-:Y:S07]  /*5950*/  HMMA.16816.F32.BF16 R24, R136.reuse, R26, RZ ;  /* 0x0000001a8818723c */ /* 0x040fee00000418ff */
[----:B------:R-:W5:Y:S01]  /*5960*/  LDSM.16.M88.4 R152, [R221] ;  /* 0x00000000dd98783b */ /* 0x000f620000000200 */
[C---:B------:R-:W-:Y:S07]  /*5970*/  HMMA.16816.F32.BF16 R28, R136.reuse, R32, RZ ;  /* 0x00000020881c723c */ /* 0x040fee00000418ff */
[----:B------:R-:W-:Y:S01]  /*5980*/  LDSM.16.M88.4 R156, [R218] ;  /* 0x00000000da9c783b */ /* 0x000fe20000000200 */
[C---:B------:R-:W-:Y:S07]  /*5990*/  HMMA.16816.F32.BF16 R32, R136.reuse, R34, RZ ;  /* 0x000000228820723c */ /* 0x040fee00000418ff */
[----:B------:R-:W-:Y:S01]  /*59a0*/  LDSM.16.M88.4 R160, [R217] ;  /* 0x00000000d9a0783b */ /* 0x000fe20000000200 */
[C---:B------:R-:W-:Y:S07]  /*59b0*/  HMMA.16816.F32.BF16 R36, R136.reuse, R40, RZ ;  /* 0x000000288824723c */ /* 0x040fee00000418ff */
[----:B------:R-:W-:Y:S01]  /*59c0*/  LDSM.16.M88.4 R164, [R216] ;  /* 0x00000000d8a4783b */ /* 0x000fe20000000200 */
[C---:B------:R-:W-:Y:S07]  /*59d0*/  HMMA.16816.F32.BF16 R40, R136.reuse, R42, RZ ;  /* 0x0000002a8828723c */ /* 0x040fee00000418ff */
[----:B------:R-:W4:Y:S04]  /*59e0*/  LDL R232, [R1+0xc] ;  /* 0x00000c0001e87983 */ /* 0x000f280000100800 */
[----:B------:R-:W4:Y:S01]  /*59f0*/  LDL R231, [R1+0x2c] ;  /* 0x00002c0001e77983 */ /* 0x000f220000100800 */
[C---:B-1----:R-:W-:Y:S08]  /*5a00*/  HMMA.16816.F32.BF16 R44, R136.reuse, R48, RZ ;  /* 0x00000030882c723c */ /* 0x042ff000000418ff */
[C---:B------:R-:W-:Y:S08]  /*5a10*/  HMMA.16816.F32.BF16 R48, R136.reuse, R50, RZ ;  /* 0x000000328830723c */ /* 0x040ff000000418ff */
[C---:B------:R-:W-:Y:S08]  /*5a20*/  HMMA.16816.F32.BF16 R52, R136.reuse, R56, RZ ;  /* 0x000000388834723c */ /* 0x040ff000000418ff */
[C---:B------:R-:W-:Y:S08]  /*5a30*/  HMMA.16816.F32.BF16 R56, R136.reuse, R58, RZ ;  /* 0x0000003a8838723c */ /* 0x040ff000000418ff */
[C---:B-----5:R-:W-:Y:S08]  /*5a40*/  HMMA.16816.F32.BF16 R60, R136.reuse, R64, RZ ;  /* 0x00000040883c723c */ /* 0x060ff000000418ff */
[----:B------:R-:W-:Y:S08]  /*5a50*/  HMMA.16816.F32.BF16 R64, R136, R66, RZ ;  /* 0x000000428840723c */ /* 0x000ff000000418ff */
[C---:B------:R-:W-:Y:S08]  /*5a60*/  HMMA.16816.F32.BF16 R4, R140.reuse, R144, R4 ;  /* 0x000000908c04723c */ /* 0x040ff00000041804 */
[C---:B------:R-:W-:Y:S01]  /*5a70*/  HMMA.16816.F32.BF16 R8, R140.reuse, R146, R8 ;  /* 0x000000928c08723c */ /* 0x040fe20000041808 */
[----:B------:R-:W1:Y:S07]  /*5a80*/  LDSM.16.M88.4 R144, [R220] ;  /* 0x00000000dc90783b */ /* 0x000e6e0000000200 */
[C---:B------:R-:W-:Y:S08]  /*5a90*/  HMMA.16816.F32.BF16 R12, R140.reuse, R148, R12 ;  /* 0x000000948c0c723c */ /* 0x040ff0000004180c */
[C---:B------:R-:W-:Y:S01]  /*5aa0*/  HMMA.16816.F32.BF16 R16, R140.reuse, R150, R16 ;  /* 0x000000968c10723c */ /* 0x040fe20000041810 */
[----:B------:R-:W5:Y:S07]  /*5ab0*/  LDSM.16.M88.4 R148, [R219] ;  /* 0x00000000db94783b */ /* 0x000f6e0000000200 */
[C---:B------:R-:W-:Y:S08]  /*5ac0*/  HMMA.16816.F32.BF16 R20, R140.reuse, R152, R20 ;  /* 0x000000988c14723c */ /* 0x040ff00000041814 */
[C---:B------:R-:W-:Y:S08]  /*5ad0*/  HMMA.16816.F32.BF16 R24, R140.reuse, R154, R24 ;  /* 0x0000009a8c18723c */ /* 0x040ff00000041818 */
[C---:B-1----:R-:W-:Y:S08]  /*5ae0*/  HMMA.16816.F32.BF16 R28, R140.reuse, R144, R28 ;  /* 0x000000908c1c723c */ /* 0x042ff0000004181c */
[C---:B------:R-:W-:Y:S08]  /*5af0*/  HMMA.16816.F32.BF16 R32, R140.reuse, R146, R32 ;  /* 0x000000928c20723c */ /* 0x040ff00000041820 */
[C---:B-----5:R-:W-:Y:S08]  /*5b00*/  HMMA.16816.F32.BF16 R36, R140.reuse, R148, R36 ;  /* 0x000000948c24723c */ /* 0x060ff00000041824 */
[C---:B------:R-:W-:Y:S08]  /*5b10*/  HMMA.16816.F32.BF16 R40, R140.reuse, R150, R40 ;  /* 0x000000968c28723c */ /* 0x040ff00000041828 */
[C---:B------:R-:W-:Y:S08]  /*5b20*/  HMMA.16816.F32.BF16 R44, R140.reuse, R156, R44 ;  /* 0x0000009c8c2c723c */ /* 0x040ff0000004182c */
[C---:B------:R-:W-:Y:S03]  /*5b30*/  HMMA.16816.F32.BF16 R48, R140.reuse, R158, R48 ;  /* 0x0000009e8c30723c */ /* 0x040fe60000041830 */
[----:B--2---:R-:W-:Y:S05]  /*5b40*/  ISETP.GT.AND P6, PT, R230, R229, PT ;  /* 0x000000e5e600720c */ /* 0x004fea0003fc4270 */
[C---:B------:R-:W-:Y:S08]  /*5b50*/  HMMA.16816.F32.BF16 R52, R140.reuse, R160, R52 ;  /* 0x000000a08c34723c */ /* 0x040ff00000041834 */
[C---:B------:R-:W-:Y:S01]  /*5b60*/  HMMA.16816.F32.BF16 R56, R140.reuse, R162, R56 ;  /* 0x000000a28c38723c */ /* 0x040fe20000041838 */
[----:B------:R-:W-:Y:S03]  /*5b70*/  @!P6 IMAD.MOV.U32 R176, RZ, RZ, 0x6 ;  /* 0x00000006ffb0e424 */ /* 0x000fe600078e00ff */
[----:B------:R-:W-:Y:S01]  /*5b80*/  @!P6 SHF.R.S32.HI R0, RZ, 0x1f, R229 ;  /* 0x0000001fff00e819 */ /* 0x000fe200000114e5 */
[C---:B------:R-:W-:Y:S03]  /*5b90*/  @!P6 IMAD.WIDE.U32 R116, R229.reuse, c[0x0][0x208], RZ ;  /* 0x00008200e574ea25 */ /* 0x040fe600078e00ff */
[C---:B------:R-:W-:Y:S04]  /*5ba0*/  HMMA.16816.F32.BF16 R60, R140.reuse, R164, R60 ;  /* 0x000000a48c3c723c */ /* 0x040fe8000004183c */
[----:B------:R-:W-:Y:S02]  /*5bb0*/  @!P6 IMAD R0, R0, c[0x0][0x208], RZ ;  /* 0x000082000000ea24 */ /* 0x000fe400078e02ff */
[----:B------:R-:W-:Y:S02]  /*5bc0*/  @!P6 IMAD.SHL.U32 R2, R116, 0x80, RZ ;  /* 0x000000807402e824 */ /* 0x000fe400078e00ff */
[----:B------:R-:W-:Y:S04]  /*5bd0*/  HMMA.16816.F32.BF16 R64, R140, R166, R64 ;  /* 0x000000a68c40723c */ /* 0x000fe80000041840 */
[----:B------:R-:W-:Y:S04]  /*5be0*/  @!P6 IMAD R0, R229, c[0x0][0x20c], R0 ;  /* 0x00008300e500ea24 */ /* 0x000fe800078e0200 */
[----:B------:R-:W-:Y:S01]  /*5bf0*/  @!P6 IMAD.IADD R119, R117, 0x1, R0 ;  /* 0x000000017577e824 */ /* 0x000fe200078e0200 */
[----:B---3--:R-:W-:Y:S04]  /*5c00*/  @!P6 IADD3 R0, P1, R2, R178, RZ ;  /* 0x000000b20200e210 */ /* 0x008fe80007f3e0ff */
[----:B------:R-:W-:Y:S02]  /*5c10*/  @!P6 SHF.L.U64.HI R119, R116, 0x7, R119 ;  /* 0x000000077477e819 */ /* 0x000fe40000010277 */
[----:B------:R-:W-:Y:S03]  /*5c20*/  @!P6 LEA R116, P0, R0, c[0x0][0x1f8], 0x1 ;  /* 0x00007e000074ea11 */ /* 0x000fe600078008ff */
[C---:B------:R-:W-:Y:S01]  /*5c30*/  @!P6 IMAD.X R117, R119.reuse, 0x1, R181, P1 ;  /* 0x000000017775e824 */ /* 0x040fe200008e06b5 */
[----:B------:R-:W-:Y:S04]  /*5c40*/  @!P6 IADD3 R2, P4, P1, R2, 0x40, R178 ;  /* 0x000000400202e810 */ /* 0x000fe8000799e0b2 */
[----:B------:R-:W-:Y:S01]  /*5c50*/  @!P6 LEA.HI.X R117, R0, c[0x0][0x1fc], R117, 0x1, P0 ;  /* 0x00007f000075ea11 */ /* 0x000fe200000f0c75 */
[----:B------:R-:W-:Y:S01]  /*5c60*/  @!P6 IMAD.MOV.U32 R0, RZ, RZ, c[0x0][0x208] ;  /* 0x00008200ff00e624 */ /* 0x000fe200078e00ff */
[----:B------:R-:W-:Y:S02]  /*5c70*/  @!P6 IADD3.X R119, R119, RZ, R181, P4, P1 ;  /* 0x000000ff7777e210 */ /* 0x000fe400027e24b5 */
[----:B------:R-:W-:Y:S01]  /*5c80*/  @!P6 LEA R178, P0, R2, c[0x0][0x1f8], 0x1 ;  /* 0x00007e0002b2ea11 */ /* 0x000fe200078008ff */
[----:B------:R-:W-:Y:S01]  /*5c90*/  @!PT LDS RZ, [RZ] ;  /* 0x00000000fffff984 */ /* 0x000fe20000000800 */
[----:B------:R-:W-:Y:S01]  /*5ca0*/  @!PT LDS RZ, [RZ] ;  /* 0x00000000fffff984 */ /* 0x000fe20000000800 */
[----:B------:R-:W-:Y:S01]  /*5cb0*/  @!PT LDS RZ, [RZ] ;  /* 0x00000000fffff984 */ /* 0x000fe20000000800 */
[----:B------:R1:W-:Y:S01]  /*5cc0*/  @!P6 LDGSTS.E.BYPASS.LTC128B.128 [R228+0x100], [R116.64], !P3 ;  /* 0x0010000074e4efae */ /* 0x0003e2000d901d46 */
[C---:B------:R-:W-:Y:S01]  /*5cd0*/  @!P6 IMAD.SHL.U32 R180, R0.reuse, 0x40, RZ ;  /* 0x0000004000b4e824 */ /* 0x040fe200078e00ff */
[----:B------:R-:W-:Y:S02]  /*5ce0*/  @!P6 SHF.L.U64.HI R0, R0, R176, c[0x0][0x20c] ;  /* 0x000083000000e619 */ /* 0x000fe400000102b0 */
[----:B------:R-:W-:Y:S02]  /*5cf0*/  @!P6 LEA.HI.X R179, R2, c[0x0][0x1fc], R119, 0x1, P0 ;  /* 0x00007f0002b3ea11 */ /* 0x000fe400000f0c77 */
[----:B------:R-:W-:Y:S03]  /*5d00*/  @!P6 IADD3 R176, P1, R116, R180, RZ ;  /* 0x000000b474b0e210 */ /* 0x000fe60007f3e0ff */
[----:B------:R2:W-:Y:S01]  /*5d10*/  @!P6 LDGSTS.E.BYPASS.LTC128B.128 [R228+0x4100], [R178.64], !P2 ;  /* 0x04100000b2e4efae */ /* 0x0005e2000d101d46 */
[----:B------:R-:W-:Y:S07]  /*5d20*/  @!P6 IADD3.X R177, R117, R0, RZ, P1, !PT ;  /* 0x0000000075b1e210 */ /* 0x000fee0000ffe4ff */
[----:B------:R2:W-:Y:S08]  /*5d30*/  @!P6 LDGSTS.E.BYPASS.LTC128B.128 [R228+0x1100], [R176.64], !P3 ;  /* 0x01100000b0e4efae */ /* 0x0005f0000d901d46 */
[----:B------:R2:W-:Y:S01]  /*5d40*/  @!P6 LDGSTS.E.BYPASS.LTC128B.128 [R228+0x5100], [R176.64+0x80], !P2 ;  /* 0x05100080b0e4efae */ /* 0x0005e2000d101d46 */
[-C--:B-1----:R-:W-:Y:S04]  /*5d50*/  @!P6 IADD3 R116, P0, R176, R180.reuse, RZ ;  /* 0x000000b4b074e210 */ /* 0x082fe80007f1e0ff */
[----:B------:R-:W-:Y:S01]  /*5d60*/  @!P6 IADD3 R152, P1, R116, R180, RZ ;  /* 0x000000b47498e210 */ /* 0x000fe20007f3e0ff */
[--C-:B------:R-:W-:Y:S04]  /*5d70*/  @!P6 IMAD.X R117, R177, 0x1, R0.reuse, P0 ;  /* 0x00000001b175e824 */ /* 0x100fe800000e0600 */
[----:B------:R-:W-:Y:S01]  /*5d80*/  @!P6 IMAD.X R153, R117, 0x1, R0, P1 ;  /* 0x000000017599e824 */ /* 0x000fe200008e0600 */
[----:B------:R1:W-:Y:S08]  /*5d90*/  @!P6 LDGSTS.E.BYPASS.LTC128B.128 [R228+0x2100], [R116.64], !P3 ;  /* 0x0210000074e4efae */ /* 0x0003f0000d901d46 */
[----:B------:R1:W-:Y:S08]  /*5da0*/  @!P6 LDGSTS.E.BYPASS.LTC128B.128 [R228+0x6100], [R116.64+0x80], !P2 ;  /* 0x0610008074e4efae */ /* 0x0003f0000d101d46 */
[----:B------:R3:W-:Y:S08]  /*5db0*/  @!P6 LDGSTS.E.BYPASS.LTC128B.128 [R228+0x3100], [R152.64], !P3 ;  /* 0x0310000098e4efae */ /* 0x0007f0000d901d46 */
[----:B------:R3:W-:Y:S08]  /*5dc0*/  @!P6 LDGSTS.E.BYPASS.LTC128B.128 [R228+0x7100], [R152.64+0x80], !P2 ;  /* 0x0710008098e4efae */ /* 0x0007f0000d101d46 */
[----:B------:R-:W-:Y:S08]  /*5dd0*/  LDSM.16.M88.4 R144, [R205+0x800] ;  /* 0x00080000cd90783b */ /* 0x000ff00000000200 */
[----:B------:R-:W-:Y:S08]  /*5de0*/  LDSM.16.M88.4 R148, [R205+0x1000] ;  /* 0x00100000cd94783b */ /* 0x000ff00000000200 */
[----:B------:R-:W-:Y:S08]  /*5df0*/  LDSM.16.M88.4 R156, [R205+0x1800] ;  /* 0x00180000cd9c783b */ /* 0x000ff00000000200 */
[----:B---3--:R-:W3:Y:S01]  /*5e00*/  LDSM.16.M88.4 R152, [R205] ;  /* 0x00000000cd98783b */ /* 0x008ee20000000200 */
[----:B----4-:R-:W-:Y:S04]  /*5e10*/  @P5 IMAD.HI.U32 R2, R232, c[0x0][0x2c8], RZ ;  /* 0x0000b200e8025a27 */ /* 0x010fe800078e00ff */
[----:B------:R-:W-:Y:S03]  /*5e20*/  IMAD.MOV.U32 R0, RZ, RZ, R232 ;  /* 0x000000ffff007224 */ /* 0x000fe600078e00e8 */
[----:B------:R-:W0:Y:S01]  /*5e30*/  LDGDEPBAR ;  /* 0x00000000000079af */ /* 0x000e220000000000 */
[----:B------:R-:W-:Y:S07]  /*5e40*/  @P5 SHF.R.U32.HI R0, RZ, c[0x0][0x2cc], R2 ;  /* 0x0000b300ff005a19 */ /* 0x000fee0000011602 */
[----:B------:R-:W4:Y:S08]  /*5e50*/  LDSM.16.M88.4 R160, [R205+0x2000] ;  /* 0x00200000cda0783b */ /* 0x000f300000000200 */
[----:B------:R-:W5:Y:S08]  /*5e60*/  LDSM.16.M88.4 R164, [R205+0x2800] ;  /* 0x00280000cda4783b */ /* 0x000f700000000200 */
[----:B--2---:R-:W-:Y:S01]  /*5e70*/  LDSM.16.M88.4 R176, [R202+0x3000] ;  /* 0x00300000cab0783b */ /* 0x004fe20000000200 */
[C---:B---3--:R-:W-:Y:S07]  /*5e80*/  HMMA.16816.F32.BF16 R4, R168.reuse, R152, R4 ;  /* 0x00000098a804723c */ /* 0x048fee0000041804 */
[----:B------:R-:W-:Y:S01]  /*5e90*/  LDSM.16.M88.4 R180, [R202+0x3800] ;  /* 0x00380000cab4783b */ /* 0x000fe20000000200 */
[C---:B------:R-:W-:Y:S07]  /*5ea0*/  HMMA.16816.F32.BF16 R8, R168.reuse, R154, R8 ;  /* 0x0000009aa808723c */ /* 0x040fee0000041808 */
[----:B------:R-:W-:Y:S01]  /*5eb0*/  LDSM.16.M88.4 R152, [R205+0x3000] ;  /* 0x00300000cd98783b */ /* 0x000fe20000000200 */
[C---:B------:R-:W-:Y:S07]  /*5ec0*/  HMMA.16816.F32.BF16 R12, R168.reuse, R144, R12 ;  /* 0x00000090a80c723c */ /* 0x040fee000004180c */
[----:B-1----:R-:W-:Y:S01]  /*5ed0*/  SHFL.IDX PT, R116, R0, 0x1, 0x1c1f ;  /* 0x003c1f0000747f89 */ /* 0x002fe200000e0000 */
[C---:B------:R-:W-:Y:S07]  /*5ee0*/  HMMA.16816.F32.BF16 R16, R168.reuse, R146, R16 ;  /* 0x00000092a810723c */ /* 0x040fee0000041810 */
[----:B------:R-:W-:Y:S01]  /*5ef0*/  LDSM.16.M88.4 R144, [R205+0x3800] ;  /* 0x00380000cd90783b */ /* 0x000fe20000000200 */
[C---:B------:R-:W-:Y:S07]  /*5f00*/  HMMA.16816.F32.BF16 R20, R168.reuse, R148, R20 ;  /* 0x00000094a814723c */ /* 0x040fee0000041814 */
[----:B------:R1:W2:Y:S01]  /*5f10*/  SHFL.IDX PT, R2, R0, RZ, 0x1c1f ;  /* 0x001c1fff00027589 */ /* 0x0002a200000e0000 */
[C---:B------:R-:W-:Y:S07]  /*5f20*/  HMMA.16816.F32.BF16 R24, R168.reuse, R150, R24 ;  /* 0x00000096a818723c */ /* 0x040fee0000041818 */
[----:B------:R-:W3:Y:S01]  /*5f30*/  LDSM.16.M88.4 R148, [R202] ;  /* 0x00000000ca94783b */ /* 0x000ee20000000200 */
[C---:B------:R-:W-:Y:S08]  /*5f40*/  HMMA.16816.F32.BF16 R28, R168.reuse, R156, R28 ;  /* 0x0000009ca81c723c */ /* 0x040ff0000004181c */
[C---:B------:R-:W-:Y:S01]  /*5f50*/  HMMA.16816.F32.BF16 R32, R168.reuse, R158, R32 ;  /* 0x0000009ea820723c */ /* 0x040fe20000041820 */
[----:B------:R-:W3:Y:S03]  /*5f60*/  LDSM.16.M88.4 R156, [R202+0x800] ;  /* 0x00080000ca9c783b */ /* 0x000ee60000000200 */
[----:B-1----:R-:W-:Y:S04]  /*5f70*/  IMAD.MOV.U32 R0, RZ, RZ, -0x80 ;  /* 0xffffff80ff007424 */ /* 0x002fe800078e00ff */
[C---:B----4-:R-:W-:Y:S04]  /*5f80*/  HMMA.16816.F32.BF16 R36, R168.reuse, R160, R36 ;  /* 0x000000a0a824723c */ /* 0x050fe80000041824 */
[----:B------:R-:W-:Y:S04]  /*5f90*/  IMAD R0, R229, R0, 0x1 ;  /* 0x00000001e5007424 */ /* 0x000fe800078e0200 */
[C---:B------:R-:W-:Y:S01]  /*5fa0*/  HMMA.16816.F32.BF16 R40, R168.reuse, R162, R40 ;  /* 0x000000a2a828723c */ /* 0x040fe20000041828 */
[----:B------:R-:W1:Y:S03]  /*5fb0*/  LDSM.16.M88.4 R160, [R202+0x1000] ;  /* 0x00100000caa0783b */ /* 0x000e660000000200 */
[----:B------:R-:W-:Y:S04]  /*5fc0*/  IADD3 R0, R0, c[0x0][0x1d0], -R231 ;  /* 0x0000740000007a10 */ /* 0x000fe80007ffe8e7 */
[C---:B-----5:R-:W-:Y:S04]  /*5fd0*/  HMMA.16816.F32.BF16 R44, R168.reuse, R164, R44 ;  /* 0x000000a4a82c723c */ /* 0x060fe8000004182c */
[----:B------:R-:W-:Y:S04]  /*5fe0*/  IADD3 R0, R0, -c[0x0][0x168], RZ ;  /* 0x80005a0000007a10 */ /* 0x000fe80007ffe0ff */
[C---:B------:R-:W-:Y:S01]  /*5ff0*/  HMMA.16816.F32.BF16 R48, R168.reuse, R166, R48 ;  /* 0x000000a6a830723c */ /* 0x040fe20000041830 */
[----:B------:R-:W-:Y:S03]  /*6000*/  LDSM.16.M88.4 R164, [R202+0x2800] ;  /* 0x00280000caa4783b */ /* 0x000fe60000000200 */
[C---:B--2---:R-:W-:Y:S02]  /*6010*/  IMAD.IADD R2, R0.reuse, 0x1, R2 ;  /* 0x0000000100027824 */ /* 0x044fe400078e0202 */
[----:B------:R-:W-:Y:S02]  /*6020*/  IMAD.IADD R0, R0, 0x1, R116 ;  /* 0x0000000100007824 */ /* 0x000fe400078e0274 */
[C---:B------:R-:W-:Y:S03]  /*6030*/  HMMA.16816.F32.BF16 R52, R168.reuse, R152, R52 ;  /* 0x00000098a834723c */ /* 0x040fe60000041834 */
[C---:B------:R-:W-:Y:S02]  /*6040*/  ISETP.GT.AND P1, PT, R0.reuse, RZ, PT ;  /* 0x000000ff0000720c */ /* 0x040fe40003f24270 */
[----:B------:R-:W-:Y:S02]  /*6050*/  ISETP.GT.AND P0, PT, R0, 0x1, PT ;  /* 0x000000010000780c */ /* 0x000fe40003f04270 */
[C---:B------:R-:W-:Y:S01]  /*6060*/  ISETP.GT.AND P4, PT, R2.reuse, 0x1, PT ;  /* 0x000000010200780c */ /* 0x040fe20003f84270 */
[C---:B------:R-:W-:Y:S01]  /*6070*/  HMMA.16816.F32.BF16 R56, R168.reuse, R154, R56 ;  /* 0x0000009aa838723c */ /* 0x040fe20000041838 */
[----:B------:R-:W2:Y:S02]  /*6080*/  LDSM.16.M88.4 R152, [R202+0x1800] ;  /* 0x00180000ca98783b */ /* 0x000ea40000000200 */
[----:B------:R-:W-:Y:S05]  /*6090*/  ISETP.GT.AND P6, PT, R2, RZ, PT ;  /* 0x000000ff0200720c */ /* 0x000fea0003fc4270 */
[C---:B------:R-:W-:Y:S08]  /*60a0*/  HMMA.16816.F32.BF16 R60, R168.reuse, R144, R60 ;  /* 0x00000090a83c723c */ /* 0x040ff0000004183c */
[----:B------:R-:W-:Y:S01]  /*60b0*/  HMMA.16816.F32.BF16 R64, R168, R146, R64 ;  /* 0x00000092a840723c */ /* 0x000fe20000041840 */
[----:B------:R-:W4:Y:S07]  /*60c0*/  LDSM.16.M88.4 R144, [R202+0x2000] ;  /* 0x00200000ca90783b */ /* 0x000f2e0000000200 */
[C---:B---3--:R-:W-:Y:S08]  /*60d0*/  HMMA.16816.F32.BF16 R4, R172.reuse, R148, R4 ;  /* 0x00000094ac04723c */ /* 0x048ff00000041804 */
[C---:B------:R-:W-:Y:S01]  /*60e0*/  HMMA.16816.F32.BF16 R8, R172.reuse, R150, R8 ;  /* 0x00000096ac08723c */ /* 0x040fe20000041808 */
[----:B------:R-:W3:Y:S07]  /*60f0*/  LDSM.16.M88.4 R148, [R201+0x4000] ;  /* 0x00400000c994783b */ /* 0x000eee0000000200 */
[C---:B------:R-:W-:Y:S08]  /*6100*/  HMMA.16816.F32.BF16 R12, R172.reuse, R156, R12 ;  /* 0x0000009cac0c723c */ /* 0x040ff0000004180c */
[C---:B------:R-:W-:Y:S01]  /*6110*/  HMMA.16816.F32.BF16 R16, R172.reuse, R158, R16 ;  /* 0x0000009eac10723c */ /* 0x040fe20000041810 */
[----:B------:R-:W5:Y:S07]  /*6120*/  LDSM.16.M88.4 R156, [R201+0x4800] ;  /* 0x00480000c99c783b */ /* 0x000f6e0000000200 */
[C---:B-1----:R-:W-:Y:S08]  /*6130*/  HMMA.16816.F32.BF16 R20, R172.reuse, R160, R20 ;  /* 0x000000a0ac14723c */ /* 0x042ff00000041814 */
[C---:B------:R-:W-:Y:S01]  /*6140*/  HMMA.16816.F32.BF16 R24, R172.reuse, R162, R24 ;  /* 0x000000a2ac18723c */ /* 0x040fe20000041818 */
[----:B------:R-:W1:Y:S07]  /*6150*/  LDSM.16.M88.4 R160, [R201+0x5000] ;  /* 0x00500000c9a0783b */ /* 0x000e6e0000000200 */
[C---:B--2---:R-:W-:Y:S08]  /*6160*/  HMMA.16816.F32.BF16 R28, R172.reuse, R152, R28 ;  /* 0x00000098ac1c723c */ /* 0x044ff0000004181c */
[C---:B------:R-:W-:Y:S01]  /*6170*/  HMMA.16816.F32.BF16 R32, R172.reuse, R154, R32 ;  /* 0x0000009aac20723c */ /* 0x040fe20000041820 */
[----:B------:R-:W-:Y:S07]  /*6180*/  LDSM.16.M88.4 R152, [R201+0x6000] ;  /* 0x00600000c998783b */ /* 0x000fee0000000200 */
[C---:B----4-:R-:W-:Y:S08]  /*6190*/  HMMA.16816.F32.BF16 R36, R172.reuse, R144, R36 ;  /* 0x00000090ac24723c */ /* 0x050ff00000041824 */
[C---:B------:R-:W-:Y:S01]  /*61a0*/  HMMA.16816.F32.BF16 R40, R172.reuse, R146, R40 ;  /* 0x00000092ac28723c */ /* 0x040fe20000041828 */
[----:B------:R-:W2:Y:S07]  /*61b0*/  LDSM.16.M88.4 R144, [R201+0x5800] ;  /* 0x00580000c990783b */ /* 0x000eae0000000200 */
[C---:B------:R-:W-:Y:S08]  /*61c0*/  HMMA.16816.F32.BF16 R44, R172.reuse, R164, R44 ;  /* 0x000000a4ac2c723c */ /* 0x040ff0000004182c */
[C---:B------:R-:W-:Y:S01]  /*61d0*/  HMMA.16816.F32.BF16 R48, R172.reuse, R166, R48 ;  /* 0x000000a6ac30723c */ /* 0x040fe20000041830 */
[----:B------:R-:W4:Y:S07]  /*61e0*/  LDSM.16.M88.4 R164, [R201+0x6800] ;  /* 0x00680000c9a4783b */ /* 0x000f2e0000000200 */
[C---:B------:R-:W-:Y:S08]  /*61f0*/  HMMA.16816.F32.BF16 R52, R172.reuse, R176, R52 ;  /* 0x000000b0ac34723c */ /* 0x040ff00000041834 */
[C---:B------:R-:W-:Y:S01]  /*6200*/  HMMA.16816.F32.BF16 R56, R172.reuse, R178, R56 ;  /* 0x000000b2ac38723c */ /* 0x040fe20000041838 */
[----:B------:R-:W-:Y:S07]  /*6210*/  LDSM.16.M88.4 R176, [R209] ;  /* 0x00000000d1b0783b */ /* 0x000fee0000000200 */
[C---:B------:R-:W-:Y:S08]  /*6220*/  HMMA.16816.F32.BF16 R60, R172.reuse, R180, R60 ;  /* 0x000000b4ac3c723c */ /* 0x040ff0000004183c */
[----:B------:R-:W-:Y:S01]  /*6230*/  HMMA.16816.F32.BF16 R64, R172, R182, R64 ;  /* 0x000000b6ac40723c */ /* 0x000fe20000041840 */
[----:B------:R-:W-:Y:S07]  /*6240*/  LDSM.16.M88.4 R180, [R208] ;  /* 0x00000000d0b4783b */ /* 0x000fee0000000200 */
[C---:B---3--:R-:W-:Y:S08]  /*6250*/  HMMA.16816.F32.BF16 R4, R184.reuse, R148, R4 ;  /* 0x00000094b804723c */ /* 0x048ff00000041804 */
[C---:B------:R-:W-:Y:S01]  /*6260*/  HMMA.16816.F32.BF16 R8, R184.reuse, R150, R8 ;  /* 0x00000096b808723c */ /* 0x040fe20000041808 */
[----:B------:R-:W3:Y:S07]  /*6270*/  LDSM.16.M88.4 R148, [R201+0x7000] ;  /* 0x00700000c994783b */ /* 0x000eee0000000200 */
[C---:B-----5:R-:W-:Y:S08]  /*6280*/  HMMA.16816.F32.BF16 R12, R184.reuse, R156, R12 ;  /* 0x0000009cb80c723c */ /* 0x060ff0000004180c */
[C---:B------:R-:W-:Y:S01]  /*6290*/  HMMA.16816.F32.BF16 R16, R184.reuse, R158, R16 ;  /* 0x0000009eb810723c */ /* 0x040fe20000041810 */
[----:B------:R-:W5:Y:S07]  /*62a0*/  LDSM.16.M88.4 R156, [R201+0x7800] ;  /* 0x00780000c99c783b */ /* 0x000f6e0000000200 */
        /* <DEDUP_REMOVED lines=9> */
[C---:B----4-:R-:W-:Y:S08]  /*6340*/  HMMA.16816.F32.BF16 R44, R184.reuse, R164, R44 ;  /* 0x000000a4b82c723c */ /* 0x050ff0000004182c */
[C---:B------:R-:W-:Y:S01]  /*6350*/  HMMA.16816.F32.BF16 R48, R184.reuse, R166, R48 ;  /* 0x000000a6b830723c */ /* 0x040fe20000041830 */
[----:B------:R-:W-:Y:S07]  /*6360*/  LDSM.16.M88.4 R164, [R210] ;  /* 0x00000000d2a4783b */ /* 0x000fee0000000200 */
[C---:B---3--:R-:W-:Y:S08]  /*6370*/  HMMA.16816.F32.BF16 R52, R184.reuse, R148, R52 ;  /* 0x00000094b834723c */ /* 0x048ff00000041834 */
[C---:B------:R-:W-:Y:S01]  /*6380*/  HMMA.16816.F32.BF16 R56, R184.reuse, R150, R56 ;  /* 0x00000096b838723c */ /* 0x040fe20000041838 */
[----:B------:R-:W3:Y:S07]  /*6390*/  LDSM.16.M88.4 R148, [R212] ;  /* 0x00000000d494783b */ /* 0x000eee0000000200 */
[C---:B-----5:R-:W-:Y:S08]  /*63a0*/  HMMA.16816.F32.BF16 R60, R184.reuse, R156, R60 ;  /* 0x0000009cb83c723c */ /* 0x060ff0000004183c */
[----:B------:R-:W-:Y:S01]  /*63b0*/  HMMA.16816.F32.BF16 R64, R184, R158, R64 ;  /* 0x0000009eb840723c */ /* 0x000fe20000041840 */
[----:B------:R-:W4:Y:S07]  /*63c0*/  LDSM.16.M88.4 R156, [R211] ;  /* 0x00000000d39c783b */ /* 0x000f2e0000000200 */
        /* <DEDUP_REMOVED lines=8> */
[----:B------:R-:W-:Y:S07]  /*6450*/  LDSM.16.M88.4 R152, [R205+0x5800] ;  /* 0x00580000cd98783b */ /* 0x000fee0000000200 */
        /* <DEDUP_REMOVED lines=8> */
[----:B------:R-:W5:Y:S07]  /*64e0*/  LDSM.16.M88.4 R164, [R205+0x6800] ;  /* 0x00680000cda4783b */ /* 0x000f6e0000000200 */
[C---:B------:R-:W-:Y:S08]  /*64f0*/  HMMA.16816.F32.BF16 R52, R188.reuse, R176, R52 ;  /* 0x000000b0bc34723c */ /* 0x040ff00000041834 */
[C---:B------:R-:W-:Y:S01]  /*6500*/  HMMA.16816.F32.BF16 R56, R188.reuse, R178, R56 ;  /* 0x000000b2bc38723c */ /* 0x040fe20000041838 */
[----:B------:R-:W3:Y:S07]  /*6510*/  LDSM.16.M88.4 R176, [R205+0x7000] ;  /* 0x00700000cdb0783b */ /* 0x000eee0000000200 */
[C---:B------:R-:W-:Y:S08]  /*6520*/  HMMA.16816.F32.BF16 R60, R188.reuse, R180, R60 ;  /* 0x000000b4bc3c723c */ /* 0x040ff0000004183c */
[----:B------:R-:W-:Y:S01]  /*6530*/  HMMA.16816.F32.BF16 R64, R188, R182, R64 ;  /* 0x000000b6bc40723c */ /* 0x000fe20000041840 */
[----:B------:R-:W-:Y:S07]  /*6540*/  LDSM.16.M88.4 R180, [R202+0x4000] ;  /* 0x00400000cab4783b */ /* 0x000fee0000000200 */
[C---:B-1----:R-:W-:Y:S08]  /*6550*/  HMMA.16816.F32.BF16 R4, R192.reuse, R160, R4 ;  /* 0x000000a0c004723c */ /* 0x042ff00000041804 */
[C---:B------:R-:W-:Y:S01]  /*6560*/  HMMA.16816.F32.BF16 R8, R192.reuse, R162, R8 ;  /* 0x000000a2c008723c */ /* 0x040fe20000041808 */
[----:B------:R-:W1:Y:S07]  /*6570*/  LDSM.16.M88.4 R160, [R205+0x7800] ;  /* 0x00780000cda0783b */ /* 0x000e6e0000000200 */
[C---:B--2---:R-:W-:Y:S08]  /*6580*/  HMMA.16816.F32.BF16 R12, R192.reuse, R144, R12 ;  /* 0x00000090c00c723c */ /* 0x044ff0000004180c */
[C---:B------:R-:W-:Y:S01]  /*6590*/  HMMA.16816.F32.BF16 R16, R192.reuse, R146, R16 ;  /* 0x00000092c010723c */ /* 0x040fe20000041810 */
[----:B------:R-:W2:Y:S07]  /*65a0*/  LDSM.16.M88.4 R144, [R202+0x4800] ;  /* 0x00480000ca90783b */ /* 0x000eae0000000200 */
[C---:B---3--:R-:W-:Y:S08]  /*65b0*/  HMMA.16816.F32.BF16 R20, R192.reuse, R148, R20 ;  /* 0x00000094c014723c */ /* 0x048ff00000041814 */
[C---:B------:R-:W-:Y:S01]  /*65c0*/  HMMA.16816.F32.BF16 R24, R192.reuse, R150, R24 ;  /* 0x00000096c018723c */ /* 0x040fe20000041818 */
[----:B------:R-:W3:Y:S07]  /*65d0*/  LDSM.16.M88.4 R148, [R202+0x5000] ;  /* 0x00500000ca94783b */ /* 0x000eee0000000200 */
[C---:B------:R-:W-:Y:S08]  /*65e0*/  HMMA.16816.F32.BF16 R28, R192.reuse, R152, R28 ;  /* 0x00000098c01c723c */ /* 0x040ff0000004181c */
[C---:B------:R-:W-:Y:S01]  /*65f0*/  HMMA.16816.F32.BF16 R32, R192.reuse, R154, R32 ;  /* 0x0000009ac020723c */ /* 0x040fe20000041820 */
[----:B------:R-:W1:Y:S07]  /*6600*/  LDSM.16.M88.4 R152, [R202+0x5800] ;  /* 0x00580000ca98783b */ /* 0x000e6e0000000200 */
[C---:B----4-:R-:W-:Y:S08]  /*6610*/  HMMA.16816.F32.BF16 R36, R192.reuse, R156, R36 ;  /* 0x0000009cc024723c */ /* 0x050ff00000041824 */
[C---:B------:R-:W-:Y:S08]  /*6620*/  HMMA.16816.F32.BF16 R40, R192.reuse, R158, R40 ;  /* 0x0000009ec028723c */ /* 0x040ff00000041828 */
[C---:B-----5:R-:W-:Y:S08]  /*6630*/  HMMA.16816.F32.BF16 R44, R192.reuse, R164, R44 ;  /* 0x000000a4c02c723c */ /* 0x060ff0000004182c */
[C---:B------:R-:W-:Y:S08]  /*6640*/  HMMA.16816.F32.BF16 R48, R192.reuse, R166, R48 ;  /* 0x000000a6c030723c */ /* 0x040ff00000041830 */
[C---:B------:R-:W-:Y:S08]  /*6650*/  HMMA.16816.F32.BF16 R52, R192.reuse, R176, R52 ;  /* 0x000000b0c034723c */ /* 0x040ff00000041834 */
[C---:B------:R-:W-:Y:S08]  /*6660*/  HMMA.16816.F32.BF16 R56, R192.reuse, R178, R56 ;  /* 0x000000b2c038723c */ /* 0x040ff00000041838 */
[C---:B-1----:R-:W-:Y:S08]  /*6670*/  HMMA.16816.F32.BF16 R60, R192.reuse, R160, R60 ;  /* 0x000000a0c03c723c */ /* 0x042ff0000004183c */
[----:B------:R-:W-:Y:S08]  /*6680*/  HMMA.16816.F32.BF16 R64, R192, R162, R64 ;  /* 0x000000a2c040723c */ /* 0x000ff00000041840 */
[C---:B------:R-:W-:Y:S08]  /*6690*/  HMMA.16816.F32.BF16 R4, R196.reuse, R180, R4 ;  /* 0x000000b4c404723c */ /* 0x040ff00000041804 */
[C---:B------:R-:W-:Y:S08]  /*66a0*/  HMMA.16816.F32.BF16 R8, R196.reuse, R182, R8 ;  /* 0x000000b6c408723c */ /* 0x040ff00000041808 */
[C---:B--2---:R-:W-:Y:S08]  /*66b0*/  HMMA.16816.F32.BF16 R12, R196.reuse, R144, R12 ;  /* 0x00000090c40c723c */ /* 0x044ff0000004180c */
[C---:B------:R-:W-:Y:S01]  /*66c0*/  HMMA.16816.F32.BF16 R16, R196.reuse, R146, R16 ;  /* 0x00000092c410723c */ /* 0x040fe20000041810 */
[----:B------:R-:W1:Y:S03]  /*66d0*/  LDSM.16.M88.4 R144, [R202+0x6000] ;  /* 0x00600000ca90783b */ /* 0x000e660000000200 */
[----:B------:R-:W-:Y:S02]  /*66e0*/  FSEL R157, R6, -INF , P1 ;  /* 0xff800000069d7808 */ /* 0x000fe40000800000 */
[----:B------:R-:W-:Y:S02]  /*66f0*/  FSEL R159, R7, -INF , P0 ;  /* 0xff800000079f7808 */ /* 0x000fe40000000000 */
[C---:B---3--:R-:W-:Y:S03]  /*6700*/  HMMA.16816.F32.BF16 R20, R196.reuse, R148, R20 ;  /* 0x00000094c414723c */ /* 0x048fe60000041814 */
[----:B------:R-:W-:Y:S02]  /*6710*/  ISETP.GT.AND P1, PT, R0, 0x8, PT ;  /* 0x000000080000780c */ /* 0x000fe40003f24270 */
[----:B------:R-:W-:Y:S02]  /*6720*/  FSEL R156, R5, -INF , P4 ;  /* 0xff800000059c7808 */ /* 0x000fe40002000000 */
[----:B------:R-:W-:Y:S01]  /*6730*/  FSEL R116, R4, -INF , P6 ;  /* 0xff80000004747808 */ /* 0x000fe20003000000 */
[C---:B------:R-:W-:Y:S01]  /*6740*/  HMMA.16816.F32.BF16 R24, R196.reuse, R150, R24 ;  /* 0x00000096c418723c */ /* 0x040fe20000041818 */
[----:B------:R-:W2:Y:S02]  /*6750*/  LDSM.16.M88.4 R4, [R202+0x6800] ;  /* 0x00680000ca04783b */ /* 0x000ea40000000200 */
[----:B------:R-:W-:Y:S02]  /*6760*/  ISETP.GT.AND P0, PT, R0, 0x9, PT ;  /* 0x000000090000780c */ /* 0x000fe40003f04270 */
[----:B------:R-:W-:Y:S02]  /*6770*/  ISETP.GT.AND P4, PT, R2, 0x9, PT ;  /* 0x000000090200780c */ /* 0x000fe40003f84270 */
[----:B------:R-:W-:Y:S01]  /*6780*/  FSEL R151, R10, -INF , P1 ;  /* 0xff8000000a977808 */ /* 0x000fe20000800000 */
[C---:B------:R-:W-:Y:S03]  /*6790*/  HMMA.16816.F32.BF16 R28, R196.reuse, R152, R28 ;  /* 0x00000098c41c723c */ /* 0x040fe6000004181c */
[C---:B------:R-:W-:Y:S02]  /*67a0*/  ISETP.GT.AND P1, PT, R0.reuse, 0x10, PT ;  /* 0x000000100000780c */ /* 0x040fe40003f24270 */
[----:B------:R-:W-:Y:S02]  /*67b0*/  FSEL R158, R11, -INF , P0 ;  /* 0xff8000000b9e7808 */ /* 0x000fe40000000000 */
[----:B------:R-:W-:Y:S01]  /*67c0*/  ISETP.GT.AND P0, PT, R0, 0x11, PT ;  /* 0x000000110000780c */ /* 0x000fe20003f04270 */
[C---:B------:R-:W-:Y:S03]  /*67d0*/  HMMA.16816.F32.BF16 R32, R196.reuse, R154, R32 ;  /* 0x0000009ac420723c */ /* 0x040fe60000041820 */
[----:B------:R-:W-:Y:S02]  /*67e0*/  ISETP.GT.AND P6, PT, R2, 0x8, PT ;  /* 0x000000080200780c */ /* 0x000fe40003fc4270 */
[----:B------:R-:W-:Y:S02]  /*67f0*/  FSEL R150, R9, -INF , P4 ;  /* 0xff80000009967808 */ /* 0x000fe40002000000 */
[----:B------:R-:W-:Y:S01]  /*6800*/  FSEL R160, R14, -INF , P1 ;  /* 0xff8000000ea07808 */ /* 0x000fe20000800000 */
[C---:B-1----:R-:W-:Y:S04]  /*6810*/  HMMA.16816.F32.BF16 R36, R196.reuse, R144, R36 ;  /* 0x00000090c424723c */ /* 0x042fe80000041824 */
[----:B------:R-:W-:Y:S02]  /*6820*/  FSEL R161, R15, -INF , P0 ;  /* 0xff8000000fa17808 */ /* 0x000fe40000000000 */
[C---:B------:R-:W-:Y:S02]  /*6830*/  ISETP.GT.AND P1, PT, R0.reuse, 0x18, PT ;  /* 0x000000180000780c */ /* 0x040fe40003f24270 */
[----:B------:R-:W-:Y:S01]  /*6840*/  ISETP.GT.AND P0, PT, R0, 0x19, PT ;  /* 0x000000190000780c */ /* 0x000fe20003f04270 */
[C---:B------:R-:W-:Y:S03]  /*6850*/  HMMA.16816.F32.BF16 R40, R196.reuse, R146, R40 ;  /* 0x00000092c428723c */ /* 0x040fe60000041828 */
[----:B------:R-:W-:Y:S02]  /*6860*/  ISETP.GT.AND P4, PT, R2, 0x11, PT ;  /* 0x000000110200780c */ /* 0x000fe40003f84270 */
[----:B------:R-:W-:Y:S02]  /*6870*/  FSEL R162, R18, -INF , P1 ;  /* 0xff80000012a27808 */ /* 0x000fe40000800000 */
[----:B------:R-:W-:Y:S01]  /*6880*/  FSEL R163, R19, -INF , P0 ;  /* 0xff80000013a37808 */ /* 0x000fe20000000000 */
[C---:B--2---:R-:W-:Y:S01]  /*6890*/  HMMA.16816.F32.BF16 R44, R196.reuse, R4, R44 ;  /* 0x00000004c42c723c */ /* 0x044fe2000004182c */
[----:B------:R-:W2:Y:S02]  /*68a0*/  LDL.64 R18, [R1+0x10] ;  /* 0x0000100001127983 */ /* 0x000ea40000100a00 */
[----:B------:R-:W-:Y:S02]  /*68b0*/  ISETP.GT.AND P1, PT, R0, 0x20, PT ;  /* 0x000000200000780c */ /* 0x000fe40003f24270 */
[----:B------:R-:W-:Y:S02]  /*68c0*/  FSEL R153, R13, -INF , P4 ;  /* 0xff8000000d997808 */ /* 0x000fe40002000000 */
[----:B------:R-:W-:Y:S01]  /*68d0*/  ISETP.GT.AND P4, PT, R2, 0x19, PT ;  /* 0x000000190200780c */ /* 0x000fe20003f84270 */
[C---:B------:R-:W-:Y:S01]  /*68e0*/  HMMA.16816.F32.BF16 R48, R196.reuse, R6, R48 ;  /* 0x00000006c430723c */ /* 0x040fe20000041830 */
[----:B------:R-:W-:Y:S02]  /*68f0*/  LDSM.16.M88.4 R4, [R202+0x7800] ;  /* 0x00780000ca04783b */ /* 0x000fe40000000200 */
[----:B------:R-:W-:Y:S02]  /*6900*/  ISETP.GT.AND P0, PT, R0, 0x21, PT ;  /* 0x000000210000780c */ /* 0x000fe40003f04270 */
[----:B------:R-:W-:Y:S02]  /*6910*/  FSEL R155, R17, -INF , P4 ;  /* 0xff800000119b7808 */ /* 0x000fe40002000000 */
[----:B------:R-:W-:Y:S02]  /*6920*/  FSEL R148, R8, -INF , P6 ;  /* 0xff80000008947808 */ /* 0x000fe40003000000 */
[----:B------:R-:W3:Y:S01]  /*6930*/  LDL R17, [R1+0x20] ;  /* 0x0000200001117983 */ /* 0x000ee20000100800 */
[C---:B------:R-:W-:Y:S02]  /*6940*/  ISETP.GT.AND P6, PT, R2.reuse, 0x10, PT ;  /* 0x000000100200780c */ /* 0x040fe40003fc4270 */
[----:B------:R-:W-:Y:S01]  /*6950*/  ISETP.GT.AND P4, PT, R2, 0x21, PT ;  /* 0x000000210200780c */ /* 0x000fe20003f84270 */
[----:B------:R-:W1:Y:S01]  /*6960*/  LDSM.16.M88.4 R8, [R202+0x7000] ;  /* 0x00700000ca08783b */ /* 0x000e620000000200 */
[----:B------:R-:W-:Y:S01]  /*6970*/  FSEL R152, R12, -INF , P6 ;  /* 0xff8000000c987808 */ /* 0x000fe20003000000 */
[----:B------:R-:W-:Y:S04]  /*6980*/  DEPBAR.LE SB0, 0x0 ;  /* 0x000080000000791a */ /* 0x000fe80000000000 */
[----:B------:R-:W-:Y:S02]  /*6990*/  FMNMX.FTZ R12, R116, R3, !PT ;  /* 0x00000003740c7209 */ /* 0x000fe40007810000 */
[----:B------:R-:W-:Y:S01]  /*69a0*/  BAR.SYNC.DEFER_BLOCKING 0x0 ;  /* 0x0000000000007b1d */ /* 0x000fe20000010000 */
[----:B------:R-:W-:Y:S02]  /*69b0*/  FSEL R165, R21, -INF , P4 ;  /* 0xff80000015a57808 */ /* 0x000fe40002000000 */
[----:B------:R-:W-:Y:S02]  /*69c0*/  FMNMX.FTZ R12, R156, R12, !PT ;  /* 0x0000000c9c0c7209 */ /* 0x000fe40007810000 */
[----:B------:R-:W-:Y:S02]  /*69d0*/  FSEL R166, R22, -INF , P1 ;  /* 0xff80000016a67808 */ /* 0x000fe40000800000 */
[----:B------:R-:W-:Y:S02]  /*69e0*/  FMNMX.FTZ R12, R148, R12, !PT ;  /* 0x0000000c940c7209 */ /* 0x000fe40007810000 */
[----:B------:R-:W-:Y:S02]  /*69f0*/  FSEL R176, R23, -INF , P0 ;  /* 0xff80000017b07808 */ /* 0x000fe40000000000 */
[----:B------:R-:W-:Y:S02]  /*6a00*/  FMNMX.FTZ R12, R150, R12, !PT ;  /* 0x0000000c960c7209 */ /* 0x000fe40007810000 */
[----:B------:R-:W-:Y:S02]  /*6a10*/  ISETP.GT.AND P1, PT, R0, 0x28, PT ;  /* 0x000000280000780c */ /* 0x000fe40003f24270 */
[----:B------:R-:W-:Y:S02]  /*6a20*/  FMNMX.FTZ R12, R152, R12, !PT ;  /* 0x0000000c980c7209 */ /* 0x000fe40007810000 */
[----:B------:R-:W-:Y:S02]  /*6a30*/  ISETP.GT.AND P0, PT, R0, 0x29, PT ;  /* 0x000000290000780c */ /* 0x000fe40003f04270 */
[----:B------:R-:W-:Y:S02]  /*6a40*/  FSEL R178, R26, -INF , P1 ;  /* 0xff8000001ab27808 */ /* 0x000fe40000800000 */
[----:B------:R-:W-:Y:S02]  /*6a50*/  FSEL R179, R27, -INF , P0 ;  /* 0xff8000001bb37808 */ /* 0x000fe40000000000 */
[C---:B------:R-:W-:Y:S02]  /*6a60*/  ISETP.GT.AND P1, PT, R0.reuse, 0x30, PT ;  /* 0x000000300000780c */ /* 0x040fe40003f24270 */
[----:B------:R-:W-:Y:S02]  /*6a70*/  ISETP.GT.AND P0, PT, R0, 0x31, PT ;  /* 0x000000310000780c */ /* 0x000fe40003f04270 */
[----:B------:R-:W-:Y:S02]  /*6a80*/  FSEL R182, R30, -INF , P1 ;  /* 0xff8000001eb67808 */ /* 0x000fe40000800000 */
[----:B------:R-:W-:Y:S02]  /*6a90*/  FSEL R231, R31, -INF , P0 ;  /* 0xff8000001fe77808 */ /* 0x000fe40000000000 */
[----:B------:R-:W-:Y:S01]  /*6aa0*/  ISETP.GT.AND P1, PT, R0, 0x38, PT ;  /* 0x000000380000780c */ /* 0x000fe20003f24270 */
[C---:B-1----:R-:W-:Y:S05]  /*6ab0*/  HMMA.16816.F32.BF16 R52, R196.reuse, R8, R52 ;  /* 0x00000008c434723c */ /* 0x042fea0000041834 */
[C---:B------:R-:W-:Y:S02]  /*6ac0*/  ISETP.GT.AND P6, PT, R2.reuse, 0x18, PT ;  /* 0x000000180200780c */ /* 0x040fe40003fc4270 */
[----:B------:R-:W-:Y:S01]  /*6ad0*/  FMNMX.FTZ R8, R153, R12, !PT ;  /* 0x0000000c99087209 */ /* 0x000fe20007810000 */
[C---:B------:R-:W-:Y:S03]  /*6ae0*/  HMMA.16816.F32.BF16 R56, R196.reuse, R10, R56 ;  /* 0x0000000ac438723c */ /* 0x040fe60000041838 */
[----:B------:R-:W-:Y:S02]  /*6af0*/  ISETP.GT.AND P4, PT, R2, 0x29, PT ;  /* 0x000000290200780c */ /* 0x000fe40003f84270 */
[----:B------:R-:W-:Y:S02]  /*6b00*/  FSEL R154, R16, -INF , P6 ;  /* 0xff800000109a7808 */ /* 0x000fe40003000000 */
[----:B------:R-:W-:Y:S01]  /*6b10*/  ISETP.GT.AND P6, PT, R2, 0x20, PT ;  /* 0x000000200200780c */ /* 0x000fe20003fc4270 */
[C---:B------:R-:W-:Y:S03]  /*6b20*/  HMMA.16816.F32.BF16 R60, R196.reuse, R4, R60 ;  /* 0x00000004c43c723c */ /* 0x040fe6000004183c */
[----:B------:R-:W-:Y:S02]  /*6b30*/  ISETP.GT.AND P0, PT, R0, 0x39, PT ;  /* 0x000000390000780c */ /* 0x000fe40003f04270 */
[----:B------:R-:W-:Y:S02]  /*6b40*/  FMNMX.FTZ R8, R154, R8, !PT ;  /* 0x000000089a087209 */ /* 0x000fe40007810000 */
[----:B------:R-:W-:Y:S01]  /*6b50*/  FSEL R164, R20, -INF , P6 ;  /* 0xff80000014a47808 */ /* 0x000fe20003000000 */
[----:B------:R-:W-:Y:S03]  /*6b60*/  HMMA.16816.F32.BF16 R64, R196, R6, R64 ;  /* 0x00000006c440723c */ /* 0x000fe60000041840 */
[----:B------:R-:W-:Y:S02]  /*6b70*/  ISETP.GT.AND P6, PT, R2, 0x28, PT ;  /* 0x000000280200780c */ /* 0x000fe40003fc4270 */
[----:B------:R-:W-:Y:S02]  /*6b80*/  FMNMX.FTZ R9, R157, R118, !PT ;  /* 0x000000769d097209 */ /* 0x000fe40007810000 */
[----:B------:R-:W-:Y:S02]  /*6b90*/  FMNMX.FTZ R8, R155, R8, !PT ;  /* 0x000000089b087209 */ /* 0x000fe40007810000 */
[----:B------:R-:W-:Y:S03]  /*6ba0*/  FMNMX.FTZ R9, R159, R9, !PT ;  /* 0x000000099f097209 */ /* 0x000fe60007810000 */
[----:B------:R-:W-:Y:S02]  /*6bb0*/  FMNMX.FTZ R8, R164, R8, !PT ;  /* 0x00000008a4087209 */ /* 0x000fe40007810000 */
[----:B------:R-:W-:Y:S02]  /*6bc0*/  FMNMX.FTZ R9, R151, R9, !PT ;  /* 0x0000000997097209 */ /* 0x000fe40007810000 */
[----:B------:R-:W-:Y:S02]  /*6bd0*/  FSEL R167, R24, -INF , P6 ;  /* 0xff80000018a77808 */ /* 0x000fe40003000000 */
[----:B------:R-:W-:Y:S02]  /*6be0*/  FMNMX.FTZ R8, R165, R8, !PT ;  /* 0x00000008a5087209 */ /* 0x000fe40007810000 */
[----:B------:R-:W-:Y:S02]  /*6bf0*/  FSEL R177, R25, -INF , P4 ;  /* 0xff80000019b17808 */ /* 0x000fe40002000000 */
[----:B------:R-:W-:Y:S02]  /*6c00*/  ISETP.GT.AND P6, PT, R2, 0x30, PT ;  /* 0x000000300200780c */ /* 0x000fe40003fc4270 */
[----:B------:R-:W-:Y:S02]  /*6c10*/  FMNMX.FTZ R9, R158, R9, !PT ;  /* 0x000000099e097209 */ /* 0x000fe40007810000 */
[----:B------:R-:W-:Y:S02]  /*6c20*/  FMNMX.FTZ R8, R167, R8, !PT ;  /* 0x00000008a7087209 */ /* 0x000fe40007810000 */
[----:B------:R-:W-:Y:S02]  /*6c30*/  FSEL R180, R28, -INF , P6 ;  /* 0xff8000001cb47808 */ /* 0x000fe40003000000 */
[----:B------:R-:W-:Y:S02]  /*6c40*/  ISETP.GT.AND P4, PT, R2, 0x31, PT ;  /* 0x000000310200780c */ /* 0x000fe40003f84270 */
[----:B------:R-:W-:Y:S02]  /*6c50*/  FMNMX.FTZ R8, R177, R8, !PT ;  /* 0x00000008b1087209 */ /* 0x000fe40007810000 */
[----:B------:R-:W-:Y:S02]  /*6c60*/  FMNMX.FTZ R9, R160, R9, !PT ;  /* 0x00000009a0097209 */ /* 0x000fe40007810000 */
[----:B------:R-:W-:Y:S02]  /*6c70*/  FSEL R181, R29, -INF , P4 ;  /* 0xff8000001db57808 */ /* 0x000fe40002000000 */
[----:B------:R-:W-:Y:S02]  /*6c80*/  FMNMX.FTZ R8, R180, R8, !PT ;  /* 0x00000008b4087209 */ /* 0x000fe40007810000 */
[----:B------:R-:W-:Y:S02]  /*6c90*/  ISETP.GT.AND P6, PT, R2, 0x38, PT ;  /* 0x000000380200780c */ /* 0x000fe40003fc4270 */
[----:B------:R-:W-:Y:S02]  /*6ca0*/  FMNMX.FTZ R9, R161, R9, !PT ;  /* 0x00000009a1097209 */ /* 0x000fe40007810000 */
[----:B------:R-:W-:Y:S02]  /*6cb0*/  FSEL R183, R32, -INF , P6 ;  /* 0xff80000020b77808 */ /* 0x000fe40003000000 */
[----:B------:R-:W-:Y:S02]  /*6cc0*/  FMNMX.FTZ R4, R181, R8, !PT ;  /* 0x00000008b5047209 */ /* 0x000fe40007810000 */
[----:B------:R-:W-:Y:S02]  /*6cd0*/  ISETP.GT.AND P4, PT, R2, 0x39, PT ;  /* 0x000000390200780c */ /* 0x000fe40003f84270 */
[----:B------:R-:W-:Y:S02]  /*6ce0*/  FMNMX.FTZ R5, R162, R9, !PT ;  /* 0x00000009a2057209 */ /* 0x000fe40007810000 */
[----:B------:R-:W-:Y:S02]  /*6cf0*/  ISETP.GT.AND P6, PT, R2, 0x40, PT ;  /* 0x000000400200780c */ /* 0x000fe40003fc4270 */
[----:B------:R-:W-:Y:S02]  /*6d00*/  FSEL R232, R33, -INF , P4 ;  /* 0xff80000021e87808 */ /* 0x000fe40002000000 */
        /* <DEDUP_REMOVED lines=8> */
[----:B------:R-:W-:Y:S02]  /*6d90*/  FMNMX.FTZ R4, R235, R4, !PT ;  /* 0x00000004eb047209 */ /* 0x000fe40007810000 */
        /* <DEDUP_REMOVED lines=10> */
[----:B------:R-:W-:Y:S02]  /*6e40*/  FSEL R234, R35, -INF , P0 ;  /* 0xff80000023ea7808 */ /* 0x000fe40000000000 */
[----:B------:R-:W-:Y:S02]  /*6e50*/  FMNMX.FTZ R4, R233, R4, !PT ;  /* 0x00000004e9047209 */ /* 0x000fe40007810000 */
[----:B------:R-:W-:Y:S02]  /*6e60*/  ISETP.GT.AND P6, PT, R2, 0x50, PT ;  /* 0x000000500200780c */ /* 0x000fe40003fc4270 */
[----:B------:R-:W-:Y:S02]  /*6e70*/  FSEL R240, R41, -INF , P4 ;  /* 0xff80000029f07808 */ /* 0x000fe40002000000 */
[----:B------:R-:W-:Y:S02]  /*6e80*/  FMNMX.FTZ R117, R239, R117, !PT ;  /* 0x00000075ef757209 */ /* 0x000fe40007810000 */
[----:B------:R-:W-:Y:S02]  /*6e90*/  FSEL R237, R38, -INF , P1 ;  /* 0xff80000026ed7808 */ /* 0x000fe40000800000 */
[C---:B------:R-:W-:Y:S02]  /*6ea0*/  ISETP.GT.AND P0, PT, R0.reuse, 0x41, PT ;  /* 0x000000410000780c */ /* 0x040fe40003f04270 */
[----:B------:R-:W-:Y:S02]  /*6eb0*/  ISETP.GT.AND P1, PT, R0, 0x48, PT ;  /* 0x000000480000780c */ /* 0x000fe40003f24270 */
[----:B------:R-:W-:Y:S02]  /*6ec0*/  FMNMX.FTZ R4, R234, R4, !PT ;  /* 0x00000004ea047209 */ /* 0x000fe40007810000 */
[----:B------:R-:W-:Y:S02]  /*6ed0*/  FSEL R243, R44, -INF , P6 ;  /* 0xff8000002cf37808 */ /* 0x000fe40003000000 */
[----:B------:R-:W-:Y:S02]  /*6ee0*/  ISETP.GT.AND P4, PT, R2, 0x51, PT ;  /* 0x000000510200780c */ /* 0x000fe40003f84270 */
[----:B------:R-:W-:Y:S02]  /*6ef0*/  FMNMX.FTZ R117, R240, R117, !PT ;  /* 0x00000075f0757209 */ /* 0x000fe40007810000 */
[----:B------:R-:W-:Y:S02]  /*6f00*/  FSEL R238, R39, -INF , P0 ;  /* 0xff80000027ee7808 */ /* 0x000fe40000000000 */
[----:B------:R-:W-:Y:S02]  /*6f10*/  ISETP.GT.AND P0, PT, R0, 0x49, PT ;  /* 0x000000490000780c */ /* 0x000fe40003f04270 */
[----:B------:R-:W-:Y:S02]  /*6f20*/  FSEL R241, R42, -INF , P1 ;  /* 0xff8000002af17808 */ /* 0x000fe40000800000 */
[----:B------:R-:W-:Y:S02]  /*6f30*/  ISETP.GT.AND P1, PT, R0, 0x50, PT ;  /* 0x000000500000780c */ /* 0x000fe40003f24270 */
[----:B------:R-:W-:Y:S02]  /*6f40*/  FMNMX.FTZ R4, R237, R4, !PT ;  /* 0x00000004ed047209 */ /* 0x000fe40007810000 */
[----:B------:R-:W-:Y:S02]  /*6f50*/  FSEL R244, R45, -INF , P4 ;  /* 0xff8000002df47808 */ /* 0x000fe40002000000 */
[----:B------:R-:W-:Y:S02]  /*6f60*/  ISETP.GT.AND P6, PT, R2, 0x58, PT ;  /* 0x000000580200780c */ /* 0x000fe40003fc4270 */
[----:B------:R-:W-:Y:S02]  /*6f70*/  FMNMX.FTZ R117, R243, R117, !PT ;  /* 0x00000075f3757209 */ /* 0x000fe40007810000 */
[----:B------:R-:W-:Y:S02]  /*6f80*/  FSEL R245, R46, -INF , P1 ;  /* 0xff8000002ef57808 */ /* 0x000fe40000800000 */
[C---:B------:R-:W-:Y:S02]  /*6f90*/  ISETP.GT.AND P1, PT, R0.reuse, 0x58, PT ;  /* 0x000000580000780c */ /* 0x040fe40003f24270 */
[----:B------:R-:W-:Y:S02]  /*6fa0*/  FSEL R242, R43, -INF , P0 ;  /* 0xff8000002bf27808 */ /* 0x000fe40000000000 */
[----:B------:R-:W-:Y:S02]  /*6fb0*/  ISETP.GT.AND P0, PT, R0, 0x51, PT ;  /* 0x000000510000780c */ /* 0x000fe40003f04270 */
[----:B------:R-:W-:Y:S02]  /*6fc0*/  ISETP.GT.AND P4, PT, R2, 0x59, PT ;  /* 0x000000590200780c */ /* 0x000fe40003f84270 */
[----:B------:R-:W-:Y:S02]  /*6fd0*/  FMNMX.FTZ R4, R238, R4, !PT ;  /* 0x00000004ee047209 */ /* 0x000fe40007810000 */
[----:B------:R-:W-:Y:S02]  /*6fe0*/  FSEL R247, R48, -INF , P6 ;  /* 0xff80000030f77808 */ /* 0x000fe40003000000 */
[----:B------:R-:W-:Y:S02]  /*6ff0*/  FMNMX.FTZ R117, R244, R117, !PT ;  /* 0x00000075f4757209 */ /* 0x000fe40007810000 */
[----:B------:R-:W-:Y:S02]  /*7000*/  FSEL R246, R47, -INF , P0 ;  /* 0xff8000002ff67808 */ /* 0x000fe40000000000 */
[C---:B------:R-:W-:Y:S02]  /*7010*/  ISETP.GT.AND P0, PT, R2.reuse, 0x60, PT ;  /* 0x000000600200780c */ /* 0x040fe40003f04270 */
[C---:B------:R-:W-:Y:S02]  /*7020*/  ISETP.GT.AND P6, PT, R2.reuse, 0x61, PT ;  /* 0x000000610200780c */ /* 0x040fe40003fc4270 */
[----:B------:R-:W-:Y:S02]  /*7030*/  FSEL R249, R49, -INF , P4 ;  /* 0xff80000031f97808 */ /* 0x000fe40002000000 */
[----:B------:R-:W-:Y:S02]  /*7040*/  ISETP.GT.AND P4, PT, R2, 0x68, PT ;  /* 0x000000680200780c */ /* 0x000fe40003f84270 */
[----:B------:R-:W-:Y:S02]  /*7050*/  FSEL R250, R50, -INF , P1 ;  /* 0xff80000032fa7808 */ /* 0x000fe40000800000 */
[----:B------:R-:W-:Y:S02]  /*7060*/  ISETP.GT.AND P1, PT, R2, 0x69, PT ;  /* 0x000000690200780c */ /* 0x000fe40003f24270 */
[----:B------:R-:W-:Y:S02]  /*7070*/  FMNMX.FTZ R4, R241, R4, !PT ;  /* 0x00000004f1047209 */ /* 0x000fe40007810000 */
[----:B------:R-:W-:Y:S02]  /*7080*/  FMNMX.FTZ R117, R247, R117, !PT ;  /* 0x00000075f7757209 */ /* 0x000fe40007810000 */
[----:B------:R-:W-:Y:S02]  /*7090*/  FSEL R15, R52, -INF , P0 ;  /* 0xff800000340f7808 */ /* 0x000fe40000000000 */
[----:B------:R-:W-:Y:S02]  /*70a0*/  FSEL R53, R53, -INF , P6 ;  /* 0xff80000035357808 */ /* 0x000fe40003000000 */
[C---:B------:R-:W-:Y:S02]  /*70b0*/  ISETP.GT.AND P6, PT, R2.reuse, 0x71, PT ;  /* 0x000000710200780c */ /* 0x040fe40003fc4270 */
[----:B------:R-:W-:Y:S02]  /*70c0*/  ISETP.GT.AND P0, PT, R2, 0x70, PT ;  /* 0x000000700200780c */ /* 0x000fe40003f04270 */
[----:B------:R-:W-:Y:S02]  /*70d0*/  FSEL R251, R56, -INF , P4 ;  /* 0xff80000038fb7808 */ /* 0x000fe40002000000 */
[C---:B------:R-:W-:Y:S02]  /*70e0*/  ISETP.GT.AND P4, PT, R2.reuse, 0x78, PT ;  /* 0x000000780200780c */ /* 0x040fe40003f84270 */
[----:B------:R-:W-:Y:S02]  /*70f0*/  FSEL R57, R57, -INF , P1 ;  /* 0xff80000039397808 */ /* 0x000fe40000800000 */
[----:B------:R-:W-:Y:S02]  /*7100*/  ISETP.GT.AND P1, PT, R2, 0x79, PT ;  /* 0x000000790200780c */ /* 0x000fe40003f24270 */
[----:B------:R-:W-:Y:S02]  /*7110*/  FMNMX.FTZ R2, R242, R4, !PT ;  /* 0x00000004f2027209 */ /* 0x000fe40007810000 */
[----:B------:R-:W-:Y:S02]  /*7120*/  FMNMX.FTZ R117, R249, R117, !PT ;  /* 0x00000075f9757209 */ /* 0x000fe40007810000 */
[----:B------:R-:W-:Y:S02]  /*7130*/  FMNMX.FTZ R2, R245, R2, !PT ;  /* 0x00000002f5027209 */ /* 0x000fe40007810000 */
        /* <DEDUP_REMOVED lines=10> */
[----:B------:R-:W-:Y:S02]  /*71e0*/  FSEL R32, R54, -INF , P0 ;  /* 0xff80000036207808 */ /* 0x000fe40000000000 */
[----:B------:R-:W-:Y:S02]  /*71f0*/  ISETP.GT.AND P1, PT, R0, 0x61, PT ;  /* 0x000000610000780c */ /* 0x000fe40003f24270 */
[----:B------:R-:W-:Y:S02]  /*7200*/  FMNMX.FTZ R2, R248, R2, !PT ;  /* 0x00000002f8027209 */ /* 0x000fe40007810000 */
[----:B------:R-:W-:Y:S02]  /*7210*/  FMNMX.FTZ R117, R57, R117, !PT ;  /* 0x0000007539757209 */ /* 0x000fe40007810000 */
[----:B------:R-:W-:Y:S02]  /*7220*/  FSEL R34, R55, -INF , P1 ;  /* 0xff80000037227808 */ /* 0x000fe40000800000 */
[----:B------:R-:W-:Y:S02]  /*7230*/  ISETP.GT.AND P1, PT, R0, 0x68, PT ;  /* 0x000000680000780c */ /* 0x000fe40003f24270 */
[----:B------:R-:W-:Y:S02]  /*7240*/  FMNMX.FTZ R2, R32, R2, !PT ;  /* 0x0000000220027209 */ /* 0x000fe40007810000 */
[----:B------:R-:W-:Y:S02]  /*7250*/  FSEL R16, R61, -INF , P6 ;  /* 0xff8000003d107808 */ /* 0x000fe40003000000 */
[----:B------:R-:W-:Y:S02]  /*7260*/  FMNMX.FTZ R117, R252, R117, !PT ;  /* 0x00000075fc757209 */ /* 0x000fe40007810000 */
[----:B------:R-:W-:Y:S02]  /*7270*/  ISETP.GT.AND P0, PT, R0, 0x69, PT ;  /* 0x000000690000780c */ /* 0x000fe40003f04270 */
[----:B------:R-:W-:Y:S02]  /*7280*/  FSEL R58, R58, -INF , P1 ;  /* 0xff8000003a3a7808 */ /* 0x000fe40000800000 */
        /* <DEDUP_REMOVED lines=12> */
[----:B------:R-:W-:Y:S01]  /*7350*/  FMNMX.FTZ R2, R62, R2, !PT ;  /* 0x000000023e027209 */ /* 0x000fe20007810000 */
[----:B------:R-:W1:Y:S01]  /*7360*/  SHFL.BFLY PT, R4, R117, 0x2, 0x1f ;  /* 0x0c401f0075047f89 */ /* 0x000e6200000e0000 */
[C---:B------:R-:W-:Y:S02]  /*7370*/  ISETP.GT.AND P1, PT, R0.reuse, 0x78, PT ;  /* 0x000000780000780c */ /* 0x040fe40003f24270 */
[----:B------:R-:W-:Y:S02]  /*7380*/  ISETP.GT.AND P0, PT, R0, 0x79, PT ;  /* 0x000000790000780c */ /* 0x000fe40003f04270 */
[----:B------:R-:W-:Y:S02]  /*7390*/  FMNMX.FTZ R0, R63, R2, !PT ;  /* 0x000000023f007209 */ /* 0x000fe40007810000 */
[----:B------:R-:W-:Y:S02]  /*73a0*/  FSEL R66, R66, -INF , P1 ;  /* 0xff80000042427808 */ /* 0x000fe40000800000 */
[----:B------:R-:W-:Y:S02]  /*73b0*/  FSEL R119, R67, -INF , P0 ;  /* 0xff80000043777808 */ /* 0x000fe40000000000 */
[----:B------:R-:W-:Y:S02]  /*73c0*/  FMNMX.FTZ R0, R66, R0, !PT ;  /* 0x0000000042007209 */ /* 0x000fe40007810000 */
[----:B------:R-:W-:Y:S02]  /*73d0*/  ISETP.GT.AND P6, PT, R229, R230, PT ;  /* 0x000000e6e500720c */ /* 0x000fe40003fc4270 */
[----:B------:R-:W-:Y:S02]  /*73e0*/  FMNMX.FTZ R0, R119, R0, !PT ;  /* 0x0000000077007209 */ /* 0x000fe40007810000 */
[----:B------:R-:W-:Y:S03]  /*73f0*/  IADD3 R230, R229, -0x1, RZ ;  /* 0xffffffffe5e67810 */ /* 0x000fe60007ffe0ff */
[----:B------:R-:W4:Y:S01]  /*7400*/  SHFL.BFLY PT, R2, R0, 0x2, 0x1f ;  /* 0x0c401f0000027f89 */ /* 0x000f2200000e0000 */
[----:B-1----:R-:W-:Y:S05]  /*7410*/  FMNMX.FTZ R117, R117, R4, !PT ;  /* 0x0000000475757209 */ /* 0x002fea0007810000 */
[----:B------:R-:W-:Y:S01]  /*7420*/  @P6 SHF.R.S32.HI R6, RZ, 0x1f, R230 ;  /* 0x0000001fff066819 */ /* 0x000fe200000114e6 */
[----:B------:R-:W-:Y:S01]  /*7430*/  @P6 IMAD.MOV.U32 R11, RZ, RZ, c[0x0][0x1e0] ;  /* 0x00007800ff0b6624 */ /* 0x000fe200078e00ff */
[----:B------:R-:W1:Y:S03]  /*7440*/  SHFL.BFLY PT, R4, R117, 0x1, 0x1f ;  /* 0x0c201f0075047f89 */ /* 0x000e6600000e0000 */
[----:B------:R-:W-:Y:S02]  /*7450*/  @P6 IMAD R6, R6, c[0x0][0x1e0], RZ ;  /* 0x0000780006066a24 */ /* 0x000fe400078e02ff */
[----:B------:R-:W-:Y:S02]  /*7460*/  @P6 IMAD.SHL.U32 R10, R11, 0x40, RZ ;  /* 0x000000400b0a6824 */ /* 0x000fe400078e00ff */
[----:B------:R-:W-:Y:S01]  /*7470*/  @P6 IMAD R6, R230, c[0x0][0x1e4], R6 ;  /* 0x00007900e6066a24 */ /* 0x000fe200078e0206 */
[----:B----4-:R-:W-:Y:S05]  /*7480*/  FMNMX.FTZ R0, R0, R2, !PT ;  /* 0x0000000200007209 */ /* 0x010fea0007810000 */
[----:B------:R-:W4:Y:S01]  /*7490*/  SHFL.BFLY PT, R2, R0, 0x1, 0x1f ;  /* 0x0c201f0000027f89 */ /* 0x000f2200000e0000 */
[----:B-1----:R-:W-:Y:S04]  /*74a0*/  FMNMX.FTZ R117, R117, R4, !PT ;  /* 0x0000000475757209 */ /* 0x002fe80007810000 */
[C---:B------:R-:W-:Y:S01]  /*74b0*/  FSETP.NEU.FTZ.AND P1, PT, R117.reuse, -INF , PT ;  /* 0xff8000007500780b */ /* 0x040fe20003f3d000 */
[----:B------:R-:W-:Y:S05]  /*74c0*/  FMUL.FTZ R149, R117, c[0x0][0x2d0] ;  /* 0x0000b40075957a20 */ /* 0x000fea0000410000 */
[----:B------:R-:W-:Y:S05]  /*74d0*/  FSEL R149, R149, RZ, P1 ;  /* 0x000000ff95957208 */ /* 0x000fea0000800000 */
[--C-:B------:R-:W-:Y:S02]  /*74e0*/  FFMA.FTZ R4, R116, c[0x0][0x2d0], -R149.reuse ;  /* 0x0000b40074047a23 */ /* 0x100fe40000010895 */
[--C-:B------:R-:W-:Y:S02]  /*74f0*/  FFMA.FTZ R7, R156, c[0x0][0x2d0], -R149.reuse ;  /* 0x0000b4009c077a23 */ /* 0x100fe40000010895 */
[----:B------:R1:W-:Y:S01]  /*7500*/  MUFU.EX2 R49, R4 ;  /* 0x0000000400317308 */ /* 0x0003e20000000800 */
[----:B----4-:R-:W-:Y:S01]  /*7510*/  FMNMX.FTZ R116, R0, R2, !PT ;  /* 0x0000000200747209 */ /* 0x010fe20007810000 */
[----:B------:R-:W-:Y:S02]  /*7520*/  FFMA.FTZ R0, R148, c[0x0][0x2d0], -R149 ;  /* 0x0000b40094007a23 */ /* 0x000fe40000010895 */
[----:B------:R-:W-:Y:S02]  /*7530*/  IMAD.MOV.U32 R156, RZ, RZ, R15 ;  /* 0x000000ffff9c7224 */ /* 0x000fe400078e000f */
[----:B------:R-:W-:Y:S04]  /*7540*/  FMUL.FTZ R148, R116, c[0x0][0x2d0] ;  /* 0x0000b40074947a20 */ /* 0x000fe80000410000 */
[----:B------:R4:W-:Y:S10]  /*7550*/  MUFU.EX2 R12, R0 ;  /* 0x00000000000c7308 */ /* 0x0009f40000000800 */
[----:B------:R-:W5:Y:S01]  /*7560*/  MUFU.EX2 R48, R7 ;  /* 0x0000000700307308 */ /* 0x000f620000000800 */
[----:B-1----:R-:W-:Y:S05]  /*7570*/  @P6 IMAD.WIDE.U32 R4, R230, c[0x0][0x1e0], RZ ;  /* 0x00007800e6046a25 */ /* 0x002fea00078e00ff */
[----:B------:R-:W-:Y:S01]  /*7580*/  @P6 IADD3 R5, R5, R6, RZ ;  /* 0x0000000605056210 */ /* 0x000fe20007ffe0ff */
[C---:B------:R-:W-:Y:S03]  /*7590*/  @P6 IMAD.SHL.U32 R6, R4.reuse, 0x80, RZ ;  /* 0x0000008004066824 */ /* 0x040fe600078e00ff */
[----:B------:R-:W-:Y:S01]  /*75a0*/  @P6 SHF.L.U64.HI R4, R4, 0x7, R5 ;  /* 0x0000000704046819 */ /* 0x000fe20000010205 */
[----:B----4-:R-:W-:Y:S01]  /*75b0*/  FFMA.FTZ R0, R150, c[0x0][0x2d0], -R149 ;  /* 0x0000b40096007a23 */ /* 0x010fe20000010895 */
[----:B--2---:R-:W-:Y:S02]  /*75c0*/  @P6 IADD3 R5, P4, P0, R6, 0x40, R18 ;  /* 0x0000004006056810 */ /* 0x004fe4000789e012 */
[----:B------:R-:W-:Y:S01]  /*75d0*/  MOV R150, R57 ;  /* 0x0000003900967202 */ /* 0x000fe20000000f00 */
[----:B------:R1:W-:Y:S01]  /*75e0*/  MUFU.EX2 R40, R0 ;  /* 0x0000000000287308 */ /* 0x0003e20000000800 */
[--C-:B---3--:R-:W-:Y:S02]  /*75f0*/  @P6 IADD3.X R9, R4, RZ, R17.reuse, P4, P0 ;  /* 0x000000ff04096210 */ /* 0x108fe400027e0411 */
[----:B------:R-:W-:Y:S02]  /*7600*/  FSETP.NEU.FTZ.AND P0, PT, R116, -INF , PT ;  /* 0xff8000007400780b */ /* 0x000fe40003f1d000 */
[----:B-----5:R-:W-:Y:S02]  /*7610*/  F2FP.BF16.PACK_AB R144, R48, R49 ;  /* 0x000000313090723e */ /* 0x020fe400000010ff */
[----:B------:R-:W-:Y:S05]  /*7620*/  FSEL R148, R148, RZ, P0 ;  /* 0x000000ff94947208 */ /* 0x000fea0000000000 */
[----:B------:R-:W-:Y:S01]  /*7630*/  FFMA.FTZ R2, R157, c[0x0][0x2d0], -R148 ;  /* 0x0000b4009d027a23 */ /* 0x000fe20000010894 */
[----:B------:R-:W-:Y:S03]  /*7640*/  MOV R157, R16 ;  /* 0x00000010009d7202 */ /* 0x000fe60000000f00 */
[----:B------:R2:W-:Y:S01]  /*7650*/  MUFU.EX2 R42, R2 ;  /* 0x00000002002a7308 */ /* 0x0005e20000000800 */
[----:B-1----:R-:W-:Y:S05]  /*7660*/  @P6 IADD3 R0, P4, R6, R18, RZ ;  /* 0x0000001206006210 */ /* 0x002fea0007f9e0ff */
[----:B------:R-:W-:Y:S01]  /*7670*/  @P6 IMAD.X R4, R4, 0x1, R17, P4 ;  /* 0x0000000104046824 */ /* 0x000fe200020e0611 */
[C---:B------:R-:W-:Y:S04]  /*7680*/  @P6 LEA R6, P4, R0.reuse, c[0x0][0x1c8], 0x1 ;  /* 0x0000720000066a11 */ /* 0x040fe800078808ff */
[----:B------:R-:W-:Y:S01]  /*7690*/  @P6 LEA.HI.X R7, R0, c[0x0][0x1cc], R4, 0x1, P4 ;  /* 0x0000730000076a11 */ /* 0x000fe200020f0c04 */
[----:B------:R-:W-:Y:S01]  /*76a0*/  FFMA.FTZ R0, R159, c[0x0][0x2d0], -R148 ;  /* 0x0000b4009f007a23 */ /* 0x000fe20000010894 */
[C---:B------:R-:W-:Y:S01]  /*76b0*/  @P6 LEA R8, P4, R5.reuse, c[0x0][0x1c8], 0x1 ;  /* 0x0000720005086a11 */ /* 0x040fe200078808ff */
[----:B------:R-:W-:Y:S02]  /*76c0*/  IMAD.MOV.U32 R159, RZ, RZ, R14 ;  /* 0x000000ffff9f7224 */ /* 0x000fe400078e000e */
[----:B------:R1:W3:Y:S01]  /*76d0*/  MUFU.EX2 R43, R0 ;  /* 0x00000000002b7308 */ /* 0x0002e20000000800 */
[----:B------:R4:W-:Y:S01]  /*76e0*/  @P6 LDGSTS.E.BYPASS.LTC128B.128 [R228+0x8100], [R6.64], !P3 ;  /* 0x0810000006e46fae */ /* 0x0009e2000d901d46 */
[----:B------:R-:W-:Y:S01]  /*76f0*/  @P6 LEA.HI.X R9, R5, c[0x0][0x1cc], R9, 0x1, P4 ;  /* 0x0000730005096a11 */ /* 0x000fe200020f0c09 */
[----:B--2---:R-:W-:Y:S01]  /*7700*/  @P6 IMAD.MOV.U32 R2, RZ, RZ, 0x6 ;  /* 0x00000006ff026424 */ /* 0x004fe200078e00ff */
[----:B------:R-:W-:Y:S04]  /*7710*/  @P6 IADD3 R4, P4, R6, R10, RZ ;  /* 0x0000000a06046210 */ /* 0x000fe80007f9e0ff */
[----:B------:R-:W-:Y:S01]  /*7720*/  @P6 SHF.L.U64.HI R2, R11, R2, c[0x0][0x1e4] ;  /* 0x000079000b026619 */ /* 0x000fe20000010202 */
[----:B------:R2:W-:Y:S04]  /*7730*/  @P6 LDGSTS.E.BYPASS.LTC128B.128 [R228+0xc100], [R8.64], !P2 ;  /* 0x0c10000008e46fae */ /* 0x0005e8000d101d46 */
[----:B------:R-:W-:Y:S05]  /*7740*/  @P6 IMAD.X R5, R2, 0x1, R7, P4 ;  /* 0x0000000102056824 */ /* 0x000fea00020e0607 */
[----:B------:R5:W-:Y:S01]  /*7750*/  @P6 LDGSTS.E.BYPASS.LTC128B.128 [R228+0x9100], [R4.64], !P3 ;  /* 0x0910000004e46fae */ /* 0x000be2000d901d46 */
[----:B-1----:R-:W-:Y:S01]  /*7760*/  FFMA.FTZ R0, R151, c[0x0][0x2d0], -R148 ;  /* 0x0000b40097007a23 */ /* 0x002fe20000010894 */
[----:B---3--:R-:W-:Y:S06]  /*7770*/  F2FP.BF16.PACK_AB R145, R43, R42 ;  /* 0x0000002a2b91723e */ /* 0x008fec00000010ff */
[----:B------:R5:W-:Y:S01]  /*7780*/  @P6 LDGSTS.E.BYPASS.LTC128B.128 [R228+0xd100], [R4.64+0x80], !P2 ;  /* 0x0d10008004e46fae */ /* 0x000be2000d101d46 */
[----:B------:R-:W-:Y:S01]  /*7790*/  IMAD.MOV.U32 R151, RZ, RZ, R12 ;  /* 0x000000ffff977224 */ /* 0x000fe200078e000c */
[----:B------:R1:W-:Y:S01]  /*77a0*/  MUFU.EX2 R35, R0 ;  /* 0x0000000000237308 */ /* 0x0003e20000000800 */
[-C--:B----4-:R-:W-:Y:S03]  /*77b0*/  @P6 IADD3 R6, P4, R4, R10.reuse, RZ ;  /* 0x0000000a04066210 */ /* 0x090fe60007f9e0ff */
[----:B------:R-:W-:Y:S02]  /*77c0*/  F2FP.BF16.PACK_AB R146, R40, R151 ;  /* 0x000000972892723e */ /* 0x000fe400000010ff */
[----:B------:R-:W-:Y:S02]  /*77d0*/  @P6 IMAD.X R7, R5, 0x1, R2, P4 ;  /* 0x0000000105076824 */ /* 0x000fe400020e0602 */
[----:B--2---:R-:W-:Y:S02]  /*77e0*/  FFMA.FTZ R9, R158, c[0x0][0x2d0], -R148 ;  /* 0x0000b4009e097a23 */ /* 0x004fe40000010894 */
[----:B------:R-:W-:Y:S01]  /*77f0*/  IMAD.MOV.U32 R158, RZ, RZ, R13 ;  /* 0x000000ffff9e7224 */ /* 0x000fe200078e000d */
[----:B------:R2:W-:Y:S01]  /*7800*/  @P6 LDGSTS.E.BYPASS.LTC128B.128 [R228+0xa100], [R6.64], !P3 ;  /* 0x0a10000006e46fae */ /* 0x0005e2000d901d46 */
[----:B------:R3:W4:Y:S07]  /*7810*/  MUFU.EX2 R41, R9 ;  /* 0x0000000900297308 */ /* 0x00072e0000000800 */
[----:B------:R2:W-:Y:S01]  /*7820*/  @P6 LDGSTS.E.BYPASS.LTC128B.128 [R228+0xe100], [R6.64+0x80], !P2 ;  /* 0x0e10008006e46fae */ /* 0x0005e2000d101d46 */
[----:B-1----:R-:W-:Y:S02]  /*7830*/  FSEL R0, R117, RZ, P1 ;  /* 0x000000ff75007208 */ /* 0x002fe40000800000 */
[----:B------:R-:W-:Y:S03]  /*7840*/  @P6 IADD3 R8, P1, R6, R10, RZ ;  /* 0x0000000a06086210 */ /* 0x000fe60007f3e0ff */
[----:B------:R-:W-:Y:S04]  /*7850*/  FADD.FTZ R0, -R0, R3 ;  /* 0x0000000300007221 */ /* 0x000fe80000010100 */
[----:B------:R-:W-:Y:S01]  /*7860*/  FMUL.FTZ R0, R0, c[0x0][0x2d0] ;  /* 0x0000b40000007a20 */ /* 0x000fe20000410000 */
[----:B---3--:R-:W-:Y:S03]  /*7870*/  @P6 IADD3.X R9, R7, R2, RZ, P1, !PT ;  /* 0x0000000207096210 */ /* 0x008fe60000ffe4ff */
[----:B------:R1:W5:Y:S01]  /*7880*/  MUFU.EX2 R3, R0 ;  /* 0x0000000000037308 */ /* 0x0003620000000800 */
[----:B------:R-:W-:Y:S02]  /*7890*/  FSEL R2, R116, RZ, P0 ;  /* 0x000000ff74027208 */ /* 0x000fe40000000000 */
[----:B----4-:R-:W-:Y:S01]  /*78a0*/  F2FP.BF16.PACK_AB R147, R41, R35 ;  /* 0x000000232993723e */ /* 0x010fe200000010ff */
[----:B------:R3:W-:Y:S08]  /*78b0*/  @P6 LDGSTS.E.BYPASS.LTC128B.128 [R228+0xb100], [R8.64], !P3 ;  /* 0x0b10000008e46fae */ /* 0x0007f0000d901d46 */
[----:B------:R3:W-:Y:S08]  /*78c0*/  @P6 LDGSTS.E.BYPASS.LTC128B.128 [R228+0xf100], [R8.64+0x80], !P2 ;  /* 0x0f10008008e46fae */ /* 0x0007f0000d101d46 */
[----:B------:R-:W4:Y:S01]  /*78d0*/  LDSM.16.MT88.4 R12, [R200] ;  /* 0x00000000c80c783b */ /* 0x000f220000004200 */
[----:B-1----:R-:W-:Y:S02]  /*78e0*/  FADD.FTZ R0, -R2, R118 ;  /* 0x0000007602007221 */ /* 0x002fe40000010100 */
[----:B------:R-:W-:Y:S02]  /*78f0*/  FFMA.FTZ R2, R152, c[0x0][0x2d0], -R149 ;  /* 0x0000b40098027a23 */ /* 0x000fe40000010895 */
[----:B------:R-:W-:Y:S03]  /*7900*/  FMUL.FTZ R0, R0, c[0x0][0x2d0] ;  /* 0x0000b40000007a20 */ /* 0x000fe60000410000 */
[----:B------:R-:W1:Y:S01]  /*7910*/  LDSM.16.MT88.4 R20, [R204] ;  /* 0x00000000cc14783b */ /* 0x000e620000004200 */
[----:B------:R-:W-:Y:S02]  /*7920*/  IMAD.MOV.U32 R118, RZ, RZ, R66 ;  /* 0x000000ffff767224 */ /* 0x000fe400078e0042 */
[C---:B-----5:R-:W-:Y:S01]  /*7930*/  FMUL.FTZ R4, R3.reuse, R120 ;  /* 0x0000007803047220 */ /* 0x060fe20000410000 */
[----:B------:R-:W5:Y:S01]  /*7940*/  MUFU.EX2 R0, R0 ;  /* 0x0000000000007308 */ /* 0x000f620000000800 */
[C---:B------:R-:W-:Y:S01]  /*7950*/  FMUL.FTZ R5, R3.reuse, R121 ;  /* 0x0000007903057220 */ /* 0x040fe20000410000 */
[----:B------:R-:W-:Y:S01]  /*7960*/  MOV R121, R40 ;  /* 0x0000002800797202 */ /* 0x000fe20000000f00 */
[C---:B------:R-:W-:Y:S01]  /*7970*/  FMUL.FTZ R24, R3.reuse, R80 ;  /* 0x0000005003187220 */ /* 0x040fe20000410000 */
[----:B------:R-:W1:Y:S01]  /*7980*/  LDSM.16.MT88.4 R28, [R203] ;  /* 0x00000000cb1c783b */ /* 0x000e620000004200 */
[C---:B---3--:R-:W-:Y:S02]  /*7990*/  FMUL.FTZ R8, R3.reuse, R124 ;  /* 0x0000007c03087220 */ /* 0x048fe40000410000 */
[C---:B------:R-:W-:Y:S02]  /*79a0*/  FMUL.FTZ R9, R3.reuse, R125 ;  /* 0x0000007d03097220 */ /* 0x040fe40000410000 */
[C---:B------:R-:W-:Y:S02]  /*79b0*/  FMUL.FTZ R16, R3.reuse, R72 ;  /* 0x0000004803107220 */ /* 0x040fe40000410000 */
[C---:B------:R-:W-:Y:S01]  /*79c0*/  FMUL.FTZ R17, R3.reuse, R73 ;  /* 0x0000004903117220 */ /* 0x040fe20000410000 */
[----:B------:R-:W3:Y:S01]  /*79d0*/  LDSM.16.MT88.4 R36, [R223] ;  /* 0x00000000df24783b */ /* 0x000ee20000004200 */
[C---:B------:R-:W-:Y:S02]  /*79e0*/  FMUL.FTZ R25, R3.reuse, R81 ;  /* 0x0000005103197220 */ /* 0x040fe40000410000 */
[----:B------:R-:W-:Y:S02]  /*79f0*/  IMAD.MOV.U32 R152, RZ, RZ, R32 ;  /* 0x000000ffff987224 */ /* 0x000fe400078e0020 */
[C---:B------:R-:W-:Y:S02]  /*7a00*/  FMUL.FTZ R32, R3.reuse, R88 ;  /* 0x0000005803207220 */ /* 0x040fe40000410000 */
[----:B------:R-:W-:Y:S01]  /*7a10*/  IMAD.MOV.U32 R88, RZ, RZ, R33 ;  /* 0x000000ffff587224 */ /* 0x000fe200078e0021 */
[----:B------:R-:W1:Y:S01]  /*7a20*/  LDSM.16.MT88.4 R44, [R200+0x4000] ;  /* 0x00400000c82c783b */ /* 0x000e620000004200 */
[C---:B------:R-:W-:Y:S02]  /*7a30*/  FMUL.FTZ R33, R3.reuse, R89 ;  /* 0x0000005903217220 */ /* 0x040fe40000410000 */
[----:B------:R-:W-:Y:S02]  /*7a40*/  IMAD.MOV.U32 R89, RZ, RZ, R34 ;  /* 0x000000ffff597224 */ /* 0x000fe400078e0022 */
[C---:B-----5:R-:W-:Y:S02]  /*7a50*/  FMUL.FTZ R11, R0.reuse, R127 ;  /* 0x0000007f000b7220 */ /* 0x060fe40000410000 */
[----:B------:R5:W-:Y:S01]  /*7a60*/  MUFU.EX2 R127, R2 ;  /* 0x00000002007f7308 */ /* 0x000be20000000800 */
[C---:B--2---:R-:W-:Y:S01]  /*7a70*/  FMUL.FTZ R6, R0.reuse, R122 ;  /* 0x0000007a00067220 */ /* 0x044fe20000410000 */
[----:B------:R-:W0:Y:S01]  /*7a80*/  LDGDEPBAR ;  /* 0x00000000000079af */ /* 0x000e220000000000 */
[C---:B------:R-:W-:Y:S02]  /*7a90*/  FMUL.FTZ R7, R0.reuse, R123 ;  /* 0x0000007b00077220 */ /* 0x040fe40000410000 */
[C---:B------:R-:W-:Y:S02]  /*7aa0*/  FMUL.FTZ R18, R0.reuse, R74 ;  /* 0x0000004a00127220 */ /* 0x040fe40000410000 */
[C---:B------:R-:W-:Y:S02]  /*7ab0*/  FMUL.FTZ R19, R0.reuse, R75 ;  /* 0x0000004b00137220 */ /* 0x040fe40000410000 */
[C---:B------:R-:W-:Y:S01]  /*7ac0*/  FMUL.FTZ R26, R0.reuse, R82 ;  /* 0x00000052001a7220 */ /* 0x040fe20000410000 */
[C---:B----4-:R-:W-:Y:S01]  /*7ad0*/  HMMA.16816.F32.BF16 R4, R144.reuse, R12, R4 ;  /* 0x0000000c9004723c */ /* 0x050fe20000041804 */
[----:B------:R-:W-:Y:S04]  /*7ae0*/  LDSM.16.MT88.4 R72, [R200+0x800] ;  /* 0x00080000c848783b */ /* 0x000fe80000004200 */
[C---:B------:R-:W-:Y:S02]  /*7af0*/  FMUL.FTZ R10, R0.reuse, R126 ;  /* 0x0000007e000a7220 */ /* 0x040fe40000410000 */
[C---:B------:R-:W-:Y:S02]  /*7b00*/  FMUL.FTZ R12, R3.reuse, R68 ;  /* 0x00000044030c7220 */ /* 0x040fe40000410000 */
[----:B------:R-:W-:Y:S03]  /*7b10*/  FMUL.FTZ R13, R3, R69 ;  /* 0x00000045030d7220 */ /* 0x000fe60000410000 */
[C---:B------:R-:W-:Y:S03]  /*7b20*/  HMMA.16816.F32.BF16 R8, R144.reuse, R14, R8 ;  /* 0x0000000e9008723c */ /* 0x040fe60000041808 */
[----:B-----5:R-:W-:Y:S02]  /*7b30*/  FFMA.FTZ R2, R153, c[0x0][0x2d0], -R149 ;  /* 0x0000b40099027a23 */ /* 0x020fe40000010895 */
[----:B------:R-:W-:Y:S02]  /*7b40*/  IMAD.MOV.U32 R122, RZ, RZ, R35 ;  /* 0x000000ffff7a7224 */ /* 0x000fe400078e0023 */
[----:B------:R2:W-:Y:S01]  /*7b50*/  MUFU.EX2 R66, R2 ;  /* 0x0000000200427308 */ /* 0x0005e20000000800 */
[C---:B------:R-:W-:Y:S04]  /*7b60*/  FMUL.FTZ R14, R0.reuse, R70 ;  /* 0x00000046000e7220 */ /* 0x040fe80000410000 */
[C---:B------:R-:W-:Y:S02]  /*7b70*/  FMUL.FTZ R15, R0.reuse, R71 ;  /* 0x00000047000f7220 */ /* 0x040fe40000410000 */
[----:B------:R-:W-:Y:S01]  /*7b80*/  LDSM.16.MT88.4 R68, [R206+0x4000] ;  /* 0x00400000ce44783b */ /* 0x000fe20000004200 */
[C---:B------:R-:W-:Y:S02]  /*7b90*/  FMUL.FTZ R27, R0.reuse, R83 ;  /* 0x00000053001b7220 */ /* 0x040fe40000410000 */
[----:B------:R-:W-:Y:S02]  /*7ba0*/  IMAD.MOV.U32 R126, RZ, RZ, R43 ;  /* 0x000000ffff7e7224 */ /* 0x000fe400078e002b */
[C---:B-1----:R-:W-:Y:S03]  /*7bb0*/  HMMA.16816.F32.BF16 R12, R144.reuse, R20, R12 ;  /* 0x00000014900c723c */ /* 0x042fe6000004180c */
[----:B------:R-:W-:Y:S02]  /*7bc0*/  FMUL.FTZ R35, R0, R91 ;  /* 0x0000005b00237220 */ /* 0x000fe40000410000 */
[----:B------:R-:W-:Y:S02]  /*7bd0*/  IMAD.MOV.U32 R125, RZ, RZ, R48 ;  /* 0x000000ffff7d7224 */ /* 0x000fe400078e0030 */
[C---:B------:R-:W-:Y:S01]  /*7be0*/  FMUL.FTZ R20, R3.reuse, R76 ;  /* 0x0000004c03147220 */ /* 0x040fe20000410000 */
[C---:B------:R-:W-:Y:S04]  /*7bf0*/  HMMA.16816.F32.BF16 R16, R144.reuse, R22, R16 ;  /* 0x000000169010723c */ /* 0x040fe80000041810 */
[----:B--2---:R-:W-:Y:S02]  /*7c00*/  FFMA.FTZ R2, R160, c[0x0][0x2d0], -R148 ;  /* 0x0000b400a0027a23 */ /* 0x004fe40000010894 */
[C---:B------:R-:W-:Y:S02]  /*7c10*/  FMUL.FTZ R21, R3.reuse, R77 ;  /* 0x0000004d03157220 */ /* 0x040fe40000410000 */
[----:B------:R1:W2:Y:S01]  /*7c20*/  MUFU.EX2 R65, R2 ;  /* 0x0000000200417308 */ /* 0x0002a20000000800 */
[C---:B------:R-:W-:Y:S03]  /*7c30*/  FMUL.FTZ R22, R0.reuse, R78 ;  /* 0x0000004e00167220 */ /* 0x040fe60000410000 */
[C---:B------:R-:W-:Y:S02]  /*7c40*/  FMUL.FTZ R23, R0.reuse, R79 ;  /* 0x0000004f00177220 */ /* 0x040fe40000410000 */
[----:B------:R-:W-:Y:S01]  /*7c50*/  LDSM.16.MT88.4 R76, [R204+0x800] ;  /* 0x00080000cc4c783b */ /* 0x000fe20000004200 */
[C---:B------:R-:W-:Y:S02]  /*7c60*/  FMUL.FTZ R34, R0.reuse, R90 ;  /* 0x0000005a00227220 */ /* 0x040fe40000410000 */
[C---:B------:R-:W-:Y:S02]  /*7c70*/  FMUL.FTZ R51, R0.reuse, R103 ;  /* 0x0000006700337220 */ /* 0x040fe40000410000 */
[C---:B------:R-:W-:Y:S03]  /*7c80*/  HMMA.16816.F32.BF16 R20, R144.reuse, R28, R20 ;  /* 0x0000001c9014723c */ /* 0x040fe60000041814 */
[----:B------:R-:W-:Y:S02]  /*7c90*/  IMAD.MOV.U32 R123, RZ, RZ, R42 ;  /* 0x000000ffff7b7224 */ /* 0x000fe400078e002a */
[----:B------:R-:W-:Y:S02]  /*7ca0*/  IMAD.MOV.U32 R120, RZ, RZ, R41 ;  /* 0x000000ffff787224 */ /* 0x000fe400078e0029 */
[C---:B------:R-:W-:Y:S01]  /*7cb0*/  FMUL.FTZ R28, R3.reuse, R84 ;  /* 0x00000054031c7220 */ /* 0x040fe20000410000 */
[C---:B------:R-:W-:Y:S04]  /*7cc0*/  HMMA.16816.F32.BF16 R24, R144.reuse, R30, R24 ;  /* 0x0000001e9018723c */ /* 0x040fe80000041818 */
[----:B------:R-:W-:Y:S02]  /*7cd0*/  FMUL.FTZ R29, R3, R85 ;  /* 0x00000055031d7220 */ /* 0x000fe40000410000 */
[----:B-1----:R-:W-:Y:S02]  /*7ce0*/  FFMA.FTZ R2, R161, c[0x0][0x2d0], -R148 ;  /* 0x0000b400a1027a23 */ /* 0x002fe40000010894 */
[C---:B------:R-:W-:Y:S02]  /*7cf0*/  FMUL.FTZ R30, R0.reuse, R86 ;  /* 0x00000056001e7220 */ /* 0x040fe40000410000 */
[----:B------:R1:W4:Y:S02]  /*7d00*/  MUFU.EX2 R67, R2 ;  /* 0x0000000200437308 */ /* 0x0003240000000800 */
[----:B------:R-:W-:Y:S02]  /*7d10*/  FMUL.FTZ R31, R0, R87 ;  /* 0x00000057001f7220 */ /* 0x000fe40000410000 */
[----:B------:R-:W-:Y:S02]  /*7d20*/  IMAD.MOV.U32 R87, RZ, RZ, R53 ;  /* 0x000000ffff577224 */ /* 0x000fe400078e0035 */
[----:B------:R-:W5:Y:S01]  /*7d30*/  LDSM.16.MT88.4 R52, [R204+0x4000] ;  /* 0x00400000cc34783b */ /* 0x000f620000004200 */
[----:B------:R-:W-:Y:S02]  /*7d40*/  IMAD.MOV.U32 R84, RZ, RZ, R62 ;  /* 0x000000ffff547224 */ /* 0x000fe400078e003e */
[C---:B---3--:R-:W-:Y:S03]  /*7d50*/  HMMA.16816.F32.BF16 R28, R144.reuse, R36, R28 ;  /* 0x00000024901c723c */ /* 0x048fe6000004181c */
[----:B------:R-:W-:Y:S02]  /*7d60*/  IMAD.MOV.U32 R85, RZ, RZ, R63 ;  /* 0x000000ffff557224 */ /* 0x000fe400078e003f */
[----:B------:R-:W3:Y:S01]  /*7d70*/  LDSM.16.MT88.4 R60, [R203+0x4000] ;  /* 0x00400000cb3c783b */ /* 0x000ee20000004200 */
[----:B------:R-:W-:Y:S02]  /*7d80*/  IMAD.MOV.U32 R86, RZ, RZ, R49 ;  /* 0x000000ffff567224 */ /* 0x000fe400078e0031 */
[C---:B------:R-:W-:Y:S04]  /*7d90*/  HMMA.16816.F32.BF16 R32, R144.reuse, R38, R32 ;  /* 0x000000269020723c */ /* 0x040fe80000041820 */
[C---:B------:R-:W-:Y:S02]  /*7da0*/  FMUL.FTZ R36, R3.reuse, R92 ;  /* 0x0000005c03247220 */ /* 0x040fe40000410000 */
[C---:B------:R-:W-:Y:S02]  /*7db0*/  FMUL.FTZ R37, R3.reuse, R93 ;  /* 0x0000005d03257220 */ /* 0x040fe40000410000 */
[----:B-1----:R-:W-:Y:S04]  /*7dc0*/  FFMA.FTZ R2, R154, c[0x0][0x2d0], -R149 ;  /* 0x0000b4009a027a23 */ /* 0x002fe80000010895 */
[----:B------:R1:W1:Y:S01]  /*7dd0*/  MUFU.EX2 R80, R2 ;  /* 0x0000000200507308 */ /* 0x0002620000000800 */
[C---:B------:R-:W-:Y:S02]  /*7de0*/  FMUL.FTZ R38, R0.reuse, R94 ;  /* 0x0000005e00267220 */ /* 0x040fe40000410000 */
[C---:B------:R-:W-:Y:S02]  /*7df0*/  FMUL.FTZ R39, R0.reuse, R95 ;  /* 0x0000005f00277220 */ /* 0x040fe40000410000 */
[----:B------:R-:W-:Y:S01]  /*7e00*/  LDSM.16.MT88.4 R92, [R204+0x1000] ;  /* 0x00100000cc5c783b */ /* 0x000fe20000004200 */
[C---:B------:R-:W-:Y:S02]  /*7e10*/  FMUL.FTZ R40, R3.reuse, R96 ;  /* 0x0000006003287220 */ /* 0x040fe40000410000 */
[----:B------:R-:W-:Y:S02]  /*7e20*/  FMUL.FTZ R41, R3, R97 ;  /* 0x0000006103297220 */ /* 0x000fe40000410000 */
[C---:B------:R-:W-:Y:S03]  /*7e30*/  HMMA.16816.F32.BF16 R36, R144.reuse, R44, R36 ;  /* 0x0000002c9024723c */ /* 0x040fe60000041824 */
[C---:B------:R-:W-:Y:S02]  /*7e40*/  FMUL.FTZ R42, R0.reuse, R98 ;  /* 0x00000062002a7220 */ /* 0x040fe40000410000 */
[C---:B------:R-:W-:Y:S02]  /*7e50*/  FMUL.FTZ R43, R0.reuse, R99 ;  /* 0x00000063002b7220 */ /* 0x040fe40000410000 */
[----:B------:R-:W-:Y:S02]  /*7e60*/  IMAD.MOV.U32 R98, RZ, RZ, R85 ;  /* 0x000000ffff627224 */ /* 0x000fe400078e0055 */
[----:B------:R-:W-:Y:S03]  /*7e70*/  IMAD.MOV.U32 R97, RZ, RZ, R84 ;  /* 0x000000ffff617224 */ /* 0x000fe600078e0054 */
[C---:B------:R-:W-:Y:S03]  /*7e80*/  HMMA.16816.F32.BF16 R40, R144.reuse, R46, R40 ;  /* 0x0000002e9028723c */ /* 0x040fe60000041828 */
[----:B-1----:R-:W-:Y:S02]  /*7e90*/  FFMA.FTZ R2, R155, c[0x0][0x2d0], -R149 ;  /* 0x0000b4009b027a23 */ /* 0x002fe40000010895 */
[C---:B------:R-:W-:Y:S02]  /*7ea0*/  FMUL.FTZ R44, R3.reuse, R128 ;  /* 0x00000080032c7220 */ /* 0x040fe40000410000 */
[----:B------:R1:W1:Y:S01]  /*7eb0*/  MUFU.EX2 R91, R2 ;  /* 0x00000002005b7308 */ /* 0x0002620000000800 */
[----:B------:R-:W-:Y:S04]  /*7ec0*/  FMUL.FTZ R45, R3, R129 ;  /* 0x00000081032d7220 */ /* 0x000fe80000410000 */
[C---:B------:R-:W-:Y:S02]  /*7ed0*/  FMUL.FTZ R46, R0.reuse, R130 ;  /* 0x00000082002e7220 */ /* 0x040fe40000410000 */
[----:B------:R-:W-:Y:S02]  /*7ee0*/  FMUL.FTZ R47, R0, R131 ;  /* 0x00000083002f7220 */ /* 0x000fe40000410000 */
[--C-:B------:R-:W-:Y:S02]  /*7ef0*/  FFMA.FTZ R97, R97, c[0x0][0x2d0], -R148.reuse ;  /* 0x0000b40061617a23 */ /* 0x100fe40000010894 */
[--C-:B------:R-:W-:Y:S02]  /*7f00*/  FFMA.FTZ R98, R98, c[0x0][0x2d0], -R148.reuse ;  /* 0x0000b40062627a23 */ /* 0x100fe40000010894 */
[C---:B------:R-:W-:Y:S01]  /*7f10*/  FMUL.FTZ R48, R3.reuse, R100 ;  /* 0x0000006403307220 */ /* 0x040fe20000410000 */
[C---:B-----5:R-:W-:Y:S03]  /*7f20*/  HMMA.16816.F32.BF16 R44, R144.reuse, R52, R44 ;  /* 0x00000034902c723c */ /* 0x060fe6000004182c */
[C---:B------:R-:W-:Y:S01]  /*7f30*/  FMUL.FTZ R49, R3.reuse, R101 ;  /* 0x0000006503317220 */ /* 0x040fe20000410000 */
[----:B------:R-:W-:Y:S01]  /*7f40*/  MOV R100, R158 ;  /* 0x0000009e00647202 */ /* 0x000fe20000000f00 */
[----:B------:R-:W-:Y:S02]  /*7f50*/  FMUL.FTZ R50, R0, R102 ;  /* 0x0000006600327220 */ /* 0x000fe40000410000 */
[C---:B------:R-:W-:Y:S02]  /*7f60*/  FMUL.FTZ R52, R3.reuse, R104 ;  /* 0x0000006803347220 */ /* 0x040fe40000410000 */
[C---:B------:R-:W-:Y:S03]  /*7f70*/  FMUL.FTZ R53, R3.reuse, R105 ;  /* 0x0000006903357220 */ /* 0x040fe60000410000 */
[C---:B------:R-:W-:Y:S03]  /*7f80*/  HMMA.16816.F32.BF16 R48, R144.reuse, R54, R48 ;  /* 0x000000369030723c */ /* 0x040fe60000041830 */
[----:B-1----:R-:W-:Y:S02]  /*7f90*/  FFMA.FTZ R2, R162, c[0x0][0x2d0], -R148 ;  /* 0x0000b400a2027a23 */ /* 0x002fe40000010894 */
[----:B------:R-:W-:Y:S02]  /*7fa0*/  IMAD.MOV.U32 R124, RZ, RZ, R58 ;  /* 0x000000ffff7c7224 */ /* 0x000fe400078e003a */
[----:B------:R1:W5:Y:S01]  /*7fb0*/  MUFU.EX2 R90, R2 ;  /* 0x00000002005a7308 */ /* 0x0003620000000800 */
[C---:B------:R-:W-:Y:S04]  /*7fc0*/  FMUL.FTZ R54, R0.reuse, R106 ;  /* 0x0000006a00367220 */ /* 0x040fe80000410000 */
[C---:B------:R-:W-:Y:S02]  /*7fd0*/  FMUL.FTZ R55, R0.reuse, R107 ;  /* 0x0000006b00377220 */ /* 0x040fe40000410000 */
[C---:B------:R-:W-:Y:S02]  /*7fe0*/  FMUL.FTZ R56, R3.reuse, R108 ;  /* 0x0000006c03387220 */ /* 0x040fe40000410000 */
[C---:B------:R-:W-:Y:S02]  /*7ff0*/  FMUL.FTZ R57, R3.reuse, R109 ;  /* 0x0000006d03397220 */ /* 0x040fe40000410000 */
[C---:B------:R-:W-:Y:S01]  /*8000*/  FMUL.FTZ R58, R0.reuse, R110 ;  /* 0x0000006e003a7220 */ /* 0x040fe20000410000 */
[C---:B---3--:R-:W-:Y:S03]  /*8010*/  HMMA.16816.F32.BF16 R52, R144.reuse, R60, R52 ;  /* 0x0000003c9034723c */ /* 0x048fe60000041834 */
[C---:B------:R-:W-:Y:S02]  /*8020*/  FMUL.FTZ R59, R0.reuse, R111 ;  /* 0x0000006f003b7220 */ /* 0x040fe40000410000 */
[C---:B------:R-:W-:Y:S02]  /*8030*/  FMUL.FTZ R64, R3.reuse, R112 ;  /* 0x0000007003407220 */ /* 0x040fe40000410000 */
[----:B------:R-:W-:Y:S02]  /*8040*/  FMUL.FTZ R61, R3, R133 ;  /* 0x00000085033d7220 */ /* 0x000fe40000410000 */
[----:B------:R-:W-:Y:S01]  /*8050*/  IMAD.MOV.U32 R133, RZ, RZ, R252 ;  /* 0x000000ffff857224 */ /* 0x000fe200078e00fc */
[C---:B------:R-:W-:Y:S03]  /*8060*/  HMMA.16816.F32.BF16 R56, R144.reuse, R62, R56 ;  /* 0x0000003e9038723c */ /* 0x040fe60000041838 */
[----:B-1----:R-:W-:Y:S02]  /*8070*/  FFMA.FTZ R2, R163, c[0x0][0x2d0], -R148 ;  /* 0x0000b400a3027a23 */ /* 0x002fe40000010894 */
[C---:B------:R-:W-:Y:S02]  /*8080*/  FMUL.FTZ R60, R3.reuse, R132 ;  /* 0x00000084033c7220 */ /* 0x040fe40000410000 */
[----:B------:R1:W3:Y:S01]  /*8090*/  MUFU.EX2 R103, R2 ;  /* 0x0000000200677308 */ /* 0x0002e20000000800 */
[C---:B------:R-:W-:Y:S04]  /*80a0*/  FMUL.FTZ R62, R0.reuse, R134 ;  /* 0x00000086003e7220 */ /* 0x040fe80000410000 */
[C---:B------:R-:W-:Y:S01]  /*80b0*/  FMUL.FTZ R63, R0.reuse, R135 ;  /* 0x00000087003f7220 */ /* 0x040fe20000410000 */
[----:B------:R-:W-:Y:S01]  /*80c0*/  MOV R135, R88 ;  /* 0x0000005800877202 */ /* 0x000fe20000000f00 */
[----:B------:R-:W-:Y:S02]  /*80d0*/  IMAD.MOV.U32 R132, RZ, RZ, R87 ;  /* 0x000000ffff847224 */ /* 0x000fe400078e0057 */
[----:B------:R-:W-:Y:S02]  /*80e0*/  IMAD.MOV.U32 R134, RZ, RZ, R89 ;  /* 0x000000ffff867224 */ /* 0x000fe400078e0059 */
[----:B--2---:R-:W-:Y:S01]  /*80f0*/  IMAD.MOV.U32 R112, RZ, RZ, R65 ;  /* 0x000000ffff707224 */ /* 0x004fe200078e0041 */
[C---:B------:R-:W-:Y:S03]  /*8100*/  HMMA.16816.F32.BF16 R60, R144.reuse, R68, R60 ;  /* 0x00000044903c723c */ /* 0x040fe6000004183c */
[----:B------:R-:W-:Y:S01]  /*8110*/  FMUL.FTZ R65, R3, R113 ;  /* 0x0000007103417220 */ /* 0x000fe20000410000 */
[----:B------:R-:W-:Y:S01]  /*8120*/  MOV R113, R66 ;  /* 0x0000004200717202 */ /* 0x000fe20000000f00 */
[C---:B------:R-:W-:Y:S02]  /*8130*/  FMUL.FTZ R66, R0.reuse, R114 ;  /* 0x0000007200427220 */ /* 0x040fe40000410000 */
[----:B----4-:R-:W-:Y:S01]  /*8140*/  IMAD.MOV.U32 R114, RZ, RZ, R67 ;  /* 0x000000ffff727224 */ /* 0x010fe200078e0043 */
[----:B------:R-:W-:Y:S01]  /*8150*/  F2FP.BF16.PACK_AB R68, R113, R127 ;  /* 0x0000007f7144723e */ /* 0x000fe200000010ff */
[----:B------:R-:W-:Y:S03]  /*8160*/  FMUL.FTZ R67, R0, R115 ;  /* 0x0000007300437220 */ /* 0x000fe60000410000 */
[----:B-1----:R-:W-:Y:S01]  /*8170*/  FFMA.FTZ R2, R164, c[0x0][0x2d0], -R149 ;  /* 0x0000b400a4027a23 */ /* 0x002fe20000010895 */
[----:B------:R-:W-:Y:S01]  /*8180*/  F2FP.BF16.PACK_AB R69, R114, R112 ;  /* 0x000000707245723e */ /* 0x000fe200000010ff */
[----:B------:R-:W-:Y:S02]  /*8190*/  IMAD.MOV.U32 R115, RZ, RZ, R80 ;  /* 0x000000ffff737224 */ /* 0x000fe400078e0050 */
[----:B------:R-:W-:Y:S01]  /*81a0*/  HMMA.16816.F32.BF16 R64, R144, R70, R64 ;  /* 0x000000469040723c */ /* 0x000fe20000041840 */
[----:B------:R1:W-:Y:S01]  /*81b0*/  MUFU.EX2 R102, R2 ;  /* 0x0000000200667308 */ /* 0x0003e20000000800 */
[----:B------:R-:W2:Y:S01]  /*81c0*/  LDSM.16.MT88.4 R80, [R203+0x800] ;  /* 0x00080000cb50783b */ /* 0x000ea20000004200 */
[----:B------:R-:W-:Y:S02]  /*81d0*/  IMAD.MOV.U32 R99, RZ, RZ, R159 ;  /* 0x000000ffff637224 */ /* 0x000fe400078e009f */
[----:B------:R-:W-:Y:S02]  /*81e0*/  IMAD.MOV.U32 R96, RZ, RZ, R157 ;  /* 0x000000ffff607224 */ /* 0x000fe400078e009d */
[----:B------:R-:W-:Y:S02]  /*81f0*/  IMAD.MOV.U32 R144, RZ, RZ, R251 ;  /* 0x000000ffff907224 */ /* 0x000fe400078e00fb */
[----:B------:R-:W-:Y:S03]  /*8200*/  IMAD.MOV.U32 R145, RZ, RZ, R91 ;  /* 0x000000ffff917224 */ /* 0x000fe600078e005b */
[----:B-----5:R-:W-:Y:S02]  /*8210*/  IMAD.MOV.U32 R146, RZ, RZ, R90 ;  /* 0x000000ffff927224 */ /* 0x020fe400078e005a */
[----:B------:R-:W-:Y:S01]  /*8220*/  F2FP.BF16.PACK_AB R70, R145, R115 ;  /* 0x000000739146723e */ /* 0x000fe200000010ff */
[----:B------:R-:W-:Y:S01]  /*8230*/  IMAD.MOV.U32 R147, RZ, RZ, R152 ;  /* 0x000000ffff937224 */ /* 0x000fe200078e0098 */
[----:B------:R-:W-:Y:S01]  /*8240*/  LDSM.16.MT88.4 R88, [R206+0x4800] ;  /* 0x00480000ce58783b */ /* 0x000fe20000004200 */
[----:B---3--:R-:W-:Y:S01]  /*8250*/  F2FP.BF16.PACK_AB R71, R103, R146 ;  /* 0x000000926747723e */ /* 0x008fe200000010ff */
[----:B------:R-:W-:Y:S02]  /*8260*/  IMAD.MOV.U32 R152, RZ, RZ, R86 ;  /* 0x000000ffff987224 */ /* 0x000fe400078e0056 */
[--C-:B------:R-:W-:Y:S02]  /*8270*/  FFMA.FTZ R96, R96, c[0x0][0x2d0], -R149.reuse ;  /* 0x0000b40060607a23 */ /* 0x100fe40000010895 */
[--C-:B------:R-:W-:Y:S02]  /*8280*/  FFMA.FTZ R99, R99, c[0x0][0x2d0], -R149.reuse ;  /* 0x0000b40063637a23 */ /* 0x100fe40000010895 */
[C---:B------:R-:W-:Y:S01]  /*8290*/  HMMA.16816.F32.BF16 R4, R68.reuse, R72, R4 ;  /* 0x000000484404723c */ /* 0x040fe20000041804 */
[----:B------:R-:W3:Y:S04]  /*82a0*/  LDSM.16.MT88.4 R84, [R206+0x800] ;  /* 0x00080000ce54783b */ /* 0x000ee80000004200 */
[--C-:B-1----:R-:W-:Y:S02]  /*82b0*/  FFMA.FTZ R2, R165, c[0x0][0x2d0], -R149.reuse ;  /* 0x0000b400a5027a23 */ /* 0x102fe40000010895 */
[--C-:B------:R-:W-:Y:S01]  /*82c0*/  FFMA.FTZ R118, R118, c[0x0][0x2d0], -R148.reuse ;  /* 0x0000b40076767a23 */ /* 0x100fe20000010894 */
[C---:B------:R-:W-:Y:S01]  /*82d0*/  HMMA.16816.F32.BF16 R8, R68.reuse, R74, R8 ;  /* 0x0000004a4408723c */ /* 0x040fe20000041808 */
[----:B------:R1:W4:Y:S01]  /*82e0*/  MUFU.EX2 R252, R2 ;  /* 0x0000000200fc7308 */ /* 0x0003220000000800 */
[----:B------:R-:W5:Y:S06]  /*82f0*/  LDSM.16.MT88.4 R72, [R200+0x4800] ;  /* 0x00480000c848783b */ /* 0x000f6c0000004200 */
[C---:B------:R-:W-:Y:S03]  /*8300*/  HMMA.16816.F32.BF16 R12, R68.reuse, R76, R12 ;  /* 0x0000004c440c723c */ /* 0x040fe6000004180c */
[----:B------:R-:W-:Y:S05]  /*8310*/  MUFU.EX2 R118, R118 ;  /* 0x0000007600767308 */ /* 0x000fea0000000800 */
[C---:B------:R-:W-:Y:S01]  /*8320*/  HMMA.16816.F32.BF16 R16, R68.reuse, R78, R16 ;  /* 0x0000004e4410723c */ /* 0x040fe20000041810 */
[----:B------:R-:W4:Y:S07]  /*8330*/  LDSM.16.MT88.4 R76, [R204+0x4800] ;  /* 0x00480000cc4c783b */ /* 0x000f2e0000004200 */
[C---:B--2---:R-:W-:Y:S04]  /*8340*/  HMMA.16816.F32.BF16 R20, R68.reuse, R80, R20 ;  /* 0x000000504414723c */ /* 0x044fe80000041814 */
[--C-:B-1----:R-:W-:Y:S04]  /*8350*/  FFMA.FTZ R2, R166, c[0x0][0x2d0], -R148.reuse ;  /* 0x0000b400a6027a23 */ /* 0x102fe80000010894 */
[C---:B------:R-:W-:Y:S01]  /*8360*/  HMMA.16816.F32.BF16 R24, R68.reuse, R82, R24 ;  /* 0x000000524418723c */ /* 0x040fe20000041818 */
[----:B------:R1:W-:Y:S01]  /*8370*/  MUFU.EX2 R101, R2 ;  /* 0x0000000200657308 */ /* 0x0003e20000000800 */
[----:B------:R-:W2:Y:S06]  /*8380*/  LDSM.16.MT88.4 R80, [R203+0x4800] ;  /* 0x00480000cb50783b */ /* 0x000eac0000004200 */
[C---:B---3--:R-:W-:Y:S08]  /*8390*/  HMMA.16816.F32.BF16 R28, R68.reuse, R84, R28 ;  /* 0x00000054441c723c */ /* 0x048ff0000004181c */
[C---:B------:R-:W-:Y:S01]  /*83a0*/  HMMA.16816.F32.BF16 R32, R68.reuse, R86, R32 ;  /* 0x000000564420723c */ /* 0x040fe20000041820 */
[----:B------:R-:W3:Y:S07]  /*83b0*/  LDSM.16.MT88.4 R84, [R200+0x1000] ;  /* 0x00100000c854783b */ /* 0x000eee0000004200 */
[C---:B-----5:R-:W-:Y:S04]  /*83c0*/  HMMA.16816.F32.BF16 R36, R68.reuse, R72, R36 ;  /* 0x000000484424723c */ /* 0x060fe80000041824 */
[----:B-1----:R-:W-:Y:S04]  /*83d0*/  FFMA.FTZ R2, R176, c[0x0][0x2d0], -R148 ;  /* 0x0000b400b0027a23 */ /* 0x002fe80000010894 */
[C---:B------:R-:W-:Y:S01]  /*83e0*/  HMMA.16816.F32.BF16 R40, R68.reuse, R74, R40 ;  /* 0x0000004a4428723c */ /* 0x040fe20000041828 */
[----:B------:R1:W5:Y:S01]  /*83f0*/  MUFU.EX2 R251, R2 ;  /* 0x0000000200fb7308 */ /* 0x0003620000000800 */
[----:B------:R-:W3:Y:S06]  /*8400*/  LDSM.16.MT88.4 R72, [R203+0x1000] ;  /* 0x00100000cb48783b */ /* 0x000eec0000004200 */
[C---:B----4-:R-:W-:Y:S08]  /*8410*/  HMMA.16816.F32.BF16 R44, R68.reuse, R76, R44 ;  /* 0x0000004c442c723c */ /* 0x050ff0000004182c */
[C---:B------:R-:W-:Y:S01]  /*8420*/  HMMA.16816.F32.BF16 R48, R68.reuse, R78, R48 ;  /* 0x0000004e4430723c */ /* 0x040fe20000041830 */
[----:B------:R-:W4:Y:S07]  /*8430*/  LDSM.16.MT88.4 R76, [R206+0x1000] ;  /* 0x00100000ce4c783b */ /* 0x000f2e0000004200 */
[C---:B--2---:R-:W-:Y:S04]  /*8440*/  HMMA.16816.F32.BF16 R52, R68.reuse, R80, R52 ;  /* 0x000000504434723c */ /* 0x044fe80000041834 */
[--C-:B-1----:R-:W-:Y:S04]  /*8450*/  FFMA.FTZ R2, R167, c[0x0][0x2d0], -R149.reuse ;  /* 0x0000b400a7027a23 */ /* 0x102fe80000010895 */
[C---:B------:R-:W-:Y:S01]  /*8460*/  HMMA.16816.F32.BF16 R56, R68.reuse, R82, R56 ;  /* 0x000000524438723c */ /* 0x040fe20000041838 */
[----:B------:R1:W-:Y:S01]  /*8470*/  MUFU.EX2 R176, R2 ;  /* 0x0000000200b07308 */ /* 0x0003e20000000800 */
[----:B------:R-:W2:Y:S06]  /*8480*/  LDSM.16.MT88.4 R80, [R200+0x5000] ;  /* 0x00500000c850783b */ /* 0x000eac0000004200 */
[C---:B------:R-:W-:Y:S07]  /*8490*/  HMMA.16816.F32.BF16 R60, R68.reuse, R88, R60 ;  /* 0x00000058443c723c */ /* 0x040fee000004183c */
[--C-:B------:R-:W-:Y:S01]  /*84a0*/  FFMA.FTZ R88, R183, c[0x0][0x2d0], -R149.reuse ;  /* 0x0000b400b7587a23 */ /* 0x100fe20000010895 */
[----:B------:R-:W-:Y:S03]  /*84b0*/  HMMA.16816.F32.BF16 R64, R68, R90, R64 ;  /* 0x0000005a4440723c */ /* 0x000fe60000041840 */
[----:B------:R2:W-:Y:S04]  /*84c0*/  MUFU.EX2 R164, R88 ;  /* 0x0000005800a47308 */ /* 0x0005e80000000800 */
[----:B------:R-:W-:Y:S01]  /*84d0*/  F2FP.BF16.PACK_AB R68, R252, R102 ;  /* 0x00000066fc44723e */ /* 0x000fe200000010ff */
[--C-:B-1----:R-:W-:Y:S01]  /*84e0*/  FFMA.FTZ R2, R177, c[0x0][0x2d0], -R149.reuse ;  /* 0x0000b400b1027a23 */ /* 0x102fe20000010895 */
[----:B-----5:R-:W-:Y:S04]  /*84f0*/  F2FP.BF16.PACK_AB R69, R251, R101 ;  /* 0x00000065fb45723e */ /* 0x020fe800000010ff */
[----:B------:R1:W5:Y:S01]  /*8500*/  MUFU.EX2 R167, R2 ;  /* 0x0000000200a77308 */ /* 0x0003620000000800 */
[----:B------:R-:W-:Y:S01]  /*8510*/  IMAD.MOV.U32 R177, RZ, RZ, R156 ;  /* 0x000000ffffb17224 */ /* 0x000fe200078e009c */
[----:B--2---:R-:W-:Y:S01]  /*8520*/  LDSM.16.MT88.4 R88, [R206+0x5800] ;  /* 0x00580000ce58783b */ /* 0x004fe20000004200 */
[----:B-1----:R-:W-:Y:S01]  /*8530*/  FFMA.FTZ R2, R178, c[0x0][0x2d0], -R148 ;  /* 0x0000b400b2027a23 */ /* 0x002fe20000010894 */
[----:B-----5:R-:W-:Y:S01]  /*8540*/  F2FP.BF16.PACK_AB R70, R167, R176 ;  /* 0x000000b0a746723e */ /* 0x020fe200000010ff */
[----:B------:R-:W-:Y:S05]  /*8550*/  IMAD.MOV.U32 R178, RZ, RZ, R146 ;  /* 0x000000ffffb27224 */ /* 0x000fea00078e0092 */
[----:B------:R1:W-:Y:S02]  /*8560*/  MUFU.EX2 R111, R2 ;  /* 0x00000002006f7308 */ /* 0x0003e40000000800 */
[----:B-1----:R-:W-:Y:S01]  /*8570*/  FFMA.FTZ R2, R179, c[0x0][0x2d0], -R148 ;  /* 0x0000b400b3027a23 */ /* 0x002fe20000010894 */
[----:B------:R-:W-:Y:S07]  /*8580*/  MOV R179, R115 ;  /* 0x0000007300b37202 */ /* 0x000fee0000000f00 */
[----:B------:R1:W2:Y:S02]  /*8590*/  MUFU.EX2 R110, R2 ;  /* 0x00000002006e7308 */ /* 0x0002a40000000800 */
[--C-:B-1----:R-:W-:Y:S01]  /*85a0*/  FFMA.FTZ R2, R180, c[0x0][0x2d0], -R149.reuse ;  /* 0x0000b400b4027a23 */ /* 0x102fe20000010895 */
[----:B--2---:R-:W-:Y:S01]  /*85b0*/  F2FP.BF16.PACK_AB R71, R110, R111 ;  /* 0x0000006f6e47723e */ /* 0x004fe200000010ff */
[----:B------:R-:W-:Y:S06]  /*85c0*/  IMAD.MOV.U32 R180, RZ, RZ, R114 ;  /* 0x000000ffffb47224 */ /* 0x000fec00078e0072 */
[----:B------:R1:W-:Y:S01]  /*85d0*/  MUFU.EX2 R109, R2 ;  /* 0x00000002006d7308 */ /* 0x0003e20000000800 */
[C---:B---3--:R-:W-:Y:S08]  /*85e0*/  HMMA.16816.F32.BF16 R4, R68.reuse, R84, R4 ;  /* 0x000000544404723c */ /* 0x048ff00000041804 */
[C---:B------:R-:W-:Y:S01]  /*85f0*/  HMMA.16816.F32.BF16 R8, R68.reuse, R86, R8 ;  /* 0x000000564408723c */ /* 0x040fe20000041808 */
[----:B------:R-:W2:Y:S07]  /*8600*/  LDSM.16.MT88.4 R84, [R204+0x5000] ;  /* 0x00500000cc54783b */ /* 0x000eae0000004200 */
[C---:B------:R-:W-:Y:S04]  /*8610*/  HMMA.16816.F32.BF16 R12, R68.reuse, R92, R12 ;  /* 0x0000005c440c723c */ /* 0x040fe8000004180c */
[----:B-1----:R-:W-:Y:S02]  /*8620*/  FFMA.FTZ R2, R181, c[0x0][0x2d0], -R149 ;  /* 0x0000b400b5027a23 */ /* 0x002fe40000010895 */
[----:B------:R-:W-:Y:S01]  /*8630*/  IMAD.MOV.U32 R181, RZ, RZ, R113 ;  /* 0x000000ffffb57224 */ /* 0x000fe200078e0071 */
[----:B------:R-:W-:Y:S01]  /*8640*/  MOV R113, R125 ;  /* 0x0000007d00717202 */ /* 0x000fe20000000f00 */
[C---:B------:R-:W-:Y:S01]  /*8650*/  HMMA.16816.F32.BF16 R16, R68.reuse, R94, R16 ;  /* 0x0000005e4410723c */ /* 0x040fe20000041810 */
[----:B------:R1:W3:Y:S01]  /*8660*/  MUFU.EX2 R166, R2 ;  /* 0x0000000200a67308 */ /* 0x0002e20000000800 */
[----:B------:R-:W-:Y:S06]  /*8670*/  LDSM.16.MT88.4 R92, [R204+0x2000] ;  /* 0x00200000cc5c783b */ /* 0x000fec0000004200 */
[C---:B------:R-:W-:Y:S08]  /*8680*/  HMMA.16816.F32.BF16 R20, R68.reuse, R72, R20 ;  /* 0x000000484414723c */ /* 0x040ff00000041814 */
[C---:B------:R-:W-:Y:S01]  /*8690*/  HMMA.16816.F32.BF16 R24, R68.reuse, R74, R24 ;  /* 0x0000004a4418723c */ /* 0x040fe20000041818 */
[----:B------:R-:W5:Y:S07]  /*86a0*/  LDSM.16.MT88.4 R72, [R203+0x5000] ;  /* 0x00500000cb48783b */ /* 0x000f6e0000004200 */
[C---:B----4-:R-:W-:Y:S04]  /*86b0*/  HMMA.16816.F32.BF16 R28, R68.reuse, R76, R28 ;  /* 0x0000004c441c723c */ /* 0x050fe8000004181c */
[----:B-1----:R-:W-:Y:S02]  /*86c0*/  FFMA.FTZ R2, R182, c[0x0][0x2d0], -R148 ;  /* 0x0000b400b6027a23 */ /* 0x002fe40000010894 */
[----:B------:R-:W-:Y:S02]  /*86d0*/  IMAD.MOV.U32 R182, RZ, RZ, R112 ;  /* 0x000000ffffb67224 */ /* 0x000fe400078e0070 */
[C---:B------:R-:W-:Y:S01]  /*86e0*/  HMMA.16816.F32.BF16 R32, R68.reuse, R78, R32 ;  /* 0x0000004e4420723c */ /* 0x040fe20000041820 */
[----:B------:R1:W-:Y:S01]  /*86f0*/  MUFU.EX2 R108, R2 ;  /* 0x00000002006c7308 */ /* 0x0003e20000000800 */
[----:B------:R-:W4:Y:S02]  /*8700*/  LDSM.16.MT88.4 R76, [R206+0x5000] ;  /* 0x00500000ce4c783b */ /* 0x000f240000004200 */
[----:B------:R-:W-:Y:S04]  /*8710*/  IMAD.MOV.U32 R112, RZ, RZ, R126 ;  /* 0x000000ffff707224 */ /* 0x000fe800078e007e */
[C---:B------:R-:W-:Y:S08]  /*8720*/  HMMA.16816.F32.BF16 R36, R68.reuse, R80, R36 ;  /* 0x000000504424723c */ /* 0x040ff00000041824 */
[C---:B------:R-:W-:Y:S01]  /*8730*/  HMMA.16816.F32.BF16 R40, R68.reuse, R82, R40 ;  /* 0x000000524428723c */ /* 0x040fe20000041828 */
[----:B------:R-:W3:Y:S07]  /*8740*/  LDSM.16.MT88.4 R80, [R200+0x1800] ;  /* 0x00180000c850783b */ /* 0x000eee0000004200 */
[C---:B--2---:R-:W-:Y:S04]  /*8750*/  HMMA.16816.F32.BF16 R44, R68.reuse, R84, R44 ;  /* 0x00000054442c723c */ /* 0x044fe8000004182c */
[--C-:B-1----:R-:W-:Y:S02]  /*8760*/  FFMA.FTZ R2, R231, c[0x0][0x2d0], -R148.reuse ;  /* 0x0000b400e7027a23 */ /* 0x102fe40000010894 */
[----:B------:R-:W-:Y:S02]  /*8770*/  IMAD.MOV.U32 R231, RZ, RZ, R127 ;  /* 0x000000ffffe77224 */ /* 0x000fe400078e007f */
[C---:B------:R-:W-:Y:S01]  /*8780*/  HMMA.16816.F32.BF16 R48, R68.reuse, R86, R48 ;  /* 0x000000564430723c */ /* 0x040fe20000041830 */
[----:B------:R1:W2:Y:S01]  /*8790*/  MUFU.EX2 R165, R2 ;  /* 0x0000000200a57308 */ /* 0x0002a20000000800 */
[----:B------:R-:W2:Y:S06]  /*87a0*/  LDSM.16.MT88.4 R84, [R204+0x1800] ;  /* 0x00180000cc54783b */ /* 0x000eac0000004200 */
[C---:B-----5:R-:W-:Y:S08]  /*87b0*/  HMMA.16816.F32.BF16 R52, R68.reuse, R72, R52 ;  /* 0x000000484434723c */ /* 0x060ff00000041834 */
[C---:B------:R-:W-:Y:S01]  /*87c0*/  HMMA.16816.F32.BF16 R56, R68.reuse, R74, R56 ;  /* 0x0000004a4438723c */ /* 0x040fe20000041838 */
[----:B------:R-:W5:Y:S07]  /*87d0*/  LDSM.16.MT88.4 R72, [R203+0x1800] ;  /* 0x00180000cb48783b */ /* 0x000f6e0000004200 */
[C---:B----4-:R-:W-:Y:S04]  /*87e0*/  HMMA.16816.F32.BF16 R60, R68.reuse, R76, R60 ;  /* 0x0000004c443c723c */ /* 0x050fe8000004183c */
[--C-:B-1----:R-:W-:Y:S04]  /*87f0*/  FFMA.FTZ R2, R232, c[0x0][0x2d0], -R149.reuse ;  /* 0x0000b400e8027a23 */ /* 0x102fe80000010895 */
[----:B------:R-:W-:Y:S01]  /*8800*/  HMMA.16816.F32.BF16 R64, R68, R78, R64 ;  /* 0x0000004e4440723c */ /* 0x000fe20000041840 */
[----:B------:R1:W4:Y:S01]  /*8810*/  MUFU.EX2 R163, R2 ;  /* 0x0000000200a37308 */ /* 0x0003220000000800 */
[----:B------:R-:W5:Y:S05]  /*8820*/  LDSM.16.MT88.4 R76, [R206+0x1800] ;  /* 0x00180000ce4c783b */ /* 0x000f6a0000004200 */
[----:B---3--:R-:W-:Y:S02]  /*8830*/  F2FP.BF16.PACK_AB R68, R166, R109 ;  /* 0x0000006da644723e */ /* 0x008fe400000010ff */
[----:B--2---:R-:W-:Y:S03]  /*8840*/  F2FP.BF16.PACK_AB R69, R165, R108 ;  /* 0x0000006ca545723e */ /* 0x004fe600000010ff */
[--C-:B-1----:R-:W-:Y:S01]  /*8850*/  FFMA.FTZ R2, R233, c[0x0][0x2d0], -R148.reuse ;  /* 0x0000b400e9027a23 */ /* 0x102fe20000010894 */
[----:B----4-:R-:W-:Y:S03]  /*8860*/  F2FP.BF16.PACK_AB R70, R163, R164 ;  /* 0x000000a4a346723e */ /* 0x010fe600000010ff */
[----:B------:R1:W-:Y:S02]  /*8870*/  MUFU.EX2 R162, R2 ;  /* 0x0000000200a27308 */ /* 0x0003e40000000800 */
[--C-:B-1----:R-:W-:Y:S08]  /*8880*/  FFMA.FTZ R2, R234, c[0x0][0x2d0], -R148.reuse ;  /* 0x0000b400ea027a23 */ /* 0x102ff00000010894 */
[----:B------:R1:W2:Y:S02]  /*8890*/  MUFU.EX2 R161, R2 ;  /* 0x0000000200a17308 */ /* 0x0002a40000000800 */
[--C-:B-1----:R-:W-:Y:S01]  /*88a0*/  FFMA.FTZ R2, R235, c[0x0][0x2d0], -R149.reuse ;  /* 0x0000b400eb027a23 */ /* 0x102fe20000010895 */
[----:B--2---:R-:W-:Y:S07]  /*88b0*/  F2FP.BF16.PACK_AB R71, R161, R162 ;  /* 0x000000a2a147723e */ /* 0x004fee00000010ff */
[----:B------:R1:W-:Y:S01]  /*88c0*/  MUFU.EX2 R159, R2 ;  /* 0x00000002009f7308 */ /* 0x0003e20000000800 */
[C---:B------:R-:W-:Y:S08]  /*88d0*/  HMMA.16816.F32.BF16 R4, R68.reuse, R80, R4 ;  /* 0x000000504404723c */ /* 0x040ff00000041804 */
[C---:B------:R-:W-:Y:S01]  /*88e0*/  HMMA.16816.F32.BF16 R8, R68.reuse, R82, R8 ;  /* 0x000000524408723c */ /* 0x040fe20000041808 */
[----:B------:R-:W2:Y:S07]  /*88f0*/  LDSM.16.MT88.4 R80, [R200+0x5800] ;  /* 0x00580000c850783b */ /* 0x000eae0000004200 */
[C---:B------:R-:W-:Y:S04]  /*8900*/  HMMA.16816.F32.BF16 R12, R68.reuse, R84, R12 ;  /* 0x00000054440c723c */ /* 0x040fe8000004180c */
[--C-:B-1----:R-:W-:Y:S04]  /*8910*/  FFMA.FTZ R2, R236, c[0x0][0x2d0], -R149.reuse ;  /* 0x0000b400ec027a23 */ /* 0x102fe80000010895 */
[C---:B------:R-:W-:Y:S01]  /*8920*/  HMMA.16816.F32.BF16 R16, R68.reuse, R86, R16 ;  /* 0x000000564410723c */ /* 0x040fe20000041810 */
[----:B------:R1:W3:Y:S01]  /*8930*/  MUFU.EX2 R160, R2 ;  /* 0x0000000200a07308 */ /* 0x0002e20000000800 */
[----:B------:R-:W4:Y:S06]  /*8940*/  LDSM.16.MT88.4 R84, [R204+0x5800] ;  /* 0x00580000cc54783b */ /* 0x000f2c0000004200 */
[C---:B-----5:R-:W-:Y:S08]  /*8950*/  HMMA.16816.F32.BF16 R20, R68.reuse, R72, R20 ;  /* 0x000000484414723c */ /* 0x060ff00000041814 */
[C---:B------:R-:W-:Y:S01]  /*8960*/  HMMA.16816.F32.BF16 R24, R68.reuse, R74, R24 ;  /* 0x0000004a4418723c */ /* 0x040fe20000041818 */
[----:B------:R-:W5:Y:S07]  /*8970*/  LDSM.16.MT88.4 R72, [R203+0x5800] ;  /* 0x00580000cb48783b */ /* 0x000f6e0000004200 */
[C---:B------:R-:W-:Y:S04]  /*8980*/  HMMA.16816.F32.BF16 R28, R68.reuse, R76, R28 ;  /* 0x0000004c441c723c */ /* 0x040fe8000004181c */
[--C-:B-1----:R-:W-:Y:S04]  /*8990*/  FFMA.FTZ R2, R237, c[0x0][0x2d0], -R148.reuse ;  /* 0x0000b400ed027a23 */ /* 0x102fe80000010894 */
[C---:B------:R-:W-:Y:S01]  /*89a0*/  HMMA.16816.F32.BF16 R32, R68.reuse, R78, R32 ;  /* 0x0000004e4420723c */ /* 0x040fe20000041820 */
[----:B------:R1:W-:Y:S01]  /*89b0*/  MUFU.EX2 R131, R2 ;  /* 0x0000000200837308 */ /* 0x0003e20000000800 */
[----:B------:R-:W3:Y:S06]  /*89c0*/  LDSM.16.MT88.4 R76, [R200+0x2000] ;  /* 0x00200000c84c783b */ /* 0x000eec0000004200 */
[C---:B--2---:R-:W-:Y:S08]  /*89d0*/  HMMA.16816.F32.BF16 R36, R68.reuse, R80, R36 ;  /* 0x000000504424723c */ /* 0x044ff00000041824 */
[C---:B------:R-:W-:Y:S01]  /*89e0*/  HMMA.16816.F32.BF16 R40, R68.reuse, R82, R40 ;  /* 0x000000524428723c */ /* 0x040fe20000041828 */
[----:B------:R-:W2:Y:S07]  /*89f0*/  LDSM.16.MT88.4 R80, [R203+0x2000] ;  /* 0x00200000cb50783b */ /* 0x000eae0000004200 */
[C---:B----4-:R-:W-:Y:S04]  /*8a00*/  HMMA.16816.F32.BF16 R44, R68.reuse, R84, R44 ;  /* 0x00000054442c723c */ /* 0x050fe8000004182c */
[--C-:B-1----:R-:W-:Y:S04]  /*8a10*/  FFMA.FTZ R2, R238, c[0x0][0x2d0], -R148.reuse ;  /* 0x0000b400ee027a23 */ /* 0x102fe80000010894 */
[C---:B------:R-:W-:Y:S01]  /*8a20*/  HMMA.16816.F32.BF16 R48, R68.reuse, R86, R48 ;  /* 0x000000564430723c */ /* 0x040fe20000041830 */
[----:B------:R1:W4:Y:S01]  /*8a30*/  MUFU.EX2 R130, R2 ;  /* 0x0000000200827308 */ /* 0x0003220000000800 */
[----:B------:R-:W-:Y:S06]  /*8a40*/  LDSM.16.MT88.4 R84, [R204+0x6000] ;  /* 0x00600000cc54783b */ /* 0x000fec0000004200 */
[C---:B-----5:R-:W-:Y:S08]  /*8a50*/  HMMA.16816.F32.BF16 R52, R68.reuse, R72, R52 ;  /* 0x000000484434723c */ /* 0x060ff00000041834 */
[C---:B------:R-:W-:Y:S01]  /*8a60*/  HMMA.16816.F32.BF16 R56, R68.reuse, R74, R56 ;  /* 0x0000004a4438723c */ /* 0x040fe20000041838 */
[----:B------:R-:W5:Y:S07]  /*8a70*/  LDSM.16.MT88.4 R72, [R206+0x2000] ;  /* 0x00200000ce48783b */ /* 0x000f6e0000004200 */
[C---:B------:R-:W-:Y:S04]  /*8a80*/  HMMA.16816.F32.BF16 R60, R68.reuse, R88, R60 ;  /* 0x00000058443c723c */ /* 0x040fe8000004183c */
[--C-:B-1----:R-:W-:Y:S04]  /*8a90*/  FFMA.FTZ R2, R239, c[0x0][0x2d0], -R149.reuse ;  /* 0x0000b400ef027a23 */ /* 0x102fe80000010895 */
[----:B------:R-:W-:Y:S01]  /*8aa0*/  HMMA.16816.F32.BF16 R64, R68, R90, R64 ;  /* 0x0000005a4440723c */ /* 0x000fe20000041840 */
[----:B------:R1:W-:Y:S01]  /*8ab0*/  MUFU.EX2 R129, R2 ;  /* 0x0000000200817308 */ /* 0x0003e20000000800 */
[----:B------:R-:W-:Y:S05]  /*8ac0*/  LDSM.16.MT88.4 R88, [R206+0x6000] ;  /* 0x00600000ce58783b */ /* 0x000fea0000004200 */
[----:B---3--:R-:W-:Y:S02]  /*8ad0*/  F2FP.BF16.PACK_AB R68, R160, R159 ;  /* 0x0000009fa044723e */ /* 0x008fe400000010ff */
[----:B----4-:R-:W-:Y:S03]  /*8ae0*/  F2FP.BF16.PACK_AB R69, R130, R131 ;  /* 0x000000838245723e */ /* 0x010fe600000010ff */
[--C-:B-1----:R-:W-:Y:S04]  /*8af0*/  FFMA.FTZ R2, R240, c[0x0][0x2d0], -R149.reuse ;  /* 0x0000b400f0027a23 */ /* 0x102fe80000010895 */
[----:B------:R1:W3:Y:S02]  /*8b00*/  MUFU.EX2 R158, R2 ;  /* 0x00000002009e7308 */ /* 0x0002e40000000800 */
[--C-:B-1----:R-:W-:Y:S01]  /*8b10*/  FFMA.FTZ R2, R241, c[0x0][0x2d0], -R148.reuse ;  /* 0x0000b400f1027a23 */ /* 0x102fe20000010894 */
[----:B---3--:R-:W-:Y:S07]  /*8b20*/  F2FP.BF16.PACK_AB R70, R158, R129 ;  /* 0x000000819e46723e */ /* 0x008fee00000010ff */
[----:B------:R1:W-:Y:S02]  /*8b30*/  MUFU.EX2 R128, R2 ;  /* 0x0000000200807308 */ /* 0x0003e40000000800 */
[--C-:B-1----:R-:W-:Y:S08]  /*8b40*/  FFMA.FTZ R2, R242, c[0x0][0x2d0], -R148.reuse ;  /* 0x0000b400f2027a23 */ /* 0x102ff00000010894 */
[----:B------:R1:W3:Y:S02]  /*8b50*/  MUFU.EX2 R157, R2 ;  /* 0x00000002009d7308 */ /* 0x0002e40000000800 */
[--C-:B-1----:R-:W-:Y:S01]  /*8b60*/  FFMA.FTZ R2, R243, c[0x0][0x2d0], -R149.reuse ;  /* 0x0000b400f3027a23 */ /* 0x102fe20000010895 */
[----:B---3--:R-:W-:Y:S07]  /*8b70*/  F2FP.BF16.PACK_AB R71, R157, R128 ;  /* 0x000000809d47723e */ /* 0x008fee00000010ff */
[----:B------:R1:W-:Y:S01]  /*8b80*/  MUFU.EX2 R156, R2 ;  /* 0x00000002009c7308 */ /* 0x0003e20000000800 */
[C---:B------:R-:W-:Y:S08]  /*8b90*/  HMMA.16816.F32.BF16 R4, R68.reuse, R76, R4 ;  /* 0x0000004c4404723c */ /* 0x040ff00000041804 */
[C---:B------:R-:W-:Y:S01]  /*8ba0*/  HMMA.16816.F32.BF16 R8, R68.reuse, R78, R8 ;  /* 0x0000004e4408723c */ /* 0x040fe20000041808 */
[----:B------:R-:W3:Y:S07]  /*8bb0*/  LDSM.16.MT88.4 R76, [R200+0x6000] ;  /* 0x00600000c84c783b */ /* 0x000eee0000004200 */
[C---:B------:R-:W-:Y:S04]  /*8bc0*/  HMMA.16816.F32.BF16 R12, R68.reuse, R92, R12 ;  /* 0x0000005c440c723c */ /* 0x040fe8000004180c */
[--C-:B-1----:R-:W-:Y:S04]  /*8bd0*/  FFMA.FTZ R2, R244, c[0x0][0x2d0], -R149.reuse ;  /* 0x0000b400f4027a23 */ /* 0x102fe80000010895 */
[C---:B------:R-:W-:Y:S01]  /*8be0*/  HMMA.16816.F32.BF16 R16, R68.reuse, R94, R16 ;  /* 0x0000005e4410723c */ /* 0x040fe20000041810 */
[----:B------:R1:W4:Y:S01]  /*8bf0*/  MUFU.EX2 R155, R2 ;  /* 0x00000002009b7308 */ /* 0x0003220000000800 */
[----:B------:R-:W-:Y:S06]  /*8c00*/  LDSM.16.MT88.4 R92, [R203+0x2800] ;  /* 0x00280000cb5c783b */ /* 0x000fec0000004200 */
[C---:B--2---:R-:W-:Y:S08]  /*8c10*/  HMMA.16816.F32.BF16 R20, R68.reuse, R80, R20 ;  /* 0x000000504414723c */ /* 0x044ff00000041814 */
[C---:B------:R-:W-:Y:S01]  /*8c20*/  HMMA.16816.F32.BF16 R24, R68.reuse, R82, R24 ;  /* 0x000000524418723c */ /* 0x040fe20000041818 */
[----:B------:R-:W2:Y:S07]  /*8c30*/  LDSM.16.MT88.4 R80, [R203+0x6000] ;  /* 0x00600000cb50783b */ /* 0x000eae0000004200 */
[C---:B-----5:R-:W-:Y:S04]  /*8c40*/  HMMA.16816.F32.BF16 R28, R68.reuse, R72, R28 ;  /* 0x00000048441c723c */ /* 0x060fe8000004181c */
[--C-:B-1----:R-:W-:Y:S04]  /*8c50*/  FFMA.FTZ R2, R245, c[0x0][0x2d0], -R148.reuse ;  /* 0x0000b400f5027a23 */ /* 0x102fe80000010894 */
[C---:B------:R-:W-:Y:S01]  /*8c60*/  HMMA.16816.F32.BF16 R32, R68.reuse, R74, R32 ;  /* 0x0000004a4420723c */ /* 0x040fe20000041820 */
[----:B------:R1:W-:Y:S01]  /*8c70*/  MUFU.EX2 R107, R2 ;  /* 0x00000002006b7308 */ /* 0x0003e20000000800 */
[----:B------:R-:W5:Y:S06]  /*8c80*/  LDSM.16.MT88.4 R72, [R200+0x2800] ;  /* 0x00280000c848783b */ /* 0x000f6c0000004200 */
[C---:B---3--:R-:W-:Y:S08]  /*8c90*/  HMMA.16816.F32.BF16 R36, R68.reuse, R76, R36 ;  /* 0x0000004c4424723c */ /* 0x048ff00000041824 */
[C---:B------:R-:W-:Y:S01]  /*8ca0*/  HMMA.16816.F32.BF16 R40, R68.reuse, R78, R40 ;  /* 0x0000004e4428723c */ /* 0x040fe20000041828 */
[----:B------:R-:W3:Y:S07]  /*8cb0*/  LDSM.16.MT88.4 R76, [R204+0x2800] ;  /* 0x00280000cc4c783b */ /* 0x000eee0000004200 */
[C---:B------:R-:W-:Y:S04]  /*8cc0*/  HMMA.16816.F32.BF16 R44, R68.reuse, R84, R44 ;  /* 0x00000054442c723c */ /* 0x040fe8000004182c */
[--C-:B-1----:R-:W-:Y:S04]  /*8cd0*/  FFMA.FTZ R2, R246, c[0x0][0x2d0], -R148.reuse ;  /* 0x0000b400f6027a23 */ /* 0x102fe80000010894 */
[C---:B------:R-:W-:Y:S01]  /*8ce0*/  HMMA.16816.F32.BF16 R48, R68.reuse, R86, R48 ;  /* 0x000000564430723c */ /* 0x040fe20000041830 */
[----:B------:R1:W1:Y:S01]  /*8cf0*/  MUFU.EX2 R106, R2 ;  /* 0x00000002006a7308 */ /* 0x0002620000000800 */
[----:B------:R-:W-:Y:S06]  /*8d00*/  LDSM.16.MT88.4 R84, [R200+0x6800] ;  /* 0x00680000c854783b */ /* 0x000fec0000004200 */
[C---:B--2---:R-:W-:Y:S08]  /*8d10*/  HMMA.16816.F32.BF16 R52, R68.reuse, R80, R52 ;  /* 0x000000504434723c */ /* 0x044ff00000041834 */
[C---:B------:R-:W-:Y:S01]  /*8d20*/  HMMA.16816.F32.BF16 R56, R68.reuse, R82, R56 ;  /* 0x000000524438723c */ /* 0x040fe20000041838 */
[----:B------:R-:W3:Y:S07]  /*8d30*/  LDSM.16.MT88.4 R80, [R206+0x2800] ;  /* 0x00280000ce50783b */ /* 0x000eee0000004200 */
[C---:B------:R-:W-:Y:S01]  /*8d40*/  HMMA.16816.F32.BF16 R60, R68.reuse, R88, R60 ;  /* 0x00000058443c723c */ /* 0x040fe2000004183c */
[----:B------:R-:W2:Y:S03]  /*8d50*/  LDL.LU R88, [R1+0x4] ;  /* 0x0000040001587983 */ /* 0x000ea60000300800 */
[--C-:B-1----:R-:W-:Y:S01]  /*8d60*/  FFMA.FTZ R2, R247, c[0x0][0x2d0], -R149.reuse ;  /* 0x0000b400f7027a23 */ /* 0x102fe20000010895 */
[----:B------:R-:W2:Y:S03]  /*8d70*/  LDL.LU R114, [R1+0x8] ;  /* 0x0000080001727983 */ /* 0x000ea60000300800 */
[----:B------:R-:W-:Y:S01]  /*8d80*/  HMMA.16816.F32.BF16 R64, R68, R90, R64 ;  /* 0x0000005a4440723c */ /* 0x000fe20000041840 */
[----:B------:R1:W-:Y:S06]  /*8d90*/  MUFU.EX2 R105, R2 ;  /* 0x0000000200697308 */ /* 0x0003ec0000000800 */
[----:B----4-:R-:W-:Y:S02]  /*8da0*/  F2FP.BF16.PACK_AB R68, R155, R156 ;  /* 0x0000009c9b44723e */ /* 0x010fe400000010ff */
[----:B------:R-:W-:Y:S03]  /*8db0*/  F2FP.BF16.PACK_AB R69, R106, R107 ;  /* 0x0000006b6a45723e */ /* 0x000fe600000010ff */
[--C-:B-1----:R-:W-:Y:S04]  /*8dc0*/  FFMA.FTZ R2, R249, c[0x0][0x2d0], -R149.reuse ;  /* 0x0000b400f9027a23 */ /* 0x102fe80000010895 */
[----:B------:R1:W4:Y:S02]  /*8dd0*/  MUFU.EX2 R154, R2 ;  /* 0x00000002009a7308 */ /* 0x0003240000000800 */
[--C-:B-1----:R-:W-:Y:S01]  /*8de0*/  FFMA.FTZ R2, R250, c[0x0][0x2d0], -R148.reuse ;  /* 0x0000b400fa027a23 */ /* 0x102fe20000010894 */
[----:B----4-:R-:W-:Y:S07]  /*8df0*/  F2FP.BF16.PACK_AB R70, R154, R105 ;  /* 0x000000699a46723e */ /* 0x010fee00000010ff */
[----:B------:R1:W-:Y:S02]  /*8e00*/  MUFU.EX2 R104, R2 ;  /* 0x0000000200687308 */ /* 0x0003e40000000800 */
[----:B-1----:R-:W-:Y:S08]  /*8e10*/  FFMA.FTZ R2, R248, c[0x0][0x2d0], -R148 ;  /* 0x0000b400f8027a23 */ /* 0x002ff00000010894 */
[----:B------:R1:W4:Y:S02]  /*8e20*/  MUFU.EX2 R153, R2 ;  /* 0x0000000200997308 */ /* 0x0003240000000800 */
[----:B-1----:R-:W-:Y:S01]  /*8e30*/  FFMA.FTZ R2, R177, c[0x0][0x2d0], -R149 ;  /* 0x0000b400b1027a23 */ /* 0x002fe20000010895 */
[----:B------:R-:W-:Y:S01]  /*8e40*/  MOV R177, R144 ;  /* 0x0000009000b17202 */ /* 0x000fe20000000f00 */
[----:B------:R-:W-:Y:S01]  /*8e50*/  IMAD.MOV.U32 R144, RZ, RZ, R133 ;  /* 0x000000ffff907224 */ /* 0x000fe200078e0085 */
[----:B----4-:R-:W-:Y:S01]  /*8e60*/  F2FP.BF16.PACK_AB R71, R153, R104 ;  /* 0x000000689947723e */ /* 0x010fe200000010ff */
[----:B------:R-:W-:Y:S02]  /*8e70*/  IMAD.MOV.U32 R133, RZ, RZ, R100 ;  /* 0x000000ffff857224 */ /* 0x000fe400078e0064 */
[----:B------:R-:W-:Y:S02]  /*8e80*/  IMAD.MOV.U32 R100, RZ, RZ, R152 ;  /* 0x000000ffff647224 */ /* 0x000fe400078e0098 */
[----:B------:R1:W-:Y:S02]  /*8e90*/  MUFU.EX2 R152, R2 ;  /* 0x0000000200987308 */ /* 0x0003e40000000800 */
[C---:B-----5:R-:W-:Y:S08]  /*8ea0*/  HMMA.16816.F32.BF16 R4, R68.reuse, R72, R4 ;  /* 0x000000484404723c */ /* 0x060ff00000041804 */
[C---:B------:R-:W-:Y:S01]  /*8eb0*/  HMMA.16816.F32.BF16 R8, R68.reuse, R74, R8 ;  /* 0x0000004a4408723c */ /* 0x040fe20000041808 */
[----:B------:R-:W4:Y:S07]  /*8ec0*/  LDSM.16.MT88.4 R72, [R204+0x6800] ;  /* 0x00680000cc48783b */ /* 0x000f2e0000004200 */
[C---:B---3--:R-:W-:Y:S04]  /*8ed0*/  HMMA.16816.F32.BF16 R12, R68.reuse, R76, R12 ;  /* 0x0000004c440c723c */ /* 0x048fe8000004180c */
[----:B-1----:R-:W-:Y:S04]  /*8ee0*/  FFMA.FTZ R2, R132, c[0x0][0x2d0], -R149 ;  /* 0x0000b40084027a23 */ /* 0x002fe80000010895 */
[C---:B------:R-:W-:Y:S01]  /*8ef0*/  HMMA.16816.F32.BF16 R16, R68.reuse, R78, R16 ;  /* 0x0000004e4410723c */ /* 0x040fe20000041810 */
[----:B------:R-:W1:Y:S03]  /*8f00*/  LDSM.16.MT88.4 R76, [R203+0x6800] ;  /* 0x00680000cb4c783b */ /* 0x000e660000004200 */
[----:B------:R-:W-:Y:S02]  /*8f10*/  IMAD.MOV.U32 R132, RZ, RZ, R124 ;  /* 0x000000ffff847224 */ /* 0x000fe400078e007c */
[----:B------:R-:W-:Y:S01]  /*8f20*/  IMAD.MOV.U32 R124, RZ, RZ, R123 ;  /* 0x000000ffff7c7224 */ /* 0x000fe200078e007b */
[----:B------:R-:W-:Y:S01]  /*8f30*/  MOV R123, R151 ;  /* 0x00000097007b7202 */ /* 0x000fe20000000f00 */
[C---:B------:R-:W-:Y:S01]  /*8f40*/  HMMA.16816.F32.BF16 R20, R68.reuse, R92, R20 ;  /* 0x0000005c4414723c */ /* 0x040fe20000041814 */
[----:B------:R3:W5:Y:S03]  /*8f50*/  MUFU.EX2 R151, R2 ;  /* 0x0000000200977308 */ /* 0x0007660000000800 */
[----:B------:R-:W-:Y:S02]  /*8f60*/  IMAD.MOV.U32 R115, RZ, RZ, R124 ;  /* 0x000000ffff737224 */ /* 0x000fe400078e007c */
[----:B------:R-:W-:Y:S02]  /*8f70*/  LDSM.16.MT88.4 R124, [R200+0x3800] ;  /* 0x00380000c87c783b */ /* 0x000fe40000004200 */
[C---:B------:R-:W-:Y:S06]  /*8f80*/  HMMA.16816.F32.BF16 R24, R68.reuse, R94, R24 ;  /* 0x0000005e4418723c */ /* 0x040fec0000041818 */
[----:B------:R-:W-:Y:S02]  /*8f90*/  LDSM.16.MT88.4 R92, [R204+0x7000] ;  /* 0x00700000cc5c783b */ /* 0x000fe40000004200 */
[C---:B------:R-:W-:Y:S08]  /*8fa0*/  HMMA.16816.F32.BF16 R28, R68.reuse, R80, R28 ;  /* 0x00000050441c723c */ /* 0x040ff0000004181c */
[C---:B------:R-:W-:Y:S01]  /*8fb0*/  HMMA.16816.F32.BF16 R32, R68.reuse, R82, R32 ;  /* 0x000000524420723c */ /* 0x040fe20000041820 */
[----:B------:R-:W5:Y:S03]  /*8fc0*/  LDSM.16.MT88.4 R80, [R206+0x6800] ;  /* 0x00680000ce50783b */ /* 0x000f660000004200 */
[--C-:B---3--:R-:W-:Y:S02]  /*8fd0*/  FFMA.FTZ R2, R147, c[0x0][0x2d0], -R148.reuse ;  /* 0x0000b40093027a23 */ /* 0x108fe40000010894 */
[----:B------:R-:W-:Y:S02]  /*8fe0*/  IMAD.MOV.U32 R147, RZ, RZ, R135 ;  /* 0x000000ffff937224 */ /* 0x000fe400078e0087 */
[C---:B------:R-:W-:Y:S01]  /*8ff0*/  HMMA.16816.F32.BF16 R36, R68.reuse, R84, R36 ;  /* 0x000000544424723c */ /* 0x040fe20000041824 */
[----:B------:R3:W-:Y:S07]  /*9000*/  MUFU.EX2 R135, R2 ;  /* 0x0000000200877308 */ /* 0x0007ee0000000800 */
[C---:B------:R-:W-:Y:S01]  /*9010*/  HMMA.16816.F32.BF16 R40, R68.reuse, R86, R40 ;  /* 0x000000564428723c */ /* 0x040fe20000041828 */
[----:B------:R-:W-:Y:S07]  /*9020*/  LDSM.16.MT88.4 R84, [R203+0x3000] ;  /* 0x00300000cb54783b */ /* 0x000fee0000004200 */
[C---:B----4-:R-:W-:Y:S08]  /*9030*/  HMMA.16816.F32.BF16 R44, R68.reuse, R72, R44 ;  /* 0x00000048442c723c */ /* 0x050ff0000004182c */
[C---:B------:R-:W-:Y:S01]  /*9040*/  HMMA.16816.F32.BF16 R48, R68.reuse, R74, R48 ;  /* 0x0000004a4430723c */ /* 0x040fe20000041830 */
[----:B------:R-:W4:Y:S03]  /*9050*/  LDSM.16.MT88.4 R72, [R200+0x3000] ;  /* 0x00300000c848783b */ /* 0x000f260000004200 */
[----:B---3--:R-:W-:Y:S04]  /*9060*/  FFMA.FTZ R2, R134, c[0x0][0x2d0], -R148 ;  /* 0x0000b40086027a23 */ /* 0x008fe80000010894 */
[C---:B-1----:R-:W-:Y:S01]  /*9070*/  HMMA.16816.F32.BF16 R52, R68.reuse, R76, R52 ;  /* 0x0000004c4434723c */ /* 0x042fe20000041834 */
[----:B------:R1:W3:Y:S07]  /*9080*/  MUFU.EX2 R134, R2 ;  /* 0x0000000200867308 */ /* 0x0002ee0000000800 */
[C---:B------:R-:W-:Y:S01]  /*9090*/  HMMA.16816.F32.BF16 R56, R68.reuse, R78, R56 ;  /* 0x0000004e4438723c */ /* 0x040fe20000041838 */
[----:B------:R-:W2:Y:S07]  /*90a0*/  LDSM.16.MT88.4 R76, [R204+0x3000] ;  /* 0x00300000cc4c783b */ /* 0x000eae0000004200 */
[C---:B-----5:R-:W-:Y:S08]  /*90b0*/  HMMA.16816.F32.BF16 R60, R68.reuse, R80, R60 ;  /* 0x00000050443c723c */ /* 0x060ff0000004183c */
[----:B------:R-:W-:Y:S01]  /*90c0*/  HMMA.16816.F32.BF16 R64, R68, R82, R64 ;  /* 0x000000524440723c */ /* 0x000fe20000041840 */
[----:B------:R-:W-:Y:S03]  /*90d0*/  LDSM.16.MT88.4 R80, [R200+0x7000] ;  /* 0x00700000c850783b */ /* 0x000fe60000004200 */
[----:B-1----:R-:W-:Y:S02]  /*90e0*/  FFMA.FTZ R2, R177, c[0x0][0x2d0], -R149 ;  /* 0x0000b400b1027a23 */ /* 0x002fe40000010895 */
[----:B------:R-:W-:Y:S01]  /*90f0*/  IMAD.MOV.U32 R177, RZ, RZ, R144 ;  /* 0x000000ffffb17224 */ /* 0x000fe200078e0090 */
[----:B------:R-:W-:Y:S01]  /*9100*/  F2FP.BF16.PACK_AB R68, R151, R152 ;  /* 0x000000989744723e */ /* 0x000fe200000010ff */
[----:B------:R-:W-:Y:S01]  /*9110*/  IMAD.MOV.U32 R144, RZ, RZ, R133 ;  /* 0x000000ffff907224 */ /* 0x000fe200078e0085 */
[----:B---3--:R-:W-:Y:S01]  /*9120*/  F2FP.BF16.PACK_AB R69, R134, R135 ;  /* 0x000000878645723e */ /* 0x008fe200000010ff */
[----:B------:R1:W-:Y:S02]  /*9130*/  MUFU.EX2 R133, R2 ;  /* 0x0000000200857308 */ /* 0x0003e40000000800 */
[----:B-1----:R-:W-:Y:S08]  /*9140*/  FFMA.FTZ R2, R150, c[0x0][0x2d0], -R149 ;  /* 0x0000b40096027a23 */ /* 0x002ff00000010895 */
[----:B------:R1:W3:Y:S01]  /*9150*/  MUFU.EX2 R150, R2 ;  /* 0x0000000200967308 */ /* 0x0002e20000000800 */
[----:B--2---:R-:W-:Y:S02]  /*9160*/  FFMA.FTZ R100, R3, R88, R100 ;  /* 0x0000005803647223 */ /* 0x004fe40000010064 */
[----:B------:R-:W2:Y:S07]  /*9170*/  LDSM.16.MT88.4 R88, [R206+0x3000] ;  /* 0x00300000ce58783b */ /* 0x000eae0000004200 */
[----:B------:R-:W-:Y:S01]  /*9180*/  MUFU.EX2 R3, R97 ;  /* 0x0000006100037308 */ /* 0x000fe20000000800 */
[----:B------:R-:W-:Y:S02]  /*9190*/  FFMA.FTZ R0, R0, R114, R115 ;  /* 0x0000007200007223 */ /* 0x000fe40000010073 */
[----:B-1----:R-:W-:Y:S01]  /*91a0*/  FFMA.FTZ R2, R132, c[0x0][0x2d0], -R148 ;  /* 0x0000b40084027a23 */ /* 0x002fe20000010894 */
[----:B---3--:R-:W-:Y:S01]  /*91b0*/  F2FP.BF16.PACK_AB R70, R150, R133 ;  /* 0x000000859646723e */ /* 0x008fe200000010ff */
[----:B------:R-:W-:Y:S05]  /*91c0*/  FADD.FTZ R0, R112, R0 ;  /* 0x0000000070007221 */ /* 0x000fea0000010000 */
[----:B------:R1:W-:Y:S01]  /*91d0*/  MUFU.EX2 R132, R2 ;  /* 0x0000000200847308 */ /* 0x0003e20000000800 */
[----:B------:R-:W-:Y:S04]  /*91e0*/  FADD.FTZ R0, R122, R0 ;  /* 0x000000007a007221 */ /* 0x000fe80000010000 */
[----:B------:R-:W-:Y:S04]  /*91f0*/  FADD.FTZ R0, R120, R0 ;  /* 0x0000000078007221 */ /* 0x000fe80000010000 */
[----:B------:R-:W-:Y:S04]  /*9200*/  FADD.FTZ R0, R182, R0 ;  /* 0x00000000b6007221 */ /* 0x000fe80000010000 */
[----:B------:R-:W-:Y:S04]  /*9210*/  FADD.FTZ R0, R180, R0 ;  /* 0x00000000b4007221 */ /* 0x000fe80000010000 */
[----:B------:R-:W-:Y:S04]  /*9220*/  FADD.FTZ R0, R178, R0 ;  /* 0x00000000b2007221 */ /* 0x000fe80000010000 */
[----:B------:R-:W-:Y:S02]  /*9230*/  FADD.FTZ R0, R103, R0 ;  /* 0x0000000067007221 */ /* 0x000fe40000010000 */
[--C-:B-1----:R-:W-:Y:S02]  /*9240*/  FFMA.FTZ R2, R147, c[0x0][0x2d0], -R148.reuse ;  /* 0x0000b40093027a23 */ /* 0x102fe40000010894 */
[----:B------:R-:W-:Y:S02]  /*9250*/  FFMA.FTZ R148, R119, c[0x0][0x2d0], -R148 ;  /* 0x0000b40077947a23 */ /* 0x000fe40000010894 */
[----:B------:R-:W1:Y:S01]  /*9260*/  MUFU.EX2 R147, R2 ;  /* 0x0000000200937308 */ /* 0x000e620000000800 */
[----:B------:R-:W-:Y:S04]  /*9270*/  FADD.FTZ R0, R101, R0 ;  /* 0x0000000065007221 */ /* 0x000fe80000010000 */
[----:B------:R-:W-:Y:S04]  /*9280*/  FADD.FTZ R0, R251, R0 ;  /* 0x00000000fb007221 */ /* 0x000fe80000010000 */
[----:B------:R-:W-:Y:S01]  /*9290*/  FADD.FTZ R0, R111, R0 ;  /* 0x000000006f007221 */ /* 0x000fe20000010000 */
[----:B------:R-:W-:Y:S03]  /*92a0*/  MUFU.EX2 R119, R99 ;  /* 0x0000006300777308 */ /* 0x000fe60000000800 */
[----:B------:R-:W-:Y:S04]  /*92b0*/  FADD.FTZ R0, R110, R0 ;  /* 0x000000006e007221 */ /* 0x000fe80000010000 */
[----:B------:R-:W-:Y:S03]  /*92c0*/  FADD.FTZ R0, R108, R0 ;  /* 0x000000006c007221 */ /* 0x000fe60000010000 */
[----:B------:R-:W3:Y:S01]  /*92d0*/  MUFU.EX2 R148, R148 ;  /* 0x0000009400947308 */ /* 0x000ee20000000800 */
[----:B------:R-:W-:Y:S01]  /*92e0*/  FADD.FTZ R0, R165, R0 ;  /* 0x00000000a5007221 */ /* 0x000fe20000010000 */
[----:B-1----:R-:W-:Y:S01]  /*92f0*/  F2FP.BF16.PACK_AB R71, R147, R132 ;  /* 0x000000849347723e */ /* 0x002fe200000010ff */
[--C-:B------:R-:W-:Y:S02]  /*9300*/  FFMA.FTZ R2, R177, c[0x0][0x2d0], -R149.reuse ;  /* 0x0000b400b1027a23 */ /* 0x100fe40000010895 */
[----:B------:R-:W-:Y:S02]  /*9310*/  FFMA.FTZ R149, R144, c[0x0][0x2d0], -R149 ;  /* 0x0000b40090957a23 */ /* 0x000fe40000010895 */
[----:B------:R-:W-:Y:S03]  /*9320*/  IMAD.MOV.U32 R177, RZ, RZ, R145 ;  /* 0x000000ffffb17224 */ /* 0x000fe600078e0091 */
[----:B------:R-:W-:Y:S01]  /*9330*/  MUFU.EX2 R144, R98 ;  /* 0x0000006200907308 */ /* 0x000fe20000000800 */
[C---:B----4-:R-:W-:Y:S03]  /*9340*/  HMMA.16816.F32.BF16 R4, R68.reuse, R72, R4 ;  /* 0x000000484404723c */ /* 0x050fe60000041804 */
[----:B------:R-:W-:Y:S04]  /*9350*/  FADD.FTZ R0, R162, R0 ;  /* 0x00000000a2007221 */ /* 0x000fe80000010000 */
[----:B------:R-:W-:Y:S01]  /*9360*/  FADD.FTZ R0, R161, R0 ;  /* 0x00000000a1007221 */ /* 0x000fe20000010000 */
[C---:B------:R-:W-:Y:S01]  /*9370*/  HMMA.16816.F32.BF16 R8, R68.reuse, R74, R8 ;  /* 0x0000004a4408723c */ /* 0x040fe20000041808 */
[----:B------:R-:W1:Y:S01]  /*9380*/  LDSM.16.MT88.4 R72, [R203+0x7000] ;  /* 0x00700000cb48783b */ /* 0x000e620000004200 */
[----:B------:R4:W-:Y:S02]  /*9390*/  MUFU.EX2 R145, R96 ;  /* 0x0000006000917308 */ /* 0x0009e40000000800 */
[----:B------:R-:W-:Y:S01]  /*93a0*/  FADD.FTZ R0, R131, R0 ;  /* 0x0000000083007221 */ /* 0x000fe20000010000 */
[----:B---3--:R-:W-:Y:S03]  /*93b0*/  F2FP.BF16.PACK_AB R115, R148, R118 ;  /* 0x000000769473723e */ /* 0x008fe600000010ff */
[C---:B------:R-:W-:Y:S04]  /*93c0*/  HMMA.16816.F32.BF16 R12, R68.reuse, R76, R12 ;  /* 0x0000004c440c723c */ /* 0x040fe8000004180c */
[----:B------:R3:W5:Y:S01]  /*93d0*/  MUFU.EX2 R146, R2 ;  /* 0x0000000200927308 */ /* 0x0007620000000800 */
[----:B------:R-:W-:Y:S03]  /*93e0*/  FADD.FTZ R0, R130, R0 ;  /* 0x0000000082007221 */ /* 0x000fe60000010000 */
[C---:B------:R-:W-:Y:S01]  /*93f0*/  HMMA.16816.F32.BF16 R16, R68.reuse, R78, R16 ;  /* 0x0000004e4410723c */ /* 0x040fe20000041810 */
[----:B------:R-:W1:Y:S03]  /*9400*/  LDSM.16.MT88.4 R76, [R206+0x7000] ;  /* 0x00700000ce4c783b */ /* 0x000e660000004200 */
[----:B------:R-:W-:Y:S02]  /*9410*/  FADD.FTZ R0, R128, R0 ;  /* 0x0000000080007221 */ /* 0x000fe40000010000 */
[----:B------:R-:W2:Y:S02]  /*9420*/  MUFU.EX2 R149, R149 ;  /* 0x0000009500957308 */ /* 0x000ea40000000800 */
[C---:B------:R-:W-:Y:S01]  /*9430*/  HMMA.16816.F32.BF16 R20, R68.reuse, R84, R20 ;  /* 0x000000544414723c */ /* 0x040fe20000041814 */
[----:B----4-:R-:W-:Y:S03]  /*9440*/  LDSM.16.MT88.4 R96, [R200+0x7800] ;  /* 0x00780000c860783b */ /* 0x010fe60000004200 */
[----:B------:R-:W-:Y:S04]  /*9450*/  FADD.FTZ R0, R157, R0 ;  /* 0x000000009d007221 */ /* 0x000fe80000010000 */
[C---:B------:R-:W-:Y:S01]  /*9460*/  HMMA.16816.F32.BF16 R24, R68.reuse, R86, R24 ;  /* 0x000000564418723c */ /* 0x040fe20000041818 */
[----:B------:R-:W-:Y:S03]  /*9470*/  LDSM.16.MT88.4 R84, [R203+0x3800] ;  /* 0x00380000cb54783b */ /* 0x000fe60000004200 */
[----:B---3--:R-:W-:Y:S01]  /*9480*/  FADD.FTZ R2, R113, R100 ;  /* 0x0000006471027221 */ /* 0x008fe20000010000 */
[----:B-----5:R-:W-:Y:S01]  /*9490*/  F2FP.BF16.PACK_AB R112, R145, R146 ;  /* 0x000000929170723e */ /* 0x020fe200000010ff */
[----:B------:R-:W-:Y:S01]  /*94a0*/  FADD.FTZ R0, R107, R0 ;  /* 0x000000006b007221 */ /* 0x000fe20000010000 */
[----:B------:R-:W-:Y:S01]  /*94b0*/  F2FP.BF16.PACK_AB R113, R144, R3 ;  /* 0x000000039071723e */ /* 0x000fe200000010ff */
[C---:B--2---:R-:W-:Y:S04]  /*94c0*/  HMMA.16816.F32.BF16 R28, R68.reuse, R88, R28 ;  /* 0x00000058441c723c */ /* 0x044fe8000004181c */
[----:B------:R-:W-:Y:S01]  /*94d0*/  FADD.FTZ R2, R123, R2 ;  /* 0x000000027b027221 */ /* 0x000fe20000010000 */
[----:B------:R-:W-:Y:S01]  /*94e0*/  F2FP.BF16.PACK_AB R114, R149, R119 ;  /* 0x000000779572723e */ /* 0x000fe200000010ff */
[----:B------:R-:W-:Y:S02]  /*94f0*/  FADD.FTZ R0, R106, R0 ;  /* 0x000000006a007221 */ /* 0x000fe40000010000 */
[C---:B------:R-:W-:Y:S01]  /*9500*/  HMMA.16816.F32.BF16 R32, R68.reuse, R90, R32 ;  /* 0x0000005a4420723c */ /* 0x040fe20000041820 */
[----:B------:R-:W-:Y:S03]  /*9510*/  LDSM.16.MT88.4 R88, [R206+0x3800] ;  /* 0x00380000ce58783b */ /* 0x000fe60000004200 */
[----:B------:R-:W-:Y:S02]  /*9520*/  FADD.FTZ R2, R121, R2 ;  /* 0x0000000279027221 */ /* 0x000fe40000010000 */
[----:B------:R-:W-:Y:S02]  /*9530*/  FADD.FTZ R0, R104, R0 ;  /* 0x0000000068007221 */ /* 0x000fe40000010000 */
[C---:B------:R-:W-:Y:S04]  /*9540*/  HMMA.16816.F32.BF16 R36, R68.reuse, R80, R36 ;  /* 0x000000504424723c */ /* 0x040fe80000041824 */
[----:B------:R-:W-:Y:S02]  /*9550*/  FADD.FTZ R2, R231, R2 ;  /* 0x00000002e7027221 */ /* 0x000fe40000010000 */
[----:B------:R-:W-:Y:S02]  /*9560*/  FADD.FTZ R0, R153, R0 ;  /* 0x0000000099007221 */ /* 0x000fe40000010000 */
[C---:B------:R-:W-:Y:S01]  /*9570*/  HMMA.16816.F32.BF16 R40, R68.reuse, R82, R40 ;  /* 0x000000524428723c */ /* 0x040fe20000041828 */
[----:B------:R-:W2:Y:S03]  /*9580*/  LDSM.16.MT88.4 R80, [R204+0x3800] ;  /* 0x00380000cc50783b */ /* 0x000ea60000004200 */
        /* <DEDUP_REMOVED lines=8> */
[C---:B-1----:R-:W-:Y:S04]  /*9610*/  HMMA.16816.F32.BF16 R52, R68.reuse, R72, R52 ;  /* 0x000000484434723c */ /* 0x042fe80000041834 */
[----:B------:R-:W-:Y:S02]  /*9620*/  FADD.FTZ R2, R102, R2 ;  /* 0x0000000266027221 */ /* 0x000fe40000010000 */
[----:B------:R-:W1:Y:S01]  /*9630*/  LDSM.16.MT88.4 R100, [R204+0x7800] ;  /* 0x00780000cc64783b */ /* 0x000e620000004200 */
[----:B------:R-:W-:Y:S01]  /*9640*/  FADD.FTZ R0, R147, R0 ;  /* 0x0000000093007221 */ /* 0x000fe20000010000 */
[C---:B------:R-:W-:Y:S04]  /*9650*/  HMMA.16816.F32.BF16 R56, R68.reuse, R74, R56 ;  /* 0x0000004a4438723c */ /* 0x040fe80000041838 */
[----:B------:R-:W-:Y:S02]  /*9660*/  FADD.FTZ R2, R252, R2 ;  /* 0x00000002fc027221 */ /* 0x000fe40000010000 */
[----:B------:R-:W-:Y:S02]  /*9670*/  FADD.FTZ R3, R3, R0 ;  /* 0x0000000003037221 */ /* 0x000fe40000010000 */
[C---:B------:R-:W-:Y:S04]  /*9680*/  HMMA.16816.F32.BF16 R60, R68.reuse, R76, R60 ;  /* 0x0000004c443c723c */ /* 0x040fe8000004183c */
[----:B------:R-:W-:Y:S02]  /*9690*/  FADD.FTZ R2, R176, R2 ;  /* 0x00000002b0027221 */ /* 0x000fe40000010000 */
[----:B------:R-:W-:Y:S02]  /*96a0*/  FADD.FTZ R3, R144, R3 ;  /* 0x0000000390037221 */ /* 0x000fe40000010000 */
[----:B------:R-:W-:Y:S04]  /*96b0*/  HMMA.16816.F32.BF16 R64, R68, R78, R64 ;  /* 0x0000004e4440723c */ /* 0x000fe80000041840 */
[----:B------:R-:W-:Y:S04]  /*96c0*/  FADD.FTZ R2, R167, R2 ;  /* 0x00000002a7027221 */ /* 0x000fe80000010000 */
[C---:B------:R-:W-:Y:S01]  /*96d0*/  HMMA.16816.F32.BF16 R120, R112.reuse, R124, R4 ;  /* 0x0000007c7078723c */ /* 0x040fe20000041804 */
[----:B------:R-:W-:Y:S04]  /*96e0*/  LDSM.16.MT88.4 R4, [R206+0x7800] ;  /* 0x00780000ce04783b */ /* 0x000fe80000004200 */
[----:B------:R-:W-:Y:S03]  /*96f0*/  FADD.FTZ R2, R109, R2 ;  /* 0x000000026d027221 */ /* 0x000fe60000010000 */
[C---:B------:R-:W-:Y:S01]  /*9700*/  HMMA.16816.F32.BF16 R124, R112.reuse, R126, R8 ;  /* 0x0000007e707c723c */ /* 0x040fe20000041808 */
[----:B------:R-:W3:Y:S03]  /*9710*/  LDL R8, [R1+0x28] ;  /* 0x0000280001087983 */ /* 0x000ee60000100800 */
[----:B------:R-:W-:Y:S01]  /*9720*/  FADD.FTZ R2, R166, R2 ;  /* 0x00000002a6027221 */ /* 0x000fe20000010000 */
[----:B------:R-:W4:Y:S03]  /*9730*/  LDSM.16.MT88.4 R108, [R203+0x7800] ;  /* 0x00780000cb6c783b */ /* 0x000f260000004200 */
[C---:B--2---:R-:W-:Y:S04]  /*9740*/  HMMA.16816.F32.BF16 R68, R112.reuse, R80, R12 ;  /* 0x000000507044723c */ /* 0x044fe8000004180c */
[----:B------:R-:W-:Y:S04]  /*9750*/  FADD.FTZ R2, R164, R2 ;  /* 0x00000002a4027221 */ /* 0x000fe80000010000 */
[C---:B------:R-:W-:Y:S04]  /*9760*/  HMMA.16816.F32.BF16 R72, R112.reuse, R82, R16 ;  /* 0x000000527048723c */ /* 0x040fe80000041810 */
        /* <DEDUP_REMOVED lines=13> */
[C---:B-1----:R-:W-:Y:S04]  /*9840*/  HMMA.16816.F32.BF16 R128, R112.reuse, R100, R44 ;  /* 0x000000647080723c */ /* 0x042fe8000004182c */
[----:B------:R-:W-:Y:S04]  /*9850*/  FADD.FTZ R2, R105, R2 ;  /* 0x0000000269027221 */ /* 0x000fe80000010000 */
[C---:B------:R-:W-:Y:S04]  /*9860*/  HMMA.16816.F32.BF16 R100, R112.reuse, R102, R48 ;  /* 0x000000667064723c */ /* 0x040fe80000041830 */
[----:B------:R-:W-:Y:S04]  /*9870*/  FADD.FTZ R2, R154, R2 ;  /* 0x000000029a027221 */ /* 0x000fe80000010000 */
[C---:B----4-:R-:W-:Y:S04]  /*9880*/  HMMA.16816.F32.BF16 R104, R112.reuse, R108, R52 ;  /* 0x0000006c7068723c */ /* 0x050fe80000041834 */
[----:B------:R-:W-:Y:S04]  /*9890*/  FADD.FTZ R2, R152, R2 ;  /* 0x0000000298027221 */ /* 0x000fe80000010000 */
[C---:B------:R-:W-:Y:S04]  /*98a0*/  HMMA.16816.F32.BF16 R108, R112.reuse, R110, R56 ;  /* 0x0000006e706c723c */ /* 0x040fe80000041838 */
[----:B------:R-:W-:Y:S04]  /*98b0*/  FADD.FTZ R2, R151, R2 ;  /* 0x0000000297027221 */ /* 0x000fe80000010000 */
[----:B------:R-:W-:Y:S02]  /*98c0*/  FADD.FTZ R2, R133, R2 ;  /* 0x0000000285027221 */ /* 0x000fe40000010000 */
[C---:B------:R-:W-:Y:S03]  /*98d0*/  HMMA.16816.F32.BF16 R132, R112.reuse, R4, R60 ;  /* 0x000000047084723c */ /* 0x040fe6000004183c */
[----:B------:R-:W-:Y:S04]  /*98e0*/  FADD.FTZ R2, R150, R2 ;  /* 0x0000000296027221 */ /* 0x000fe80000010000 */
[----:B------:R-:W-:Y:S01]  /*98f0*/  FADD.FTZ R2, R146, R2 ;  /* 0x0000000292027221 */ /* 0x000fe20000010000 */
[----:B------:R-:W-:Y:S04]  /*9900*/  HMMA.16816.F32.BF16 R112, R112, R6, R64 ;  /* 0x000000067070723c */ /* 0x000fe80000041840 */
[----:B------:R-:W-:Y:S04]  /*9910*/  FADD.FTZ R0, R145, R2 ;  /* 0x0000000291007221 */ /* 0x000fe80000010000 */
[----:B------:R-:W-:Y:S04]  /*9920*/  FADD.FTZ R2, R119, R0 ;  /* 0x0000000077027221 */ /* 0x000fe80000010000 */
[----:B------:R-:W-:Y:S02]  /*9930*/  FADD.FTZ R0, R118, R3 ;  /* 0x0000000376007221 */ /* 0x000fe40000010000 */
[----:B------:R-:W-:Y:S02]  /*9940*/  FADD.FTZ R2, R149, R2 ;  /* 0x0000000295027221 */ /* 0x000fe40000010000 */
[----:B------:R-:W-:Y:S02]  /*9950*/  FADD.FTZ R0, R148, R0 ;  /* 0x0000000094007221 */ /* 0x000fe40000010000 */
[----:B------:R-:W-:Y:S01]  /*9960*/  IMAD.MOV.U32 R118, RZ, RZ, R116 ;  /* 0x000000ffff767224 */ /* 0x000fe200078e0074 */
[----:B------:R1:W-:Y:S01]  /*9970*/  STL [R1+0x4], R2 ;  /* 0x0000040201007387 */ /* 0x0003e20000100800 */
[----:B------:R-:W-:Y:S03]  /*9980*/  IMAD.MOV.U32 R3, RZ, RZ, R117 ;  /* 0x000000ffff037224 */ /* 0x000fe600078e0075 */
[----:B------:R1:W-:Y:S01]  /*9990*/  STL [R1+0x8], R0 ;  /* 0x0000080001007387 */ /* 0x0003e20000100800 */
[----:B---3--:R-:W-:Y:S01]  /*99a0*/  ISETP.GT.AND P0, PT, R229, R8, PT ;  /* 0x00000008e500720c */ /* 0x008fe20003f04270 */
[----:B------:R-:W-:Y:S11]  /*99b0*/  IMAD.MOV.U32 R229, RZ, RZ, R230 ;  /* 0x000000ffffe57224 */ /* 0x000ff600078e00e6 */
[----:B------:R-:W-:Y:S01]  /*99c0*/  @!UPT UIADD3 URZ, URZ, URZ, URZ ;  /* 0x0000003f3f3ff290 */ /* 0x000fe2000fffe03f */
[----:B-1----:R-:W-:-:S05]  /*99d0*/  @P0 BRA `(.L_x_71) ;  /* 0xffffbe2000000947 */ /* 0x002fca000383ffff */
.L_x_70:
[----:B-1----:R-:W2:Y:S02]  /*99e0*/  LDL R0, [R1] ;  /* 0x0000000001007983 */ /* 0x002ea40000100800 */
[----:B--2---:R-:W-:-:S13]  /*99f0*/  ISETP.GE.AND P0, PT, R230, R0, PT ;  /* 0x00000000e600720c */ /* 0x004fda0003f06270 */
[----:B------:R-:W-:Y:S05]  /*9a00*/  @!P0 BRA `(.L_x_72) ;  /* 0x000034b000008947 */ /* 0x000fea0003800000 */
[----:B------:R-:W-:Y:S02]  /*9a10*/  MOV R119, R116 ;  /* 0x0000007400777202 */ /* 0x000fe40000000f00 */
[----:B------:R-:W-:Y:S02]  /*9a20*/  MOV R118, R117 ;  /* 0x0000007500767202 */ /* 0x000fe40000000f00 */
.L_x_73:
[----:B------:R-:W2:Y:S01]  /*9a30*/  LDL.64 R154, [R1+0x18] ;  /* 0x00001800019a7983 */ /* 0x000ea20000100a00 */
[----:B------:R-:W-:Y:S04]  /*9a40*/  DEPBAR.LE SB0, 0x0 ;  /* 0x000080000000791a */ /* 0x000fe80000000000 */
[----:B------:R-:W-:Y:S01]  /*9a50*/  WARPSYNC 0xffffffff ;  /* 0xffffffff00007948 */ /* 0x000fe20003800000 */
[----:B------:R-:W3:Y:S01]  /*9a60*/  LDL R152, [R1+0x24] ;  /* 0x0000240001987983 */ /* 0x000ee20000100800 */
[----:B------:R-:W-:Y:S01]  /*9a70*/  SHF.R.S32.HI R0, RZ, 0x1f, R230 ;  /* 0x0000001fff007819 */ /* 0x000fe200000114e6 */
[----:B------:R-:W-:Y:S01]  /*9a80*/  IMAD.WIDE.U32 R2, R230, c[0x0][0x208], RZ ;  /* 0x00008200e6027a25 */ /* 0x000fe200078e00ff */
[----:B------:R-:W-:Y:S01]  /*9a90*/  MOV R232, 0x6 ;  /* 0x0000000600e87802 */ /* 0x000fe20000000f00 */
[----:B------:R-:W-:Y:S02]  /*9aa0*/  BAR.SYNC.DEFER_BLOCKING 0x0 ;  /* 0x0000000000007b1d */ /* 0x000fe40000010000 */
[----:B------:R-:W-:Y:S01]  /*9ab0*/  IMAD R0, R0, c[0x0][0x208], RZ ;  /* 0x0000820000007a24 */ /* 0x000fe200078e02ff */
[----:B------:R-:W-:Y:S03]  /*9ac0*/  SHF.L.U32 R116, R2, 0x7, RZ ;  /* 0x0000000702747819 */ /* 0x000fe600000006ff */
[----:B------:R-:W-:Y:S05]  /*9ad0*/  IMAD R0, R230, c[0x0][0x20c], R0 ;  /* 0x00008300e6007a24 */ /* 0x000fea00078e0200 */
[----:B------:R-:W-:Y:S04]  /*9ae0*/  IADD3 R0, R3, R0, RZ ;  /* 0x0000000003007210 */ /* 0x000fe80007ffe0ff */
[----:B------:R-:W-:Y:S01]  /*9af0*/  SHF.L.U64.HI R0, R2, 0x7, R0 ;  /* 0x0000000702007819 */ /* 0x000fe20000010200 */
[----:B------:R-:W1:Y:S08]  /*9b00*/  LDSM.16.M88.4 R8, [R201] ;  /* 0x00000000c908783b */ /* 0x000e700000000200 */
[----:B------:R-:W4:Y:S08]  /*9b10*/  LDSM.16.M88.4 R16, [R201+0x800] ;  /* 0x00080000c910783b */ /* 0x000f300000000200 */
[----:B------:R-:W5:Y:S08]  /*9b20*/  LDSM.16.M88.4 R24, [R201+0x1000] ;  /* 0x00100000c918783b */ /* 0x000f700000000200 */
[----:B------:R-:W3:Y:S04]  /*9b30*/  LDL R229, [R1] ;  /* 0x0000000001e57983 */ /* 0x000ee80000100800 */
[----:B------:R-:W5:Y:S08]  /*9b40*/  LDSM.16.M88.4 R32, [R201+0x1800] ;  /* 0x00180000c920783b */ /* 0x000f700000000200 */
[----:B------:R-:W3:Y:S01]  /*9b50*/  LDL.64 R234, [R1+0x10] ;  /* 0x0000100001ea7983 */ /* 0x000ee20000100a00 */
[C---:B-1----:R-:W-:Y:S05]  /*9b60*/  HMMA.16816.F32.BF16 R4, R136.reuse, R8, RZ ;  /* 0x000000088804723c */ /* 0x042fea00000418ff */
[----:B------:R-:W1:Y:S03]  /*9b70*/  LDSM.16.M88.4 R40, [R201+0x2000] ;  /* 0x00200000c928783b */ /* 0x000e660000000200 */
[C---:B------:R-:W-:Y:S05]  /*9b80*/  HMMA.16816.F32.BF16 R8, R136.reuse, R10, RZ ;  /* 0x0000000a8808723c */ /* 0x040fea00000418ff */
[----:B------:R-:W3:Y:S04]  /*9b90*/  LDL R233, [R1+0x20] ;  /* 0x0000200001e97983 */ /* 0x000ee80000100800 */
[----:B------:R-:W1:Y:S01]  /*9ba0*/  LDSM.16.M88.4 R48, [R201+0x2800] ;  /* 0x00280000c930783b */ /* 0x000e620000000200 */
[C---:B----4-:R-:W-:Y:S07]  /*9bb0*/  HMMA.16816.F32.BF16 R12, R136.reuse, R16, RZ ;  /* 0x00000010880c723c */ /* 0x050fee00000418ff */
[----:B------:R-:W4:Y:S01]  /*9bc0*/  LDSM.16.M88.4 R56, [R201+0x3000] ;  /* 0x00300000c938783b */ /* 0x000f220000000200 */
[C---:B------:R-:W-:Y:S07]  /*9bd0*/  HMMA.16816.F32.BF16 R16, R136.reuse, R18, RZ ;  /* 0x000000128810723c */ /* 0x040fee00000418ff */
[----:B------:R-:W4:Y:S01]  /*9be0*/  LDSM.16.M88.4 R64, [R201+0x3800] ;  /* 0x00380000c940783b */ /* 0x000f220000000200 */
[C---:B-----5:R-:W-:Y:S07]  /*9bf0*/  HMMA.16816.F32.BF16 R20, R136.reuse, R24, RZ ;  /* 0x000000188814723c */ /* 0x060fee00000418ff */
[----:B------:R-:W5:Y:S01]  /*9c00*/  LDSM.16.M88.4 R144, [R207] ;  /* 0x00000000cf90783b */ /* 0x000f620000000200 */
[C---:B------:R-:W-:Y:S07]  /*9c10*/  HMMA.16816.F32.BF16 R24, R136.reuse, R26, RZ ;  /* 0x0000001a8818723c */ /* 0x040fee00000418ff */
[----:B------:R-:W4:Y:S01]  /*9c20*/  LDSM.16.M88.4 R148, [R222] ;  /* 0x00000000de94783b */ /* 0x000f220000000200 */
[C---:B------:R-:W-:Y:S07]  /*9c30*/  HMMA.16816.F32.BF16 R28, R136.reuse, R32, RZ ;  /* 0x00000020881c723c */ /* 0x040fee00000418ff */
[----:B------:R-:W-:Y:S01]  /*9c40*/  LDSM.16.M88.4 R156, [R219] ;  /* 0x00000000db9c783b */ /* 0x000fe20000000200 */
[C---:B------:R-:W-:Y:S07]  /*9c50*/  HMMA.16816.F32.BF16 R32, R136.reuse, R34, RZ ;  /* 0x000000228820723c */ /* 0x040fee00000418ff */
[----:B------:R-:W-:Y:S01]  /*9c60*/  LDSM.16.M88.4 R160, [R218] ;  /* 0x00000000daa0783b */ /* 0x000fe20000000200 */
[C---:B-1----:R-:W-:Y:S07]  /*9c70*/  HMMA.16816.F32.BF16 R36, R136.reuse, R40, RZ ;  /* 0x000000288824723c */ /* 0x042fee00000418ff */
[----:B------:R-:W-:Y:S01]  /*9c80*/  LDSM.16.M88.4 R164, [R217] ;  /* 0x00000000d9a4783b */ /* 0x000fe20000000200 */
[C---:B------:R-:W-:Y:S07]  /*9c90*/  HMMA.16816.F32.BF16 R40, R136.reuse, R42, RZ ;  /* 0x0000002a8828723c */ /* 0x040fee00000418ff */
[----:B------:R-:W-:Y:S01]  /*9ca0*/  LDSM.16.M88.4 R176, [R216] ;  /* 0x00000000d8b0783b */ /* 0x000fe20000000200 */
[C---:B------:R-:W-:Y:S08]  /*9cb0*/  HMMA.16816.F32.BF16 R44, R136.reuse, R48, RZ ;  /* 0x00000030882c723c */ /* 0x040ff000000418ff */
[C---:B------:R-:W-:Y:S08]  /*9cc0*/  HMMA.16816.F32.BF16 R48, R136.reuse, R50, RZ ;  /* 0x000000328830723c */ /* 0x040ff000000418ff */
[C---:B----4-:R-:W-:Y:S08]  /*9cd0*/  HMMA.16816.F32.BF16 R52, R136.reuse, R56, RZ ;  /* 0x000000388834723c */ /* 0x050ff000000418ff */
[C---:B------:R-:W-:Y:S08]  /*9ce0*/  HMMA.16816.F32.BF16 R56, R136.reuse, R58, RZ ;  /* 0x0000003a8838723c */ /* 0x040ff000000418ff */
[C---:B------:R-:W-:Y:S08]  /*9cf0*/  HMMA.16816.F32.BF16 R60, R136.reuse, R64, RZ ;  /* 0x00000040883c723c */ /* 0x040ff000000418ff */
[----:B------:R-:W-:Y:S08]  /*9d00*/  HMMA.16816.F32.BF16 R64, R136, R66, RZ ;  /* 0x000000428840723c */ /* 0x000ff000000418ff */
[C---:B-----5:R-:W-:Y:S08]  /*9d10*/  HMMA.16816.F32.BF16 R4, R140.reuse, R144, R4 ;  /* 0x000000908c04723c */ /* 0x060ff00000041804 */
[C---:B------:R-:W-:Y:S01]  /*9d20*/  HMMA.16816.F32.BF16 R8, R140.reuse, R146, R8 ;  /* 0x000000928c08723c */ /* 0x040fe20000041808 */
[----:B------:R-:W1:Y:S07]  /*9d30*/  LDSM.16.M88.4 R144, [R221] ;  /* 0x00000000dd90783b */ /* 0x000e6e0000000200 */
[C---:B------:R-:W-:Y:S08]  /*9d40*/  HMMA.16816.F32.BF16 R12, R140.reuse, R148, R12 ;  /* 0x000000948c0c723c */ /* 0x040ff0000004180c */
[C---:B------:R-:W-:Y:S08]  /*9d50*/  HMMA.16816.F32.BF16 R16, R140.reuse, R150, R16 ;  /* 0x000000968c10723c */ /* 0x040ff00000041810 */
[C---:B-1----:R-:W-:Y:S08]  /*9d60*/  HMMA.16816.F32.BF16 R20, R140.reuse, R144, R20 ;  /* 0x000000908c14723c */ /* 0x042ff00000041814 */
[C---:B------:R-:W-:Y:S04]  /*9d70*/  HMMA.16816.F32.BF16 R24, R140.reuse, R146, R24 ;  /* 0x000000928c18723c */ /* 0x040fe80000041818 */
[C---:B--2---:R-:W-:Y:S02]  /*9d80*/  IADD3 R3, P6, R116.reuse, R154, RZ ;  /* 0x0000009a74037210 */ /* 0x044fe40007fde0ff */
[----:B------:R-:W-:Y:S02]  /*9d90*/  IADD3 R116, P4, P1, R116, 0x40, R154 ;  /* 0x0000004074747810 */ /* 0x000fe4000799e09a */
[C---:B------:R-:W-:Y:S04]  /*9da0*/  LEA R2, P5, R3.reuse, c[0x0][0x1f8], 0x1 ;  /* 0x00007e0003027a11 */ /* 0x040fe800078a08ff */
[C---:B---3--:R-:W-:Y:S02]  /*9db0*/  IADD3.X R117, R0.reuse, R152, RZ, P6, !PT ;  /* 0x0000009800757210 */ /* 0x048fe400037fe4ff */
[----:B------:R-:W-:Y:S02]  /*9dc0*/  IADD3.X R0, R0, RZ, R152, P4, P1 ;  /* 0x000000ff00007210 */ /* 0x000fe400027e2498 */
[----:B------:R-:W1:Y:S01]  /*9dd0*/  LDSM.16.M88.4 R152, [R220] ;  /* 0x00000000dc98783b */ /* 0x000e620000000200 */
[----:B------:R-:W-:Y:S02]  /*9de0*/  LEA.HI.X R3, R3, c[0x0][0x1fc], R117, 0x1, P5 ;  /* 0x00007f0003037a11 */ /* 0x000fe400028f0c75 */
[C---:B------:R-:W-:Y:S04]  /*9df0*/  LEA R180, P0, R116.reuse, c[0x0][0x1f8], 0x1 ;  /* 0x00007e0074b47a11 */ /* 0x040fe800078008ff */
[----:B------:R-:W-:Y:S01]  /*9e00*/  LEA.HI.X R181, R116, c[0x0][0x1fc], R0, 0x1, P0 ;  /* 0x00007f0074b57a11 */ /* 0x000fe200000f0c00 */
[----:B------:R-:W-:Y:S01]  /*9e10*/  @!PT LDS RZ, [RZ] ;  /* 0x00000000fffff984 */ /* 0x000fe20000000800 */
[----:B------:R-:W-:Y:S01]  /*9e20*/  @!PT LDS RZ, [RZ] ;  /* 0x00000000fffff984 */ /* 0x000fe20000000800 */
[----:B------:R-:W-:Y:S01]  /*9e30*/  @!PT LDS RZ, [RZ] ;  /* 0x00000000fffff984 */ /* 0x000fe20000000800 */
[----:B------:R2:W-:Y:S01]  /*9e40*/  LDGSTS.E.BYPASS.LTC128B.128 [R228+0x100], [R2.64], !P3 ;  /* 0x0010000002e47fae */ /* 0x0005e2000d901d46 */
[----:B------:R-:W-:Y:S04]  /*9e50*/  MOV R0, c[0x0][0x208] ;  /* 0x0000820000007a02 */ /* 0x000fe80000000f00 */
[C---:B------:R-:W-:Y:S02]  /*9e60*/  SHF.L.U32 R148, R0.reuse, 0x6, RZ ;  /* 0x0000000600947819 */ /* 0x040fe400000006ff */
[----:B------:R-:W-:Y:S01]  /*9e70*/  SHF.L.U64.HI R0, R0, R232, c[0x0][0x20c] ;  /* 0x0000830000007619 */ /* 0x000fe200000102e8 */
[----:B------:R3:W-:Y:S01]  /*9e80*/  LDGSTS.E.BYPASS.LTC128B.128 [R228+0x4100], [R180.64], !P2 ;  /* 0x04100000b4e47fae */ /* 0x0007e2000d101d46 */
[----:B------:R-:W-:Y:S04]  /*9e90*/  IADD3 R116, P0, R2, R148, RZ ;  /* 0x0000009402747210 */ /* 0x000fe80007f1e0ff */
[----:B------:R-:W-:Y:S05]  /*9ea0*/  IADD3.X R117, R3, R0, RZ, P0, !PT ;  /* 0x0000000003757210 */ /* 0x000fea00007fe4ff */
[----:B------:R4:W-:Y:S08]  /*9eb0*/  LDGSTS.E.BYPASS.LTC128B.128 [R228+0x1100], [R116.64], !P3 ;  /* 0x0110000074e47fae */ /* 0x0009f0000d901d46 */
[----:B------:R4:W-:Y:S01]  /*9ec0*/  LDGSTS.E.BYPASS.LTC128B.128 [R228+0x5100], [R116.64+0x80], !P2 ;  /* 0x0510008074e47fae */ /* 0x0009e2000d101d46 */
[----:B--2---:R-:W-:Y:S04]  /*9ed0*/  IADD3 R2, P1, R116, R148, RZ ;  /* 0x0000009474027210 */ /* 0x004fe80007f3e0ff */
[----:B------:R-:W-:Y:S01]  /*9ee0*/  IADD3.X R3, R117, R0, RZ, P1, !PT ;  /* 0x0000000075037210 */ /* 0x000fe20000ffe4ff */
[C---:B-1----:R-:W-:Y:S03]  /*9ef0*/  HMMA.16816.F32.BF16 R28, R140.reuse, R152, R28 ;  /* 0x000000988c1c723c */ /* 0x042fe6000004181c */
[----:B------:R-:W-:Y:S01]  /*9f00*/  IADD3 R148, P0, R2, R148, RZ ;  /* 0x0000009402947210 */ /* 0x000fe20007f1e0ff */
[----:B------:R1:W-:Y:S03]  /*9f10*/  LDGSTS.E.BYPASS.LTC128B.128 [R228+0x2100], [R2.64], !P3 ;  /* 0x0210000002e47fae */ /* 0x0003e6000d901d46 */
[----:B------:R-:W-:Y:S01]  /*9f20*/  IADD3.X R149, R3, R0, RZ, P0, !PT ;  /* 0x0000000003957210 */ /* 0x000fe200007fe4ff */
[C---:B------:R-:W-:Y:S03]  /*9f30*/  HMMA.16816.F32.BF16 R32, R140.reuse, R154, R32 ;  /* 0x0000009a8c20723c */ /* 0x040fe60000041820 */
[C---:B------:R-:W-:Y:S01]  /*9f40*/  ISETP.GT.AND P0, PT, R230.reuse, R229, PT ;  /* 0x000000e5e600720c */ /* 0x040fe20003f04270 */
[----:B------:R1:W-:Y:S01]  /*9f50*/  LDGSTS.E.BYPASS.LTC128B.128 [R228+0x6100], [R2.64+0x80], !P2 ;  /* 0x0610008002e47fae */ /* 0x0003e2000d101d46 */
[----:B------:R-:W-:Y:S03]  /*9f60*/  IADD3 R230, R230, -0x1, RZ ;  /* 0xffffffffe6e67810 */ /* 0x000fe60007ffe0ff */
[C---:B------:R-:W-:Y:S04]  /*9f70*/  HMMA.16816.F32.BF16 R36, R140.reuse, R156, R36 ;  /* 0x0000009c8c24723c */ /* 0x040fe80000041824 */
[----:B------:R2:W-:Y:S04]  /*9f80*/  LDGSTS.E.BYPASS.LTC128B.128 [R228+0x3100], [R148.64], !P3 ;  /* 0x0310000094e47fae */ /* 0x0005e8000d901d46 */
[C---:B------:R-:W-:Y:S04]  /*9f90*/  HMMA.16816.F32.BF16 R40, R140.reuse, R158, R40 ;  /* 0x0000009e8c28723c */ /* 0x040fe80000041828 */
[----:B------:R2:W-:Y:S04]  /*9fa0*/  LDGSTS.E.BYPASS.LTC128B.128 [R228+0x7100], [R148.64+0x80], !P2 ;  /* 0x0710008094e47fae */ /* 0x0005e8000d101d46 */
[C---:B------:R-:W-:Y:S04]  /*9fb0*/  HMMA.16816.F32.BF16 R44, R140.reuse, R160, R44 ;  /* 0x000000a08c2c723c */ /* 0x040fe8000004182c */
[----:B---3--:R-:W3:Y:S04]  /*9fc0*/  LDSM.16.M88.4 R180, [R205] ;  /* 0x00000000cdb4783b */ /* 0x008ee80000000200 */
[C---:B------:R-:W-:Y:S04]  /*9fd0*/  HMMA.16816.F32.BF16 R48, R140.reuse, R162, R48 ;  /* 0x000000a28c30723c */ /* 0x040fe80000041830 */
[----:B------:R-:W0:Y:S04]  /*9fe0*/  LDGDEPBAR ;  /* 0x00000000000079af */ /* 0x000e280000000000 */
[C---:B------:R-:W-:Y:S04]  /*9ff0*/  HMMA.16816.F32.BF16 R52, R140.reuse, R164, R52 ;  /* 0x000000a48c34723c */ /* 0x040fe80000041834 */
[----:B------:R-:W-:Y:S04]  /*a000*/  LDSM.16.M88.4 R144, [R205+0x1000] ;  /* 0x00100000cd90783b */ /* 0x000fe80000000200 */
[C---:B------:R-:W-:Y:S04]  /*a010*/  HMMA.16816.F32.BF16 R56, R140.reuse, R166, R56 ;  /* 0x000000a68c38723c */ /* 0x040fe80000041838 */
[----:B--2---:R-:W2:Y:S04]  /*a020*/  LDSM.16.M88.4 R148, [R205+0x800] ;  /* 0x00080000cd94783b */ /* 0x004ea80000000200 */
[C---:B------:R-:W-:Y:S04]  /*a030*/  HMMA.16816.F32.BF16 R60, R140.reuse, R176, R60 ;  /* 0x000000b08c3c723c */ /* 0x040fe8000004183c */
[----:B------:R-:W5:Y:S04]  /*a040*/  LDSM.16.M88.4 R152, [R205+0x1800] ;  /* 0x00180000cd98783b */ /* 0x000f680000000200 */
[----:B------:R-:W-:Y:S04]  /*a050*/  HMMA.16816.F32.BF16 R64, R140, R178, R64 ;  /* 0x000000b28c40723c */ /* 0x000fe80000041840 */
[----:B------:R-:W1:Y:S04]  /*a060*/  LDSM.16.M88.4 R156, [R205+0x2000] ;  /* 0x00200000cd9c783b */ /* 0x000e680000000200 */
[C---:B---3--:R-:W-:Y:S04]  /*a070*/  HMMA.16816.F32.BF16 R4, R168.reuse, R180, R4 ;  /* 0x000000b4a804723c */ /* 0x048fe80000041804 */
[----:B------:R-:W-:Y:S04]  /*a080*/  LDSM.16.M88.4 R160, [R205+0x3800] ;  /* 0x00380000cda0783b */ /* 0x000fe80000000200 */
[C---:B------:R-:W-:Y:S04]  /*a090*/  HMMA.16816.F32.BF16 R8, R168.reuse, R182, R8 ;  /* 0x000000b6a808723c */ /* 0x040fe80000041808 */
[----:B------:R-:W-:Y:S04]  /*a0a0*/  LDSM.16.M88.4 R164, [R202] ;  /* 0x00000000caa4783b */ /* 0x000fe80000000200 */
[C---:B--2---:R-:W-:Y:S04]  /*a0b0*/  HMMA.16816.F32.BF16 R12, R168.reuse, R148, R12 ;  /* 0x00000094a80c723c */ /* 0x044fe8000004180c */
[----:B------:R-:W-:Y:S04]  /*a0c0*/  LDSM.16.M88.4 R176, [R202+0x800] ;  /* 0x00080000cab0783b */ /* 0x000fe80000000200 */
[C---:B------:R-:W-:Y:S04]  /*a0d0*/  HMMA.16816.F32.BF16 R16, R168.reuse, R150, R16 ;  /* 0x00000096a810723c */ /* 0x040fe80000041810 */
[----:B------:R-:W2:Y:S04]  /*a0e0*/  LDSM.16.M88.4 R148, [R205+0x2800] ;  /* 0x00280000cd94783b */ /* 0x000ea80000000200 */
[C---:B------:R-:W-:Y:S04]  /*a0f0*/  HMMA.16816.F32.BF16 R20, R168.reuse, R144, R20 ;  /* 0x00000090a814723c */ /* 0x040fe80000041814 */
[----:B------:R-:W-:Y:S04]  /*a100*/  LDSM.16.M88.4 R180, [R201+0x6800] ;  /* 0x00680000c9b4783b */ /* 0x000fe80000000200 */
[C---:B------:R-:W-:Y:S04]  /*a110*/  HMMA.16816.F32.BF16 R24, R168.reuse, R146, R24 ;  /* 0x00000092a818723c */ /* 0x040fe80000041818 */
[----:B------:R-:W3:Y:S04]  /*a120*/  LDSM.16.M88.4 R144, [R205+0x3000] ;  /* 0x00300000cd90783b */ /* 0x000ee80000000200 */
[C---:B-----5:R-:W-:Y:S08]  /*a130*/  HMMA.16816.F32.BF16 R28, R168.reuse, R152, R28 ;  /* 0x00000098a81c723c */ /* 0x060ff0000004181c */
[C---:B------:R-:W-:Y:S01]  /*a140*/  HMMA.16816.F32.BF16 R32, R168.reuse, R154, R32 ;  /* 0x0000009aa820723c */ /* 0x040fe20000041820 */
[----:B------:R-:W5:Y:S07]  /*a150*/  LDSM.16.M88.4 R152, [R202+0x1000] ;  /* 0x00100000ca98783b */ /* 0x000f6e0000000200 */
        /* <DEDUP_REMOVED lines=32> */
[----:B------:R-:W2:Y:S07]  /*a360*/  LDSM.16.M88.4 R160, [R201+0x7000] ;  /* 0x00700000c9a0783b */ /* 0x000eae0000000200 */
[C---:B-----5:R-:W-:Y:S08]  /*a370*/  HMMA.16816.F32.BF16 R60, R172.reuse, R152, R60 ;  /* 0x00000098ac3c723c */ /* 0x060ff0000004183c */
[----:B------:R-:W-:Y:S01]  /*a380*/  HMMA.16816.F32.BF16 R64, R172, R154, R64 ;  /* 0x0000009aac40723c */ /* 0x000fe20000041840 */
[----:B------:R-:W5:Y:S07]  /*a390*/  LDSM.16.M88.4 R152, [R201+0x7800] ;  /* 0x00780000c998783b */ /* 0x000f6e0000000200 */
[C---:B-1----:R-:W-:Y:S08]  /*a3a0*/  HMMA.16816.F32.BF16 R4, R184.reuse, R156, R4 ;  /* 0x0000009cb804723c */ /* 0x042ff00000041804 */
[C---:B------:R-:W-:Y:S01]  /*a3b0*/  HMMA.16816.F32.BF16 R8, R184.reuse, R158, R8 ;  /* 0x0000009eb808723c */ /* 0x040fe20000041808 */
[----:B------:R-:W1:Y:S07]  /*a3c0*/  LDSM.16.M88.4 R156, [R215] ;  /* 0x00000000d79c783b */ /* 0x000e6e0000000200 */
[C---:B------:R-:W-:Y:S08]  /*a3d0*/  HMMA.16816.F32.BF16 R12, R184.reuse, R164, R12 ;  /* 0x000000a4b80c723c */ /* 0x040ff0000004180c */
[C---:B------:R-:W-:Y:S01]  /*a3e0*/  HMMA.16816.F32.BF16 R16, R184.reuse, R166, R16 ;  /* 0x000000a6b810723c */ /* 0x040fe20000041810 */
[----:B------:R-:W1:Y:S07]  /*a3f0*/  LDSM.16.M88.4 R164, [R214] ;  /* 0x00000000d6a4783b */ /* 0x000e6e0000000200 */
[C---:B--2---:R-:W-:Y:S08]  /*a400*/  HMMA.16816.F32.BF16 R20, R184.reuse, R148, R20 ;  /* 0x00000094b814723c */ /* 0x044ff00000041814 */
[C---:B------:R-:W-:Y:S01]  /*a410*/  HMMA.16816.F32.BF16 R24, R184.reuse, R150, R24 ;  /* 0x00000096b818723c */ /* 0x040fe20000041818 */
[----:B------:R-:W-:Y:S07]  /*a420*/  LDSM.16.M88.4 R148, [R212] ;  /* 0x00000000d494783b */ /* 0x000fee0000000200 */
[C---:B---3--:R-:W-:Y:S08]  /*a430*/  HMMA.16816.F32.BF16 R28, R184.reuse, R144, R28 ;  /* 0x00000090b81c723c */ /* 0x048ff0000004181c */
[C---:B------:R-:W-:Y:S01]  /*a440*/  HMMA.16816.F32.BF16 R32, R184.reuse, R146, R32 ;  /* 0x00000092b820723c */ /* 0x040fe20000041820 */
[----:B------:R-:W2:Y:S07]  /*a450*/  LDSM.16.M88.4 R144, [R213] ;  /* 0x00000000d590783b */ /* 0x000eae0000000200 */
[C---:B------:R-:W-:Y:S08]  /*a460*/  HMMA.16816.F32.BF16 R36, R184.reuse, R176, R36 ;  /* 0x000000b0b824723c */ /* 0x040ff00000041824 */
[C---:B------:R-:W-:Y:S01]  /*a470*/  HMMA.16816.F32.BF16 R40, R184.reuse, R178, R40 ;  /* 0x000000b2b828723c */ /* 0x040fe20000041828 */
[----:B------:R-:W3:Y:S07]  /*a480*/  LDSM.16.M88.4 R176, [R211] ;  /* 0x00000000d3b0783b */ /* 0x000eee0000000200 */
[C---:B------:R-:W-:Y:S08]  /*a490*/  HMMA.16816.F32.BF16 R44, R184.reuse, R180, R44 ;  /* 0x000000b4b82c723c */ /* 0x040ff0000004182c */
[C---:B------:R-:W-:Y:S01]  /*a4a0*/  HMMA.16816.F32.BF16 R48, R184.reuse, R182, R48 ;  /* 0x000000b6b830723c */ /* 0x040fe20000041830 */
[----:B------:R-:W-:Y:S07]  /*a4b0*/  LDSM.16.M88.4 R180, [R205+0x7000] ;  /* 0x00700000cdb4783b */ /* 0x000fee0000000200 */
[C---:B------:R-:W-:Y:S08]  /*a4c0*/  HMMA.16816.F32.BF16 R52, R184.reuse, R160, R52 ;  /* 0x000000a0b834723c */ /* 0x040ff00000041834 */
[C---:B------:R-:W-:Y:S01]  /*a4d0*/  HMMA.16816.F32.BF16 R56, R184.reuse, R162, R56 ;  /* 0x000000a2b838723c */ /* 0x040fe20000041838 */
[----:B------:R-:W2:Y:S07]  /*a4e0*/  LDSM.16.M88.4 R160, [R210] ;  /* 0x00000000d2a0783b */ /* 0x000eae0000000200 */
[C---:B-----5:R-:W-:Y:S08]  /*a4f0*/  HMMA.16816.F32.BF16 R60, R184.reuse, R152, R60 ;  /* 0x00000098b83c723c */ /* 0x060ff0000004183c */
[----:B------:R-:W-:Y:S01]  /*a500*/  HMMA.16816.F32.BF16 R64, R184, R154, R64 ;  /* 0x0000009ab840723c */ /* 0x000fe20000041840 */
[----:B------:R-:W5:Y:S07]  /*a510*/  LDSM.16.M88.4 R152, [R209] ;  /* 0x00000000d198783b */ /* 0x000f6e0000000200 */
[C---:B-1----:R-:W-:Y:S08]  /*a520*/  HMMA.16816.F32.BF16 R4, R188.reuse, R156, R4 ;  /* 0x0000009cbc04723c */ /* 0x042ff00000041804 */
[C---:B------:R-:W-:Y:S01]  /*a530*/  HMMA.16816.F32.BF16 R8, R188.reuse, R158, R8 ;  /* 0x0000009ebc08723c */ /* 0x040fe20000041808 */
[----:B------:R-:W1:Y:S07]  /*a540*/  LDSM.16.M88.4 R156, [R208] ;  /* 0x00000000d09c783b */ /* 0x000e6e0000000200 */
[C---:B------:R-:W-:Y:S08]  /*a550*/  HMMA.16816.F32.BF16 R12, R188.reuse, R164, R12 ;  /* 0x000000a4bc0c723c */ /* 0x040ff0000004180c */
[C---:B------:R-:W-:Y:S01]  /*a560*/  HMMA.16816.F32.BF16 R16, R188.reuse, R166, R16 ;  /* 0x000000a6bc10723c */ /* 0x040fe20000041810 */
[----:B------:R-:W-:Y:S07]  /*a570*/  LDSM.16.M88.4 R164, [R205+0x5000] ;  /* 0x00500000cda4783b */ /* 0x000fee0000000200 */
        /* <DEDUP_REMOVED lines=8> */
[----:B------:R-:W-:Y:S07]  /*a600*/  LDSM.16.M88.4 R176, [R205+0x6800] ;  /* 0x00680000cdb0783b */ /* 0x000fee0000000200 */
[C---:B------:R-:W-:Y:S08]  /*a610*/  HMMA.16816.F32.BF16 R44, R188.reuse, R160, R44 ;  /* 0x000000a0bc2c723c */ /* 0x040ff0000004182c */
[C---:B------:R-:W-:Y:S01]  /*a620*/  HMMA.16816.F32.BF16 R48, R188.reuse, R162, R48 ;  /* 0x000000a2bc30723c */ /* 0x040fe20000041830 */
[----:B------:R-:W3:Y:S07]  /*a630*/  LDSM.16.M88.4 R160, [R205+0x5800] ;  /* 0x00580000cda0783b */ /* 0x000eee0000000200 */
[C---:B-----5:R-:W-:Y:S08]  /*a640*/  HMMA.16816.F32.BF16 R52, R188.reuse, R152, R52 ;  /* 0x00000098bc34723c */ /* 0x060ff00000041834 */
[C---:B------:R-:W-:Y:S01]  /*a650*/  HMMA.16816.F32.BF16 R56, R188.reuse, R154, R56 ;  /* 0x0000009abc38723c */ /* 0x040fe20000041838 */
[----:B------:R-:W5:Y:S07]  /*a660*/  LDSM.16.M88.4 R152, [R205+0x6000] ;  /* 0x00600000cd98783b */ /* 0x000f6e0000000200 */
[C---:B-1----:R-:W-:Y:S08]  /*a670*/  HMMA.16816.F32.BF16 R60, R188.reuse, R156, R60 ;  /* 0x0000009cbc3c723c */ /* 0x042ff0000004183c */
[----:B------:R-:W-:Y:S01]  /*a680*/  HMMA.16816.F32.BF16 R64, R188, R158, R64 ;  /* 0x0000009ebc40723c */ /* 0x000fe20000041840 */
[----:B------:R-:W1:Y:S07]  /*a690*/  LDSM.16.M88.4 R156, [R205+0x7800] ;  /* 0x00780000cd9c783b */ /* 0x000e6e0000000200 */
[C---:B--2---:R-:W-:Y:S08]  /*a6a0*/  HMMA.16816.F32.BF16 R4, R192.reuse, R144, R4 ;  /* 0x00000090c004723c */ /* 0x044ff00000041804 */
[C---:B------:R-:W-:Y:S01]  /*a6b0*/  HMMA.16816.F32.BF16 R8, R192.reuse, R146, R8 ;  /* 0x00000092c008723c */ /* 0x040fe20000041808 */
[----:B------:R-:W2:Y:S07]  /*a6c0*/  LDSM.16.M88.4 R144, [R202+0x4000] ;  /* 0x00400000ca90783b */ /* 0x000eae0000000200 */
[C---:B------:R-:W-:Y:S08]  /*a6d0*/  HMMA.16816.F32.BF16 R12, R192.reuse, R148, R12 ;  /* 0x00000094c00c723c */ /* 0x040ff0000004180c */
[C---:B------:R-:W-:Y:S01]  /*a6e0*/  HMMA.16816.F32.BF16 R16, R192.reuse, R150, R16 ;  /* 0x00000096c010723c */ /* 0x040fe20000041810 */
[----:B------:R-:W1:Y:S07]  /*a6f0*/  LDSM.16.M88.4 R148, [R202+0x4800] ;  /* 0x00480000ca94783b */ /* 0x000e6e0000000200 */
[C---:B------:R-:W-:Y:S08]  /*a700*/  HMMA.16816.F32.BF16 R20, R192.reuse, R164, R20 ;  /* 0x000000a4c014723c */ /* 0x040ff00000041814 */
[C---:B------:R-:W-:Y:S08]  /*a710*/  HMMA.16816.F32.BF16 R24, R192.reuse, R166, R24 ;  /* 0x000000a6c018723c */ /* 0x040ff00000041818 */
[C---:B---3--:R-:W-:Y:S08]  /*a720*/  HMMA.16816.F32.BF16 R28, R192.reuse, R160, R28 ;  /* 0x000000a0c01c723c */ /* 0x048ff0000004181c */
[C---:B------:R-:W-:Y:S08]  /*a730*/  HMMA.16816.F32.BF16 R32, R192.reuse, R162, R32 ;  /* 0x000000a2c020723c */ /* 0x040ff00000041820 */
[C---:B-----5:R-:W-:Y:S08]  /*a740*/  HMMA.16816.F32.BF16 R36, R192.reuse, R152, R36 ;  /* 0x00000098c024723c */ /* 0x060ff00000041824 */
        /* <DEDUP_REMOVED lines=14> */
[----:B------:R-:W5:Y:S03]  /*a830*/  LDSM.16.M88.4 R148, [R202+0x6800] ;  /* 0x00680000ca94783b */ /* 0x000f660000000200 */
[----:B------:R-:W-:Y:S02]  /*a840*/  FMNMX.FTZ R0, R4, R118, !PT ;  /* 0x0000007604007209 */ /* 0x000fe40007810000 */
[----:B------:R-:W-:Y:S02]  /*a850*/  FMNMX.FTZ R2, R6, R119, !PT ;  /* 0x0000007706027209 */ /* 0x000fe40007810000 */
[C---:B---3--:R-:W-:Y:S04]  /*a860*/  HMMA.16816.F32.BF16 R20, R196.reuse, R152, R20 ;  /* 0x00000098c414723c */ /* 0x048fe80000041814 */
[----:B------:R-:W-:Y:S02]  /*a870*/  FMNMX.FTZ R0, R5, R0, !PT ;  /* 0x0000000005007209 */ /* 0x000fe40007810000 */
[----:B------:R-:W-:Y:S02]  /*a880*/  FMNMX.FTZ R2, R7, R2, !PT ;  /* 0x0000000207027209 */ /* 0x000fe40007810000 */
[C---:B------:R-:W-:Y:S01]  /*a890*/  HMMA.16816.F32.BF16 R24, R196.reuse, R154, R24 ;  /* 0x0000009ac418723c */ /* 0x040fe20000041818 */
[----:B------:R-:W3:Y:S03]  /*a8a0*/  LDSM.16.M88.4 R152, [R202+0x7000] ;  /* 0x00700000ca98783b */ /* 0x000ee60000000200 */
[----:B------:R-:W-:Y:S02]  /*a8b0*/  FMNMX.FTZ R0, R8, R0, !PT ;  /* 0x0000000008007209 */ /* 0x000fe40007810000 */
[----:B------:R-:W-:Y:S02]  /*a8c0*/  FMNMX.FTZ R2, R10, R2, !PT ;  /* 0x000000020a027209 */ /* 0x000fe40007810000 */
[C---:B-1----:R-:W-:Y:S04]  /*a8d0*/  HMMA.16816.F32.BF16 R28, R196.reuse, R156, R28 ;  /* 0x0000009cc41c723c */ /* 0x042fe8000004181c */
        /* <DEDUP_REMOVED lines=9> */
[----:B------:R-:W1:Y:S01]  /*a970*/  LDSM.16.M88.4 R144, [R202+0x7800] ;  /* 0x00780000ca90783b */ /* 0x000e620000000200 */
[----:B------:R-:W-:Y:S04]  /*a980*/  DEPBAR.LE SB0, 0x0 ;  /* 0x000080000000791a */ /* 0x000fe80000000000 */
[----:B------:R-:W-:Y:S02]  /*a990*/  FMNMX.FTZ R0, R16, R0, !PT ;  /* 0x0000000010007209 */ /* 0x000fe40007810000 */
[C---:B-----5:R-:W-:Y:S01]  /*a9a0*/  HMMA.16816.F32.BF16 R44, R196.reuse, R148, R44 ;  /* 0x00000094c42c723c */ /* 0x060fe2000004182c */
[----:B------:R-:W-:Y:S04]  /*a9b0*/  BAR.SYNC.DEFER_BLOCKING 0x0 ;  /* 0x0000000000007b1d */ /* 0x000fe80000010000 */
[----:B------:R-:W-:Y:S02]  /*a9c0*/  FMNMX.FTZ R0, R17, R0, !PT ;  /* 0x0000000011007209 */ /* 0x000fe40007810000 */
[----:B------:R-:W-:Y:S01]  /*a9d0*/  FMNMX.FTZ R2, R18, R2, !PT ;  /* 0x0000000212027209 */ /* 0x000fe20007810000 */
[C---:B------:R-:W-:Y:S04]  /*a9e0*/  HMMA.16816.F32.BF16 R48, R196.reuse, R150, R48 ;  /* 0x00000096c430723c */ /* 0x040fe80000041830 */
[----:B------:R-:W-:Y:S02]  /*a9f0*/  FMNMX.FTZ R0, R20, R0, !PT ;  /* 0x0000000014007209 */ /* 0x000fe40007810000 */
[----:B------:R-:W-:Y:S02]  /*aa00*/  FMNMX.FTZ R2, R19, R2, !PT ;  /* 0x0000000213027209 */ /* 0x000fe40007810000 */
[C---:B---3--:R-:W-:Y:S04]  /*aa10*/  HMMA.16816.F32.BF16 R52, R196.reuse, R152, R52 ;  /* 0x00000098c434723c */ /* 0x048fe80000041834 */
[----:B------:R-:W-:Y:S02]  /*aa20*/  FMNMX.FTZ R0, R21, R0, !PT ;  /* 0x0000000015007209 */ /* 0x000fe40007810000 */
[----:B------:R-:W-:Y:S02]  /*aa30*/  FMNMX.FTZ R2, R22, R2, !PT ;  /* 0x0000000216027209 */ /* 0x000fe40007810000 */
[C---:B------:R-:W-:Y:S04]  /*aa40*/  HMMA.16816.F32.BF16 R56, R196.reuse, R154, R56 ;  /* 0x0000009ac438723c */ /* 0x040fe80000041838 */
[----:B------:R-:W-:Y:S02]  /*aa50*/  FMNMX.FTZ R0, R24, R0, !PT ;  /* 0x0000000018007209 */ /* 0x000fe40007810000 */
[----:B------:R-:W-:Y:S02]  /*aa60*/  FMNMX.FTZ R2, R23, R2, !PT ;  /* 0x0000000217027209 */ /* 0x000fe40007810000 */
[----:B------:R-:W-:Y:S01]  /*aa70*/  FMNMX.FTZ R0, R25, R0, !PT ;  /* 0x0000000019007209 */ /* 0x000fe20007810000 */
[C---:B-1----:R-:W-:Y:S03]  /*aa80*/  HMMA.16816.F32.BF16 R60, R196.reuse, R144, R60 ;  /* 0x00000090c43c723c */ /* 0x042fe6000004183c */
[----:B------:R-:W-:Y:S02]  /*aa90*/  FMNMX.FTZ R0, R28, R0, !PT ;  /* 0x000000001c007209 */ /* 0x000fe40007810000 */
[----:B------:R-:W-:Y:S02]  /*aaa0*/  FMNMX.FTZ R2, R26, R2, !PT ;  /* 0x000000021a027209 */ /* 0x000fe40007810000 */
[----:B------:R-:W-:Y:S01]  /*aab0*/  FMNMX.FTZ R0, R29, R0, !PT ;  /* 0x000000001d007209 */ /* 0x000fe20007810000 */
        /* <DEDUP_REMOVED lines=34> */
[----:B----4-:R-:W-:Y:S02]  /*ace0*/  FMNMX.FTZ R117, R64, R0, !PT ;  /* 0x0000000040757209 */ /* 0x010fe40007810000 */
[----:B------:R-:W-:Y:S02]  /*acf0*/  FMNMX.FTZ R2, R62, R2, !PT ;  /* 0x000000023e027209 */ /* 0x000fe40007810000 */
[----:B------:R-:W-:Y:S02]  /*ad00*/  FMNMX.FTZ R117, R65, R117, !PT ;  /* 0x0000007541757209 */ /* 0x000fe40007810000 */
[----:B------:R-:W-:Y:S03]  /*ad10*/  FMNMX.FTZ R0, R63, R2, !PT ;  /* 0x000000023f007209 */ /* 0x000fe60007810000 */
[----:B------:R-:W1:Y:S01]  /*ad20*/  SHFL.BFLY PT, R3, R117, 0x2, 0x1f ;  /* 0x0c401f0075037f89 */ /* 0x000e6200000e0000 */
[----:B------:R-:W-:Y:S04]  /*ad30*/  FMNMX.FTZ R0, R66, R0, !PT ;  /* 0x0000000042007209 */ /* 0x000fe80007810000 */
[----:B------:R-:W-:Y:S05]  /*ad40*/  FMNMX.FTZ R0, R67, R0, !PT ;  /* 0x0000000043007209 */ /* 0x000fea0007810000 */
[----:B------:R-:W2:Y:S01]  /*ad50*/  SHFL.BFLY PT, R2, R0, 0x2, 0x1f ;  /* 0x0c401f0000027f89 */ /* 0x000ea200000e0000 */
[----:B-1----:R-:W-:Y:S07]  /*ad60*/  FMNMX.FTZ R117, R117, R3, !PT ;  /* 0x0000000375757209 */ /* 0x002fee0007810000 */
[----:B------:R-:W1:Y:S01]  /*ad70*/  SHFL.BFLY PT, R116, R117, 0x1, 0x1f ;  /* 0x0c201f0075747f89 */ /* 0x000e6200000e0000 */
[----:B--2---:R-:W-:Y:S07]  /*ad80*/  FMNMX.FTZ R0, R0, R2, !PT ;  /* 0x0000000200007209 */ /* 0x004fee0007810000 */
[----:B------:R-:W2:Y:S01]  /*ad90*/  SHFL.BFLY PT, R3, R0, 0x1, 0x1f ;  /* 0x0c201f0000037f89 */ /* 0x000ea200000e0000 */
[----:B-1----:R-:W-:Y:S05]  /*ada0*/  FMNMX.FTZ R117, R117, R116, !PT ;  /* 0x0000007475757209 */ /* 0x002fea0007810000 */
[C---:B------:R-:W-:Y:S02]  /*adb0*/  FMUL.FTZ R156, R117.reuse, c[0x0][0x2d0] ;  /* 0x0000b400759c7a20 */ /* 0x040fe40000410000 */
[----:B------:R-:W-:Y:S02]  /*adc0*/  FADD.FTZ R2, -R117, R118 ;  /* 0x0000007675027221 */ /* 0x000fe40000010100 */
[----:B------:R-:W-:Y:S01]  /*add0*/  FFMA.FTZ R4, R4, c[0x0][0x2d0], -R156 ;  /* 0x0000b40004047a23 */ /* 0x000fe2000001089c */
[----:B--2---:R-:W-:Y:S01]  /*ade0*/  FMNMX.FTZ R116, R0, R3, !PT ;  /* 0x0000000300747209 */ /* 0x004fe20007810000 */
[----:B------:R-:W-:Y:S01]  /*adf0*/  FMUL.FTZ R0, R2, c[0x0][0x2d0] ;  /* 0x0000b40002007a20 */ /* 0x000fe20000410000 */
[----:B------:R-:W-:Y:S01]  /*ae00*/  @P0 SHF.R.S32.HI R3, RZ, 0x1f, R230 ;  /* 0x0000001fff030819 */ /* 0x000fe200000114e6 */
[----:B------:R1:W-:Y:S01]  /*ae10*/  MUFU.EX2 R229, R4 ;  /* 0x0000000400e57308 */ /* 0x0003e20000000800 */
[--C-:B------:R-:W-:Y:S02]  /*ae20*/  FFMA.FTZ R5, R5, c[0x0][0x2d0], -R156.reuse ;  /* 0x0000b40005057a23 */ /* 0x100fe4000001089c */
[--C-:B------:R-:W-:Y:S02]  /*ae30*/  FFMA.FTZ R9, R9, c[0x0][0x2d0], -R156.reuse ;  /* 0x0000b40009097a23 */ /* 0x100fe4000001089c */
[----:B------:R-:W-:Y:S02]  /*ae40*/  @P0 IMAD R3, R3, c[0x0][0x1e0], RZ ;  /* 0x0000780003030a24 */ /* 0x000fe400078e02ff */
[--C-:B------:R-:W-:Y:S02]  /*ae50*/  FFMA.FTZ R12, R12, c[0x0][0x2d0], -R156.reuse ;  /* 0x0000b4000c0c7a23 */ /* 0x100fe4000001089c */
[--C-:B------:R-:W-:Y:S01]  /*ae60*/  FFMA.FTZ R13, R13, c[0x0][0x2d0], -R156.reuse ;  /* 0x0000b4000d0d7a23 */ /* 0x100fe2000001089c */
[----:B------:R2:W3:Y:S01]  /*ae70*/  MUFU.EX2 R2, R0 ;  /* 0x0000000000027308 */ /* 0x0004e20000000800 */
[--C-:B------:R-:W-:Y:S02]  /*ae80*/  FFMA.FTZ R20, R20, c[0x0][0x2d0], -R156.reuse ;  /* 0x0000b40014147a23 */ /* 0x100fe4000001089c */
[--C-:B------:R-:W-:Y:S02]  /*ae90*/  FFMA.FTZ R21, R21, c[0x0][0x2d0], -R156.reuse ;  /* 0x0000b40015157a23 */ /* 0x100fe4000001089c */
[--C-:B------:R-:W-:Y:S02]  /*aea0*/  FFMA.FTZ R24, R24, c[0x0][0x2d0], -R156.reuse ;  /* 0x0000b40018187a23 */ /* 0x100fe4000001089c */
[--C-:B------:R-:W-:Y:S02]  /*aeb0*/  FFMA.FTZ R25, R25, c[0x0][0x2d0], -R156.reuse ;  /* 0x0000b40019197a23 */ /* 0x100fe4000001089c */
[--C-:B------:R-:W-:Y:S01]  /*aec0*/  FFMA.FTZ R28, R28, c[0x0][0x2d0], -R156.reuse ;  /* 0x0000b4001c1c7a23 */ /* 0x100fe2000001089c */
[----:B------:R4:W-:Y:S01]  /*aed0*/  MUFU.EX2 R231, R5 ;  /* 0x0000000500e77308 */ /* 0x0009e20000000800 */
[--C-:B------:R-:W-:Y:S02]  /*aee0*/  FFMA.FTZ R29, R29, c[0x0][0x2d0], -R156.reuse ;  /* 0x0000b4001d1d7a23 */ /* 0x100fe4000001089c */
[--C-:B------:R-:W-:Y:S02]  /*aef0*/  FFMA.FTZ R32, R32, c[0x0][0x2d0], -R156.reuse ;  /* 0x0000b40020207a23 */ /* 0x100fe4000001089c */
[----:B-1----:R-:W-:Y:S02]  /*af00*/  @P0 IMAD R4, R230, c[0x0][0x1e4], R3 ;  /* 0x00007900e6040a24 */ /* 0x002fe400078e0203 */
[--C-:B------:R-:W-:Y:S02]  /*af10*/  FFMA.FTZ R33, R33, c[0x0][0x2d0], -R156.reuse ;  /* 0x0000b40021217a23 */ /* 0x100fe4000001089c */
[--C-:B------:R-:W-:Y:S01]  /*af20*/  FFMA.FTZ R36, R36, c[0x0][0x2d0], -R156.reuse ;  /* 0x0000b40024247a23 */ /* 0x100fe2000001089c */
[----:B------:R-:W-:Y:S01]  /*af30*/  MUFU.EX2 R182, R12 ;  /* 0x0000000c00b67308 */ /* 0x000fe20000000800 */
[--C-:B------:R-:W-:Y:S02]  /*af40*/  FFMA.FTZ R37, R37, c[0x0][0x2d0], -R156.reuse ;  /* 0x0000b40025257a23 */ /* 0x100fe4000001089c */
[----:B------:R-:W-:Y:S02]  /*af50*/  FFMA.FTZ R40, R40, c[0x0][0x2d0], -R156 ;  /* 0x0000b40028287a23 */ /* 0x000fe4000001089c */
[----:B--2---:R-:W-:Y:S02]  /*af60*/  FADD.FTZ R0, -R116, R119 ;  /* 0x0000007774007221 */ /* 0x004fe40000010100 */
[----:B------:R-:W-:Y:S03]  /*af70*/  @P0 IMAD.WIDE.U32 R118, R230, c[0x0][0x1e0], RZ ;  /* 0x00007800e6760a25 */ /* 0x000fe600078e00ff */
[----:B------:R-:W-:Y:S01]  /*af80*/  MUFU.EX2 R181, R13 ;  /* 0x0000000d00b57308 */ /* 0x000fe20000000800 */
[----:B------:R-:W-:Y:S01]  /*af90*/  FMUL.FTZ R0, R0, c[0x0][0x2d0] ;  /* 0x0000b40000007a20 */ /* 0x000fe20000410000 */
[----:B------:R-:W-:Y:S01]  /*afa0*/  @P0 IADD3 R4, R119, R4, RZ ;  /* 0x0000000477040210 */ /* 0x000fe20007ffe0ff */
[----:B---3--:R-:W-:Y:S01]  /*afb0*/  FMUL.FTZ R68, R2, R68 ;  /* 0x0000004402447220 */ /* 0x008fe20000410000 */
[----:B------:R-:W-:Y:S01]  /*afc0*/  @P0 SHF.L.U32 R3, R118, 0x7, RZ ;  /* 0x0000000776030819 */ /* 0x000fe200000006ff */
[----:B------:R-:W-:Y:S01]  /*afd0*/  FMUL.FTZ R69, R2, R69 ;  /* 0x0000004502457220 */ /* 0x000fe20000410000 */
[----:B------:R-:W-:Y:S01]  /*afe0*/  @P0 SHF.L.U64.HI R119, R118, 0x7, R4 ;  /* 0x0000000776770819 */ /* 0x000fe20000010204 */
[----:B------:R-:W-:Y:S01]  /*aff0*/  FFMA.FTZ R118, R8, c[0x0][0x2d0], -R156 ;  /* 0x0000b40008767a23 */ /* 0x000fe2000001089c */
[----:B----4-:R-:W-:Y:S01]  /*b000*/  @P0 IADD3 R5, P4, R3, R234, RZ ;  /* 0x000000ea03050210 */ /* 0x010fe20007f9e0ff */
[C---:B------:R-:W-:Y:S01]  /*b010*/  FMUL.FTZ R72, R2.reuse, R72 ;  /* 0x0000004802487220 */ /* 0x040fe20000410000 */
[----:B------:R-:W1:Y:S01]  /*b020*/  MUFU.EX2 R0, R0 ;  /* 0x0000000000007308 */ /* 0x000e620000000800 */
[C---:B------:R-:W-:Y:S01]  /*b030*/  FMUL.FTZ R73, R2.reuse, R73 ;  /* 0x0000004902497220 */ /* 0x040fe20000410000 */
[----:B------:R-:W-:Y:S01]  /*b040*/  @P0 LEA R4, P1, R5, c[0x0][0x1c8], 0x1 ;  /* 0x0000720005040a11 */ /* 0x000fe200078208ff */
[C---:B------:R-:W-:Y:S01]  /*b050*/  FMUL.FTZ R76, R2.reuse, R76 ;  /* 0x0000004c024c7220 */ /* 0x040fe20000410000 */
[----:B------:R-:W-:Y:S01]  /*b060*/  @P0 IADD3.X R8, R119, R233, RZ, P4, !PT ;  /* 0x000000e977080210 */ /* 0x000fe200027fe4ff */
[C---:B------:R-:W-:Y:S01]  /*b070*/  FMUL.FTZ R77, R2.reuse, R77 ;  /* 0x0000004d024d7220 */ /* 0x040fe20000410000 */
[----:B------:R-:W-:Y:S01]  /*b080*/  @P0 IADD3 R3, P5, P4, R3, 0x40, R234 ;  /* 0x0000004003030810 */ /* 0x000fe20007cbe0ea */
[C---:B------:R-:W-:Y:S01]  /*b090*/  FMUL.FTZ R80, R2.reuse, R80 ;  /* 0x0000005002507220 */ /* 0x040fe20000410000 */
[----:B------:R-:W-:Y:S01]  /*b0a0*/  @P0 LEA.HI.X R5, R5, c[0x0][0x1cc], R8, 0x1, P1 ;  /* 0x0000730005050a11 */ /* 0x000fe200008f0c08 */
[C---:B------:R-:W-:Y:S01]  /*b0b0*/  FMUL.FTZ R81, R2.reuse, R81 ;  /* 0x0000005102517220 */ /* 0x040fe20000410000 */
[----:B------:R2:W-:Y:S01]  /*b0c0*/  MUFU.EX2 R183, R118 ;  /* 0x0000007600b77308 */ /* 0x0005e20000000800 */
[----:B------:R-:W-:Y:S01]  /*b0d0*/  @P0 IADD3.X R8, R119, RZ, R233, P5, P4 ;  /* 0x000000ff77080210 */ /* 0x000fe20002fe84e9 */
[C---:B------:R-:W-:Y:S01]  /*b0e0*/  FMUL.FTZ R84, R2.reuse, R84 ;  /* 0x0000005402547220 */ /* 0x040fe20000410000 */
[----:B------:R3:W-:Y:S01]  /*b0f0*/  @P0 LDGSTS.E.BYPASS.LTC128B.128 [R228+0x8100], [R4.64], !P3 ;  /* 0x0810000004e40fae */ /* 0x0007e2000d901d46 */
[C---:B------:R-:W-:Y:S01]  /*b100*/  @P0 LEA R144, P1, R3.reuse, c[0x0][0x1c8], 0x1 ;  /* 0x0000720003900a11 */ /* 0x040fe200078208ff */
[C---:B------:R-:W-:Y:S02]  /*b110*/  FMUL.FTZ R85, R2.reuse, R85 ;  /* 0x0000005502557220 */ /* 0x040fe40000410000 */
[----:B------:R-:W-:Y:S01]  /*b120*/  FMUL.FTZ R88, R2, R88 ;  /* 0x0000005802587220 */ /* 0x000fe20000410000 */
[----:B------:R-:W-:Y:S01]  /*b130*/  @P0 LEA.HI.X R145, R3, c[0x0][0x1cc], R8, 0x1, P1 ;  /* 0x0000730003910a11 */ /* 0x000fe200008f0c08 */
[----:B------:R-:W-:Y:S01]  /*b140*/  FMUL.FTZ R3, R116, c[0x0][0x2d0] ;  /* 0x0000b40074037a20 */ /* 0x000fe20000410000 */
[----:B------:R-:W-:Y:S01]  /*b150*/  MUFU.EX2 R178, R20 ;  /* 0x0000001400b27308 */ /* 0x000fe20000000800 */
[----:B------:R-:W-:Y:S01]  /*b160*/  FMUL.FTZ R89, R2, R89 ;  /* 0x0000005902597220 */ /* 0x000fe20000410000 */
[----:B------:R-:W4:Y:S01]  /*b170*/  LDL.LU R234, [R1+0x4] ;  /* 0x0000040001ea7983 */ /* 0x000f220000300800 */
[--C-:B------:R-:W-:Y:S02]  /*b180*/  FFMA.FTZ R6, R6, c[0x0][0x2d0], -R3.reuse ;  /* 0x0000b40006067a23 */ /* 0x100fe40000010803 */
[--C-:B------:R-:W-:Y:S01]  /*b190*/  FFMA.FTZ R7, R7, c[0x0][0x2d0], -R3.reuse ;  /* 0x0000b40007077a23 */ /* 0x100fe20000010803 */
[----:B------:R5:W-:Y:S01]  /*b1a0*/  @P0 LDGSTS.E.BYPASS.LTC128B.128 [R228+0xc100], [R144.64], !P2 ;  /* 0x0c10000090e40fae */ /* 0x000be2000d101d46 */
[--C-:B------:R-:W-:Y:S02]  /*b1b0*/  FFMA.FTZ R10, R10, c[0x0][0x2d0], -R3.reuse ;  /* 0x0000b4000a0a7a23 */ /* 0x100fe40000010803 */
[--C-:B------:R-:W-:Y:S01]  /*b1c0*/  FFMA.FTZ R11, R11, c[0x0][0x2d0], -R3.reuse ;  /* 0x0000b4000b0b7a23 */ /* 0x100fe20000010803 */
[----:B------:R-:W-:Y:S01]  /*b1d0*/  MUFU.EX2 R163, R6 ;  /* 0x0000000600a37308 */ /* 0x000fe20000000800 */
[C---:B-1----:R-:W-:Y:S02]  /*b1e0*/  FMUL.FTZ R70, R0.reuse, R70 ;  /* 0x0000004600467220 */ /* 0x042fe40000410000 */
[C---:B------:R-:W-:Y:S01]  /*b1f0*/  FMUL.FTZ R71, R0.reuse, R71 ;  /* 0x0000004700477220 */ /* 0x040fe20000410000 */
[----:B--2---:R-:W-:Y:S01]  /*b200*/  @P0 MOV R118, c[0x0][0x1e0] ;  /* 0x0000780000760a02 */ /* 0x004fe20000000f00 */
[C---:B------:R-:W-:Y:S01]  /*b210*/  FMUL.FTZ R74, R0.reuse, R74 ;  /* 0x0000004a004a7220 */ /* 0x040fe20000410000 */
[----:B------:R-:W2:Y:S01]  /*b220*/  LDL.LU R233, [R1+0x8] ;  /* 0x0000080001e97983 */ /* 0x000ea20000300800 */
[----:B------:R-:W-:Y:S01]  /*b230*/  FMUL.FTZ R75, R0, R75 ;  /* 0x0000004b004b7220 */ /* 0x000fe20000410000 */
[----:B------:R-:W-:Y:S01]  /*b240*/  @P0 SHF.L.U64.HI R119, R118, R232, c[0x0][0x1e4] ;  /* 0x0000790076770619 */ /* 0x000fe200000102e8 */
[----:B------:R-:W-:Y:S01]  /*b250*/  FMUL.FTZ R78, R0, R78 ;  /* 0x0000004e004e7220 */ /* 0x000fe20000410000 */
[----:B------:R1:W-:Y:S01]  /*b260*/  MUFU.EX2 R232, R9 ;  /* 0x0000000900e87308 */ /* 0x0003e20000000800 */
[----:B------:R-:W-:Y:S01]  /*b270*/  @P0 SHF.L.U32 R118, R118, 0x6, RZ ;  /* 0x0000000676760819 */ /* 0x000fe200000006ff */
[C---:B------:R-:W-:Y:S02]  /*b280*/  FMUL.FTZ R79, R0.reuse, R79 ;  /* 0x0000004f004f7220 */ /* 0x040fe40000410000 */
[----:B------:R-:W-:Y:S01]  /*b290*/  FMUL.FTZ R82, R0, R82 ;  /* 0x0000005200527220 */ /* 0x000fe20000410000 */
[----:B------:R-:W-:Y:S01]  /*b2a0*/  @P0 IADD3 R8, P1, R4, R118, RZ ;  /* 0x0000007604080210 */ /* 0x000fe20007f3e0ff */
[C---:B------:R-:W-:Y:S02]  /*b2b0*/  FMUL.FTZ R83, R0.reuse, R83 ;  /* 0x0000005300537220 */ /* 0x040fe40000410000 */
[----:B------:R-:W-:Y:S01]  /*b2c0*/  FMUL.FTZ R86, R0, R86 ;  /* 0x0000005600567220 */ /* 0x000fe20000410000 */
[----:B---3--:R-:W-:Y:S01]  /*b2d0*/  @P0 IADD3 R4, P4, R8, R118, RZ ;  /* 0x0000007608040210 */ /* 0x008fe20007f9e0ff */
[----:B------:R3:W3:Y:S01]  /*b2e0*/  MUFU.EX2 R162, R7 ;  /* 0x0000000700a27308 */ /* 0x0006e20000000800 */
[----:B------:R-:W-:Y:S02]  /*b2f0*/  FMUL.FTZ R87, R0, R87 ;  /* 0x0000005700577220 */ /* 0x000fe40000410000 */
[--C-:B------:R-:W-:Y:S02]  /*b300*/  FFMA.FTZ R14, R14, c[0x0][0x2d0], -R3.reuse ;  /* 0x0000b4000e0e7a23 */ /* 0x100fe40000010803 */
[--C-:B------:R-:W-:Y:S02]  /*b310*/  FFMA.FTZ R15, R15, c[0x0][0x2d0], -R3.reuse ;  /* 0x0000b4000f0f7a23 */ /* 0x100fe40000010803 */
[C---:B------:R-:W-:Y:S02]  /*b320*/  FMUL.FTZ R90, R0.reuse, R90 ;  /* 0x0000005a005a7220 */ /* 0x040fe40000410000 */
[----:B------:R-:W-:Y:S01]  /*b330*/  FMUL.FTZ R91, R0, R91 ;  /* 0x0000005b005b7220 */ /* 0x000fe20000410000 */
[----:B------:R5:W-:Y:S01]  /*b340*/  MUFU.EX2 R161, R10 ;  /* 0x0000000a00a17308 */ /* 0x000be20000000800 */
[C---:B------:R-:W-:Y:S02]  /*b350*/  FMUL.FTZ R12, R2.reuse, R128 ;  /* 0x00000080020c7220 */ /* 0x040fe40000410000 */
[----:B------:R-:W-:Y:S01]  /*b360*/  FMUL.FTZ R13, R2, R129 ;  /* 0x00000081020d7220 */ /* 0x000fe20000410000 */
[-C--:B-1----:R-:W-:Y:S01]  /*b370*/  @P0 IADD3.X R9, R5, R119.reuse, RZ, P1, !PT ;  /* 0x0000007705090210 */ /* 0x082fe20000ffe4ff */
[--C-:B------:R-:W-:Y:S01]  /*b380*/  FFMA.FTZ R22, R22, c[0x0][0x2d0], -R3.reuse ;  /* 0x0000b40016167a23 */ /* 0x100fe20000010803 */
[----:B------:R-:W-:Y:S01]  /*b390*/  @P0 IADD3 R6, P1, R4, R118, RZ ;  /* 0x0000007604060210 */ /* 0x000fe20007f3e0ff */
[--C-:B------:R-:W-:Y:S01]  /*b3a0*/  FFMA.FTZ R23, R23, c[0x0][0x2d0], -R3.reuse ;  /* 0x0000b40017177a23 */ /* 0x100fe20000010803 */
[-C--:B------:R-:W-:Y:S01]  /*b3b0*/  @P0 IADD3.X R5, R9, R119.reuse, RZ, P4, !PT ;  /* 0x0000007709050210 */ /* 0x080fe200027fe4ff */
[----:B------:R1:W-:Y:S01]  /*b3c0*/  @P0 LDGSTS.E.BYPASS.LTC128B.128 [R228+0x9100], [R8.64], !P3 ;  /* 0x0910000008e40fae */ /* 0x0003e2000d901d46 */
[----:B------:R1:W1:Y:S01]  /*b3d0*/  MUFU.EX2 R164, R11 ;  /* 0x0000000b00a47308 */ /* 0x0002620000000800 */
[--C-:B------:R-:W-:Y:S02]  /*b3e0*/  FFMA.FTZ R26, R26, c[0x0][0x2d0], -R3.reuse ;  /* 0x0000b4001a1a7a23 */ /* 0x100fe40000010803 */
[--C-:B------:R-:W-:Y:S01]  /*b3f0*/  FFMA.FTZ R27, R27, c[0x0][0x2d0], -R3.reuse ;  /* 0x0000b4001b1b7a23 */ /* 0x100fe20000010803 */
[----:B---3--:R-:W-:Y:S01]  /*b400*/  @P0 IADD3.X R7, R5, R119, RZ, P1, !PT ;  /* 0x0000007705070210 */ /* 0x008fe20000ffe4ff */
[--C-:B------:R-:W-:Y:S02]  /*b410*/  FFMA.FTZ R30, R30, c[0x0][0x2d0], -R3.reuse ;  /* 0x0000b4001e1e7a23 */ /* 0x100fe40000010803 */
[----:B------:R3:W-:Y:S01]  /*b420*/  @P0 LDGSTS.E.BYPASS.LTC128B.128 [R228+0xd100], [R8.64+0x80], !P2 ;  /* 0x0d10008008e40fae */ /* 0x0007e2000d101d46 */
[--C-:B------:R-:W-:Y:S02]  /*b430*/  FFMA.FTZ R31, R31, c[0x0][0x2d0], -R3.reuse ;  /* 0x0000b4001f1f7a23 */ /* 0x100fe40000010803 */
[----:B------:R3:W-:Y:S01]  /*b440*/  MUFU.EX2 R160, R14 ;  /* 0x0000000e00a07308 */ /* 0x0007e20000000800 */
[--C-:B------:R-:W-:Y:S02]  /*b450*/  FFMA.FTZ R34, R34, c[0x0][0x2d0], -R3.reuse ;  /* 0x0000b40022227a23 */ /* 0x100fe40000010803 */
[--C-:B------:R-:W-:Y:S02]  /*b460*/  FFMA.FTZ R35, R35, c[0x0][0x2d0], -R3.reuse ;  /* 0x0000b40023237a23 */ /* 0x100fe40000010803 */
[----:B------:R3:W-:Y:S01]  /*b470*/  @P0 LDGSTS.E.BYPASS.LTC128B.128 [R228+0xa100], [R4.64], !P3 ;  /* 0x0a10000004e40fae */ /* 0x0007e2000d901d46 */
[----:B-----5:R-:W-:Y:S02]  /*b480*/  FMUL.FTZ R10, R0, R126 ;  /* 0x0000007e000a7220 */ /* 0x020fe40000410000 */
[--C-:B------:R-:W-:Y:S02]  /*b490*/  FFMA.FTZ R38, R38, c[0x0][0x2d0], -R3.reuse ;  /* 0x0000b40026267a23 */ /* 0x100fe40000010803 */
[----:B------:R5:W5:Y:S01]  /*b4a0*/  MUFU.EX2 R159, R15 ;  /* 0x0000000f009f7308 */ /* 0x000b620000000800 */
[--C-:B------:R-:W-:Y:S02]  /*b4b0*/  FFMA.FTZ R39, R39, c[0x0][0x2d0], -R3.reuse ;  /* 0x0000b40027277a23 */ /* 0x100fe40000010803 */
[----:B------:R5:W-:Y:S01]  /*b4c0*/  @P0 LDGSTS.E.BYPASS.LTC128B.128 [R228+0xe100], [R4.64+0x80], !P2 ;  /* 0x0e10008004e40fae */ /* 0x000be2000d101d46 */
[----:B-1----:R-:W-:Y:S02]  /*b4d0*/  FMUL.FTZ R11, R0, R127 ;  /* 0x0000007f000b7220 */ /* 0x002fe40000410000 */
[--C-:B------:R-:W-:Y:S02]  /*b4e0*/  FFMA.FTZ R41, R41, c[0x0][0x2d0], -R156.reuse ;  /* 0x0000b40029297a23 */ /* 0x100fe4000001089c */
[--C-:B------:R-:W-:Y:S02]  /*b4f0*/  FFMA.FTZ R42, R42, c[0x0][0x2d0], -R3.reuse ;  /* 0x0000b4002a2a7a23 */ /* 0x100fe40000010803 */
[----:B------:R-:W-:Y:S01]  /*b500*/  MUFU.EX2 R177, R21 ;  /* 0x0000001500b17308 */ /* 0x000fe20000000800 */
[----:B------:R1:W-:Y:S01]  /*b510*/  @P0 LDGSTS.E.BYPASS.LTC128B.128 [R228+0xb100], [R6.64], !P3 ;  /* 0x0b10000006e40fae */ /* 0x0003e2000d901d46 */
[--C-:B------:R-:W-:Y:S02]  /*b520*/  FFMA.FTZ R43, R43, c[0x0][0x2d0], -R3.reuse ;  /* 0x0000b4002b2b7a23 */ /* 0x100fe40000010803 */
[C---:B---3--:R-:W-:Y:S02]  /*b530*/  FMUL.FTZ R8, R2.reuse, R124 ;  /* 0x0000007c02087220 */ /* 0x048fe40000410000 */
[----:B------:R-:W-:Y:S02]  /*b540*/  FMUL.FTZ R9, R2, R125 ;  /* 0x0000007d02097220 */ /* 0x000fe40000410000 */
[----:B------:R-:W-:Y:S01]  /*b550*/  FMUL.FTZ R14, R0, R130 ;  /* 0x00000082000e7220 */ /* 0x000fe20000410000 */
[----:B------:R1:W-:Y:S01]  /*b560*/  @P0 LDGSTS.E.BYPASS.LTC128B.128 [R228+0xf100], [R6.64+0x80], !P2 ;  /* 0x0f10008006e40fae */ /* 0x0003e2000d101d46 */
[----:B------:R-:W-:Y:S01]  /*b570*/  MUFU.EX2 R176, R24 ;  /* 0x0000001800b07308 */ /* 0x000fe20000000800 */
[--C-:B------:R-:W-:Y:S02]  /*b580*/  FFMA.FTZ R44, R44, c[0x0][0x2d0], -R156.reuse ;  /* 0x0000b4002c2c7a23 */ /* 0x100fe4000001089c */
[--C-:B------:R-:W-:Y:S02]  /*b590*/  FFMA.FTZ R45, R45, c[0x0][0x2d0], -R156.reuse ;  /* 0x0000b4002d2d7a23 */ /* 0x100fe4000001089c */
[----:B-----5:R-:W-:Y:S02]  /*b5a0*/  FMUL.FTZ R15, R0, R131 ;  /* 0x00000083000f7220 */ /* 0x020fe40000410000 */
[----:B------:R-:W3:Y:S01]  /*b5b0*/  LDSM.16.MT88.4 R144, [R200] ;  /* 0x00000000c890783b */ /* 0x000ee20000004200 */
[--C-:B------:R-:W-:Y:S02]  /*b5c0*/  FFMA.FTZ R46, R46, c[0x0][0x2d0], -R3.reuse ;  /* 0x0000b4002e2e7a23 */ /* 0x100fe40000010803 */
[C---:B------:R-:W-:Y:S01]  /*b5d0*/  FMUL.FTZ R4, R2.reuse, R120 ;  /* 0x0000007802047220 */ /* 0x040fe20000410000 */
[----:B------:R-:W-:Y:S01]  /*b5e0*/  F2FP.BF16.PACK_AB R120, R231, R229 ;  /* 0x000000e5e778723e */ /* 0x000fe200000010ff */
[----:B------:R-:W-:Y:S01]  /*b5f0*/  FMUL.FTZ R5, R2, R121 ;  /* 0x0000007902057220 */ /* 0x000fe20000410000 */
[----:B------:R-:W-:Y:S01]  /*b600*/  F2FP.BF16.PACK_AB R121, R162, R163 ;  /* 0x000000a3a279723e */ /* 0x000fe200000010ff */
[----:B------:R-:W-:Y:S01]  /*b610*/  MUFU.EX2 R167, R25 ;  /* 0x0000001900a77308 */ /* 0x000fe20000000800 */
[----:B------:R-:W5:Y:S01]  /*b620*/  LDSM.16.MT88.4 R148, [R204] ;  /* 0x00000000cc94783b */ /* 0x000f620000004200 */
[--C-:B------:R-:W-:Y:S02]  /*b630*/  FFMA.FTZ R47, R47, c[0x0][0x2d0], -R3.reuse ;  /* 0x0000b4002f2f7a23 */ /* 0x100fe40000010803 */
[C---:B------:R-:W-:Y:S02]  /*b640*/  FMUL.FTZ R92, R2.reuse, R92 ;  /* 0x0000005c025c7220 */ /* 0x040fe40000410000 */
[----:B------:R-:W-:Y:S02]  /*b650*/  FMUL.FTZ R93, R2, R93 ;  /* 0x0000005d025d7220 */ /* 0x000fe40000410000 */
[C---:B------:R-:W-:Y:S01]  /*b660*/  FMUL.FTZ R94, R0.reuse, R94 ;  /* 0x0000005e005e7220 */ /* 0x040fe20000410000 */
[----:B------:R-:W5:Y:S01]  /*b670*/  LDSM.16.MT88.4 R152, [R203] ;  /* 0x00000000cb98783b */ /* 0x000f620000004200 */
[----:B------:R-:W-:Y:S01]  /*b680*/  MUFU.EX2 R166, R28 ;  /* 0x0000001c00a67308 */ /* 0x000fe20000000800 */
[C---:B------:R-:W-:Y:S02]  /*b690*/  FMUL.FTZ R95, R0.reuse, R95 ;  /* 0x0000005f005f7220 */ /* 0x040fe40000410000 */
[----:B-1----:R-:W-:Y:S01]  /*b6a0*/  FMUL.FTZ R6, R0, R122 ;  /* 0x0000007a00067220 */ /* 0x002fe20000410000 */
[----:B------:R-:W-:Y:S01]  /*b6b0*/  F2FP.BF16.PACK_AB R122, R232, R183 ;  /* 0x000000b7e87a723e */ /* 0x000fe200000010ff */
[----:B------:R-:W-:Y:S01]  /*b6c0*/  FMUL.FTZ R7, R0, R123 ;  /* 0x0000007b00077220 */ /* 0x000fe20000410000 */
[----:B------:R-:W-:Y:S01]  /*b6d0*/  F2FP.BF16.PACK_AB R123, R164, R161 ;  /* 0x000000a1a47b723e */ /* 0x000fe200000010ff */
[----:B------:R-:W1:Y:S01]  /*b6e0*/  LDSM.16.MT88.4 R124, [R223] ;  /* 0x00000000df7c783b */ /* 0x000e620000004200 */
[C---:B------:R-:W-:Y:S02]  /*b6f0*/  FMUL.FTZ R96, R2.reuse, R96 ;  /* 0x0000006002607220 */ /* 0x040fe40000410000 */
[----:B------:R-:W-:Y:S01]  /*b700*/  MUFU.EX2 R165, R29 ;  /* 0x0000001d00a57308 */ /* 0x000fe20000000800 */
[----:B------:R-:W-:Y:S02]  /*b710*/  FMUL.FTZ R97, R2, R97 ;  /* 0x0000006102617220 */ /* 0x000fe40000410000 */
[C---:B------:R-:W-:Y:S02]  /*b720*/  FMUL.FTZ R98, R0.reuse, R98 ;  /* 0x0000006200627220 */ /* 0x040fe40000410000 */
[----:B------:R-:W-:Y:S01]  /*b730*/  LDSM.16.MT88.4 R128, [R206+0x4000] ;  /* 0x00400000ce80783b */ /* 0x000fe20000004200 */
[----:B------:R-:W-:Y:S02]  /*b740*/  FMUL.FTZ R99, R0, R99 ;  /* 0x0000006300637220 */ /* 0x000fe40000410000 */
[--C-:B------:R-:W-:Y:S02]  /*b750*/  FFMA.FTZ R16, R16, c[0x0][0x2d0], -R156.reuse ;  /* 0x0000b40010107a23 */ /* 0x100fe4000001089c */
[----:B------:R-:W-:Y:S01]  /*b760*/  MUFU.EX2 R119, R46 ;  /* 0x0000002e00777308 */ /* 0x000fe20000000800 */
[--C-:B------:R-:W-:Y:S01]  /*b770*/  FFMA.FTZ R17, R17, c[0x0][0x2d0], -R156.reuse ;  /* 0x0000b40011117a23 */ /* 0x100fe2000001089c */
[C---:B---3--:R-:W-:Y:S01]  /*b780*/  HMMA.16816.F32.BF16 R4, R120.reuse, R144, R4 ;  /* 0x000000907804723c */ /* 0x048fe20000041804 */
[----:B------:R-:W0:Y:S04]  /*b790*/  LDGDEPBAR ;  /* 0x00000000000079af */ /* 0x000e280000000000 */
[--C-:B------:R-:W-:Y:S03]  /*b7a0*/  FFMA.FTZ R18, R18, c[0x0][0x2d0], -R3.reuse ;  /* 0x0000b40012127a23 */ /* 0x100fe60000010803 */
[----:B------:R-:W-:Y:S01]  /*b7b0*/  MUFU.EX2 R118, R47 ;  /* 0x0000002f00767308 */ /* 0x000fe20000000800 */
[C---:B------:R-:W-:Y:S01]  /*b7c0*/  HMMA.16816.F32.BF16 R8, R120.reuse, R146, R8 ;  /* 0x000000927808723c */ /* 0x040fe20000041808 */
[----:B------:R-:W3:Y:S02]  /*b7d0*/  LDSM.16.MT88.4 R144, [R200+0x4000] ;  /* 0x00400000c890783b */ /* 0x000ee40000004200 */
[--C-:B------:R-:W-:Y:S02]  /*b7e0*/  FFMA.FTZ R19, R19, c[0x0][0x2d0], -R3.reuse ;  /* 0x0000b40013137a23 */ /* 0x100fe40000010803 */
[C---:B------:R-:W-:Y:S03]  /*b7f0*/  FMUL.FTZ R100, R2.reuse, R100 ;  /* 0x0000006402647220 */ /* 0x040fe60000410000 */
[C---:B-----5:R-:W-:Y:S01]  /*b800*/  HMMA.16816.F32.BF16 R68, R120.reuse, R148, R68 ;  /* 0x000000947844723c */ /* 0x060fe20000041844 */
[----:B------:R5:W-:Y:S03]  /*b810*/  MUFU.EX2 R180, R16 ;  /* 0x0000001000b47308 */ /* 0x000be60000000800 */
[----:B------:R-:W-:Y:S02]  /*b820*/  FMUL.FTZ R101, R2, R101 ;  /* 0x0000006502657220 */ /* 0x000fe40000410000 */
[C---:B------:R-:W-:Y:S02]  /*b830*/  FMUL.FTZ R102, R0.reuse, R102 ;  /* 0x0000006600667220 */ /* 0x040fe40000410000 */
[C---:B------:R-:W-:Y:S01]  /*b840*/  HMMA.16816.F32.BF16 R72, R120.reuse, R150, R72 ;  /* 0x000000967848723c */ /* 0x040fe20000041848 */
[----:B------:R-:W3:Y:S02]  /*b850*/  LDSM.16.MT88.4 R148, [R204+0x4000] ;  /* 0x00400000cc94783b */ /* 0x000ee40000004200 */
[----:B------:R1:W1:Y:S01]  /*b860*/  MUFU.EX2 R179, R17 ;  /* 0x0000001100b37308 */ /* 0x0002620000000800 */
[----:B------:R-:W-:Y:S02]  /*b870*/  FMUL.FTZ R103, R0, R103 ;  /* 0x0000006700677220 */ /* 0x000fe40000410000 */
[C---:B------:R-:W-:Y:S02]  /*b880*/  FMUL.FTZ R104, R2.reuse, R104 ;  /* 0x0000006802687220 */ /* 0x040fe40000410000 */
[C---:B------:R-:W-:Y:S04]  /*b890*/  HMMA.16816.F32.BF16 R76, R120.reuse, R152, R76 ;  /* 0x00000098784c723c */ /* 0x040fe8000004184c */
[----:B------:R-:W-:Y:S01]  /*b8a0*/  FMUL.FTZ R105, R2, R105 ;  /* 0x0000006902697220 */ /* 0x000fe20000410000 */
[----:B------:R-:W-:Y:S01]  /*b8b0*/  MUFU.EX2 R153, R26 ;  /* 0x0000001a00997308 */ /* 0x000fe20000000800 */
[----:B------:R-:W-:Y:S02]  /*b8c0*/  FMUL.FTZ R106, R0, R106 ;  /* 0x0000006a006a7220 */ /* 0x000fe40000410000 */
[C---:B------:R-:W-:Y:S04]  /*b8d0*/  HMMA.16816.F32.BF16 R80, R120.reuse, R154, R80 ;  /* 0x0000009a7850723c */ /* 0x040fe80000041850 */
[----:B-----5:R-:W-:Y:S02]  /*b8e0*/  FMUL.FTZ R16, R2, R132 ;  /* 0x0000008402107220 */ /* 0x020fe40000410000 */
[----:B------:R-:W-:Y:S01]  /*b8f0*/  FMUL.FTZ R107, R0, R107 ;  /* 0x0000006b006b7220 */ /* 0x000fe20000410000 */
[----:B------:R-:W-:Y:S01]  /*b900*/  MUFU.EX2 R155, R22 ;  /* 0x00000016009b7308 */ /* 0x000fe20000000800 */
[C---:B-1----:R-:W-:Y:S04]  /*b910*/  HMMA.16816.F32.BF16 R84, R120.reuse, R124, R84 ;  /* 0x0000007c7854723c */ /* 0x042fe80000041854 */
[C---:B------:R-:W-:Y:S02]  /*b920*/  FMUL.FTZ R17, R2.reuse, R133 ;  /* 0x0000008502117220 */ /* 0x040fe40000410000 */
[C---:B------:R-:W-:Y:S02]  /*b930*/  FMUL.FTZ R108, R2.reuse, R108 ;  /* 0x0000006c026c7220 */ /* 0x040fe40000410000 */
[C---:B------:R-:W-:Y:S01]  /*b940*/  HMMA.16816.F32.BF16 R88, R120.reuse, R126, R88 ;  /* 0x0000007e7858723c */ /* 0x040fe20000041858 */
[----:B------:R-:W1:Y:S01]  /*b950*/  LDSM.16.MT88.4 R124, [R203+0x4000] ;  /* 0x00400000cb7c783b */ /* 0x000e620000004200 */
[----:B------:R5:W-:Y:S02]  /*b960*/  MUFU.EX2 R154, R23 ;  /* 0x00000017009a7308 */ /* 0x000be40000000800 */
[----:B------:R-:W-:Y:S02]  /*b970*/  FMUL.FTZ R109, R2, R109 ;  /* 0x0000006d026d7220 */ /* 0x000fe40000410000 */
[C---:B------:R-:W-:Y:S02]  /*b980*/  FMUL.FTZ R110, R0.reuse, R110 ;  /* 0x0000006e006e7220 */ /* 0x040fe40000410000 */
[C---:B---3--:R-:W-:Y:S04]  /*b990*/  HMMA.16816.F32.BF16 R92, R120.reuse, R144, R92 ;  /* 0x00000090785c723c */ /* 0x048fe8000004185c */
[----:B------:R3:W-:Y:S01]  /*b9a0*/  MUFU.EX2 R152, R27 ;  /* 0x0000001b00987308 */ /* 0x0007e20000000800 */
[----:B------:R-:W-:Y:S02]  /*b9b0*/  FMUL.FTZ R111, R0, R111 ;  /* 0x0000006f006f7220 */ /* 0x000fe40000410000 */
[C---:B------:R-:W-:Y:S01]  /*b9c0*/  FMUL.FTZ R112, R2.reuse, R112 ;  /* 0x0000007002707220 */ /* 0x040fe20000410000 */
[C---:B------:R-:W-:Y:S01]  /*b9d0*/  HMMA.16816.F32.BF16 R96, R120.reuse, R146, R96 ;  /* 0x000000927860723c */ /* 0x040fe20000041860 */
[----:B------:R-:W3:Y:S03]  /*b9e0*/  LDSM.16.MT88.4 R144, [R200+0x800] ;  /* 0x00080000c890783b */ /* 0x000ee60000004200 */
[----:B------:R-:W-:Y:S02]  /*b9f0*/  FMUL.FTZ R113, R2, R113 ;  /* 0x0000007102717220 */ /* 0x000fe40000410000 */
[----:B------:R3:W-:Y:S01]  /*ba00*/  MUFU.EX2 R158, R18 ;  /* 0x00000012009e7308 */ /* 0x0007e20000000800 */
[C---:B------:R-:W-:Y:S01]  /*ba10*/  FMUL.FTZ R114, R0.reuse, R114 ;  /* 0x0000007200727220 */ /* 0x040fe20000410000 */
[C---:B------:R-:W-:Y:S01]  /*ba20*/  HMMA.16816.F32.BF16 R12, R120.reuse, R148, R12 ;  /* 0x00000094780c723c */ /* 0x040fe2000004180c */
[----:B-----5:R-:W-:Y:S03]  /*ba30*/  LDSM.16.MT88.4 R20, [R204+0x4800] ;  /* 0x00480000cc14783b */ /* 0x020fe60000004200 */
[----:B------:R-:W-:Y:S02]  /*ba40*/  FMUL.FTZ R115, R0, R115 ;  /* 0x0000007300737220 */ /* 0x000fe40000410000 */
[--C-:B------:R-:W-:Y:S02]  /*ba50*/  FFMA.FTZ R48, R48, c[0x0][0x2d0], -R156.reuse ;  /* 0x0000b40030307a23 */ /* 0x100fe4000001089c */
[C---:B------:R-:W-:Y:S01]  /*ba60*/  HMMA.16816.F32.BF16 R100, R120.reuse, R150, R100 ;  /* 0x000000967864723c */ /* 0x040fe20000041864 */
[----:B------:R5:W3:Y:S01]  /*ba70*/  MUFU.EX2 R157, R19 ;  /* 0x00000013009d7308 */ /* 0x000ae20000000800 */
[----:B------:R-:W-:Y:S02]  /*ba80*/  LDSM.16.MT88.4 R148, [R206+0x4800] ;  /* 0x00480000ce94783b */ /* 0x000fe40000004200 */
[--C-:B------:R-:W-:Y:S02]  /*ba90*/  FFMA.FTZ R49, R49, c[0x0][0x2d0], -R156.reuse ;  /* 0x0000b40031317a23 */ /* 0x100fe4000001089c */
[--C-:B------:R-:W-:Y:S02]  /*baa0*/  FFMA.FTZ R50, R50, c[0x0][0x2d0], -R3.reuse ;  /* 0x0000b40032327a23 */ /* 0x100fe40000010803 */
[--C-:B------:R-:W-:Y:S01]  /*bab0*/  FFMA.FTZ R51, R51, c[0x0][0x2d0], -R3.reuse ;  /* 0x0000b40033337a23 */ /* 0x100fe20000010803 */
[C---:B-1----:R-:W-:Y:S01]  /*bac0*/  HMMA.16816.F32.BF16 R104, R120.reuse, R124, R104 ;  /* 0x0000007c7868723c */ /* 0x042fe20000041868 */
[----:B---3--:R-:W-:Y:S01]  /*bad0*/  LDSM.16.MT88.4 R24, [R204+0x1000] ;  /* 0x00100000cc18783b */ /* 0x008fe20000004200 */
[----:B------:R-:W-:Y:S01]  /*bae0*/  MUFU.EX2 R48, R48 ;  /* 0x0000003000307308 */ /* 0x000fe20000000800 */
[--C-:B------:R-:W-:Y:S02]  /*baf0*/  FFMA.FTZ R52, R52, c[0x0][0x2d0], -R156.reuse ;  /* 0x0000b40034347a23 */ /* 0x100fe4000001089c */
[----:B------:R-:W-:Y:S02]  /*bb00*/  FMUL.FTZ R18, R0, R134 ;  /* 0x0000008600127220 */ /* 0x000fe40000410000 */
[--C-:B------:R-:W-:Y:S01]  /*bb10*/  FFMA.FTZ R53, R53, c[0x0][0x2d0], -R156.reuse ;  /* 0x0000b40035357a23 */ /* 0x100fe2000001089c */
[C---:B------:R-:W-:Y:S01]  /*bb20*/  HMMA.16816.F32.BF16 R108, R120.reuse, R126, R108 ;  /* 0x0000007e786c723c */ /* 0x040fe2000004186c */
[----:B------:R-:W1:Y:S03]  /*bb30*/  LDSM.16.MT88.4 R124, [R204+0x800] ;  /* 0x00080000cc7c783b */ /* 0x000e660000004200 */
[----:B------:R-:W-:Y:S01]  /*bb40*/  MUFU.EX2 R49, R49 ;  /* 0x0000003100317308 */ /* 0x000fe20000000800 */
[--C-:B------:R-:W-:Y:S02]  /*bb50*/  FFMA.FTZ R54, R54, c[0x0][0x2d0], -R3.reuse ;  /* 0x0000b40036367a23 */ /* 0x100fe40000010803 */
[--C-:B------:R-:W-:Y:S02]  /*bb60*/  FFMA.FTZ R55, R55, c[0x0][0x2d0], -R3.reuse ;  /* 0x0000b40037377a23 */ /* 0x100fe40000010803 */
[----:B-----5:R-:W-:Y:S02]  /*bb70*/  FMUL.FTZ R19, R0, R135 ;  /* 0x0000008700137220 */ /* 0x020fe40000410000 */
[----:B------:R-:W3:Y:S01]  /*bb80*/  LDSM.16.MT88.4 R132, [R203+0x800] ;  /* 0x00080000cb84783b */ /* 0x000ee20000004200 */
[--C-:B------:R-:W-:Y:S02]  /*bb90*/  FFMA.FTZ R56, R56, c[0x0][0x2d0], -R156.reuse ;  /* 0x0000b40038387a23 */ /* 0x100fe4000001089c */
[----:B------:R-:W-:Y:S01]  /*bba0*/  MUFU.EX2 R50, R50 ;  /* 0x0000003200327308 */ /* 0x000fe20000000800 */
[--C-:B------:R-:W-:Y:S01]  /*bbb0*/  FFMA.FTZ R57, R57, c[0x0][0x2d0], -R156.reuse ;  /* 0x0000b40039397a23 */ /* 0x100fe2000001089c */
[C---:B------:R-:W-:Y:S03]  /*bbc0*/  HMMA.16816.F32.BF16 R16, R120.reuse, R128, R16 ;  /* 0x000000807810723c */ /* 0x040fe60000041810 */
[--C-:B------:R-:W-:Y:S02]  /*bbd0*/  FFMA.FTZ R58, R58, c[0x0][0x2d0], -R3.reuse ;  /* 0x0000b4003a3a7a23 */ /* 0x100fe40000010803 */
[--C-:B------:R-:W-:Y:S02]  /*bbe0*/  FFMA.FTZ R59, R59, c[0x0][0x2d0], -R3.reuse ;  /* 0x0000b4003b3b7a23 */ /* 0x100fe40000010803 */
[--C-:B------:R-:W-:Y:S01]  /*bbf0*/  FFMA.FTZ R60, R60, c[0x0][0x2d0], -R156.reuse ;  /* 0x0000b4003c3c7a23 */ /* 0x100fe2000001089c */
[----:B------:R-:W-:Y:S01]  /*bc00*/  HMMA.16816.F32.BF16 R112, R120, R130, R112 ;  /* 0x000000827870723c */ /* 0x000fe20000041870 */
[----:B------:R-:W5:Y:S01]  /*bc10*/  LDSM.16.MT88.4 R128, [R206+0x800] ;  /* 0x00080000ce80783b */ /* 0x000f620000004200 */
[----:B------:R-:W-:Y:S02]  /*bc20*/  MUFU.EX2 R51, R51 ;  /* 0x0000003300337308 */ /* 0x000fe40000000800 */
[--C-:B------:R-:W-:Y:S02]  /*bc30*/  FFMA.FTZ R61, R61, c[0x0][0x2d0], -R156.reuse ;  /* 0x0000b4003d3d7a23 */ /* 0x100fe4000001089c */
[--C-:B------:R-:W-:Y:S01]  /*bc40*/  FFMA.FTZ R64, R64, c[0x0][0x2d0], -R156.reuse ;  /* 0x0000b40040407a23 */ /* 0x100fe2000001089c */
[----:B------:R-:W-:Y:S01]  /*bc50*/  F2FP.BF16.PACK_AB R120, R181, R182 ;  /* 0x000000b6b578723e */ /* 0x000fe200000010ff */
[----:B------:R-:W-:Y:S01]  /*bc60*/  FFMA.FTZ R156, R65, c[0x0][0x2d0], -R156 ;  /* 0x0000b400419c7a23 */ /* 0x000fe2000001089c */
[----:B------:R-:W-:Y:S03]  /*bc70*/  F2FP.BF16.PACK_AB R121, R159, R160 ;  /* 0x000000a09f79723e */ /* 0x000fe600000010ff */
[----:B------:R-:W-:Y:S01]  /*bc80*/  F2FP.BF16.PACK_AB R122, R179, R180 ;  /* 0x000000b4b37a723e */ /* 0x000fe200000010ff */
[----:B------:R-:W-:Y:S01]  /*bc90*/  MUFU.EX2 R52, R52 ;  /* 0x0000003400347308 */ /* 0x000fe20000000800 */
[----:B------:R-:W-:Y:S01]  /*bca0*/  F2FP.BF16.PACK_AB R123, R157, R158 ;  /* 0x0000009e9d7b723e */ /* 0x000fe200000010ff */
[--C-:B------:R-:W-:Y:S02]  /*bcb0*/  FFMA.FTZ R62, R62, c[0x0][0x2d0], -R3.reuse ;  /* 0x0000b4003e3e7a23 */ /* 0x100fe40000010803 */
[--C-:B------:R-:W-:Y:S02]  /*bcc0*/  FFMA.FTZ R63, R63, c[0x0][0x2d0], -R3.reuse ;  /* 0x0000b4003f3f7a23 */ /* 0x100fe40000010803 */
[--C-:B------:R-:W-:Y:S02]  /*bcd0*/  FFMA.FTZ R66, R66, c[0x0][0x2d0], -R3.reuse ;  /* 0x0000b40042427a23 */ /* 0x100fe40000010803 */
[C---:B------:R-:W-:Y:S02]  /*bce0*/  HMMA.16816.F32.BF16 R4, R120.reuse, R144, R4 ;  /* 0x000000907804723c */ /* 0x040fe40000041804 */
[----:B------:R-:W-:Y:S01]  /*bcf0*/  MUFU.EX2 R156, R156 ;  /* 0x0000009c009c7308 */ /* 0x000fe20000000800 */
[----:B------:R-:W-:Y:S05]  /*bd00*/  FFMA.FTZ R3, R67, c[0x0][0x2d0], -R3 ;  /* 0x0000b40043037a23 */ /* 0x000fea0000010803 */
[C---:B------:R-:W-:Y:S01]  /*bd10*/  HMMA.16816.F32.BF16 R8, R120.reuse, R146, R8 ;  /* 0x000000927808723c */ /* 0x040fe20000041808 */
[----:B------:R-:W5:Y:S03]  /*bd20*/  LDSM.16.MT88.4 R144, [R200+0x4800] ;  /* 0x00480000c890783b */ /* 0x000f660000004200 */
[----:B------:R-:W-:Y:S01]  /*bd30*/  MUFU.EX2 R53, R53 ;  /* 0x0000003500357308 */ /* 0x000fe20000000800 */
[----:B----4-:R-:W-:Y:S03]  /*bd40*/  FFMA.FTZ R2, R2, R234, R229 ;  /* 0x000000ea02027223 */ /* 0x010fe600000100e5 */
[C---:B-1----:R-:W-:Y:S04]  /*bd50*/  HMMA.16816.F32.BF16 R68, R120.reuse, R124, R68 ;  /* 0x0000007c7844723c */ /* 0x042fe80000041844 */
[----:B------:R-:W-:Y:S02]  /*bd60*/  FADD.FTZ R2, R231, R2 ;  /* 0x00000002e7027221 */ /* 0x000fe40000010000 */
[----:B------:R-:W-:Y:S02]  /*bd70*/  MUFU.EX2 R54, R54 ;  /* 0x0000003600367308 */ /* 0x000fe40000000800 */
[C---:B------:R-:W-:Y:S01]  /*bd80*/  HMMA.16816.F32.BF16 R72, R120.reuse, R126, R72 ;  /* 0x0000007e7848723c */ /* 0x040fe20000041848 */
[----:B------:R-:W1:Y:S03]  /*bd90*/  LDSM.16.MT88.4 R124, [R203+0x4800] ;  /* 0x00480000cb7c783b */ /* 0x000e660000004200 */
[----:B------:R-:W-:Y:S02]  /*bda0*/  FADD.FTZ R2, R183, R2 ;  /* 0x00000002b7027221 */ /* 0x000fe40000010000 */
[----:B--2---:R-:W-:Y:S02]  /*bdb0*/  FFMA.FTZ R0, R0, R233, R163 ;  /* 0x000000e900007223 */ /* 0x004fe400000100a3 */
[C---:B---3--:R-:W-:Y:S01]  /*bdc0*/  HMMA.16816.F32.BF16 R76, R120.reuse, R132, R76 ;  /* 0x00000084784c723c */ /* 0x048fe2000004184c */
[----:B------:R-:W-:Y:S03]  /*bdd0*/  MUFU.EX2 R55, R55 ;  /* 0x0000003700377308 */ /* 0x000fe60000000800 */
[----:B------:R-:W-:Y:S02]  /*bde0*/  FADD.FTZ R2, R232, R2 ;  /* 0x00000002e8027221 */ /* 0x000fe40000010000 */
[----:B------:R-:W-:Y:S02]  /*bdf0*/  FADD.FTZ R0, R162, R0 ;  /* 0x00000000a2007221 */ /* 0x000fe40000010000 */
[C---:B------:R-:W-:Y:S01]  /*be00*/  HMMA.16816.F32.BF16 R80, R120.reuse, R134, R80 ;  /* 0x000000867850723c */ /* 0x040fe20000041850 */
[----:B------:R-:W-:Y:S02]  /*be10*/  LDSM.16.MT88.4 R132, [R204+0x1800] ;  /* 0x00180000cc84783b */ /* 0x000fe40000004200 */
[----:B------:R-:W-:Y:S01]  /*be20*/  MUFU.EX2 R56, R56 ;  /* 0x0000003800387308 */ /* 0x000fe20000000800 */
[----:B------:R-:W-:Y:S02]  /*be30*/  FADD.FTZ R2, R182, R2 ;  /* 0x00000002b6027221 */ /* 0x000fe40000010000 */
[----:B------:R-:W-:Y:S02]  /*be40*/  FADD.FTZ R0, R161, R0 ;  /* 0x00000000a1007221 */ /* 0x000fe40000010000 */
[C---:B-----5:R-:W-:Y:S04]  /*be50*/  HMMA.16816.F32.BF16 R84, R120.reuse, R128, R84 ;  /* 0x000000807854723c */ /* 0x060fe80000041854 */
[----:B------:R-:W-:Y:S01]  /*be60*/  FADD.FTZ R2, R181, R2 ;  /* 0x00000002b5027221 */ /* 0x000fe20000010000 */
[----:B------:R-:W-:Y:S01]  /*be70*/  MUFU.EX2 R57, R57 ;  /* 0x0000003900397308 */ /* 0x000fe20000000800 */
[----:B------:R-:W-:Y:S02]  /*be80*/  FADD.FTZ R0, R164, R0 ;  /* 0x00000000a4007221 */ /* 0x000fe40000010000 */
[C---:B------:R-:W-:Y:S01]  /*be90*/  HMMA.16816.F32.BF16 R88, R120.reuse, R130, R88 ;  /* 0x000000827858723c */ /* 0x040fe20000041858 */
[----:B------:R-:W2:Y:S03]  /*bea0*/  LDSM.16.MT88.4 R128, [R200+0x1000] ;  /* 0x00100000c880783b */ /* 0x000ea60000004200 */
[----:B------:R-:W-:Y:S02]  /*beb0*/  FADD.FTZ R2, R180, R2 ;  /* 0x00000002b4027221 */ /* 0x000fe40000010000 */
[----:B------:R-:W-:Y:S01]  /*bec0*/  FADD.FTZ R0, R160, R0 ;  /* 0x00000000a0007221 */ /* 0x000fe20000010000 */
[----:B------:R-:W-:Y:S01]  /*bed0*/  MUFU.EX2 R58, R58 ;  /* 0x0000003a003a7308 */ /* 0x000fe20000000800 */
[C---:B------:R-:W-:Y:S04]  /*bee0*/  HMMA.16816.F32.BF16 R92, R120.reuse, R144, R92 ;  /* 0x00000090785c723c */ /* 0x040fe8000004185c */
[----:B------:R-:W-:Y:S02]  /*bef0*/  FADD.FTZ R2, R179, R2 ;  /* 0x00000002b3027221 */ /* 0x000fe40000010000 */
[----:B------:R-:W-:Y:S02]  /*bf00*/  FADD.FTZ R0, R159, R0 ;  /* 0x000000009f007221 */ /* 0x000fe40000010000 */
[C---:B------:R-:W-:Y:S01]  /*bf10*/  HMMA.16816.F32.BF16 R96, R120.reuse, R146, R96 ;  /* 0x000000927860723c */ /* 0x040fe20000041860 */
[----:B------:R-:W3:Y:S03]  /*bf20*/  MUFU.EX2 R147, R30 ;  /* 0x0000001e00937308 */ /* 0x000ee60000000800 */
[----:B------:R-:W-:Y:S02]  /*bf30*/  FADD.FTZ R2, R178, R2 ;  /* 0x00000002b2027221 */ /* 0x000fe40000010000 */
[----:B------:R-:W-:Y:S02]  /*bf40*/  FADD.FTZ R0, R158, R0 ;  /* 0x000000009e007221 */ /* 0x000fe40000010000 */
[C---:B------:R-:W-:Y:S03]  /*bf50*/  HMMA.16816.F32.BF16 R12, R120.reuse, R20, R12 ;  /* 0x00000014780c723c */ /* 0x040fe6000004180c */
[----:B------:R4:W-:Y:S01]  /*bf60*/  MUFU.EX2 R146, R31 ;  /* 0x0000001f00927308 */ /* 0x0009e20000000800 */
[----:B------:R-:W-:Y:S02]  /*bf70*/  FADD.FTZ R2, R177, R2 ;  /* 0x00000002b1027221 */ /* 0x000fe40000010000 */
[----:B------:R-:W-:Y:S01]  /*bf80*/  FADD.FTZ R0, R157, R0 ;  /* 0x000000009d007221 */ /* 0x000fe20000010000 */
[----:B------:R-:W-:Y:S01]  /*bf90*/  F2FP.BF16.PACK_AB R20, R177, R178 ;  /* 0x000000b2b114723e */ /* 0x000fe200000010ff */
[C---:B------:R-:W-:Y:S04]  /*bfa0*/  HMMA.16816.F32.BF16 R100, R120.reuse, R22, R100 ;  /* 0x000000167864723c */ /* 0x040fe80000041864 */
[----:B------:R-:W-:Y:S01]  /*bfb0*/  F2FP.BF16.PACK_AB R21, R154, R155 ;  /* 0x0000009b9a15723e */ /* 0x000fe200000010ff */
[----:B------:R-:W-:Y:S01]  /*bfc0*/  MUFU.EX2 R145, R34 ;  /* 0x0000002200917308 */ /* 0x000fe20000000800 */
[----:B------:R-:W-:Y:S01]  /*bfd0*/  FADD.FTZ R2, R176, R2 ;  /* 0x00000002b0027221 */ /* 0x000fe20000010000 */
[C---:B------:R-:W-:Y:S01]  /*bfe0*/  F2FP.BF16.PACK_AB R22, R167.reuse, R176 ;  /* 0x000000b0a716723e */ /* 0x040fe200000010ff */
[C---:B-1----:R-:W-:Y:S04]  /*bff0*/  HMMA.16816.F32.BF16 R104, R120.reuse, R124, R104 ;  /* 0x0000007c7868723c */ /* 0x042fe80000041868 */
[----:B------:R-:W-:Y:S01]  /*c000*/  F2FP.BF16.PACK_AB R23, R152, R153 ;  /* 0x000000999817723e */ /* 0x000fe200000010ff */
[----:B------:R-:W-:Y:S02]  /*c010*/  FADD.FTZ R2, R167, R2 ;  /* 0x00000002a7027221 */ /* 0x000fe40000010000 */
[----:B------:R-:W-:Y:S01]  /*c020*/  MUFU.EX2 R144, R35 ;  /* 0x0000002300907308 */ /* 0x000fe20000000800 */
[C---:B------:R-:W-:Y:S01]  /*c030*/  HMMA.16816.F32.BF16 R108, R120.reuse, R126, R108 ;  /* 0x0000007e786c723c */ /* 0x040fe2000004186c */
[----:B------:R-:W1:Y:S03]  /*c040*/  LDSM.16.MT88.4 R124, [R203+0x1000] ;  /* 0x00100000cb7c783b */ /* 0x000e660000004200 */
[----:B------:R-:W-:Y:S02]  /*c050*/  FADD.FTZ R2, R166, R2 ;  /* 0x00000002a6027221 */ /* 0x000fe40000010000 */
[----:B------:R-:W-:Y:S02]  /*c060*/  FADD.FTZ R0, R155, R0 ;  /* 0x000000009b007221 */ /* 0x000fe40000010000 */
[C---:B------:R-:W-:Y:S01]  /*c070*/  HMMA.16816.F32.BF16 R16, R120.reuse, R148, R16 ;  /* 0x000000947810723c */ /* 0x040fe20000041810 */
[----:B----4-:R-:W-:Y:S01]  /*c080*/  LDSM.16.MT88.4 R28, [R203+0x5000] ;  /* 0x00500000cb1c783b */ /* 0x010fe20000004200 */
[----:B------:R-:W-:Y:S02]  /*c090*/  MUFU.EX2 R149, R40 ;  /* 0x0000002800957308 */ /* 0x000fe40000000800 */
[----:B------:R-:W-:Y:S02]  /*c0a0*/  FADD.FTZ R2, R165, R2 ;  /* 0x00000002a5027221 */ /* 0x000fe40000010000 */
[----:B------:R-:W-:Y:S02]  /*c0b0*/  FADD.FTZ R0, R154, R0 ;  /* 0x000000009a007221 */ /* 0x000fe40000010000 */
[----:B------:R-:W-:Y:S01]  /*c0c0*/  HMMA.16816.F32.BF16 R112, R120, R150, R112 ;  /* 0x000000967870723c */ /* 0x000fe20000041870 */
[----:B------:R-:W4:Y:S03]  /*c0d0*/  LDSM.16.MT88.4 R120, [R206+0x1000] ;  /* 0x00100000ce78783b */ /* 0x000f260000004200 */
[----:B------:R-:W5:Y:S01]  /*c0e0*/  MUFU.EX2 R151, R32 ;  /* 0x0000002000977308 */ /* 0x000f620000000800 */
[----:B------:R-:W-:Y:S03]  /*c0f0*/  FADD.FTZ R0, R153, R0 ;  /* 0x0000000099007221 */ /* 0x000fe60000010000 */
[C---:B--2---:R-:W-:Y:S05]  /*c100*/  HMMA.16816.F32.BF16 R4, R20.reuse, R128, R4 ;  /* 0x000000801404723c */ /* 0x044fea0000041804 */
[----:B------:R-:W-:Y:S01]  /*c110*/  FADD.FTZ R0, R152, R0 ;  /* 0x0000000098007221 */ /* 0x000fe20000010000 */
[----:B------:R-:W2:Y:S02]  /*c120*/  MUFU.EX2 R150, R33 ;  /* 0x0000002100967308 */ /* 0x000ea40000000800 */
[C---:B------:R-:W-:Y:S01]  /*c130*/  HMMA.16816.F32.BF16 R8, R20.reuse, R130, R8 ;  /* 0x000000821408723c */ /* 0x040fe20000041808 */
[----:B------:R-:W4:Y:S03]  /*c140*/  LDSM.16.MT88.4 R128, [R200+0x5000] ;  /* 0x00500000c880783b */ /* 0x000f260000004200 */
[----:B---3--:R-:W-:Y:S04]  /*c150*/  FADD.FTZ R0, R147, R0 ;  /* 0x0000000093007221 */ /* 0x008fe80000010000 */
[C---:B------:R-:W-:Y:S01]  /*c160*/  HMMA.16816.F32.BF16 R68, R20.reuse, R24, R68 ;  /* 0x000000181444723c */ /* 0x040fe20000041844 */
[----:B------:R-:W-:Y:S03]  /*c170*/  MUFU.EX2 R148, R41 ;  /* 0x0000002900947308 */ /* 0x000fe60000000800 */
[----:B-----5:R-:W-:Y:S02]  /*c180*/  FADD.FTZ R2, R151, R2 ;  /* 0x0000000297027221 */ /* 0x020fe40000010000 */
[----:B------:R-:W-:Y:S02]  /*c190*/  FADD.FTZ R0, R146, R0 ;  /* 0x0000000092007221 */ /* 0x000fe40000010000 */
[C---:B------:R-:W-:Y:S01]  /*c1a0*/  HMMA.16816.F32.BF16 R72, R20.reuse, R26, R72 ;  /* 0x0000001a1448723c */ /* 0x040fe20000041848 */
[----:B------:R-:W3:Y:S02]  /*c1b0*/  LDSM.16.MT88.4 R24, [R204+0x5000] ;  /* 0x00500000cc18783b */ /* 0x000ee40000004200 */
[----:B------:R-:W-:Y:S01]  /*c1c0*/  MUFU.EX2 R59, R59 ;  /* 0x0000003b003b7308 */ /* 0x000fe20000000800 */
[----:B------:R-:W-:Y:S02]  /*c1d0*/  FADD.FTZ R0, R145, R0 ;  /* 0x0000000091007221 */ /* 0x000fe40000010000 */
[----:B--2---:R-:W-:Y:S02]  /*c1e0*/  FADD.FTZ R2, R150, R2 ;  /* 0x0000000296027221 */ /* 0x004fe40000010000 */
[C---:B-1----:R-:W-:Y:S01]  /*c1f0*/  HMMA.16816.F32.BF16 R76, R20.reuse, R124, R76 ;  /* 0x0000007c144c723c */ /* 0x042fe2000004184c */
[----:B------:R-:W-:Y:S03]  /*c200*/  LDSM.16.MT88.4 R32, [R203+0x1800] ;  /* 0x00180000cb20783b */ /* 0x000fe60000004200 */
[----:B------:R-:W-:Y:S01]  /*c210*/  FADD.FTZ R0, R144, R0 ;  /* 0x0000000090007221 */ /* 0x000fe20000010000 */
[----:B------:R-:W-:Y:S03]  /*c220*/  MUFU.EX2 R60, R60 ;  /* 0x0000003c003c7308 */ /* 0x000fe60000000800 */
[C---:B------:R-:W-:Y:S01]  /*c230*/  HMMA.16816.F32.BF16 R80, R20.reuse, R126, R80 ;  /* 0x0000007e1450723c */ /* 0x040fe20000041850 */
[----:B------:R-:W1:Y:S06]  /*c240*/  LDSM.16.MT88.4 R124, [R206+0x5000] ;  /* 0x00500000ce7c783b */ /* 0x000e6c0000004200 */
[----:B------:R-:W-:Y:S01]  /*c250*/  MUFU.EX2 R61, R61 ;  /* 0x0000003d003d7308 */ /* 0x000fe20000000800 */
[C---:B----4-:R-:W-:Y:S08]  /*c260*/  HMMA.16816.F32.BF16 R84, R20.reuse, R120, R84 ;  /* 0x000000781454723c */ /* 0x050ff00000041854 */
[C---:B------:R-:W-:Y:S01]  /*c270*/  HMMA.16816.F32.BF16 R88, R20.reuse, R122, R88 ;  /* 0x0000007a1458723c */ /* 0x040fe20000041858 */
[----:B------:R-:W2:Y:S01]  /*c280*/  LDSM.16.MT88.4 R120, [R200+0x1800] ;  /* 0x00180000c878783b */ /* 0x000ea20000004200 */
[----:B------:R-:W-:Y:S06]  /*c290*/  MUFU.EX2 R62, R62 ;  /* 0x0000003e003e7308 */ /* 0x000fec0000000800 */
[C---:B------:R-:W-:Y:S04]  /*c2a0*/  HMMA.16816.F32.BF16 R92, R20.reuse, R128, R92 ;  /* 0x00000080145c723c */ /* 0x040fe8000004185c */
[----:B------:R-:W4:Y:S04]  /*c2b0*/  MUFU.EX2 R129, R38 ;  /* 0x0000002600817308 */ /* 0x000f280000000800 */
[C---:B------:R-:W-:Y:S06]  /*c2c0*/  HMMA.16816.F32.BF16 R96, R20.reuse, R130, R96 ;  /* 0x000000821460723c */ /* 0x040fec0000041860 */
[----:B------:R-:W5:Y:S02]  /*c2d0*/  MUFU.EX2 R131, R36 ;  /* 0x0000002400837308 */ /* 0x000f640000000800 */
[C---:B---3--:R-:W-:Y:S08]  /*c2e0*/  HMMA.16816.F32.BF16 R12, R20.reuse, R24, R12 ;  /* 0x00000018140c723c */ /* 0x048ff0000004180c */
[C---:B------:R-:W-:Y:S01]  /*c2f0*/  HMMA.16816.F32.BF16 R100, R20.reuse, R26, R100 ;  /* 0x0000001a1464723c */ /* 0x040fe20000041864 */
[----:B------:R-:W3:Y:S01]  /*c300*/  LDSM.16.MT88.4 R24, [R206+0x1800] ;  /* 0x00180000ce18783b */ /* 0x000ee20000004200 */
[----:B------:R-:W2:Y:S02]  /*c310*/  MUFU.EX2 R130, R37 ;  /* 0x0000002500827308 */ /* 0x000ea40000000800 */
[----:B----4-:R-:W-:Y:S04]  /*c320*/  FADD.FTZ R0, R129, R0 ;  /* 0x0000000081007221 */ /* 0x010fe80000010000 */
[C---:B------:R-:W-:Y:S04]  /*c330*/  HMMA.16816.F32.BF16 R104, R20.reuse, R28, R104 ;  /* 0x0000001c1468723c */ /* 0x040fe80000041868 */
[----:B------:R-:W4:Y:S01]  /*c340*/  MUFU.EX2 R128, R39 ;  /* 0x0000002700807308 */ /* 0x000f220000000800 */
[----:B-----5:R-:W-:Y:S03]  /*c350*/  FADD.FTZ R2, R131, R2 ;  /* 0x0000000283027221 */ /* 0x020fe60000010000 */
[C---:B------:R-:W-:Y:S01]  /*c360*/  HMMA.16816.F32.BF16 R108, R20.reuse, R30, R108 ;  /* 0x0000001e146c723c */ /* 0x040fe2000004186c */
[----:B------:R-:W5:Y:S05]  /*c370*/  LDSM.16.MT88.4 R28, [R200+0x5800] ;  /* 0x00580000c81c783b */ /* 0x000f6a0000004200 */
[----:B------:R-:W-:Y:S02]  /*c380*/  MUFU.EX2 R63, R63 ;  /* 0x0000003f003f7308 */ /* 0x000fe40000000800 */
[C---:B-1----:R-:W-:Y:S04]  /*c390*/  HMMA.16816.F32.BF16 R16, R20.reuse, R124, R16 ;  /* 0x0000007c1410723c */ /* 0x042fe80000041810 */
[----:B--2---:R-:W-:Y:S04]  /*c3a0*/  FADD.FTZ R2, R130, R2 ;  /* 0x0000000282027221 */ /* 0x004fe80000010000 */
[----:B------:R-:W-:Y:S01]  /*c3b0*/  HMMA.16816.F32.BF16 R112, R20, R126, R112 ;  /* 0x0000007e1470723c */ /* 0x000fe20000041870 */
[----:B------:R-:W-:Y:S01]  /*c3c0*/  LDSM.16.MT88.4 R124, [R200+0x3800] ;  /* 0x00380000c87c783b */ /* 0x000fe20000004200 */
[----:B------:R-:W-:Y:S02]  /*c3d0*/  MUFU.EX2 R64, R64 ;  /* 0x0000004000407308 */ /* 0x000fe40000000800 */
[----:B------:R-:W-:Y:S02]  /*c3e0*/  FADD.FTZ R2, R149, R2 ;  /* 0x0000000295027221 */ /* 0x000fe40000010000 */
[----:B----4-:R-:W-:Y:S01]  /*c3f0*/  FADD.FTZ R0, R128, R0 ;  /* 0x0000000080007221 */ /* 0x010fe20000010000 */
[----:B------:R-:W-:Y:S01]  /*c400*/  F2FP.BF16.PACK_AB R20, R165, R166 ;  /* 0x000000a6a514723e */ /* 0x000fe200000010ff */
[----:B------:R-:W-:Y:S01]  /*c410*/  FADD.FTZ R2, R148, R2 ;  /* 0x0000000294027221 */ /* 0x000fe20000010000 */
[----:B------:R-:W-:Y:S01]  /*c420*/  F2FP.BF16.PACK_AB R21, R146, R147 ;  /* 0x000000939215723e */ /* 0x000fe200000010ff */
[----:B------:R-:W-:Y:S02]  /*c430*/  LDSM.16.MT88.4 R36, [R204+0x2000] ;  /* 0x00200000cc24783b */ /* 0x000fe40000004200 */
[----:B------:R-:W-:Y:S02]  /*c440*/  F2FP.BF16.PACK_AB R22, R150, R151 ;  /* 0x000000979616723e */ /* 0x000fe400000010ff */
[----:B------:R-:W-:Y:S07]  /*c450*/  F2FP.BF16.PACK_AB R23, R144, R145 ;  /* 0x000000919017723e */ /* 0x000fee00000010ff */
[C---:B------:R-:W-:Y:S08]  /*c460*/  HMMA.16816.F32.BF16 R4, R20.reuse, R120, R4 ;  /* 0x000000781404723c */ /* 0x040ff00000041804 */
[C---:B------:R-:W-:Y:S01]  /*c470*/  HMMA.16816.F32.BF16 R8, R20.reuse, R122, R8 ;  /* 0x0000007a1408723c */ /* 0x040fe20000041808 */
[----:B------:R-:W1:Y:S07]  /*c480*/  LDSM.16.MT88.4 R120, [R204+0x5800] ;  /* 0x00580000cc78783b */ /* 0x000e6e0000004200 */
[C---:B------:R-:W-:Y:S01]  /*c490*/  HMMA.16816.F32.BF16 R68, R20.reuse, R132, R68 ;  /* 0x000000841444723c */ /* 0x040fe20000041844 */
[----:B------:R-:W2:Y:S07]  /*c4a0*/  MUFU.EX2 R133, R42 ;  /* 0x0000002a00857308 */ /* 0x000eae0000000800 */
[C---:B------:R-:W-:Y:S03]  /*c4b0*/  HMMA.16816.F32.BF16 R72, R20.reuse, R134, R72 ;  /* 0x000000861448723c */ /* 0x040fe60000041848 */
[----:B------:R4:W1:Y:S05]  /*c4c0*/  MUFU.EX2 R132, R43 ;  /* 0x0000002b00847308 */ /* 0x00086a0000000800 */
[C---:B------:R-:W-:Y:S05]  /*c4d0*/  HMMA.16816.F32.BF16 R76, R20.reuse, R32, R76 ;  /* 0x00000020144c723c */ /* 0x040fea000004184c */
[----:B------:R-:W5:Y:S03]  /*c4e0*/  MUFU.EX2 R135, R44 ;  /* 0x0000002c00877308 */ /* 0x000f660000000800 */
[C---:B------:R-:W-:Y:S01]  /*c4f0*/  HMMA.16816.F32.BF16 R80, R20.reuse, R34, R80 ;  /* 0x000000221450723c */ /* 0x040fe20000041850 */
[----:B------:R-:W5:Y:S03]  /*c500*/  LDSM.16.MT88.4 R32, [R203+0x5800] ;  /* 0x00580000cb20783b */ /* 0x000f660000004200 */
[----:B--2---:R-:W-:Y:S03]  /*c510*/  FADD.FTZ R0, R133, R0 ;  /* 0x0000000085007221 */ /* 0x004fe60000010000 */
[----:B------:R2:W2:Y:S01]  /*c520*/  MUFU.EX2 R134, R45 ;  /* 0x0000002d00867308 */ /* 0x0004a20000000800 */
[C---:B---3--:R-:W-:Y:S01]  /*c530*/  HMMA.16816.F32.BF16 R84, R20.reuse, R24, R84 ;  /* 0x000000181454723c */ /* 0x048fe20000041854 */
[----:B----4-:R-:W-:Y:S03]  /*c540*/  LDSM.16.MT88.4 R40, [R203+0x2000] ;  /* 0x00200000cb28783b */ /* 0x010fe60000004200 */
[----:B-1----:R-:W-:Y:S04]  /*c550*/  FADD.FTZ R0, R132, R0 ;  /* 0x0000000084007221 */ /* 0x002fe80000010000 */
[C---:B------:R-:W-:Y:S01]  /*c560*/  HMMA.16816.F32.BF16 R88, R20.reuse, R26, R88 ;  /* 0x0000001a1458723c */ /* 0x040fe20000041858 */
[----:B------:R-:W1:Y:S03]  /*c570*/  LDSM.16.MT88.4 R24, [R206+0x5800] ;  /* 0x00580000ce18783b */ /* 0x000e660000004200 */
[----:B------:R-:W-:Y:S02]  /*c580*/  FADD.FTZ R0, R119, R0 ;  /* 0x0000000077007221 */ /* 0x000fe40000010000 */
[----:B-----5:R-:W-:Y:S02]  /*c590*/  FADD.FTZ R2, R135, R2 ;  /* 0x0000000287027221 */ /* 0x020fe40000010000 */
[C---:B------:R-:W-:Y:S04]  /*c5a0*/  HMMA.16816.F32.BF16 R92, R20.reuse, R28, R92 ;  /* 0x0000001c145c723c */ /* 0x040fe8000004185c */
[----:B------:R-:W-:Y:S01]  /*c5b0*/  FADD.FTZ R0, R118, R0 ;  /* 0x0000000076007221 */ /* 0x000fe20000010000 */
[----:B--2---:R-:W-:Y:S03]  /*c5c0*/  LDSM.16.MT88.4 R44, [R203+0x2800] ;  /* 0x00280000cb2c783b */ /* 0x004fe60000004200 */
[C---:B------:R-:W-:Y:S04]  /*c5d0*/  HMMA.16816.F32.BF16 R96, R20.reuse, R30, R96 ;  /* 0x0000001e1460723c */ /* 0x040fe80000041860 */
[----:B------:R-:W-:Y:S02]  /*c5e0*/  FADD.FTZ R0, R50, R0 ;  /* 0x0000000032007221 */ /* 0x000fe40000010000 */
[----:B------:R-:W-:Y:S01]  /*c5f0*/  FADD.FTZ R2, R134, R2 ;  /* 0x0000000286027221 */ /* 0x000fe20000010000 */
[----:B------:R-:W2:Y:S01]  /*c600*/  LDSM.16.MT88.4 R28, [R200+0x2000] ;  /* 0x00200000c81c783b */ /* 0x000ea20000004200 */
        /* <DEDUP_REMOVED lines=9> */
[C---:B------:R-:W-:Y:S01]  /*c6a0*/  HMMA.16816.F32.BF16 R108, R20.reuse, R34, R108 ;  /* 0x00000022146c723c */ /* 0x040fe2000004186c */
[----:B------:R-:W-:Y:S03]  /*c6b0*/  LDSM.16.MT88.4 R32, [R204+0x6000] ;  /* 0x00600000cc20783b */ /* 0x000fe60000004200 */
[----:B------:R-:W-:Y:S02]  /*c6c0*/  FADD.FTZ R0, R58, R0 ;  /* 0x000000003a007221 */ /* 0x000fe40000010000 */
[----:B------:R-:W-:Y:S02]  /*c6d0*/  FADD.FTZ R2, R53, R2 ;  /* 0x0000000235027221 */ /* 0x000fe40000010000 */
[C---:B-1----:R-:W-:Y:S04]  /*c6e0*/  HMMA.16816.F32.BF16 R16, R20.reuse, R24, R16 ;  /* 0x000000181410723c */ /* 0x042fe80000041810 */
[----:B------:R-:W-:Y:S04]  /*c6f0*/  FADD.FTZ R2, R56, R2 ;  /* 0x0000000238027221 */ /* 0x000fe80000010000 */
[----:B------:R-:W-:Y:S01]  /*c700*/  HMMA.16816.F32.BF16 R112, R20, R26, R112 ;  /* 0x0000001a1470723c */ /* 0x000fe20000041870 */
[----:B------:R-:W1:Y:S03]  /*c710*/  LDSM.16.MT88.4 R24, [R206+0x2000] ;  /* 0x00200000ce18783b */ /* 0x000e660000004200 */
[----:B------:R-:W-:Y:S03]  /*c720*/  FADD.FTZ R2, R57, R2 ;  /* 0x0000000239027221 */ /* 0x000fe60000010000 */
        /* <DEDUP_REMOVED lines=9> */
[----:B------:R-:W3:Y:S07]  /*c7c0*/  LDSM.16.MT88.4 R36, [R203+0x6000] ;  /* 0x00600000cb24783b */ /* 0x000eee0000004200 */
[C---:B------:R-:W-:Y:S08]  /*c7d0*/  HMMA.16816.F32.BF16 R76, R20.reuse, R40, R76 ;  /* 0x00000028144c723c */ /* 0x040ff0000004184c */
[C---:B------:R-:W-:Y:S01]  /*c7e0*/  HMMA.16816.F32.BF16 R80, R20.reuse, R42, R80 ;  /* 0x0000002a1450723c */ /* 0x040fe20000041850 */
[----:B------:R-:W4:Y:S07]  /*c7f0*/  LDSM.16.MT88.4 R40, [R206+0x6000] ;  /* 0x00600000ce28783b */ /* 0x000f2e0000004200 */
        /* <DEDUP_REMOVED lines=8> */
[----:B------:R-:W5:Y:S07]  /*c880*/  LDSM.16.MT88.4 R32, [R206+0x2800] ;  /* 0x00280000ce20783b */ /* 0x000f6e0000004200 */
[C---:B---3--:R-:W-:Y:S08]  /*c890*/  HMMA.16816.F32.BF16 R104, R20.reuse, R36, R104 ;  /* 0x000000241468723c */ /* 0x048ff00000041868 */
[C---:B------:R-:W-:Y:S01]  /*c8a0*/  HMMA.16816.F32.BF16 R108, R20.reuse, R38, R108 ;  /* 0x00000026146c723c */ /* 0x040fe2000004186c */
[----:B------:R-:W3:Y:S07]  /*c8b0*/  LDSM.16.MT88.4 R36, [R200+0x6800] ;  /* 0x00680000c824783b */ /* 0x000eee0000004200 */
[C---:B----4-:R-:W-:Y:S08]  /*c8c0*/  HMMA.16816.F32.BF16 R16, R20.reuse, R40, R16 ;  /* 0x000000281410723c */ /* 0x050ff00000041810 */
[----:B------:R-:W-:Y:S01]  /*c8d0*/  HMMA.16816.F32.BF16 R112, R20, R42, R112 ;  /* 0x0000002a1470723c */ /* 0x000fe20000041870 */
[----:B------:R-:W-:Y:S06]  /*c8e0*/  LDSM.16.MT88.4 R40, [R206+0x3000] ;  /* 0x00300000ce28783b */ /* 0x000fec0000004200 */
[----:B------:R-:W-:Y:S02]  /*c8f0*/  F2FP.BF16.PACK_AB R20, R134, R135 ;  /* 0x000000878614723e */ /* 0x000fe400000010ff */
[----:B------:R-:W-:Y:S03]  /*c900*/  F2FP.BF16.PACK_AB R21, R118, R119 ;  /* 0x000000777615723e */ /* 0x000fe600000010ff */
[----:B------:R-:W-:Y:S02]  /*c910*/  F2FP.BF16.PACK_AB R22, R49, R48 ;  /* 0x000000303116723e */ /* 0x000fe400000010ff */
[----:B------:R-:W-:Y:S02]  /*c920*/  F2FP.BF16.PACK_AB R23, R51, R50 ;  /* 0x000000323317723e */ /* 0x000fe400000010ff */
[----:B------:R-:W-:Y:S02]  /*c930*/  MOV R119, R116 ;  /* 0x0000007400777202 */ /* 0x000fe40000000f00 */
[----:B------:R-:W-:Y:S03]  /*c940*/  MOV R118, R117 ;  /* 0x0000007500767202 */ /* 0x000fe60000000f00 */
        /* <DEDUP_REMOVED lines=8> */
[----:B------:R-:W-:Y:S07]  /*c9d0*/  LDSM.16.MT88.4 R44, [R204+0x7000] ;  /* 0x00700000cc2c783b */ /* 0x000fee0000004200 */
[C---:B-----5:R-:W-:Y:S08]  /*c9e0*/  HMMA.16816.F32.BF16 R84, R20.reuse, R32, R84 ;  /* 0x000000201454723c */ /* 0x060ff00000041854 */
[C---:B------:R-:W-:Y:S01]  /*c9f0*/  HMMA.16816.F32.BF16 R88, R20.reuse, R34, R88 ;  /* 0x000000221458723c */ /* 0x040fe20000041858 */
[----:B------:R-:W4:Y:S07]  /*ca00*/  LDSM.16.MT88.4 R32, [R206+0x6800] ;  /* 0x00680000ce20783b */ /* 0x000f2e0000004200 */
[C---:B---3--:R-:W-:Y:S08]  /*ca10*/  HMMA.16816.F32.BF16 R92, R20.reuse, R36, R92 ;  /* 0x00000024145c723c */ /* 0x048ff0000004185c */
[C---:B------:R-:W-:Y:S01]  /*ca20*/  HMMA.16816.F32.BF16 R96, R20.reuse, R38, R96 ;  /* 0x000000261460723c */ /* 0x040fe20000041860 */
[----:B------:R-:W-:Y:S07]  /*ca30*/  LDSM.16.MT88.4 R36, [R203+0x3000] ;  /* 0x00300000cb24783b */ /* 0x000fee0000004200 */
[C---:B-1----:R-:W-:Y:S08]  /*ca40*/  HMMA.16816.F32.BF16 R12, R20.reuse, R24, R12 ;  /* 0x00000018140c723c */ /* 0x042ff0000004180c */
[C---:B------:R-:W-:Y:S01]  /*ca50*/  HMMA.16816.F32.BF16 R100, R20.reuse, R26, R100 ;  /* 0x0000001a1464723c */ /* 0x040fe20000041864 */
[----:B------:R-:W1:Y:S07]  /*ca60*/  LDSM.16.MT88.4 R24, [R200+0x3000] ;  /* 0x00300000c818783b */ /* 0x000e6e0000004200 */
[C---:B--2---:R-:W-:Y:S08]  /*ca70*/  HMMA.16816.F32.BF16 R104, R20.reuse, R28, R104 ;  /* 0x0000001c1468723c */ /* 0x044ff00000041868 */
[C---:B------:R-:W-:Y:S01]  /*ca80*/  HMMA.16816.F32.BF16 R108, R20.reuse, R30, R108 ;  /* 0x0000001e146c723c */ /* 0x040fe2000004186c */
[----:B------:R-:W2:Y:S07]  /*ca90*/  LDSM.16.MT88.4 R28, [R204+0x3000] ;  /* 0x00300000cc1c783b */ /* 0x000eae0000004200 */
[C---:B----4-:R-:W-:Y:S08]  /*caa0*/  HMMA.16816.F32.BF16 R16, R20.reuse, R32, R16 ;  /* 0x000000201410723c */ /* 0x050ff00000041810 */
[----:B------:R-:W-:Y:S01]  /*cab0*/  HMMA.16816.F32.BF16 R112, R20, R34, R112 ;  /* 0x000000221470723c */ /* 0x000fe20000041870 */
[----:B------:R-:W3:Y:S06]  /*cac0*/  LDSM.16.MT88.4 R32, [R200+0x7000] ;  /* 0x00700000c820783b */ /* 0x000eec0000004200 */
[----:B------:R-:W-:Y:S02]  /*cad0*/  F2FP.BF16.PACK_AB R20, R53, R52 ;  /* 0x000000343514723e */ /* 0x000fe400000010ff */
[----:B------:R-:W-:Y:S03]  /*cae0*/  F2FP.BF16.PACK_AB R21, R55, R54 ;  /* 0x000000363715723e */ /* 0x000fe600000010ff */
[----:B------:R-:W-:Y:S02]  /*caf0*/  F2FP.BF16.PACK_AB R22, R57, R56 ;  /* 0x000000383916723e */ /* 0x000fe400000010ff */
[C---:B------:R-:W-:Y:S07]  /*cb00*/  F2FP.BF16.PACK_AB R23, R59.reuse, R58 ;  /* 0x0000003a3b17723e */ /* 0x040fee00000010ff */
[C---:B-1----:R-:W-:Y:S08]  /*cb10*/  HMMA.16816.F32.BF16 R4, R20.reuse, R24, R4 ;  /* 0x000000181404723c */ /* 0x042ff00000041804 */
[C---:B------:R-:W-:Y:S01]  /*cb20*/  HMMA.16816.F32.BF16 R8, R20.reuse, R26, R8 ;  /* 0x0000001a1408723c */ /* 0x040fe20000041808 */
[----:B------:R-:W1:Y:S07]  /*cb30*/  LDSM.16.MT88.4 R24, [R203+0x7000] ;  /* 0x00700000cb18783b */ /* 0x000e6e0000004200 */
[C---:B--2---:R-:W-:Y:S08]  /*cb40*/  HMMA.16816.F32.BF16 R68, R20.reuse, R28, R68 ;  /* 0x0000001c1444723c */ /* 0x044ff00000041844 */
[C---:B------:R-:W-:Y:S01]  /*cb50*/  HMMA.16816.F32.BF16 R72, R20.reuse, R30, R72 ;  /* 0x0000001e1448723c */ /* 0x040fe20000041848 */
[----:B------:R-:W2:Y:S07]  /*cb60*/  LDSM.16.MT88.4 R28, [R206+0x7000] ;  /* 0x00700000ce1c783b */ /* 0x000eae0000004200 */
[C---:B------:R-:W-:Y:S01]  /*cb70*/  HMMA.16816.F32.BF16 R76, R20.reuse, R36, R76 ;  /* 0x00000024144c723c */ /* 0x040fe2000004184c */
[----:B------:R4:W-:Y:S07]  /*cb80*/  MUFU.EX2 R36, R3 ;  /* 0x0000000300247308 */ /* 0x0009ee0000000800 */
[C---:B------:R-:W-:Y:S03]  /*cb90*/  HMMA.16816.F32.BF16 R80, R20.reuse, R38, R80 ;  /* 0x000000261450723c */ /* 0x040fe60000041850 */
[----:B------:R-:W5:Y:S05]  /*cba0*/  MUFU.EX2 R37, R66 ;  /* 0x0000004200257308 */ /* 0x000f6a0000000800 */
[C---:B------:R-:W-:Y:S08]  /*cbb0*/  HMMA.16816.F32.BF16 R84, R20.reuse, R40, R84 ;  /* 0x000000281454723c */ /* 0x040ff00000041854 */
[C---:B------:R-:W-:Y:S04]  /*cbc0*/  HMMA.16816.F32.BF16 R88, R20.reuse, R42, R88 ;  /* 0x0000002a1458723c */ /* 0x040fe80000041858 */
[----:B----4-:R-:W-:Y:S02]  /*cbd0*/  FADD.FTZ R3, R59, R0 ;  /* 0x000000003b037221 */ /* 0x010fe40000010000 */
[----:B------:R-:W-:Y:S02]  /*cbe0*/  FADD.FTZ R0, R60, R2 ;  /* 0x000000023c007221 */ /* 0x000fe40000010000 */
[C---:B---3--:R-:W-:Y:S04]  /*cbf0*/  HMMA.16816.F32.BF16 R92, R20.reuse, R32, R92 ;  /* 0x00000020145c723c */ /* 0x048fe8000004185c */
[----:B------:R-:W-:Y:S02]  /*cc00*/  FADD.FTZ R0, R61, R0 ;  /* 0x000000003d007221 */ /* 0x000fe40000010000 */
[----:B------:R-:W-:Y:S02]  /*cc10*/  FADD.FTZ R3, R62, R3 ;  /* 0x000000033e037221 */ /* 0x000fe40000010000 */
[C---:B------:R-:W-:Y:S01]  /*cc20*/  HMMA.16816.F32.BF16 R96, R20.reuse, R34, R96 ;  /* 0x000000221460723c */ /* 0x040fe20000041860 */
[----:B------:R-:W3:Y:S03]  /*cc30*/  LDSM.16.MT88.4 R32, [R204+0x3800] ;  /* 0x00380000cc20783b */ /* 0x000ee60000004200 */
[----:B------:R-:W-:Y:S02]  /*cc40*/  FADD.FTZ R2, R64, R0 ;  /* 0x0000000040027221 */ /* 0x000fe40000010000 */
[----:B------:R-:W-:Y:S02]  /*cc50*/  FADD.FTZ R3, R63, R3 ;  /* 0x000000033f037221 */ /* 0x000fe40000010000 */
[C---:B------:R-:W-:Y:S04]  /*cc60*/  HMMA.16816.F32.BF16 R12, R20.reuse, R44, R12 ;  /* 0x0000002c140c723c */ /* 0x040fe8000004180c */
[----:B------:R-:W-:Y:S02]  /*cc70*/  FADD.FTZ R2, R156, R2 ;  /* 0x000000029c027221 */ /* 0x000fe40000010000 */
[----:B-----5:R-:W-:Y:S02]  /*cc80*/  FADD.FTZ R0, R37, R3 ;  /* 0x0000000325007221 */ /* 0x020fe40000010000 */
[C---:B------:R-:W-:Y:S01]  /*cc90*/  HMMA.16816.F32.BF16 R100, R20.reuse, R46, R100 ;  /* 0x0000002e1464723c */ /* 0x040fe20000041864 */
[----:B------:R-:W-:Y:S03]  /*cca0*/  STL [R1+0x4], R2 ;  /* 0x0000040201007387 */ /* 0x000fe60000100800 */
[----:B------:R-:W-:Y:S04]  /*ccb0*/  FADD.FTZ R0, R36, R0 ;  /* 0x0000000024007221 */ /* 0x000fe80000010000 */
[C---:B-1----:R-:W-:Y:S01]  /*ccc0*/  HMMA.16816.F32.BF16 R104, R20.reuse, R24, R104 ;  /* 0x000000181468723c */ /* 0x042fe20000041868 */
[----:B------:R-:W-:Y:S07]  /*ccd0*/  STL [R1+0x8], R0 ;  /* 0x0000080001007387 */ /* 0x000fee0000100800 */
[C---:B------:R-:W-:Y:S01]  /*cce0*/  HMMA.16816.F32.BF16 R108, R20.reuse, R26, R108 ;  /* 0x0000001a146c723c */ /* 0x040fe2000004186c */
[----:B------:R-:W1:Y:S07]  /*ccf0*/  LDSM.16.MT88.4 R24, [R203+0x3800] ;  /* 0x00380000cb18783b */ /* 0x000e6e0000004200 */
[C---:B--2---:R-:W-:Y:S08]  /*cd00*/  HMMA.16816.F32.BF16 R16, R20.reuse, R28, R16 ;  /* 0x0000001c1410723c */ /* 0x044ff00000041810 */
[----:B------:R-:W-:Y:S01]  /*cd10*/  HMMA.16816.F32.BF16 R112, R20, R30, R112 ;  /* 0x0000001e1470723c */ /* 0x000fe20000041870 */
[----:B------:R-:W2:Y:S06]  /*cd20*/  LDSM.16.MT88.4 R28, [R206+0x3800] ;  /* 0x00380000ce1c783b */ /* 0x000eac0000004200 */
[----:B------:R-:W-:Y:S02]  /*cd30*/  F2FP.BF16.PACK_AB R20, R61, R60 ;  /* 0x0000003c3d14723e */ /* 0x000fe400000010ff */
[----:B------:R-:W-:Y:S03]  /*cd40*/  F2FP.BF16.PACK_AB R21, R63, R62 ;  /* 0x0000003e3f15723e */ /* 0x000fe600000010ff */
[----:B------:R-:W-:Y:S02]  /*cd50*/  F2FP.BF16.PACK_AB R22, R156, R64 ;  /* 0x000000409c16723e */ /* 0x000fe400000010ff */
[----:B------:R-:W-:Y:S07]  /*cd60*/  F2FP.BF16.PACK_AB R23, R36, R37 ;  /* 0x000000252417723e */ /* 0x000fee00000010ff */
[C---:B------:R-:W-:Y:S01]  /*cd70*/  HMMA.16816.F32.BF16 R120, R20.reuse, R124, R4 ;  /* 0x0000007c1478723c */ /* 0x040fe20000041804 */
[----:B------:R-:W4:Y:S07]  /*cd80*/  LDSM.16.MT88.4 R4, [R200+0x7800] ;  /* 0x00780000c804783b */ /* 0x000f2e0000004200 */
[C---:B------:R-:W-:Y:S01]  /*cd90*/  HMMA.16816.F32.BF16 R124, R20.reuse, R126, R8 ;  /* 0x0000007e147c723c */ /* 0x040fe20000041808 */
[----:B------:R-:W5:Y:S07]  /*cda0*/  LDSM.16.MT88.4 R8, [R204+0x7800] ;  /* 0x00780000cc08783b */ /* 0x000f6e0000004200 */
        /* <DEDUP_REMOVED lines=8> */
[C---:B------:R-:W-:Y:S01]  /*ce30*/  HMMA.16816.F32.BF16 R96, R20.reuse, R6, R96 ;  /* 0x000000061460723c */ /* 0x040fe20000041860 */
[----:B------:R-:W2:Y:S07]  /*ce40*/  LDSM.16.MT88.4 R4, [R206+0x7800] ;  /* 0x00780000ce04783b */ /* 0x000eae0000004200 */
[C---:B-----5:R-:W-:Y:S08]  /*ce50*/  HMMA.16816.F32.BF16 R128, R20.reuse, R8, R12 ;  /* 0x000000081480723c */ /* 0x060ff0000004180c */
[C---:B------:R-:W-:Y:S08]  /*ce60*/  HMMA.16816.F32.BF16 R100, R20.reuse, R10, R100 ;  /* 0x0000000a1464723c */ /* 0x040ff00000041864 */
[C---:B-1----:R-:W-:Y:S08]  /*ce70*/  HMMA.16816.F32.BF16 R104, R20.reuse, R24, R104 ;  /* 0x000000181468723c */ /* 0x042ff00000041868 */
[C---:B------:R-:W-:Y:S08]  /*ce80*/  HMMA.16816.F32.BF16 R108, R20.reuse, R26, R108 ;  /* 0x0000001a146c723c */ /* 0x040ff0000004186c */
[C---:B--2---:R-:W-:Y:S08]  /*ce90*/  HMMA.16816.F32.BF16 R132, R20.reuse, R4, R16 ;  /* 0x000000041484723c */ /* 0x044ff00000041810 */
[----:B------:R-:W-:Y:S01]  /*cea0*/  HMMA.16816.F32.BF16 R112, R20, R6, R112 ;  /* 0x000000061470723c */ /* 0x000fe20000041870 */
[----:B------:R-:W-:-:S07]  /*ceb0*/  @P0 BRA `(.L_x_73) ;  /* 0xffffcb7000000947 */ /* 0x000fce000383ffff */
.L_x_72:
[----:B------:R-:W-:Y:S07]  /*cec0*/  @!UPT UIADD3 URZ, URZ, URZ, URZ ;  /* 0x0000003f3f3ff290 */ /* 0x000fee000fffe03f */
[----:B------:R-:W-:Y:S02]  /*ced0*/  MOV R7, 0x1f ;  /* 0x0000001f00077802 */ /* 0x000fe40000000f00 */
[----:B------:R-:W-:Y:S01]  /*cee0*/  MOV R6, 0xffffffff ;  /* 0xffffffff00067802 */ /* 0x000fe20000000f00 */
[----:B------:R-:W-:Y:S06]  /*cef0*/  BRA.DIV ~URZ, `(.L_x_74) ;  /* 0x00001c427f007947 */ /* 0x000fec000b800000 */
[----:B------:R-:W2:Y:S04]  /*cf00*/  LDL R2, [R1+0x4] ;  /* 0x0000040001027983 */ /* 0x000ea80000100800 */
[----:B--2---:R1:W2:Y:S02]  /*cf10*/  SHFL.BFLY PT, R0, R2, 0x2, 0x1f ;  /* 0x0c401f0002007f89 */ /* 0x0042a400000e0000 */
.L_x_88:
[----:B-1----:R-:W3:Y:S02]  /*cf20*/  LDL.LU R2, [R1+0x4] ;  /* 0x0000040001027983 */ /* 0x002ee40000300800 */
[----:B--23--:R-:W-:Y:S01]  /*cf30*/  FADD.FTZ R0, R0, R2 ;  /* 0x0000000200007221 */ /* 0x00cfe20000010000 */
[----:B------:R-:W-:Y:S05]  /*cf40*/  BRA.DIV ~URZ, `(.L_x_75) ;  /* 0x00001c527f007947 */ /* 0x000fea000b800000 */
[----:B------:R-:W2:Y:S04]  /*cf50*/  LDL.LU R5, [R1+0x8] ;  /* 0x0000080001057983 */ /* 0x000ea80000300800 */
[----:B------:R-:W1:Y:S02]  /*cf60*/  SHFL.BFLY PT, R2, R0, 0x1, 0x1f ;  /* 0x0c201f0000027f89 */ /* 0x000e6400000e0000 */
[----:B-1----:R-:W-:-:S02]  /*cf70*/  FADD.FTZ R0, R0, R2 ;  /* 0x0000000200007221 */ /* 0x002fc40000010000 */
[----:B--2---:R-:W1:Y:S02]  /*cf80*/  SHFL.BFLY PT, R3, R5, 0x2, 0x1f ;  /* 0x0c401f0005037f89 */ /* 0x004e6400000e0000 */
[----:B-1----:R-:W-:-:S05]  /*cf90*/  FADD.FTZ R3, R3, R5 ;  /* 0x0000000503037221 */ /* 0x002fca0000010000 */
[----:B------:R1:W2:Y:S02]  /*cfa0*/  SHFL.BFLY PT, R4, R3, 0x1, 0x1f ;  /* 0x0c201f0003047f89 */ /* 0x0002a400000e0000 */
.L_x_89:
[----:B------:R-:W-:Y:S01]  /*cfb0*/  FSETP.NE.FTZ.AND P1, PT, R0, RZ, PT ;  /* 0x000000ff0000720b */ /* 0x000fe20003f35000 */
[----:B-12---:R-:W-:Y:S01]  /*cfc0*/  FADD.FTZ R3, R4, R3 ;  /* 0x0000000304037221 */ /* 0x006fe20000010000 */
[----:B------:R-:W-:Y:S02]  /*cfd0*/  MOV R2, RZ ;  /* 0x000000ff00027202 */ /* 0x000fe40000000f00 */
[----:B------:R-:W-:Y:S02]  /*cfe0*/  MOV R16, 0xff800000 ;  /* 0xff80000000107802 */ /* 0x000fe40000000f00 */
[----:B------:R-:W-:Y:S02]  /*cff0*/  FSETP.NE.FTZ.AND P0, PT, R3, RZ, PT ;  /* 0x000000ff0300720b */ /* 0x000fe40003f15000 */
[----:B------:R-:W-:-:S05]  /*d000*/  MOV R15, 0xff800000 ;  /* 0xff800000000f7802 */ /* 0x000fca0000000f00 */
[----:B------:R-:W1:Y:S01]  /*d010*/  @P1 MUFU.RCP R2, R0 ;  /* 0x0000000000021308 */ /* 0x000e620000001000 */
[----:B------:R-:W-:-:S05]  /*d020*/  @P1 MOV R4, 0x3f317218 ;  /* 0x3f31721800041802 */ /* 0x000fca0000000f00 */
[----:B------:R-:W-:Y:S02]  /*d030*/  @P1 FMUL.FTZ R4, R4, c[0x0][0x2d0] ;  /* 0x0000b40004041a20 */ /* 0x000fe40000410000 */
[----:B------:R2:W3:Y:S01]  /*d040*/  @P1 MUFU.LG2 R5, R0 ;  /* 0x0000000000051308 */ /* 0x0004e20000000c00 */
[C---:B-1----:R-:W-:Y:S02]  /*d050*/  FMUL.FTZ R120, R2.reuse, R120 ;  /* 0x0000007802787220 */ /* 0x042fe40000410000 */
[C---:B------:R-:W-:Y:S02]  /*d060*/  FMUL.FTZ R121, R2.reuse, R121 ;  /* 0x0000007902797220 */ /* 0x040fe40000410000 */
[C---:B------:R-:W-:Y:S02]  /*d070*/  FMUL.FTZ R124, R2.reuse, R124 ;  /* 0x0000007c027c7220 */ /* 0x040fe40000410000 */
[C---:B------:R-:W-:Y:S01]  /*d080*/  FMUL.FTZ R125, R2.reuse, R125 ;  /* 0x0000007d027d7220 */ /* 0x040fe20000410000 */
[----:B--2---:R-:W-:Y:S01]  /*d090*/  MOV R0, RZ ;  /* 0x000000ff00007202 */ /* 0x004fe20000000f00 */
[----:B------:R-:W-:-:S02]  /*d0a0*/  FMUL.FTZ R68, R2, R68 ;  /* 0x0000004402447220 */ /* 0x000fc40000410000 */
[C---:B------:R-:W-:Y:S02]  /*d0b0*/  FMUL.FTZ R69, R2.reuse, R69 ;  /* 0x0000004502457220 */ /* 0x040fe40000410000 */
[C---:B------:R-:W-:Y:S01]  /*d0c0*/  FMUL.FTZ R72, R2.reuse, R72 ;  /* 0x0000004802487220 */ /* 0x040fe20000410000 */
[----:B------:R-:W1:Y:S01]  /*d0d0*/  @P0 MUFU.RCP R0, R3 ;  /* 0x0000000300000308 */ /* 0x000e620000001000 */
        /* <DEDUP_REMOVED lines=24> */
[----:B------:R-:W-:Y:S02]  /*d260*/  FMUL.FTZ R113, R2, R113 ;  /* 0x0000007102717220 */ /* 0x000fe40000410000 */
[----:B------:R2:W4:Y:S01]  /*d270*/  @P0 MUFU.LG2 R2, R3 ;  /* 0x0000000300020308 */ /* 0x0005220000000c00 */
[----:B---3--:R-:W-:Y:S02]  /*d280*/  @P1 FMUL.FTZ R5, R5, 0.69314718246459960938 ;  /* 0x3f31721805051820 */ /* 0x008fe40000410000 */
[----:B-1----:R-:W-:Y:S02]  /*d290*/  FMUL.FTZ R122, R0, R122 ;  /* 0x0000007a007a7220 */ /* 0x002fe40000410000 */
[----:B------:R-:W-:Y:S01]  /*d2a0*/  @P1 FFMA.FTZ R16, R4, R117, R5 ;  /* 0x0000007504101223 */ /* 0x000fe20000010005 */
[----:B------:R-:W-:Y:S01]  /*d2b0*/  MOV R4, 0x1 ;  /* 0x0000000100047802 */ /* 0x000fe20000000f00 */
[----:B------:R-:W-:-:S02]  /*d2c0*/  FMUL.FTZ R123, R0, R123 ;  /* 0x0000007b007b7220 */ /* 0x000fc40000410000 */
[C---:B------:R-:W-:Y:S02]  /*d2d0*/  FMUL.FTZ R126, R0.reuse, R126 ;  /* 0x0000007e007e7220 */ /* 0x040fe40000410000 */
[C---:B------:R-:W-:Y:S02]  /*d2e0*/  FMUL.FTZ R127, R0.reuse, R127 ;  /* 0x0000007f007f7220 */ /* 0x040fe40000410000 */
[C---:B------:R-:W-:Y:S02]  /*d2f0*/  FMUL.FTZ R70, R0.reuse, R70 ;  /* 0x0000004600467220 */ /* 0x040fe40000410000 */
[----:B------:R-:W-:Y:S01]  /*d300*/  FMUL.FTZ R71, R0, R71 ;  /* 0x0000004700477220 */ /* 0x000fe20000410000 */
[----:B--2---:R-:W-:Y:S01]  /*d310*/  @P0 MOV R3, 0x3f317218 ;  /* 0x3f31721800030802 */ /* 0x004fe20000000f00 */
[----:B----4-:R-:W-:Y:S02]  /*d320*/  @P0 FMUL.FTZ R2, R2, 0.69314718246459960938 ;  /* 0x3f31721802020820 */ /* 0x010fe40000410000 */
[----:B------:R-:W-:-:S02]  /*d330*/  FMUL.FTZ R74, R0, R74 ;  /* 0x0000004a004a7220 */ /* 0x000fc40000410000 */
[----:B------:R-:W-:Y:S02]  /*d340*/  @P0 FMUL.FTZ R3, R3, c[0x0][0x2d0] ;  /* 0x0000b40003030a20 */ /* 0x000fe40000410000 */
        /* <DEDUP_REMOVED lines=24> */
[----:B------:R-:W-:Y:S01]  /*d4d0*/  FMUL.FTZ R115, R0, R115 ;  /* 0x0000007300737220 */ /* 0x000fe20000410000 */
[----:B------:R-:W-:Y:S01]  /*d4e0*/  PRMT R0, R4, 0x7610, R0 ;  /* 0x0000761004007816 */ /* 0x000fe20000000000 */
[----:B------:R-:W-:Y:S02]  /*d4f0*/  @P0 FFMA.FTZ R15, R3, R116, R2 ;  /* 0x00000074030f0223 */ /* 0x000fe40000010002 */
.L_x_67:
[----:B--2---:R2:W5:Y:S01]  /*d500*/  LDL R7, [R1+0x48] ;  /* 0x0000480001077983 */ /* 0x0045620000100800 */
[----:B------:R-:W-:Y:S03]  /*d510*/  BSSY B0, `(.L_x_76) ;  /* 0x0000012000007945 */ /* 0x000fe60003800000 */
[----:B------:R-:W3:Y:S02]  /*d520*/  S2R R6, SR_TID.X ;  /* 0x0000000000067919 */ /* 0x000ee40000002100 */
[----:B---3--:R-:W-:-:S13]  /*d530*/  LOP3.LUT P6, RZ, R6, 0xff, RZ, 0xc0, !PT ;  /* 0x000000ff06ff7812 */ /* 0x008fda00078cc0ff */
[----:B------:R-:W-:Y:S05]  /*d540*/  @P6 BRA `(.L_x_77) ;  /* 0x000000e000006947 */ /* 0x000fea0003800000 */
[----:B--2---:R-:W2:Y:S01]  /*d550*/  S2R R4, SR_LANEID ;  /* 0x0000000000047919 */ /* 0x004ea20000000000 */
[----:B------:R-:W-:Y:S01]  /*d560*/  VOTEU.ANY UR4, UPT, PT ;  /* 0x0000000000047886 */ /* 0x000fe200038e0100 */
[----:B------:R-:W-:Y:S01]  /*d570*/  IMAD.MOV.U32 R5, RZ, RZ, c[0x0][0x584] ;  /* 0x00016100ff057624 */ /* 0x000fe200078e00ff */
[----:B------:R-:W2:Y:S08]  /*d580*/  FLO.U32 R3, UR4 ;  /* 0x0000000400037d00 */ /* 0x000eb000080e0000 */
[----:B------:R-:W3:Y:S01]  /*d590*/  POPC R2, UR4 ;  /* 0x0000000400027d09 */ /* 0x000ee20008000000 */
[----:B--2---:R-:W-:Y:S01]  /*d5a0*/  ISETP.EQ.U32.AND P0, PT, R3, R4, PT ;  /* 0x000000040300720c */ /* 0x004fe20003f02070 */
[----:B------:R-:W-:-:S12]  /*d5b0*/  IMAD.MOV.U32 R4, RZ, RZ, c[0x0][0x580] ;  /* 0x00016000ff047624 */ /* 0x000fd800078e00ff */
[----:B---3--:R2:W3:Y:S04]  /*d5c0*/  @P0 ATOMG.E.ADD.STRONG.GPU PT, R2, [R4.64], R2 ;  /* 0x00000002040209a8 */ /* 0x0084e800081ee1c6 */
[----:B--2---:R-:W2:Y:S04]  /*d5d0*/  S2R R4, SR_LTMASK ;  /* 0x0000000000047919 */ /* 0x004ea80000003900 */
[----:B---3--:R2:W3:Y:S02]  /*d5e0*/  SHFL.IDX PT, R3, R2, R3, 0x1f ;  /* 0x00001f0302037589 */ /* 0x0084e400000e0000 */
[----:B--2---:R-:W-:-:S06]  /*d5f0*/  LOP3.LUT R2, R4, UR4, RZ, 0xc0, !PT ;  /* 0x0000000404027c12 */ /* 0x004fcc000f8ec0ff */
[----:B------:R-:W3:Y:S02]  /*d600*/  POPC R2, R2 ;  /* 0x0000000200027309 */ /* 0x000ee40000000000 */
[----:B---3-5:R-:W-:-:S05]  /*d610*/  IADD3 R7, R3, c[0x0][0xc], R2 ;  /* 0x0000030003077a10 */ /* 0x028fca0007ffe002 */
[----:B------:R2:W-:Y:S02]  /*d620*/  STL [R1+0x48], R7 ;  /* 0x0000480701007387 */ /* 0x0005e40000100800 */
.L_x_77:
[----:B--2---:R-:W-:Y:S05]  /*d630*/  BSYNC B0 ;  /* 0x0000000000007941 */ /* 0x004fea0003800000 */
.L_x_76:
[----:B------:R-:W-:Y:S01]  /*d640*/  PRMT R0, R0, 0x9910, RZ ;  /* 0x0000991000007816 */ /* 0x000fe200000000ff */
[----:B------:R-:W-:Y:S01]  /*d650*/  BSSY B1, `(.L_x_78) ;  /* 0x000013a000017945 */ /* 0x000fe20003800000 */
[----:B-----5:R-:W-:Y:S01]  /*d660*/  IMAD.MOV.U32 R41, RZ, RZ, R7 ;  /* 0x000000ffff297224 */ /* 0x020fe200078e0007 */
[----:B------:R-:W-:Y:S01]  /*d670*/  MOV R43, 0x1f ;  /* 0x0000001f002b7802 */ /* 0x000fe20000000f00 */
[----:B------:R-:W-:Y:S01]  /*d680*/  IMAD.MOV.U32 R44, RZ, RZ, RZ ;  /* 0x000000ffff2c7224 */ /* 0x000fe200078e00ff */
[----:B------:R-:W-:Y:S01]  /*d690*/  ISETP.NE.AND P0, PT, R0, RZ, PT ;  /* 0x000000ff0000720c */ /* 0x000fe20003f05270 */
[----:B------:R-:W-:-:S12]  /*d6a0*/  IMAD.MOV.U32 R42, RZ, RZ, -0x1 ;  /* 0xffffffffff2a7424 */ /* 0x000fd800078e00ff */
[----:B------:R-:W-:Y:S05]  /*d6b0*/  @!P0 BRA `(.L_x_79) ;  /* 0x0000107000008947 */ /* 0x000fea0003800000 */
[----:B------:R-:W-:Y:S01]  /*d6c0*/  WARPSYNC 0xffffffff ;  /* 0xffffffff00007948 */ /* 0x000fe20003800000 */
[----:B------:R-:W-:Y:S06]  /*d6d0*/  BAR.SYNC.DEFER_BLOCKING 0x1, 0x100 ;  /* 0x0044000000007b1d */ /* 0x000fec0000010000 */
[----:B------:R-:W-:Y:S05]  /*d6e0*/  BRA.CONV ~URZ, `(.L_x_80) ;  /* 0x000000537f007947 */ /* 0x000fea000b800000 */
[----:B------:R-:W-:Y:S02]  /*d6f0*/  SHF.R.S32.HI R0, RZ, 0x1f, R6 ;  /* 0x0000001fff007819 */ /* 0x000fe40000011406 */
[----:B------:R-:W-:Y:S02]  /*d700*/  MOV R2, 0xd740 ;  /* 0x0000d74000027802 */ /* 0x000fe40000000f00 */
[----:B------:R-:W-:-:S04]  /*d710*/  LEA.HI R0, R0, R6, RZ, 0x7 ;  /* 0x0000000600007211 */ /* 0x000fc800078f38ff */
[----:B------:R-:W-:Y:S02]  /*d720*/  SHF.R.S32.HI R0, RZ, 0x7, R0 ;  /* 0x00000007ff007819 */ /* 0x000fe40000011400 */
[----:B-1----:R-:W-:Y:S05]  /*d730*/  CALL.REL.NOINC `($__internal_1_$__cuda_sm70_shflsync_idx_p) ;  /* 0x000015f000007944 */ /* 0x002fea0003c00000 */
.L_x_80:
[----:B------:R-:W3:Y:S04]  /*d740*/  LDL R8, [R1+0x50] ;  /* 0x0000500001087983 */ /* 0x000ee80000100800 */
[----:B------:R-:W4:Y:S04]  /*d750*/  LDL.LU R5, [R1+0x30] ;  /* 0x0000300001057983 */ /* 0x000f280000300800 */
[----:B-1----:R-:W5:Y:S04]  /*d760*/  LDL.LU R11, [R1+0x34] ;  /* 0x00003400010b7983 */ /* 0x002f680000300800 */
[----:B--2---:R-:W2:Y:S04]  /*d770*/  LDL.LU R17, [R1+0x38] ;  /* 0x0000380001117983 */ /* 0x004ea80000300800 */
[----:B------:R-:W3:Y:S01]  /*d780*/  LDL.LU R19, [R1+0x3c] ;  /* 0x00003c0001137983 */ /* 0x000ee20000300800 */
[----:B------:R-:W-:-:S03]  /*d790*/  IMAD.MOV.U32 R3, RZ, RZ, 0x1 ;  /* 0x00000001ff037424 */ /* 0x000fc600078e00ff */
[----:B------:R-:W2:Y:S02]  /*d7a0*/  LDL R18, [R1+0x58] ;  /* 0x0000580001127983 */ /* 0x000ea40000100800 */
[----:B------:R-:W-:Y:S02]  /*d7b0*/  ISETP.NE.AND P1, PT, R3, c[0x0][0x4e8], PT ;  /* 0x00013a0003007a0c */ /* 0x000fe40003f25270 */
[----:B------:R-:W2:Y:S04]  /*d7c0*/  LDL R45, [R1+0x2c] ;  /* 0x00002c00012d7983 */ /* 0x000ea80000100800 */
[----:B------:R-:W1:Y:S01]  /*d7d0*/  S2R R20, SR_TID.X ;  /* 0x0000000000147919 */ /* 0x000e620000002100 */
[----:B------:R-:W-:Y:S02]  /*d7e0*/  ULDC UR5, c[0x0][0x4e8] ;  /* 0x00013a0000057ab9 */ /* 0x000fe40000000800 */
[----:B------:R-:W-:-:S02]  /*d7f0*/  ULDC UR4, c[0x0][0x388] ;  /* 0x0000e20000047ab9 */ /* 0x000fc40000000800 */
[----:B------:R-:W-:Y:S01]  /*d800*/  UIMAD UR4, UR5, UR4, URZ ;  /* 0x00000004050472a4 */ /* 0x000fe2000f8e023f */
[----:B------:R-:W-:Y:S01]  /*d810*/  BSSY B0, `(.L_x_81) ;  /* 0x00000ad000007945 */ /* 0x000fe20003800000 */
[----:B----4-:R-:W-:Y:S01]  /*d820*/  SHF.R.S32.HI R0, RZ, 0x1f, R5 ;  /* 0x0000001fff007819 */ /* 0x010fe20000011405 */
[----:B------:R-:W-:-:S04]  /*d830*/  IMAD.WIDE.U32 R6, R5, c[0x0][0x4d0], RZ ;  /* 0x0001340005067a25 */ /* 0x000fc800078e00ff */
[C---:B------:R-:W-:Y:S02]  /*d840*/  IMAD R2, R0.reuse, c[0x0][0x4d0], RZ ;  /* 0x0001340000027a24 */ /* 0x040fe400078e02ff */
[----:B------:R-:W-:Y:S02]  /*d850*/  IMAD R4, R0, c[0x0][0x438], RZ ;  /* 0x00010e0000047a24 */ /* 0x000fe400078e02ff */
[----:B------:R-:W-:Y:S01]  /*d860*/  IMAD R3, R5, c[0x0][0x4d4], R2 ;  /* 0x0001350005037a24 */ /* 0x000fe200078e0202 */
[----:B-----5:R-:W-:Y:S01]  /*d870*/  SHF.R.S32.HI R2, RZ, 0x1f, R11 ;  /* 0x0000001fff027819 */ /* 0x020fe2000001140b */
[----:B---3--:R-:W-:Y:S02]  /*d880*/  IMAD.IADD R0, R8, 0x1, R19 ;  /* 0x0000000108007824 */ /* 0x008fe400078e0213 */
[----:B------:R-:W-:Y:S02]  /*d890*/  IMAD.IADD R7, R7, 0x1, R3 ;  /* 0x0000000107077824 */ /* 0x000fe400078e0203 */
[----:B------:R-:W-:-:S02]  /*d8a0*/  IMAD R9, R2, c[0x0][0x4d8], RZ ;  /* 0x0001360002097a24 */ /* 0x000fc400078e02ff */
[----:B------:R-:W-:-:S04]  /*d8b0*/  @P1 IMAD.HI.U32 R10, R0, c[0x0][0x4ec], RZ ;  /* 0x00013b00000a1a27 */ /* 0x000fc800078e00ff */
[----:B------:R-:W-:Y:S02]  /*d8c0*/  IMAD R8, R5, c[0x0][0x43c], R4 ;  /* 0x00010f0005087a24 */ /* 0x000fe400078e0204 */
[----:B------:R-:W-:Y:S01]  /*d8d0*/  IMAD.MOV.U32 R3, RZ, RZ, R0 ;  /* 0x000000ffff037224 */ /* 0x000fe200078e0000 */
[----:B------:R-:W-:Y:S01]  /*d8e0*/  @P1 SHF.R.U32.HI R3, RZ, c[0x0][0x4f0], R10 ;  /* 0x00013c00ff031a19 */ /* 0x000fe2000001160a */
[C---:B------:R-:W-:Y:S02]  /*d8f0*/  IMAD R9, R11.reuse, c[0x0][0x4dc], R9 ;  /* 0x000137000b097a24 */ /* 0x040fe400078e0209 */
[----:B------:R-:W-:-:S04]  /*d900*/  IMAD.WIDE.U32 R6, R11, c[0x0][0x4d8], R6 ;  /* 0x000136000b067a25 */ /* 0x000fc800078e0006 */
[----:B------:R-:W-:-:S04]  /*d910*/  IMAD.WIDE.U32 R4, R5, c[0x0][0x438], RZ ;  /* 0x00010e0005047a25 */ /* 0x000fc800078e00ff */
[----:B------:R-:W-:Y:S01]  /*d920*/  IMAD.IADD R7, R7, 0x1, R9 ;  /* 0x0000000107077824 */ /* 0x000fe200078e0209 */
[----:B--2---:R-:W-:Y:S01]  /*d930*/  SHF.R.S32.HI R9, RZ, 0x1f, R17 ;  /* 0x0000001fff097819 */ /* 0x004fe20000011411 */
[----:B------:R-:W-:Y:S02]  /*d940*/  IMAD.IADD R5, R5, 0x1, R8 ;  /* 0x0000000105057824 */ /* 0x000fe400078e0208 */
[----:B------:R-:W-:Y:S02]  /*d950*/  IMAD.MOV R8, RZ, RZ, -R3 ;  /* 0x000000ffff087224 */ /* 0x000fe400078e0a03 */
[----:B------:R-:W-:Y:S02]  /*d960*/  IMAD R2, R2, c[0x0][0x440], RZ ;  /* 0x0001100002027a24 */ /* 0x000fe400078e02ff */
[----:B------:R-:W-:Y:S02]  /*d970*/  IMAD R10, R9, c[0x0][0x4e0], RZ ;  /* 0x00013800090a7a24 */ /* 0x000fe400078e02ff */
[----:B------:R-:W-:-:S02]  /*d980*/  IMAD R8, R8, c[0x0][0x4e8], R0 ;  /* 0x00013a0008087a24 */ /* 0x000fc400078e0200 */
[----:B------:R-:W-:Y:S01]  /*d990*/  IMAD.WIDE.U32 R6, R17, c[0x0][0x4e0], R6 ;  /* 0x0001380011067a25 */ /* 0x000fe200078e0006 */
[----:B------:R-:W-:-:S03]  /*d9a0*/  SHF.R.S32.HI R12, RZ, 0x1f, R3 ;  /* 0x0000001fff0c7819 */ /* 0x000fc60000011403 */
[C---:B------:R-:W-:Y:S02]  /*d9b0*/  IMAD R14, R11.reuse, c[0x0][0x444], R2 ;  /* 0x000111000b0e7a24 */ /* 0x040fe400078e0202 */
[----:B------:R-:W-:Y:S01]  /*d9c0*/  IMAD.WIDE.U32 R4, R11, c[0x0][0x440], R4 ;  /* 0x000110000b047a25 */ /* 0x000fe200078e0004 */
[----:B------:R-:W-:Y:S02]  /*d9d0*/  SHF.R.S32.HI R13, RZ, 0x1f, R8 ;  /* 0x0000001fff0d7819 */ /* 0x000fe40000011408 */
[----:B------:R-:W-:Y:S01]  /*d9e0*/  IADD3 R6, P0, R3, R6, RZ ;  /* 0x0000000603067210 */ /* 0x000fe20007f1e0ff */
[----:B------:R-:W-:Y:S02]  /*d9f0*/  IMAD R11, R17, c[0x0][0x4e4], R10 ;  /* 0x00013900110b7a24 */ /* 0x000fe400078e020a */
[----:B------:R-:W-:-:S03]  /*da00*/  @P1 IMAD.HI.U32 R10, R0, c[0x0][0x4ec], RZ ;  /* 0x00013b00000a1a27 */ /* 0x000fc600078e00ff */
[----:B------:R-:W-:Y:S01]  /*da10*/  IADD3.X R7, R12, R7, R11, P0, !PT ;  /* 0x000000070c077210 */ /* 0x000fe200007fe40b */
[----:B------:R-:W-:Y:S02]  /*da20*/  IMAD R9, R9, c[0x0][0x448], RZ ;  /* 0x0001120009097a24 */ /* 0x000fe400078e02ff */
[----:B------:R-:W-:Y:S01]  /*da30*/  IMAD.MOV.U32 R2, RZ, RZ, R0 ;  /* 0x000000ffff027224 */ /* 0x000fe200078e0000 */
[----:B------:R-:W-:Y:S01]  /*da40*/  @P1 SHF.R.U32.HI R2, RZ, c[0x0][0x4f0], R10 ;  /* 0x00013c00ff021a19 */ /* 0x000fe2000001160a */
[----:B------:R-:W-:Y:S02]  /*da50*/  IMAD.IADD R5, R5, 0x1, R14 ;  /* 0x0000000105057824 */ /* 0x000fe400078e020e */
[----:B------:R-:W-:Y:S02]  /*da60*/  IMAD R3, R13, c[0x0][0x4c8], RZ ;  /* 0x000132000d037a24 */ /* 0x000fe400078e02ff */
[C---:B------:R-:W-:Y:S02]  /*da70*/  IMAD R10, R17.reuse, c[0x0][0x44c], R9 ;  /* 0x00011300110a7a24 */ /* 0x040fe400078e0209 */
[----:B------:R-:W-:Y:S01]  /*da80*/  IMAD.WIDE.U32 R4, R17, c[0x0][0x448], R4 ;  /* 0x0001120011047a25 */ /* 0x000fe200078e0004 */
[----:B-1----:R-:W-:-:S03]  /*da90*/  SHF.R.S32.HI R17, RZ, 0x1f, R20 ;  /* 0x0000001fff117819 */ /* 0x002fc60000011414 */
[C---:B------:R-:W-:Y:S02]  /*daa0*/  IMAD R9, R8.reuse, c[0x0][0x4cc], R3 ;  /* 0x0001330008097a24 */ /* 0x040fe400078e0203 */
[----:B------:R-:W-:Y:S01]  /*dab0*/  IMAD.WIDE.U32 R6, R8, c[0x0][0x4c8], R6 ;  /* 0x0001320008067a25 */ /* 0x000fe200078e0006 */
[----:B------:R-:W-:-:S03]  /*dac0*/  SHF.R.S32.HI R8, RZ, 0x1f, R2 ;  /* 0x0000001fff087819 */ /* 0x000fc60000011402 */
[----:B------:R-:W-:Y:S02]  /*dad0*/  IMAD.MOV R3, RZ, RZ, -R2 ;  /* 0x000000ffff037224 */ /* 0x000fe400078e0a02 */
[----:B------:R-:W-:Y:S01]  /*dae0*/  IMAD.IADD R5, R5, 0x1, R10 ;  /* 0x0000000105057824 */ /* 0x000fe200078e020a */
[----:B------:R-:W-:Y:S01]  /*daf0*/  LEA R10, P0, R6, c[0x0][0x4a8], 0x2 ;  /* 0x00012a00060a7a11 */ /* 0x000fe200078010ff */
[----:B------:R-:W-:Y:S01]  /*db00*/  IMAD.IADD R9, R7, 0x1, R9 ;  /* 0x0000000107097824 */ /* 0x000fe200078e0209 */
[----:B------:R-:W-:Y:S01]  /*db10*/  LEA.HI R17, R17, R20, RZ, 0x5 ;  /* 0x0000001411117211 */ /* 0x000fe200078f28ff */
[----:B------:R-:W-:Y:S02]  /*db20*/  IMAD R7, R3, c[0x0][0x4e8], R0 ;  /* 0x00013a0003077a24 */ /* 0x000fe400078e0200 */
[----:B------:R-:W-:Y:S01]  /*db30*/  IMAD R0, R8, c[0x0][0x430], RZ ;  /* 0x00010c0008007a24 */ /* 0x000fe200078e02ff */
[----:B------:R-:W-:Y:S02]  /*db40*/  LEA.HI.X R6, R6, c[0x0][0x4ac], R9, 0x2, P0 ;  /* 0x00012b0006067a11 */ /* 0x000fe400000f1409 */
[----:B------:R-:W-:Y:S01]  /*db50*/  LOP3.LUT R17, R17, 0xffffffe0, RZ, 0xc0, !PT ;  /* 0xffffffe011117812 */ /* 0x000fe200078ec0ff */
[----:B------:R-:W-:-:S02]  /*db60*/  IMAD R0, R2, c[0x0][0x434], R0 ;  /* 0x00010d0002007a24 */ /* 0x000fc400078e0200 */
[----:B------:R-:W-:Y:S01]  /*db70*/  IMAD.WIDE.U32 R2, R2, c[0x0][0x430], R4 ;  /* 0x00010c0002027a25 */ /* 0x000fe200078e0004 */
[----:B------:R-:W-:Y:S04]  /*db80*/  SHFL.IDX PT, R8, R10, RZ, 0x1c1f ;  /* 0x001c1fff0a087589 */ /* 0x000fe800000e0000 */
[----:B------:R-:W1:Y:S01]  /*db90*/  SHFL.IDX PT, R9, R6, RZ, 0x1c1f ;  /* 0x001c1fff06097589 */ /* 0x000e6200000e0000 */
[----:B------:R-:W-:Y:S02]  /*dba0*/  IMAD.IADD R17, R20, 0x1, -R17 ;  /* 0x0000000114117824 */ /* 0x000fe400078e0a11 */
[----:B------:R-:W-:Y:S01]  /*dbb0*/  IMAD.IADD R3, R3, 0x1, R0 ;  /* 0x0000000103037824 */ /* 0x000fe200078e0200 */
[----:B------:R-:W-:Y:S01]  /*dbc0*/  SHFL.IDX PT, R4, R10, 0x1, 0x1c1f ;  /* 0x003c1f000a047f89 */ /* 0x000fe200000e0000 */
[----:B------:R-:W-:-:S03]  /*dbd0*/  IMAD.IADD R0, R18, 0x1, R19 ;  /* 0x0000000112007824 */ /* 0x000fc600078e0213 */
[----:B------:R2:W3:Y:S01]  /*dbe0*/  SHFL.IDX PT, R5, R6, 0x1, 0x1c1f ;  /* 0x003c1f0006057f89 */ /* 0x0004e200000e0000 */
[----:B------:R-:W-:Y:S01]  /*dbf0*/  LOP3.LUT P3, RZ, R17, 0x3, RZ, 0xc0, !PT ;  /* 0x0000000311ff7812 */ /* 0x000fe2000786c0ff */
[----:B------:R-:W-:-:S03]  /*dc00*/  IMAD.WIDE.U32 R2, R7, c[0x0][0x428], R2 ;  /* 0x00010a0007027a25 */ /* 0x000fc600078e0002 */
[C---:B------:R-:W-:Y:S02]  /*dc10*/  ISETP.GE.OR P4, PT, R0.reuse, UR4, P3 ;  /* 0x0000000400007c0c */ /* 0x040fe40009f86670 */
[----:B------:R-:W-:Y:S02]  /*dc20*/  ISETP.GE.AND P1, PT, R0, UR4, PT ;  /* 0x0000000400007c0c */ /* 0x000fe4000bf26270 */
[----:B--2---:R-:W-:-:S05]  /*dc30*/  SHF.R.S32.HI R6, RZ, 0x1f, R7 ;  /* 0x0000001fff067819 */ /* 0x004fca0000011407 */
[----:B------:R-:W-:Y:S01]  /*dc40*/  IMAD R10, R6, c[0x0][0x428], RZ ;  /* 0x00010a00060a7a24 */ /* 0x000fe200078e02ff */
[----:B------:R-:W-:-:S03]  /*dc50*/  IADD3 R6, R0, 0x8, RZ ;  /* 0x0000000800067810 */ /* 0x000fc60007ffe0ff */
[----:B------:R-:W-:Y:S01]  /*dc60*/  IMAD R10, R7, c[0x0][0x42c], R10 ;  /* 0x00010b00070a7a24 */ /* 0x000fe200078e020a */
[----:B------:R-:W-:Y:S02]  /*dc70*/  ISETP.GE.OR P3, PT, R6, UR4, P3 ;  /* 0x0000000406007c0c */ /* 0x000fe40009f66670 */
[----:B------:R-:W-:Y:S01]  /*dc80*/  LEA R27, P2, R2, c[0x0][0x400], 0x2 ;  /* 0x00010000021b7a11 */ /* 0x000fe200078410ff */
[----:B------:R-:W-:Y:S01]  /*dc90*/  IMAD.IADD R3, R3, 0x1, R10 ;  /* 0x0000000103037824 */ /* 0x000fe200078e020a */
[----:B-1----:R1:W-:Y:S01]  /*dca0*/  @!P4 ST.E [R8.64], R16 ;  /* 0x000000100800c985 */ /* 0x0023e2000c101906 */
[----:B------:R-:W-:-:S03]  /*dcb0*/  ISETP.GE.AND P0, PT, R6, UR4, PT ;  /* 0x0000000406007c0c */ /* 0x000fc6000bf06270 */
[----:B------:R-:W-:Y:S02]  /*dcc0*/  LEA.HI.X R24, R2, c[0x0][0x404], R3, 0x2, P2 ;  /* 0x0001010002187a11 */ /* 0x000fe400010f1403 */
[C---:B------:R-:W-:Y:S01]  /*dcd0*/  IADD3 R17, R45.reuse, 0x8, RZ ;  /* 0x000000082d117810 */ /* 0x040fe20007ffe0ff */
[----:B------:R-:W2:Y:S01]  /*dce0*/  SHFL.IDX PT, R2, R27, RZ, 0x1c1f ;  /* 0x001c1fff1b027589 */ /* 0x000ea200000e0000 */
[C---:B------:R-:W-:Y:S02]  /*dcf0*/  IADD3 R14, R45.reuse, 0x20, RZ ;  /* 0x000000202d0e7810 */ /* 0x040fe40007ffe0ff */
[C---:B------:R-:W-:Y:S01]  /*dd00*/  IADD3 R13, R45.reuse, 0x28, RZ ;  /* 0x000000282d0d7810 */ /* 0x040fe20007ffe0ff */
[----:B---3--:R3:W-:Y:S01]  /*dd10*/  @!P3 ST.E [R4.64], R15 ;  /* 0x0000000f0400b985 */ /* 0x0087e2000c101906 */
[C---:B------:R-:W-:Y:S02]  /*dd20*/  IADD3 R12, R45.reuse, 0x30, RZ ;  /* 0x000000302d0c7810 */ /* 0x040fe40007ffe0ff */
[C---:B------:R-:W-:Y:S01]  /*dd30*/  IADD3 R11, R45.reuse, 0x38, RZ ;  /* 0x000000382d0b7810 */ /* 0x040fe20007ffe0ff */
[----:B------:R4:W2:Y:S01]  /*dd40*/  SHFL.IDX PT, R3, R24, RZ, 0x1c1f ;  /* 0x001c1fff18037589 */ /* 0x0008a200000e0000 */
[----:B------:R-:W-:-:S02]  /*dd50*/  IADD3 R10, R45, 0x40, RZ ;  /* 0x000000402d0a7810 */ /* 0x000fc40007ffe0ff */
[C---:B------:R-:W-:Y:S02]  /*dd60*/  IADD3 R7, R45.reuse, 0x58, RZ ;  /* 0x000000582d077810 */ /* 0x040fe40007ffe0ff */
[C---:B------:R-:W-:Y:S02]  /*dd70*/  IADD3 R6, R45.reuse, 0x60, RZ ;  /* 0x000000602d067810 */ /* 0x040fe40007ffe0ff */
[C---:B------:R-:W-:Y:S02]  /*dd80*/  IADD3 R0, R45.reuse, 0x78, RZ ;  /* 0x000000782d007810 */ /* 0x040fe40007ffe0ff */
[C---:B-1----:R-:W-:Y:S02]  /*dd90*/  IADD3 R16, R45.reuse, 0x10, RZ ;  /* 0x000000102d107810 */ /* 0x042fe40007ffe0ff */
[C---:B------:R-:W-:Y:S02]  /*dda0*/  IADD3 R9, R45.reuse, 0x48, RZ ;  /* 0x000000482d097810 */ /* 0x040fe40007ffe0ff */
[----:B------:R-:W-:-:S02]  /*ddb0*/  IADD3 R8, R45, 0x50, RZ ;  /* 0x000000502d087810 */ /* 0x000fc40007ffe0ff */
[----:B------:R-:W-:Y:S02]  /*ddc0*/  SHF.R.S32.HI R25, RZ, 0x1f, R17 ;  /* 0x0000001fff197819 */ /* 0x000fe40000011411 */
[C---:B---3--:R-:W-:Y:S02]  /*ddd0*/  IADD3 R15, R45.reuse, 0x18, RZ ;  /* 0x000000182d0f7810 */ /* 0x048fe40007ffe0ff */
[C---:B------:R-:W-:Y:S02]  /*dde0*/  IADD3 R5, R45.reuse, 0x68, RZ ;  /* 0x000000682d057810 */ /* 0x040fe40007ffe0ff */
[----:B------:R-:W-:Y:S02]  /*ddf0*/  IADD3 R4, R45, 0x70, RZ ;  /* 0x000000702d047810 */ /* 0x000fe40007ffe0ff */
[----:B------:R-:W-:Y:S02]  /*de00*/  SHF.R.S32.HI R26, RZ, 0x1f, R16 ;  /* 0x0000001fff1a7819 */ /* 0x000fe40000011410 */
[----:B------:R-:W-:-:S02]  /*de10*/  SHF.R.S32.HI R29, RZ, 0x1f, R15 ;  /* 0x0000001fff1d7819 */ /* 0x000fc4000001140f */
[----:B------:R-:W-:Y:S02]  /*de20*/  SHF.R.S32.HI R28, RZ, 0x1f, R14 ;  /* 0x0000001fff1c7819 */ /* 0x000fe4000001140e */
[----:B------:R-:W-:Y:S02]  /*de30*/  SHF.R.S32.HI R30, RZ, 0x1f, R13 ;  /* 0x0000001fff1e7819 */ /* 0x000fe4000001140d */
[----:B------:R-:W-:Y:S02]  /*de40*/  SHF.R.S32.HI R31, RZ, 0x1f, R12 ;  /* 0x0000001fff1f7819 */ /* 0x000fe4000001140c */
[----:B------:R-:W-:Y:S02]  /*de50*/  SHF.R.S32.HI R32, RZ, 0x1f, R11 ;  /* 0x0000001fff207819 */ /* 0x000fe4000001140b */
[----:B------:R-:W-:Y:S02]  /*de60*/  SHF.R.S32.HI R33, RZ, 0x1f, R10 ;  /* 0x0000001fff217819 */ /* 0x000fe4000001140a */
[----:B------:R-:W-:-:S02]  /*de70*/  SHF.R.S32.HI R34, RZ, 0x1f, R9 ;  /* 0x0000001fff227819 */ /* 0x000fc40000011409 */
[----:B------:R-:W-:Y:S02]  /*de80*/  SHF.R.S32.HI R36, RZ, 0x1f, R8 ;  /* 0x0000001fff247819 */ /* 0x000fe40000011408 */
[----:B------:R-:W-:Y:S02]  /*de90*/  SHF.R.S32.HI R35, RZ, 0x1f, R7 ;  /* 0x0000001fff237819 */ /* 0x000fe40000011407 */
[----:B------:R-:W-:Y:S02]  /*dea0*/  SHF.R.S32.HI R37, RZ, 0x1f, R6 ;  /* 0x0000001fff257819 */ /* 0x000fe40000011406 */
[----:B------:R-:W-:Y:S02]  /*deb0*/  SHF.R.S32.HI R38, RZ, 0x1f, R5 ;  /* 0x0000001fff267819 */ /* 0x000fe40000011405 */
[----:B------:R-:W-:Y:S02]  /*dec0*/  SHF.R.S32.HI R39, RZ, 0x1f, R4 ;  /* 0x0000001fff277819 */ /* 0x000fe40000011404 */
[----:B------:R-:W-:Y:S01]  /*ded0*/  SHF.R.S32.HI R40, RZ, 0x1f, R0 ;  /* 0x0000001fff287819 */ /* 0x000fe20000011400 */
[----:B------:R-:W-:Y:S05]  /*dee0*/  @P1 BRA `(.L_x_82) ;  /* 0x000003f000001947 */ /* 0x000fea0003800000 */
[----:B--2-4-:R-:W-:Y:S02]  /*def0*/  ISETP.GE.AND P5, PT, R45, c[0x0][0x3c8], PT ;  /* 0x0000f2002d007a0c */ /* 0x014fe40003fa6270 */
[----:B------:R-:W-:-:S02]  /*df00*/  ISETP.GE.AND P1, PT, R17, c[0x0][0x3c8], PT ;  /* 0x0000f20011007a0c */ /* 0x000fc40003f26270 */
[----:B------:R-:W-:Y:S02]  /*df10*/  ISETP.GE.AND P4, PT, R16, c[0x0][0x3c8], PT ;  /* 0x0000f20010007a0c */ /* 0x000fe40003f86270 */
[----:B------:R-:W-:-:S07]  /*df20*/  ISETP.GE.AND P2, PT, R15, c[0x0][0x3c8], PT ;  /* 0x0000f2000f007a0c */ /* 0x000fce0003f46270 */
[----:B------:R-:W-:Y:S02]  /*df30*/  @!P5 IMAD.WIDE R20, R45, 0x4, R2 ;  /* 0x000000042d14d825 */ /* 0x000fe400078e0202 */
[----:B------:R-:W-:-:S03]  /*df40*/  @!P1 LEA R18, P3, R17, R2, 0x2 ;  /* 0x0000000211129211 */ /* 0x000fc600078610ff */
[----:B------:R1:W-:Y:S01]  /*df50*/  @!P5 ST.E.64 [R20.64], R120 ;  /* 0x000000781400d985 */ /* 0x0003e2000c101b06 */
[----:B------:R-:W-:Y:S02]  /*df60*/  @!P1 LEA.HI.X R19, R17, R3, R25, 0x2, P3 ;  /* 0x0000000311139211 */ /* 0x000fe400018f1419 */
[----:B------:R-:W-:-:S03]  /*df70*/  ISETP.GE.AND P5, PT, R14, c[0x0][0x3c8], PT ;  /* 0x0000f2000e007a0c */ /* 0x000fc60003fa6270 */
[----:B------:R2:W-:Y:S01]  /*df80*/  @!P1 ST.E.64 [R18.64], R124 ;  /* 0x0000007c12009985 */ /* 0x0005e2000c101b06 */
[----:B------:R-:W-:Y:S02]  /*df90*/  ISETP.GE.AND P1, PT, R13, c[0x0][0x3c8], PT ;  /* 0x0000f2000d007a0c */ /* 0x000fe40003f26270 */
[----:B-1----:R-:W-:-:S04]  /*dfa0*/  @!P4 LEA R20, P3, R16, R2, 0x2 ;  /* 0x000000021014c211 */ /* 0x002fc800078610ff */
[----:B------:R-:W-:Y:S02]  /*dfb0*/  @!P4 LEA.HI.X R21, R16, R3, R26, 0x2, P3 ;  /* 0x000000031015c211 */ /* 0x000fe400018f141a */
[----:B--2---:R-:W-:-:S03]  /*dfc0*/  @!P2 LEA R18, P3, R15, R2, 0x2 ;  /* 0x000000020f12a211 */ /* 0x004fc600078610ff */
        /* <DEDUP_REMOVED lines=28> */
[----:B-1----:R-:W-:-:S04]  /*e190*/  @!P3 LEA R20, P4, R8, R2, 0x2 ;  /* 0x000000020814b211 */ /* 0x002fc800078810ff */
[-C--:B------:R-:W-:Y:S02]  /*e1a0*/  @!P3 LEA.HI.X R21, R8, R3.reuse, R36, 0x2, P4 ;  /* 0x000000030815b211 */ /* 0x080fe400020f1424 */
[-C--:B--2---:R-:W-:Y:S02]  /*e1b0*/  @!P2 LEA R18, P1, R7, R2.reuse, 0x2 ;  /* 0x000000020712a211 */ /* 0x084fe400078210ff */
[----:B------:R-:W-:Y:S01]  /*e1c0*/  ISETP.GE.AND P4, PT, R5, c[0x0][0x3c8], PT ;  /* 0x0000f20005007a0c */ /* 0x000fe20003f86270 */
[----:B------:R1:W-:Y:S01]  /*e1d0*/  @!P3 ST.E.64 [R20.64], R128 ;  /* 0x000000801400b985 */ /* 0x0003e2000c101b06 */
[----:B------:R-:W-:Y:S02]  /*e1e0*/  @!P2 LEA.HI.X R19, R7, R3, R35, 0x2, P1 ;  /* 0x000000030713a211 */ /* 0x000fe400008f1423 */
[----:B------:R-:W-:Y:S02]  /*e1f0*/  ISETP.GE.AND P3, PT, R4, c[0x0][0x3c8], PT ;  /* 0x0000f20004007a0c */ /* 0x000fe40003f66270 */
[----:B------:R-:W-:Y:S01]  /*e200*/  @!P5 LEA R22, P1, R6, R2, 0x2 ;  /* 0x000000020616d211 */ /* 0x000fe200078210ff */
[----:B------:R2:W-:Y:S01]  /*e210*/  @!P2 ST.E.64 [R18.64], R100 ;  /* 0x000000641200a985 */ /* 0x0005e2000c101b06 */
[----:B------:R-:W-:-:S02]  /*e220*/  ISETP.GE.AND P2, PT, R0, c[0x0][0x3c8], PT ;  /* 0x0000f20000007a0c */ /* 0x000fc40003f46270 */
[----:B------:R-:W-:-:S05]  /*e230*/  @!P5 LEA.HI.X R23, R6, R3, R37, 0x2, P1 ;  /* 0x000000030617d211 */ /* 0x000fca00008f1425 */
[----:B------:R3:W-:Y:S01]  /*e240*/  @!P5 ST.E.64 [R22.64], R104 ;  /* 0x000000681600d985 */ /* 0x0007e2000c101b06 */
[----:B-1----:R-:W-:-:S04]  /*e250*/  @!P4 LEA R20, P1, R5, R2, 0x2 ;  /* 0x000000020514c211 */ /* 0x002fc800078210ff */
[----:B------:R-:W-:Y:S02]  /*e260*/  @!P4 LEA.HI.X R21, R5, R3, R38, 0x2, P1 ;  /* 0x000000030515c211 */ /* 0x000fe400008f1426 */
[----:B--2---:R-:W-:-:S03]  /*e270*/  @!P3 LEA R18, P1, R4, R2, 0x2 ;  /* 0x000000020412b211 */ /* 0x004fc600078210ff */
[----:B------:R3:W-:Y:S01]  /*e280*/  @!P4 ST.E.64 [R20.64], R108 ;  /* 0x0000006c1400c985 */ /* 0x0007e2000c101b06 */
[----:B------:R-:W-:Y:S02]  /*e290*/  @!P3 LEA.HI.X R19, R4, R3, R39, 0x2, P1 ;  /* 0x000000030413b211 */ /* 0x000fe400008f1427 */
[----:B------:R-:W-:-:S03]  /*e2a0*/  @!P2 LEA R2, P1, R0, R2, 0x2 ;  /* 0x000000020002a211 */ /* 0x000fc600078210ff */
[----:B------:R3:W-:Y:S01]  /*e2b0*/  @!P3 ST.E.64 [R18.64], R132 ;  /* 0x000000841200b985 */ /* 0x0007e2000c101b06 */
[----:B------:R-:W-:-:S05]  /*e2c0*/  @!P2 LEA.HI.X R3, R0, R3, R40, 0x2, P1 ;  /* 0x000000030003a211 */ /* 0x000fca00008f1428 */
[----:B------:R3:W-:Y:S04]  /*e2d0*/  @!P2 ST.E.64 [R2.64], R112 ;  /* 0x000000700200a985 */ /* 0x0007e8000c101b06 */
.L_x_82:
[----:B--2-4-:R-:W-:Y:S05]  /*e2e0*/  BSYNC B0 ;  /* 0x0000000000007941 */ /* 0x014fea0003800000 */
.L_x_81:
[----:B---3--:R1:W2:Y:S04]  /*e2f0*/  SHFL.IDX PT, R3, R24, 0x1, 0x1c1f ;  /* 0x003c1f0018037f89 */ /* 0x0082a800000e0000 */
[----:B------:R1:W3:Y:S01]  /*e300*/  SHFL.IDX PT, R2, R27, 0x1, 0x1c1f ;  /* 0x003c1f001b027f89 */ /* 0x0002e200000e0000 */
[----:B------:R-:W-:Y:S05]  /*e310*/  @P0 BRA `(.L_x_83) ;  /* 0x000006d000000947 */ /* 0x000fea0003800000 */
[----:B------:R-:W-:Y:S02]  /*e320*/  ISETP.GE.AND P2, PT, R17, c[0x0][0x3c8], PT ;  /* 0x0000f20011007a0c */ /* 0x000fe40003f46270 */
[----:B------:R-:W-:Y:S02]  /*e330*/  ISETP.GE.AND P3, PT, R45, c[0x0][0x3c8], PT ;  /* 0x0000f2002d007a0c */ /* 0x000fe40003f66270 */
[----:B------:R-:W-:Y:S02]  /*e340*/  ISETP.GE.AND P1, PT, R16, c[0x0][0x3c8], PT ;  /* 0x0000f20010007a0c */ /* 0x000fe40003f26270 */
[----:B------:R-:W-:-:S02]  /*e350*/  ISETP.GE.AND P0, PT, R15, c[0x0][0x3c8], PT ;  /* 0x0000f2000f007a0c */ /* 0x000fc40003f06270 */
[----:B------:R-:W-:-:S05]  /*e360*/  ISETP.GE.AND P4, PT, R14, c[0x0][0x3c8], PT ;  /* 0x0000f2000e007a0c */ /* 0x000fca0003f86270 */
[----:B---3--:R-:W-:Y:S02]  /*e370*/  @!P2 LEA R20, P5, R17, R2, 0x2 ;  /* 0x000000021114a211 */ /* 0x008fe400078a10ff */
[----:B--2---:R-:W-:Y:S02]  /*e380*/  @!P3 IMAD.WIDE R18, R45, 0x4, R2 ;  /* 0x000000042d12b825 */ /* 0x004fe400078e0202 */
[----:B------:R-:W-:-:S03]  /*e390*/  @!P2 LEA.HI.X R21, R17, R3, R25, 0x2, P5 ;  /* 0x000000031115a211 */ /* 0x000fc600028f1419 */
[----:B------:R2:W-:Y:S01]  /*e3a0*/  @!P3 ST.E.64 [R18.64], R122 ;  /* 0x0000007a1200b985 */ /* 0x0005e2000c101b06 */
[----:B------:R-:W-:-:S03]  /*e3b0*/  ISETP.GE.AND P3, PT, R13, c[0x0][0x3c8], PT ;  /* 0x0000f2000d007a0c */ /* 0x000fc60003f66270 */
[----:B------:R3:W-:Y:S01]  /*e3c0*/  @!P2 ST.E.64 [R20.64], R126 ;  /* 0x0000007e1400a985 */ /* 0x0007e2000c101b06 */
[CC--:B--2---:R-:W-:Y:S02]  /*e3d0*/  @!P1 LEA R18, P5, R16.reuse, R2.reuse, 0x2 ;  /* 0x0000000210129211 */ /* 0x0c4fe400078a10ff */
[CC--:B---3--:R-:W-:Y:S02]  /*e3e0*/  @!P0 LEA R20, P2, R15.reuse, R2.reuse, 0x2 ;  /* 0x000000020f148211 */ /* 0x0c8fe400078410ff */
[-C--:B------:R-:W-:Y:S02]  /*e3f0*/  @!P1 LEA.HI.X R19, R16, R3.reuse, R26, 0x2, P5 ;  /* 0x0000000310139211 */ /* 0x080fe400028f141a */
[----:B------:R-:W-:Y:S02]  /*e400*/  @!P0 LEA.HI.X R21, R15, R3, R29, 0x2, P2 ;  /* 0x000000030f158211 */ /* 0x000fe400010f141d */
[----:B------:R-:W-:Y:S01]  /*e410*/  ISETP.GE.AND P2, PT, R12, c[0x0][0x3c8], PT ;  /* 0x0000f2000c007a0c */ /* 0x000fe20003f46270 */
[----:B------:R2:W-:Y:S01]  /*e420*/  @!P1 ST.E.64 [R18.64], R70 ;  /* 0x0000004612009985 */ /* 0x0005e2000c101b06 */
[----:B------:R-:W-:-:S02]  /*e430*/  @!P4 LEA R22, P5, R14, R2, 0x2 ;  /* 0x000000020e16c211 */ /* 0x000fc400078a10ff */
[----:B------:R-:W-:Y:S01]  /*e440*/  ISETP.GE.AND P1, PT, R11, c[0x0][0x3c8], PT ;  /* 0x0000f2000b007a0c */ /* 0x000fe20003f26270 */
[----:B------:R-:W-:Y:S01]  /*e450*/  @!P0 ST.E.64 [R20.64], R74 ;  /* 0x0000004a14008985 */ /* 0x000fe2000c101b06 */
[----:B------:R-:W-:Y:S02]  /*e460*/  @!P4 LEA.HI.X R23, R14, R3, R28, 0x2, P5 ;  /* 0x000000030e17c211 */ /* 0x000fe400028f141c */
[----:B------:R-:W-:-:S03]  /*e470*/  ISETP.GE.AND P0, PT, R10, c[0x0][0x3c8], PT ;  /* 0x0000f2000a007a0c */ /* 0x000fc60003f06270 */
[----:B------:R-:W-:Y:S01]  /*e480*/  @!P4 ST.E.64 [R22.64], R78 ;  /* 0x0000004e1600c985 */ /* 0x000fe2000c101b06 */
[----:B--2---:R-:W-:-:S04]  /*e490*/  @!P3 LEA R18, P5, R13, R2, 0x2 ;  /* 0x000000020d12b211 */ /* 0x004fc800078a10ff */
[----:B------:R-:W-:Y:S02]  /*e4a0*/  @!P3 LEA.HI.X R19, R13, R3, R30, 0x2, P5 ;  /* 0x000000030d13b211 */ /* 0x000fe400028f141e */
[----:B------:R-:W-:-:S03]  /*e4b0*/  @!P2 LEA R16, P5, R12, R2, 0x2 ;  /* 0x000000020c10a211 */ /* 0x000fc600078a10ff */
[----:B------:R-:W-:Y:S01]  /*e4c0*/  @!P3 ST.E.64 [R18.64], R82 ;  /* 0x000000521200b985 */ /* 0x000fe2000c101b06 */
[-C--:B------:R-:W-:Y:S02]  /*e4d0*/  @!P2 LEA.HI.X R17, R12, R3.reuse, R31, 0x2, P5 ;  /* 0x000000030c11a211 */ /* 0x080fe400028f141f */
[CC--:B------:R-:W-:Y:S02]  /*e4e0*/  @!P1 LEA R14, P5, R11.reuse, R2.reuse, 0x2 ;  /* 0x000000020b0e9211 */ /* 0x0c0fe400078a10ff */
[C---:B------:R-:W-:Y:S01]  /*e4f0*/  @!P0 LEA R12, P4, R10.reuse, R2, 0x2 ;  /* 0x000000020a0c8211 */ /* 0x040fe200078810ff */
[----:B------:R-:W-:Y:S01]  /*e500*/  @!P2 ST.E.64 [R16.64], R86 ;  /* 0x000000561000a985 */ /* 0x000fe2000c101b06 */
[-C--:B------:R-:W-:Y:S02]  /*e510*/  @!P1 LEA.HI.X R15, R11, R3.reuse, R32, 0x2, P5 ;  /* 0x000000030b0f9211 */ /* 0x080fe400028f1420 */
[----:B------:R-:W-:Y:S02]  /*e520*/  ISETP.GE.AND P5, PT, R9, c[0x0][0x3c8], PT ;  /* 0x0000f20009007a0c */ /* 0x000fe40003fa6270 */
[----:B------:R-:W-:Y:S01]  /*e530*/  @!P0 LEA.HI.X R13, R10, R3, R33, 0x2, P4 ;  /* 0x000000030a0d8211 */ /* 0x000fe200020f1421 */
[----:B------:R2:W-:Y:S01]  /*e540*/  @!P1 ST.E.64 [R14.64], R90 ;  /* 0x0000005a0e009985 */ /* 0x0005e2000c101b06 */
[----:B------:R-:W-:-:S02]  /*e550*/  ISETP.GE.AND P4, PT, R8, c[0x0][0x3c8], PT ;  /* 0x0000f20008007a0c */ /* 0x000fc40003f86270 */
[----:B------:R-:W-:Y:S01]  /*e560*/  ISETP.GE.AND P3, PT, R7, c[0x0][0x3c8], PT ;  /* 0x0000f20007007a0c */ /* 0x000fe20003f66270 */
[----:B------:R3:W-:Y:S01]  /*e570*/  @!P0 ST.E.64 [R12.64], R94 ;  /* 0x0000005e0c008985 */ /* 0x0007e2000c101b06 */
[----:B------:R-:W-:-:S05]  /*e580*/  ISETP.GE.AND P2, PT, R6, c[0x0][0x3c8], PT ;  /* 0x0000f20006007a0c */ /* 0x000fca0003f46270 */
[----:B------:R-:W-:-:S04]  /*e590*/  @!P5 LEA R10, P1, R9, R2, 0x2 ;  /* 0x00000002090ad211 */ /* 0x000fc800078210ff */
[----:B------:R-:W-:Y:S02]  /*e5a0*/  @!P5 LEA.HI.X R11, R9, R3, R34, 0x2, P1 ;  /* 0x00000003090bd211 */ /* 0x000fe400008f1422 */
[----:B------:R-:W-:-:S03]  /*e5b0*/  ISETP.GE.AND P1, PT, R5, c[0x0][0x3c8], PT ;  /* 0x0000f20005007a0c */ /* 0x000fc60003f26270 */
[----:B------:R4:W-:Y:S01]  /*e5c0*/  @!P5 ST.E.64 [R10.64], R98 ;  /* 0x000000620a00d985 */ /* 0x0009e2000c101b06 */
[CC--:B--2---:R-:W-:Y:S02]  /*e5d0*/  @!P4 LEA R14, P0, R8.reuse, R2.reuse, 0x2 ;  /* 0x00000002080ec211 */ /* 0x0c4fe400078010ff */
[CC--:B---3--:R-:W-:Y:S02]  /*e5e0*/  @!P3 LEA R12, P5, R7.reuse, R2.reuse, 0x2 ;  /* 0x00000002070cb211 */ /* 0x0c8fe400078a10ff */
[-C--:B------:R-:W-:Y:S02]  /*e5f0*/  @!P4 LEA.HI.X R15, R8, R3.reuse, R36, 0x2, P0 ;  /* 0x00000003080fc211 */ /* 0x080fe400000f1424 */
[----:B------:R-:W-:Y:S02]  /*e600*/  ISETP.GE.AND P0, PT, R4, c[0x0][0x3c8], PT ;  /* 0x0000f20004007a0c */ /* 0x000fe40003f06270 */
[----:B------:R-:W-:Y:S01]  /*e610*/  @!P3 LEA.HI.X R13, R7, R3, R35, 0x2, P5 ;  /* 0x00000003070db211 */ /* 0x000fe200028f1423 */
[----:B------:R2:W-:Y:S04]  /*e620*/  @!P4 ST.E.64 [R14.64], R130 ;  /* 0x000000820e00c985 */ /* 0x0005e8000c101b06 */
[----:B------:R2:W-:Y:S01]  /*e630*/  @!P3 ST.E.64 [R12.64], R102 ;  /* 0x000000660c00b985 */ /* 0x0005e2000c101b06 */
[----:B----4-:R-:W-:-:S04]  /*e640*/  @!P2 LEA R10, P5, R6, R2, 0x2 ;  /* 0x00000002060aa211 */ /* 0x010fc800078a10ff */
[----:B------:R-:W-:Y:S02]  /*e650*/  @!P2 LEA.HI.X R11, R6, R3, R37, 0x2, P5 ;  /* 0x00000003060ba211 */ /* 0x000fe400028f1425 */
[----:B------:R-:W-:-:S03]  /*e660*/  @!P1 LEA R8, P5, R5, R2, 0x2 ;  /* 0x0000000205089211 */ /* 0x000fc600078a10ff */
[----:B------:R2:W-:Y:S01]  /*e670*/  @!P2 ST.E.64 [R10.64], R106 ;  /* 0x0000006a0a00a985 */ /* 0x0005e2000c101b06 */
[----:B------:R-:W-:Y:S02]  /*e680*/  @!P1 LEA.HI.X R9, R5, R3, R38, 0x2, P5 ;  /* 0x0000000305099211 */ /* 0x000fe400028f1426 */
[----:B------:R-:W-:-:S03]  /*e690*/  @!P0 LEA R6, P5, R4, R2, 0x2 ;  /* 0x0000000204068211 */ /* 0x000fc600078a10ff */
[----:B------:R2:W-:Y:S01]  /*e6a0*/  @!P1 ST.E.64 [R8.64], R110 ;  /* 0x0000006e08009985 */ /* 0x0005e2000c101b06 */
[----:B------:R-:W-:-:S05]  /*e6b0*/  @!P0 LEA.HI.X R7, R4, R3, R39, 0x2, P5 ;  /* 0x0000000304078211 */ /* 0x000fca00028f1427 */
[----:B------:R2:W-:Y:S01]  /*e6c0*/  @!P0 ST.E.64 [R6.64], R134 ;  /* 0x0000008606008985 */ /* 0x0005e2000c101b06 */
[----:B------:R-:W-:-:S13]  /*e6d0*/  ISETP.GE.AND P0, PT, R0, c[0x0][0x3c8], PT ;  /* 0x0000f20000007a0c */ /* 0x000fda0003f06270 */
[----:B------:R-:W-:Y:S05]  /*e6e0*/  @P0 BRA `(.L_x_83) ;  /* 0x0000030000000947 */ /* 0x000fea0003800000 */
[----:B------:R-:W-:-:S04]  /*e6f0*/  LEA R2, P0, R0, R2, 0x2 ;  /* 0x0000000200027211 */ /* 0x000fc800078010ff */
[----:B------:R-:W-:-:S05]  /*e700*/  LEA.HI.X R3, R0, R3, R40, 0x2, P0 ;  /* 0x0000000300037211 */ /* 0x000fca00000f1428 */
[----:B------:R3:W-:Y:S01]  /*e710*/  ST.E.64 [R2.64], R114 ;  /* 0x0000007202007985 */ /* 0x0007e2000c101b06 */
[----:B------:R-:W-:Y:S05]  /*e720*/  BRA `(.L_x_83) ;  /* 0x000002c000007947 */ /* 0x000fea0003800000 */
.L_x_79:
[----:B------:R-:W2:Y:S02]  /*e730*/  S2R R4, SR_TID.X ;  /* 0x0000000000047919 */ /* 0x000ea40000002100 */
[----:B--2---:R-:W-:-:S13]  /*e740*/  ISETP.GT.AND P0, PT, R4, 0x7f, PT ;  /* 0x0000007f0400780c */ /* 0x004fda0003f04270 */
[----:B------:R-:W-:Y:S05]  /*e750*/  @P0 BRA `(.L_x_83) ;  /* 0x0000029000000947 */ /* 0x000fea0003800000 */
[----:B------:R-:W2:Y:S01]  /*e760*/  LDL.LU R3, [R1+0x3c] ;  /* 0x00003c0001037983 */ /* 0x000ea20000300800 */
[----:B------:R-:W-:-:S05]  /*e770*/  MOV R2, c[0x0][0x4e8] ;  /* 0x00013a0000027a02 */ /* 0x000fca0000000f00 */
[----:B------:R-:W-:Y:S01]  /*e780*/  IMAD R0, R2, c[0x0][0x388], RZ ;  /* 0x0000e20002007a24 */ /* 0x000fe200078e02ff */
[----:B--2---:R-:W-:-:S04]  /*e790*/  IADD3 R4, R3, R4, RZ ;  /* 0x0000000403047210 */ /* 0x004fc80007ffe0ff */
[----:B------:R-:W-:-:S13]  /*e7a0*/  ISETP.GE.AND P0, PT, R4, R0, PT ;  /* 0x000000000400720c */ /* 0x000fda0003f06270 */
[----:B------:R-:W-:Y:S05]  /*e7b0*/  @P0 BRA `(.L_x_83) ;  /* 0x0000023000000947 */ /* 0x000fea0003800000 */
[----:B------:R-:W2:Y:S04]  /*e7c0*/  LDL.LU R3, [R1+0x30] ;  /* 0x0000300001037983 */ /* 0x000ea80000300800 */
[----:B------:R-:W3:Y:S04]  /*e7d0*/  LDL.LU R9, [R1+0x34] ;  /* 0x0000340001097983 */ /* 0x000ee80000300800 */
[----:B------:R-:W4:Y:S01]  /*e7e0*/  LDL.LU R8, [R1+0x38] ;  /* 0x0000380001087983 */ /* 0x000f220000300800 */
[----:B------:R-:W-:-:S13]  /*e7f0*/  ISETP.NE.AND P0, PT, R2, 0x1, PT ;  /* 0x000000010200780c */ /* 0x000fda0003f05270 */
[----:B------:R-:W-:Y:S01]  /*e800*/  @P0 IMAD.HI.U32 R7, R4, c[0x0][0x4ec], RZ ;  /* 0x00013b0004070a27 */ /* 0x000fe200078e00ff */
[----:B--2---:R-:W-:Y:S02]  /*e810*/  SHF.R.S32.HI R0, RZ, 0x1f, R3 ;  /* 0x0000001fff007819 */ /* 0x004fe40000011403 */
[----:B---3--:R-:W-:-:S03]  /*e820*/  SHF.R.S32.HI R6, RZ, 0x1f, R9 ;  /* 0x0000001fff067819 */ /* 0x008fc60000011409 */
[----:B------:R-:W-:-:S04]  /*e830*/  IMAD R0, R0, c[0x0][0x4d0], RZ ;  /* 0x0001340000007a24 */ /* 0x000fc800078e02ff */
[C---:B------:R-:W-:Y:S01]  /*e840*/  IMAD R5, R3.reuse, c[0x0][0x4d4], R0 ;  /* 0x0001350003057a24 */ /* 0x040fe200078e0200 */
[----:B------:R-:W-:Y:S01]  /*e850*/  MOV R0, R4 ;  /* 0x0000000400007202 */ /* 0x000fe20000000f00 */
[----:B------:R-:W-:Y:S01]  /*e860*/  IMAD.WIDE.U32 R2, R3, c[0x0][0x4d0], RZ ;  /* 0x0001340003027a25 */ /* 0x000fe200078e00ff */
[----:B------:R-:W-:-:S03]  /*e870*/  @P0 SHF.R.U32.HI R0, RZ, c[0x0][0x4f0], R7 ;  /* 0x00013c00ff000a19 */ /* 0x000fc60000011607 */
[----:B------:R-:W-:Y:S01]  /*e880*/  IMAD R6, R6, c[0x0][0x4d8], RZ ;  /* 0x0001360006067a24 */ /* 0x000fe200078e02ff */
[----:B------:R-:W-:Y:S02]  /*e890*/  IADD3 R3, R3, R5, RZ ;  /* 0x0000000503037210 */ /* 0x000fe40007ffe0ff */
[----:B----4-:R-:W-:Y:S01]  /*e8a0*/  SHF.R.S32.HI R5, RZ, 0x1f, R8 ;  /* 0x0000001fff057819 */ /* 0x010fe20000011408 */
[C---:B------:R-:W-:Y:S01]  /*e8b0*/  IMAD R7, R9.reuse, c[0x0][0x4dc], R6 ;  /* 0x0001370009077a24 */ /* 0x040fe200078e0206 */
[----:B------:R-:W-:Y:S01]  /*e8c0*/  IADD3 R6, -R0, RZ, RZ ;  /* 0x000000ff00067210 */ /* 0x000fe20007ffe1ff */
[----:B------:R-:W-:-:S04]  /*e8d0*/  IMAD.WIDE.U32 R2, R9, c[0x0][0x4d8], R2 ;  /* 0x0001360009027a25 */ /* 0x000fc800078e0002 */
[----:B------:R-:W-:Y:S01]  /*e8e0*/  IMAD R5, R5, c[0x0][0x4e0], RZ ;  /* 0x0001380005057a24 */ /* 0x000fe200078e02ff */
[----:B------:R-:W-:Y:S01]  /*e8f0*/  IADD3 R3, R3, R7, RZ ;  /* 0x0000000703037210 */ /* 0x000fe20007ffe0ff */
[----:B------:R-:W-:Y:S01]  /*e900*/  IMAD R4, R6, c[0x0][0x4e8], R4 ;  /* 0x00013a0006047a24 */ /* 0x000fe200078e0204 */
[----:B------:R-:W-:Y:S01]  /*e910*/  SHF.R.S32.HI R7, RZ, 0x1f, R0 ;  /* 0x0000001fff077819 */ /* 0x000fe20000011400 */
[C---:B------:R-:W-:Y:S02]  /*e920*/  IMAD R6, R8.reuse, c[0x0][0x4e4], R5 ;  /* 0x0001390008067a24 */ /* 0x040fe400078e0205 */
[----:B------:R-:W-:Y:S01]  /*e930*/  IMAD.WIDE.U32 R2, R8, c[0x0][0x4e0], R2 ;  /* 0x0001380008027a25 */ /* 0x000fe200078e0002 */
[----:B------:R-:W-:-:S04]  /*e940*/  SHF.R.S32.HI R5, RZ, 0x1f, R4 ;  /* 0x0000001fff057819 */ /* 0x000fc80000011404 */
[----:B------:R-:W-:Y:S01]  /*e950*/  IADD3 R2, P0, R0, R2, RZ ;  /* 0x0000000200027210 */ /* 0x000fe20007f1e0ff */
[----:B------:R-:W-:-:S03]  /*e960*/  IMAD R0, R5, c[0x0][0x4c8], RZ ;  /* 0x0001320005007a24 */ /* 0x000fc600078e02ff */
[----:B------:R-:W-:Y:S01]  /*e970*/  IADD3.X R3, R7, R3, R6, P0, !PT ;  /* 0x0000000307037210 */ /* 0x000fe200007fe406 */
[----:B------:R-:W-:-:S04]  /*e980*/  IMAD R0, R4, c[0x0][0x4cc], R0 ;  /* 0x0001330004007a24 */ /* 0x000fc800078e0200 */
[----:B------:R-:W-:-:S05]  /*e990*/  IMAD.WIDE.U32 R2, R4, c[0x0][0x4c8], R2 ;  /* 0x0001320004027a25 */ /* 0x000fca00078e0002 */
[----:B------:R-:W-:Y:S02]  /*e9a0*/  IADD3 R0, R3, R0, RZ ;  /* 0x0000000003007210 */ /* 0x000fe40007ffe0ff */
[----:B------:R-:W-:-:S04]  /*e9b0*/  LEA R4, P0, R2, c[0x0][0x4a8], 0x2 ;  /* 0x00012a0002047a11 */ /* 0x000fc800078010ff */
[----:B------:R-:W-:Y:S02]  /*e9c0*/  LEA.HI.X R5, R2, c[0x0][0x4ac], R0, 0x2, P0 ;  /* 0x00012b0002057a11 */ /* 0x000fe400000f1400 */
[----:B------:R-:W-:-:S05]  /*e9d0*/  MOV R0, 0xff800000 ;  /* 0xff80000000007802 */ /* 0x000fca0000000f00 */
[----:B------:R2:W-:Y:S02]  /*e9e0*/  STG.E [R4.64], R0 ;  /* 0x0000000004007986 */ /* 0x0005e4000c101906 */
.L_x_83:
[----:B------:R-:W-:Y:S05]  /*e9f0*/  BSYNC B1 ;  /* 0x0000000000017941 */ /* 0x000fea0003800000 */
.L_x_78:
[----:B--2---:R-:W2:Y:S02]  /*ea00*/  LDL R0, [R1+0x54] ;  /* 0x0000540001007983 */ /* 0x004ea40000100800 */
[----:B--2---:R-:W-:-:S13]  /*ea10*/  ISETP.NE.AND P0, PT, R0, RZ, PT ;  /* 0x000000ff0000720c */ /* 0x004fda0003f05270 */
[----:B------:R-:W-:Y:S01]  /*ea20*/  @P0 WARPSYNC 0xffffffff ;  /* 0xffffffff00000948 */ /* 0x000fe20003800000 */
[----:B------:R-:W-:Y:S06]  /*ea30*/  @P0 BAR.SYNC.DEFER_BLOCKING 0x5, 0x100 ;  /* 0x0144000000000b1d */ /* 0x000fec0000010000 */
[----:B------:R-:W2:Y:S04]  /*ea40*/  @P0 LDS R0, [0x10100] ;  /* 0x01010000ff000984 */ /* 0x000ea80000000800 */
[----:B--2---:R2:W-:Y:S04]  /*ea50*/  @P0 STL [R1+0x48], R0 ;  /* 0x0000480001000387 */ /* 0x0045e80000100800 */
[----:B------:R-:W-:Y:S06]  /*ea60*/  @P0 BAR.ARV 0x4, 0x100 ;  /* 0x0104000000000b1d */ /* 0x000fec0000002000 */
[----:B------:R-:W-:Y:S05]  /*ea70*/  @P0 BRA `(.L_x_84) ;  /* 0x0000007000000947 */ /* 0x000fea0003800000 */
[----:B------:R-:W-:Y:S05]  /*ea80*/  BRA.DIV ~URZ, `(.L_x_85) ;  /* 0x000002227f007947 */ /* 0x000fea000b800000 */
[----:B--2---:R2:W4:Y:S02]  /*ea90*/  SHFL.IDX PT, R0, R41, RZ, 0x1f ;  /* 0x00001fff29007589 */ /* 0x00452400000e0000 */
.L_x_90:
[----:B------:R-:W-:Y:S01]  /*eaa0*/  WARPSYNC 0xffffffff ;  /* 0xffffffff00007948 */ /* 0x000fe20003800000 */
[----:B------:R-:W-:Y:S06]  /*eab0*/  BAR.SYNC.DEFER_BLOCKING 0x4, 0x100 ;  /* 0x0104000000007b1d */ /* 0x000fec0000010000 */
[----:B----4-:R4:W-:Y:S04]  /*eac0*/  STL [R1+0x48], R0 ;  /* 0x0000480001007387 */ /* 0x0109e80000100800 */
[----:B------:R4:W-:Y:S04]  /*ead0*/  @!P6 STS [0x10100], R41 ;  /* 0x01010029ff00e388 */ /* 0x0009e80000000800 */
[----:B------:R-:W-:Y:S06]  /*eae0*/  BAR.ARV 0x5, 0x100 ;  /* 0x0144000000007b1d */ /* 0x000fec0000002000 */
.L_x_84:
[----:B--2-4-:R-:W2:Y:S02]  /*eaf0*/  LDL R0, [R1+0x48] ;  /* 0x0000480001007983 */ /* 0x014ea40000100800 */
[----:B--2---:R-:W-:-:S13]  /*eb00*/  ISETP.GE.AND P0, PT, R0, c[0x0][0x538], PT ;  /* 0x00014e0000007a0c */ /* 0x004fda0003f06270 */
[----:B-1-3--:R-:W-:Y:S01]  /*eb10*/  @P0 CALL.REL.NOINC `(.L_x_86) ;  /* 0x0000001000000944 */ /* 0x00afe20003c00000 */
[----:B------:R-:W-:Y:S05]  /*eb20*/  BRA `(.L_x_87) ;  /* 0xffff1ca000007947 */ /* 0x000fea000383ffff */
.L_x_86:
[----:B------:R-:W-:Y:S05]  /*eb30*/  EXIT ;  /* 0x000000000000794d */ /* 0x000fea0003800000 */
.L_x_74:
[----:B------:R1:W5:Y:S01]  /*eb40*/  LDL R2, [R1+0x4] ;  /* 0x0000040001027983 */ /* 0x0003620000100800 */
[----:B------:R-:W-:Y:S02]  /*eb50*/  MOV R5, 0x2 ;  /* 0x0000000200057802 */ /* 0x000fe40000000f00 */
[----:B------:R-:W-:Y:S02]  /*eb60*/  MOV R4, 0xeb80 ;  /* 0x0000eb8000047802 */ /* 0x000fe40000000f00 */
[----:B-1---5:R-:W-:Y:S05]  /*eb70*/  CALL.REL.NOINC `($__internal_0_$__cuda_sm70_shflsync_bfly_p) ;  /* 0x0000017000007944 */ /* 0x022fea0003c00000 */
[----:B------:R-:W-:Y:S01]  /*eb80*/  MOV R0, R2 ;  /* 0x0000000200007202 */ /* 0x000fe20000000f00 */
[----:B------:R-:W-:Y:S05]  /*eb90*/  BRA `(.L_x_88) ;  /* 0xffffe38000007947 */ /* 0x000fea000383ffff */
.L_x_75:
[----:B------:R-:W-:Y:S01]  /*eba0*/  IMAD.MOV.U32 R2, RZ, RZ, R0 ;  /* 0x000000ffff027224 */ /* 0x000fe200078e0000 */
[----:B------:R-:W-:Y:S02]  /*ebb0*/  MOV R5, 0x1 ;  /* 0x0000000100057802 */ /* 0x000fe40000000f00 */
[----:B------:R-:W-:Y:S02]  /*ebc0*/  MOV R4, 0xebe0 ;  /* 0x0000ebe000047802 */ /* 0x000fe40000000f00 */
[----:B------:R-:W-:Y:S05]  /*ebd0*/  CALL.REL.NOINC `($__internal_0_$__cuda_sm70_shflsync_bfly_p) ;  /* 0x0000011000007944 */ /* 0x000fea0003c00000 */
[----:B------:R-:W-:Y:S02]  /*ebe0*/  FADD.FTZ R0, R0, R2 ;  /* 0x0000000200007221 */ /* 0x000fe40000010000 */
[----:B------:R1:W5:Y:S01]  /*ebf0*/  LDL R2, [R1+0x8] ;  /* 0x0000080001027983 */ /* 0x0003620000100800 */
[----:B------:R-:W-:-:S02]  /*ec00*/  MOV R5, 0x2 ;  /* 0x0000000200057802 */ /* 0x000fc40000000f00 */
[----:B------:R-:W-:Y:S02]  /*ec10*/  MOV R4, 0xec30 ;  /* 0x0000ec3000047802 */ /* 0x000fe40000000f00 */
[----:B-1---5:R-:W-:Y:S05]  /*ec20*/  CALL.REL.NOINC `($__internal_0_$__cuda_sm70_shflsync_bfly_p) ;  /* 0x000000c000007944 */ /* 0x022fea0003c00000 */
[----:B------:R-:W2:Y:S01]  /*ec30*/  LDL.LU R3, [R1+0x8] ;  /* 0x0000080001037983 */ /* 0x000ea20000300800 */
[----:B------:R-:W-:Y:S02]  /*ec40*/  MOV R5, 0x1 ;  /* 0x0000000100057802 */ /* 0x000fe40000000f00 */
[----:B------:R-:W-:Y:S01]  /*ec50*/  MOV R4, 0xec90 ;  /* 0x0000ec9000047802 */ /* 0x000fe20000000f00 */
[----:B--2---:R-:W-:-:S05]  /*ec60*/  FADD.FTZ R3, R3, R2 ;  /* 0x0000000203037221 */ /* 0x004fca0000010000 */
[----:B------:R-:W-:Y:S02]  /*ec70*/  MOV R2, R3 ;  /* 0x0000000300027202 */ /* 0x000fe40000000f00 */
[----:B------:R-:W-:Y:S05]  /*ec80*/  CALL.REL.NOINC `($__internal_0_$__cuda_sm70_shflsync_bfly_p) ;  /* 0x0000006000007944 */ /* 0x000fea0003c00000 */
[----:B------:R-:W-:Y:S01]  /*ec90*/  MOV R4, R2 ;  /* 0x0000000200047202 */ /* 0x000fe20000000f00 */
[----:B------:R-:W-:Y:S05]  /*eca0*/  BRA `(.L_x_89) ;  /* 0xffffe30000007947 */ /* 0x000fea000383ffff */
.L_x_85:
[----:B--2---:R-:W-:Y:S02]  /*ecb0*/  MOV R0, R41 ;  /* 0x0000002900007202 */ /* 0x004fe40000000f00 */
[----:B---3--:R-:W-:Y:S02]  /*ecc0*/  MOV R2, 0xece0 ;  /* 0x0000ece000027802 */ /* 0x008fe40000000f00 */
[----:B-1----:R-:W-:Y:S05]  /*ecd0*/  CALL.REL.NOINC `($__internal_1_$__cuda_sm70_shflsync_idx_p) ;  /* 0x0000005000007944 */ /* 0x002fea0003c00000 */
[----:B-12---:R-:W-:Y:S05]  /*ece0*/  BRA `(.L_x_90) ;  /* 0xfffffdb000007947 */ /* 0x006fea000383ffff */
        .weak           $__internal_0_$__cuda_sm70_shflsync_bfly_p
        .type           $__internal_0_$__cuda_sm70_shflsync_bfly_p,@function
        .size           $__internal_0_$__cuda_sm70_shflsync_bfly_p,($__internal_1_$__cuda_sm70_shflsync_idx_p - $__internal_0_$__cuda_sm70_shflsync_bfly_p)
$__internal_0_$__cuda_sm70_shflsync_bfly_p:
[----:B------:R-:W-:Y:S04]  /*ecf0*/  WARPSYNC R6 ;  /* 0x0000000600007348 */ /* 0x000fe80003800000 */
[----:B------:R1:W2:Y:S02]  /*ed00*/  SHFL.BFLY PT, R2, R2, R5, R7 ;  /* 0x0c00000502027389 */ /* 0x0002a400000e0007 */
[----:B-1----:R-:W-:-:S04]  /*ed10*/  MOV R5, 0x0 ;  /* 0x0000000000057802 */ /* 0x002fc80000000f00 */
[----:B--2---:R-:W-:Y:S05]  /*ed20*/  RET.REL.NODEC R4 `(_ZN7cutlass13device_kernelIN5flash19enable_sm80_to_sm89INS1_16FlashAttnFwdSm80INS1_25CollectiveMainloopFwdSm80ILi8ELi1ELb1EN4cute5tupleIJNS5_1CILi128EEES8_S8_EEELi128ENS_10bfloat16_tEfNS_4arch4Sm80ELb1ELb0ELb0ELb0ELb0ELb0ELb1ELb1EEENS1_21CollectiveEpilogueFwdIS9_NS6_IJNS7_ILi1EEESF_SF_EEESA_SC_Li256ELb0ELb1ELb1ELb0EEENS1_30DynamicPersistentTileSchedulerILi256ELi256ELb1ELb1ELb0EEEEEEEEEvNT_6ParamsE) ;  /* 0xffff12d004007950 */ /* 0x004fea0003c3ffff */
        .weak           $__internal_1_$__cuda_sm70_shflsync_idx_p
        .type           $__internal_1_$__cuda_sm70_shflsync_idx_p,@function
        .size           $__internal_1_$__cuda_sm70_shflsync_idx_p,(.L_x_1338 - $__internal_1_$__cuda_sm70_shflsync_idx_p)
$__internal_1_$__cuda_sm70_shflsync_idx_p:
[----:B------:R-:W-:Y:S01]  /*ed30*/  MOV R3, 0x0 ;  /* 0x0000000000037802 */ /* 0x000fe20000000f00 */
[----:B------:R-:W-:Y:S04]  /*ed40*/  WARPSYNC R42 ;  /* 0x0000002a00007348 */ /* 0x000fe80003800000 */
[----:B------:R1:W2:Y:S01]  /*ed50*/  SHFL.IDX PT, R0, R0, R44, R43 ;  /* 0x0000002c00007389 */ /* 0x0002a200000e002b */
[----:B------:R-:W-:Y:S05]  /*ed60*/  RET.REL.NODEC R2 `(_ZN7cutlass13device_kernelIN5flash19enable_sm80_to_sm89INS1_16FlashAttnFwdSm80INS1_25CollectiveMainloopFwdSm80ILi8ELi1ELb1EN4cute5tupleIJNS5_1CILi128EEES8_S8_EEELi128ENS_10bfloat16_tEfNS_4arch4Sm80ELb1ELb0ELb0ELb0ELb0ELb0ELb1ELb1EEENS1_21CollectiveEpilogueFwdIS9_NS6_IJNS7_ILi1EEESF_SF_EEESA_SC_Li256ELb0ELb1ELb1ELb0EEENS1_30DynamicPersistentTileSchedulerILi256ELi256ELb1ELb1ELb0EEEEEEEEEvNT_6ParamsE) ;  /* 0xffff129002007950 */ /* 0x000fea0003c3ffff */
.L_x_91:
        /* <DEDUP_REMOVED lines=9> */
.L_x_1338:


//--------------------- .text._ZN7cutlass13device_kernelIN5flash19enable_sm80_to_sm89INS1_16FlashAttnFwdSm80INS1_25CollectiveMainloopFwdSm80ILi4ELi1ELb0EN4cute5tupleIJNS5_1CILi128EEENS7_ILi64EEES8_EEELi128ENS_10bfloat16_tEfNS_4arch4Sm80ELb0ELb0ELb0ELb0ELb0ELb0ELb1ELb1EEENS1_21CollectiveEpilogueFwdINS6_IJS8_S8_S9_EEENS6_IJNS7_ILi1EEESH_SH_EEESB_SD_Li128ELb0ELb1ELb1ELb0EEENS1_19SingleTileSchedulerILb0ELb1ELb1ELi128EEEEEEEEEvNT_6ParamsE --------------------------
	.section	.text._ZN7cutlass13device_kernelIN5flash19enable_sm80_to_sm89INS1_16FlashAttnFwdSm80INS1_25CollectiveMainloopFwdSm80ILi4ELi1ELb0EN4cute5tupleIJNS5_1CILi128EEENS7_ILi64EEES8_EEELi128ENS_10bfloat16_tEfNS_4arch4Sm80ELb0ELb0ELb0ELb0ELb0ELb0ELb1ELb1EEENS1_21CollectiveEpilogueFwdINS6_IJS8_S8_S9_EEENS6_IJNS7_ILi1EEESH_SH_EEESB_SD_Li128ELb0ELb1ELb1ELb0EEENS1_19SingleTileSchedulerILb0ELb1ELb1ELi128EEEEEEEEEvNT_6ParamsE,"ax",@progbits
	.sectioninfo	@"SHI_REGISTERS=255"
	.align	128
.text._ZN7cutlass13device_kernelIN5flash19enable_sm80_to_sm89INS1_16FlashAttnFwdSm80INS1_25CollectiveMainloopFwdSm80ILi4ELi1ELb0EN4cute5tupleIJNS5_1CILi128EEENS7_ILi64EEES8_EEELi128ENS_10bfloat16_tEfNS_4arch4Sm80ELb0ELb0ELb0ELb0ELb0ELb0ELb1ELb1EEENS1_21CollectiveEpilogueFwdINS6_IJS8_S8_S9_EEENS6_IJNS7_ILi1EEESH_SH_EEESB_SD_Li128ELb0ELb1ELb1ELb0EEENS1_19SingleTileSchedulerILb0ELb1ELb1ELi128EEEEEEEEEvNT_6ParamsE:
        .type           _ZN7cutlass13device_kernelIN5flash19enable_sm80_to_sm89INS1_16FlashAttnFwdSm80INS1_25CollectiveMainloopFwdSm80ILi4ELi1ELb0EN4cute5tupleIJNS5_1CILi128EEENS7_ILi64EEES8_EEELi128ENS_10bfloat16_tEfNS_4arch4Sm80ELb0ELb0ELb0ELb0ELb0ELb0ELb1ELb1EEENS1_21CollectiveEpilogueFwdINS6_IJS8_S8_S9_EEENS6_IJNS7_ILi1EEESH_SH_EEESB_SD_Li128ELb0ELb1ELb1ELb0EEENS1_19SingleTileSchedulerILb0ELb1ELb1ELi128EEEEEEEEEvNT_6ParamsE,@function
        .size           _ZN7cutlass13device_kernelIN5flash19enable_sm80_to_sm89INS1_16FlashAttnFwdSm80INS1_25CollectiveMainloopFwdSm80ILi4ELi1ELb0EN4cute5tupleIJNS5_1CILi128EEENS7_ILi64EEES8_EEELi128ENS_10bfloat16_tEfNS_4arch4Sm80ELb0ELb0ELb0ELb0ELb0ELb0ELb1ELb1EEENS1_21CollectiveEpilogueFwdINS6_IJS8_S8_S9_EEENS6_IJNS7_ILi1EEESH_SH_EEESB_SD_Li128ELb0ELb1ELb1ELb0EEENS1_19SingleTileSchedulerILb0ELb1ELb1ELi128EEEEEEEEEvNT_6ParamsE,(.L_x_1341 - _ZN7cutlass13device_kernelIN5flash19enable_sm80_to_sm89INS1_16FlashAttnFwdSm80INS1_25CollectiveMainloopFwdSm80ILi4ELi1ELb0EN4cute5tupleIJNS5_1CILi128EEENS7_ILi64EEES8_EEELi128ENS_10bfloat16_tEfNS_4arch4Sm80ELb0ELb0ELb0ELb0ELb0ELb0ELb1ELb1EEENS1_21CollectiveEpilogueFwdINS6_IJS8_S8_S9_EEENS6_IJNS7_ILi1EEESH_SH_EEESB_SD_Li128ELb0ELb1ELb1ELb0EEENS1_19SingleTileSchedulerILb0ELb1ELb1ELi128EEEEEEEEEvNT_6ParamsE)
        .other          _ZN7cutlass13device_kernelIN5flash19enable_sm80_to_sm89INS1_16FlashAttnFwdSm80INS1_25CollectiveMainloopFwdSm80ILi4ELi1ELb0EN4cute5tupleIJNS5_1CILi128EEENS7_ILi64EEES8_EEELi128ENS_10bfloat16_tEfNS_4arch4Sm80ELb0ELb0ELb0ELb0ELb0ELb0ELb1ELb1EEENS1_21CollectiveEpilogueFwdINS6_IJS8_S8_S9_EEENS6_IJNS7_ILi1EEESH_SH_EEESB_SD_Li128ELb0ELb1ELb1ELb0EEENS1_19SingleTileSchedulerILb0ELb1ELb1ELi128EEEEEEEEEvNT_6ParamsE,@"STO_CUDA_ENTRY STV_DEFAULT"
_ZN7cutlass13device_kernelIN5flash19enable_sm80_to_sm89INS1_16FlashAttnFwdSm80INS1_25CollectiveMainloopFwdSm80ILi4ELi1ELb0EN4cute5tupleIJNS5_1CILi128EEENS7_ILi64EEES8_EEELi128ENS_10bfloat16_tEfNS_4arch4Sm80ELb0ELb0ELb0ELb0ELb0ELb0ELb1ELb1EEENS1_21CollectiveEpilogueFwdINS6_IJS8_S8_S9_EEENS6_IJNS7_ILi1EEESH_SH_EEESB_SD_Li128ELb0ELb1ELb1ELb0EEENS1_19SingleTileSchedulerILb0ELb1ELb1ELi128EEEEEEEEEvNT_6ParamsE:
[----:B------:R-:W-:Y:S02]  /*0000*/  MOV R1, c[0x0][0x28] ;  /* 0x00000a0000017a02 */ /* 0x000fe40000000f00 */
[----:B------:R-:W1:Y:S01]  /*0010*/  S2R R168, SR_TID.X ;  /* 0x0000000000a87919 */ /* 0x000e620000002100 */
[----:B------:R-:W2:Y:S01]  /*0020*/  S2UR UR6, SR_CTAID.Y ;  /* 0x00000000000679c3 */ /* 0x000ea20000002600 */
[----:B------:R-:W-:Y:S02]  /*0030*/  IADD3 R1, R1, -0x90, RZ ;  /* 0xffffff7001017810 */ /* 0x000fe40007ffe0ff */
        /* <DEDUP_REMOVED lines=14> */
.L_x_92:
[----:B---3--:R-:W-:Y:S02]  /*0120*/  ULDC.64 UR4, c[0x0][0x550] ;  /* 0x0001540000047ab9 */ /* 0x008fe40000000a00 */
[----:B------:R-:W-:Y:S02]  /*0130*/  UISETP.NE.AND UP0, UPT, UR4, 0x1, UPT ;  /* 0x000000010400788c */ /* 0x000fe4000bf05270 */
[----:B------:R-:W-:-:S02]  /*0140*/  UIMAD.WIDE.U32 UR8, UR6, UR5, URZ ;  /* 0x00000005060872a5 */ /* 0x000fc4000f8e003f */
[----:B------:R-:W-:Y:S02]  /*0150*/  ULDC UR4, c[0x0][0x558] ;  /* 0x0001560000047ab9 */ /* 0x000fe40000000800 */
[----:B------:R-:W-:-:S05]  /*0160*/  UMOV UR11, UR6 ;  /* 0x00000006000b7c82 */ /* 0x000fca0008000000 */
[----:B------:R-:W-:-:S03]  /*0170*/  @UP0 USHF.R.U32.HI UR11, URZ, UR4, UR9 ;  /* 0x000000043f0b0299 */ /* 0x000fc60008011609 */
.L_x_93:
        /* <DEDUP_REMOVED lines=21> */
[----:B------:R-:W-:-:S04]  /*02d0*/  IABS R0, R3 ;  /* 0x0000000300007213 */ /* 0x000fc80000000000 */
[----:B------:R-:W1:Y:S02]  /*02e0*/  R2UR UR9, R0 ;  /* 0x00000000000973c2 */ /* 0x000e6400000e0000 */
[----:B-1----:R-:W1:Y:S08]  /*02f0*/  I2F.RP R0, UR9 ;  /* 0x0000000900007d06 */ /* 0x002e700008209400 */
[----:B-1----:R-:W1:Y:S02]  /*0300*/  MUFU.RCP R0, R0 ;  /* 0x0000000000007308 */ /* 0x002e640000001000 */
[----:B-1----:R-:W-:-:S06]  /*0310*/  IADD3 R0, R0, 0xffffffe, RZ ;  /* 0x0ffffffe00007810 */ /* 0x002fcc0007ffe0ff */
[----:B------:R-:W1:Y:S02]  /*0320*/  F2I.FTZ.U32.TRUNC.NTZ R0, R0 ;  /* 0x0000000000007305 */ /* 0x000e64000021f000 */
[----:B-1----:R1:W2:Y:S02]  /*0330*/  R2UR UR13, R0 ;  /* 0x00000000000d73c2 */ /* 0x0022a400000e0000 */
[----:B-1----:R-:W-:Y:S01]  /*0340*/  IMAD.U32 R0, RZ, RZ, UR10 ;  /* 0x0000000aff007e24 */ /* 0x002fe2000f8e00ff */
[----:B--2---:R-:W-:Y:S02]  /*0350*/  UIADD3 UR4, URZ, -UR13, URZ ;  /* 0x8000000d3f047290 */ /* 0x004fe4000fffe03f */
[----:B------:R-:W-:Y:S02]  /*0360*/  ULOP3.LUT UR10, UR10, UR5, URZ, 0x3c, !UPT ;  /* 0x000000050a0a7292 */ /* 0x000fe4000f8e3c3f */
[----:B------:R-:W-:Y:S01]  /*0370*/  IABS R2, R0 ;  /* 0x0000000000027213 */ /* 0x000fe20000000000 */
[----:B------:R-:W-:Y:S01]  /*0380*/  UIMAD UR4, UR4, UR9, URZ ;  /* 0x00000009040472a4 */ /* 0x000fe2000f8e023f */
[----:B------:R-:W-:-:S02]  /*0390*/  IABS R0, R3 ;  /* 0x0000000300007213 */ /* 0x000fc40000000000 */
[----:B------:R-:W1:Y:S01]  /*03a0*/  R2UR UR8, R2 ;  /* 0x00000000020873c2 */ /* 0x000e6200000e0000 */
[----:B------:R-:W-:Y:S02]  /*03b0*/  UIMAD.WIDE.U32 UR12, UR13, UR4, UR12 ;  /* 0x000000040d0c72a5 */ /* 0x000fe4000f8e000c */
[----:B------:R-:W-:-:S05]  /*03c0*/  IMAD.MOV R0, RZ, RZ, -R0 ;  /* 0x000000ffff007224 */ /* 0x000fca00078e0a00 */
[----:B------:R-:W2:Y:S01]  /*03d0*/  R2UR UR7, R0 ;  /* 0x00000000000773c2 */ /* 0x000ea200000e0000 */
[----:B-1----:R-:W-:-:S04]  /*03e0*/  UIMAD.WIDE.U32 UR12, UR13, UR8, URZ ;  /* 0x000000080d0c72a5 */ /* 0x002fc8000f8e003f */
[----:B--2---:R-:W-:-:S04]  /*03f0*/  UIMAD UR7, UR13, UR7, UR8 ;  /* 0x000000070d0772a4 */ /* 0x004fc8000f8e0208 */
        /* <DEDUP_REMOVED lines=9> */
.L_x_94:
[----:B------:R-:W-:Y:S01]  /*0490*/  ULOP3.LUT UR8, UR6, 0xffff, URZ, 0xc0, !UPT ;  /* 0x0000ffff06087892 */ /* 0x000fe2000f8ec03f */
[----:B------:R-:W-:Y:S01]  /*04a0*/  PLOP3.LUT P4, PT, PT, PT, PT, 0x80, 0x0 ;  /* 0x000000000000781c */ /* 0x000fe20003f8f070 */
[----:B------:R-:W-:Y:S01]  /*04b0*/  ULDC.64 UR18, c[0x0][0x118] ;  /* 0x0000460000127ab9 */ /* 0x000fe20000000a00 */
[----:B------:R-:W-:Y:S01]  /*04c0*/  CS2R R20, SRZ ;  /* 0x0000000000147805 */ /* 0x000fe2000001ff00 */
[----:B------:R-:W-:Y:S01]  /*04d0*/  UIMAD UR8, UR8, UR13, URZ ;  /* 0x0000000d080872a4 */ /* 0x000fe2000f8e023f */
[----:B------:R-:W-:Y:S01]  /*04e0*/  CS2R R18, SRZ ;  /* 0x0000000000127805 */ /* 0x000fe2000001ff00 */
        /* <DEDUP_REMOVED lines=70> */
[----:B------:R-:W-:Y:S01]  /*0950*/  ISETP.NE.U32.AND P2, PT, RZ, c[0x0][0x340], PT ;  /* 0x0000d000ff007a0c */ /* 0x000fe20003f45070 */
[----:B------:R-:W1:Y:S01]  /*0960*/  S2R R27, SR_CTAID.X ;  /* 0x00000000001b7919 */ /* 0x000e620000002500 */
[----:B------:R-:W-:Y:S01]  /*0970*/  SHF.R.S32.HI R24, RZ, 0x1f, R168 ;  /* 0x0000001fff187819 */ /* 0x000fe200000114a8 */
[----:B------:R-:W-:Y:S01]  /*0980*/  USHF.R.S32.HI UR9, URZ, 0x1f, UR11 ;  /* 0x0000001f3f097899 */ /* 0x000fe2000801140b */
[----:B------:R-:W-:Y:S01]  /*0990*/  ISETP.NE.AND.EX P2, PT, RZ, c[0x0][0x344], PT, P2 ;  /* 0x0000d100ff007a0c */ /* 0x000fe20003f45320 */
[----:B------:R-:W-:-:S12]  /*09a0*/  ULDC.64 UR4, c[0x0][0x1b8] ;  /* 0x00006e0000047ab9 */ /* 0x000fd80000000a00 */
[----:B------:R-:W-:-:S04]  /*09b0*/  @P2 IMAD.MOV.U32 R2, RZ, RZ, 0x4 ;  /* 0x00000004ff022424 */ /* 0x000fc800078e00ff */
[----:B------:R-:W-:-:S05]  /*09c0*/  @P2 IMAD.WIDE R2, R25, R2, c[0x0][0x340] ;  /* 0x0000d00019022625 */ /* 0x000fca00078e0202 */
[----:B------:R2:W3:Y:S01]  /*09d0*/  @P2 LDG.E R18, [R2.64] ;  /* 0x0000001202122981 */ /* 0x0004e2000c1e1900 */
[----:B------:R-:W-:Y:S01]  /*09e0*/  UIMAD.WIDE.U32 UR6, UR11, UR4, URZ ;  /* 0x000000040b0672a5 */ /* 0x000fe2000f8e003f */
[----:B------:R-:W-:Y:S01]  /*09f0*/  SHF.R.S32.HI R19, RZ, 0x1f, R25 ;  /* 0x0000001fff137819 */ /* 0x000fe20000011419 */
[----:B------:R-:W-:Y:S01]  /*0a00*/  UIMAD UR4, UR9, UR4, URZ ;  /* 0x00000004090472a4 */ /* 0x000fe2000f8e023f */
[----:B------:R-:W-:Y:S01]  /*0a10*/  LEA.HI R23, R24, R168, RZ, 0x4 ;  /* 0x000000a818177211 */ /* 0x000fe200078f20ff */
[----:B------:R-:W-:Y:S01]  /*0a20*/  IMAD.MOV.U32 R26, RZ, RZ, 0x20 ;  /* 0x00000020ff1a7424 */ /* 0x000fe200078e00ff */
[----:B------:R-:W-:Y:S01]  /*0a30*/  BSSY B0, `(.L_x_96) ;  /* 0x0000075000007945 */ /* 0x000fe20003800000 */
[----:B------:R-:W-:Y:S01]  /*0a40*/  UIMAD UR4, UR11, UR5, UR4 ;  /* 0x000000050b0472a4 */ /* 0x000fe2000f8e0204 */
[----:B------:R-:W-:-:S03]  /*0a50*/  IMAD R12, R19, c[0x0][0x1c0], RZ ;  /* 0x00007000130c7a24 */ /* 0x000fc600078e02ff */
[----:B------:R-:W-:Y:S01]  /*0a60*/  UIADD3 UR4, UR7, UR4, URZ ;  /* 0x0000000407047290 */ /* 0x000fe2000fffe03f */
[----:B------:R-:W-:Y:S01]  /*0a70*/  IMAD R12, R25, c[0x0][0x1c4], R12 ;  /* 0x00007100190c7a24 */ /* 0x000fe200078e020c */
[----:B--2---:R-:W-:Y:S01]  /*0a80*/  LEA.HI R2, R24, R168, RZ, 0x3 ;  /* 0x000000a818027211 */ /* 0x004fe200078f18ff */
[----:B------:R-:W-:-:S03]  /*0a90*/  IMAD.MOV.U32 R3, RZ, RZ, c[0x0][0x2c4] ;  /* 0x0000b100ff037624 */ /* 0x000fc600078e00ff */
[----:B------:R-:W-:Y:S02]  /*0aa0*/  LOP3.LUT R0, R2, 0xfffffff8, RZ, 0xc0, !PT ;  /* 0xfffffff802007812 */ /* 0x000fe400078ec0ff */
[----:B------:R-:W-:Y:S02]  /*0ab0*/  ISETP.NE.AND P0, PT, R3, 0x1, PT ;  /* 0x000000010300780c */ /* 0x000fe40003f05270 */
[----:B------:R-:W-:Y:S01]  /*0ac0*/  SHF.R.S32.HI R28, RZ, 0x3, R2 ;  /* 0x00000003ff1c7819 */ /* 0x000fe20000011402 */
[----:B------:R-:W-:Y:S01]  /*0ad0*/  IMAD.IADD R36, R168, 0x1, -R0 ;  /* 0x00000001a8247824 */ /* 0x000fe200078e0a00 */
[----:B------:R-:W-:Y:S01]  /*0ae0*/  MOV R3, UR7 ;  /* 0x0000000700037c02 */ /* 0x000fe20008000f00 */
[----:B------:R-:W-:Y:S01]  /*0af0*/  IMAD.U32 R2, RZ, RZ, UR6 ;  /* 0x00000006ff027e24 */ /* 0x000fe2000f8e00ff */
[----:B------:R-:W-:Y:S01]  /*0b00*/  SHF.R.S32.HI R4, RZ, 0x1f, R28 ;  /* 0x0000001fff047819 */ /* 0x000fe2000001141c */
[C---:B------:R-:W-:Y:S01]  /*0b10*/  IMAD.SHL.U32 R10, R36.reuse, 0x8, RZ ;  /* 0x00000008240a7824 */ /* 0x040fe200078e00ff */
[----:B------:R-:W-:Y:S01]  /*0b20*/  LEA R0, R36, R28, 0x4 ;  /* 0x0000001c24007211 */ /* 0x000fe200078e20ff */
[----:B------:R-:W-:Y:S01]  /*0b30*/  IMAD.U32 R3, RZ, RZ, UR4 ;  /* 0x00000004ff037e24 */ /* 0x000fe2000f8e00ff */
[----:B------:R-:W-:Y:S01]  /*0b40*/  ULDC.64 UR4, c[0x0][0x210] ;  /* 0x0000840000047ab9 */ /* 0x000fe20000000a00 */
[----:B------:R-:W-:Y:S01]  /*0b50*/  IMAD R5, R4, c[0x0][0x1e0], RZ ;  /* 0x0000780004057a24 */ /* 0x000fe200078e02ff */
[----:B------:R-:W-:Y:S01]  /*0b60*/  SHF.R.S32.HI R11, RZ, 0x1f, R10 ;  /* 0x0000001fff0b7819 */ /* 0x000fe2000001140a */
[----:B-1----:R-:W-:Y:S01]  /*0b70*/  IMAD R9, R27, 0x80, R0 ;  /* 0x000000801b097824 */ /* 0x002fe200078e0200 */
[----:B------:R-:W-:Y:S01]  /*0b80*/  ULDC.64 UR6, c[0x0][0x1e8] ;  /* 0x00007a0000067ab9 */ /* 0x000fe20000000a00 */
[----:B------:R-:W-:Y:S01]  /*0b90*/  IMAD.WIDE.U32 R2, R25, c[0x0][0x1c0], R2 ;  /* 0x0000700019027a25 */ /* 0x000fe200078e0002 */
[----:B------:R-:W-:Y:S01]  /*0ba0*/  UIMAD UR4, UR9, UR4, URZ ;  /* 0x00000004090472a4 */ /* 0x000fe2000f8e023f */
[----:B------:R-:W-:Y:S01]  /*0bb0*/  ISETP.GE.AND P3, PT, R10, c[0x0][0x1d4], PT ;  /* 0x000075000a007a0c */ /* 0x000fe20003f66270 */
[----:B------:R-:W-:Y:S01]  /*0bc0*/  UIMAD UR6, UR9, UR6, URZ ;  /* 0x00000006090672a4 */ /* 0x000fe2000f8e023f */
[----:B------:R-:W-:Y:S01]  /*0bd0*/  @P0 IMAD.HI.U32 R0, R9, c[0x0][0x2c8], RZ ;  /* 0x0000b20009000a27 */ /* 0x000fe200078e00ff */
[----:B------:R-:W-:-:S02]  /*0be0*/  UIMAD UR4, UR11, UR5, UR4 ;  /* 0x000000050b0472a4 */ /* 0x000fc4000f8e0204 */
[----:B------:R-:W-:Y:S01]  /*0bf0*/  UIMAD UR6, UR11, UR7, UR6 ;  /* 0x000000070b0672a4 */ /* 0x000fe2000f8e0206 */
[----:B------:R-:W-:Y:S01]  /*0c00*/  IMAD.MOV.U32 R8, RZ, RZ, R9 ;  /* 0x000000ffff087224 */ /* 0x000fe200078e0009 */
[----:B------:R-:W-:Y:S01]  /*0c10*/  @P0 SHF.R.U32.HI R8, RZ, c[0x0][0x2cc], R0 ;  /* 0x0000b300ff080a19 */ /* 0x000fe20000011600 */
[C---:B------:R-:W-:Y:S01]  /*0c20*/  IMAD R14, R28.reuse, c[0x0][0x1e4], R5 ;  /* 0x000079001c0e7a24 */ /* 0x040fe200078e0205 */
[C---:B------:R-:W-:Y:S01]  /*0c30*/  SHF.L.U32 R0, R28.reuse, 0x6, RZ ;  /* 0x000000061c007819 */ /* 0x040fe200000006ff */
[----:B------:R-:W-:Y:S01]  /*0c40*/  IMAD.WIDE.U32 R6, R28, c[0x0][0x1e0], R10 ;  /* 0x000078001c067a25 */ /* 0x000fe200078e000a */
[----:B------:R-:W-:Y:S02]  /*0c50*/  ULDC UR5, c[0x0][0x2c4] ;  /* 0x0000b10000057ab9 */ /* 0x000fe40000000800 */
[----:B------:R-:W-:Y:S01]  /*0c60*/  LOP3.LUT R0, R0, 0x1c0, RZ, 0xc0, !PT ;  /* 0x000001c000007812 */ /* 0x000fe200078ec0ff */
[----:B------:R-:W-:Y:S01]  /*0c70*/  IMAD.IADD R3, R3, 0x1, R12 ;  /* 0x0000000103037824 */ /* 0x000fe200078e020c */
[----:B------:R-:W-:Y:S01]  /*0c80*/  IADD3 R12, -R8, RZ, RZ ;  /* 0x000000ff080c7210 */ /* 0x000fe20007ffe1ff */
[----:B------:R-:W-:Y:S01]  /*0c90*/  IMAD.IADD R7, R7, 0x1, R14 ;  /* 0x0000000107077824 */ /* 0x000fe200078e020e */
[----:B------:R-:W-:Y:S01]  /*0ca0*/  LOP3.LUT R13, R0, 0x38, R10, 0xf8, !PT ;  /* 0x00000038000d7812 */ /* 0x000fe200078ef80a */
[----:B------:R-:W-:Y:S01]  /*0cb0*/  IMAD R4, R4, c[0x0][0x208], RZ ;  /* 0x0000820004047a24 */ /* 0x000fe200078e02ff */
[----:B------:R-:W-:Y:S01]  /*0cc0*/  SHF.R.U32.HI R0, RZ, 0x3, R0 ;  /* 0x00000003ff007819 */ /* 0x000fe20000011600 */
[----:B------:R-:W-:-:S02]  /*0cd0*/  IMAD R12, R12, c[0x0][0x2c4], R9 ;  /* 0x0000b1000c0c7a24 */ /* 0x000fc400078e0209 */
[----:B------:R-:W-:Y:S01]  /*0ce0*/  IMAD.WIDE.U32 R2, R8, c[0x0][0x1b0], R2 ;  /* 0x00006c0008027a25 */ /* 0x000fe200078e0002 */
[----:B------:R-:W-:Y:S02]  /*0cf0*/  LOP3.LUT R20, R13, R0, RZ, 0x3c, !PT ;  /* 0x000000000d147212 */ /* 0x000fe400078e3cff */
[----:B------:R-:W-:Y:S01]  /*0d00*/  MOV R0, UR11 ;  /* 0x0000000b00007c02 */ /* 0x000fe20008000f00 */
[C---:B------:R-:W-:Y:S01]  /*0d10*/  IMAD R15, R28.reuse, c[0x0][0x20c], R4 ;  /* 0x000083001c0f7a24 */ /* 0x040fe200078e0204 */
[----:B------:R-:W-:Y:S01]  /*0d20*/  SHF.R.S32.HI R13, RZ, 0x1f, R8 ;  /* 0x0000001fff0d7819 */ /* 0x000fe20000011408 */
[----:B------:R-:W-:-:S04]  /*0d30*/  IMAD.WIDE.U32 R4, R28, c[0x0][0x208], R10 ;  /* 0x000082001c047a25 */ /* 0x000fc800078e000a */
[----:B------:R-:W-:Y:S01]  /*0d40*/  IMAD.WIDE.U32 R6, R0, c[0x0][0x1e8], R6 ;  /* 0x00007a0000067a25 */ /* 0x000fe200078e0006 */
[----:B------:R-:W-:-:S03]  /*0d50*/  LOP3.LUT R0, R23, 0xfffffff0, RZ, 0xc0, !PT ;  /* 0xfffffff017007812 */ /* 0x000fc600078ec0ff */
[----:B------:R-:W-:Y:S01]  /*0d60*/  IMAD R9, R13, c[0x0][0x1b0], RZ ;  /* 0x00006c000d097a24 */ /* 0x000fe200078e02ff */
[----:B------:R-:W-:Y:S01]  /*0d70*/  IADD3 R7, R7, UR6, RZ ;  /* 0x0000000607077c10 */ /* 0x000fe2000fffe0ff */
[----:B------:R-:W-:Y:S02]  /*0d80*/  IMAD.IADD R0, R168, 0x1, -R0 ;  /* 0x00000001a8007824 */ /* 0x000fe400078e0a00 */
[----:B------:R-:W-:Y:S01]  /*0d90*/  IMAD R9, R8, c[0x0][0x1b4], R9 ;  /* 0x00006d0008097a24 */ /* 0x000fe200078e0209 */
[----:B------:R-:W-:Y:S01]  /*0da0*/  SHF.R.S32.HI R8, RZ, 0x1f, R12 ;  /* 0x0000001fff087819 */ /* 0x000fe2000001140c */
[----:B------:R-:W-:Y:S01]  /*0db0*/  IMAD.IADD R5, R5, 0x1, R15 ;  /* 0x0000000105057824 */ /* 0x000fe200078e020f */
[----:B------:R-:W-:Y:S01]  /*0dc0*/  SHF.L.U32 R15, R36, 0x3, RZ ;  /* 0x00000003240f7819 */ /* 0x000fe200000006ff */
[----:B------:R-:W-:Y:S01]  /*0dd0*/  IMAD.U32 R13, RZ, RZ, UR11 ;  /* 0x0000000bff0d7e24 */ /* 0x000fe2000f8e00ff */
[----:B------:R-:W-:Y:S01]  /*0de0*/  IADD3 R3, R3, R9, RZ ;  /* 0x0000000903037210 */ /* 0x000fe20007ffe0ff */
[----:B------:R-:W-:Y:S01]  /*0df0*/  IMAD R8, R8, c[0x0][0x1a8], RZ ;  /* 0x00006a0008087a24 */ /* 0x000fe200078e02ff */
[----:B------:R-:W-:Y:S01]  /*0e00*/  SHF.R.S32.HI R9, RZ, 0x1f, R0 ;  /* 0x0000001fff097819 */ /* 0x000fe20000011400 */
[----:B------:R-:W-:Y:S01]  /*0e10*/  IMAD.WIDE.U32 R4, R13, c[0x0][0x210], R4 ;  /* 0x000084000d047a25 */ /* 0x000fe200078e0004 */
[----:B------:R-:W-:-:S02]  /*0e20*/  ISETP.GE.AND P5, PT, R15, c[0x0][0x198], PT ;  /* 0x000066000f007a0c */ /* 0x000fc40003fa6270 */
[----:B------:R-:W-:Y:S01]  /*0e30*/  LEA.HI R22, R9, R0, RZ, 0x3 ;  /* 0x0000000009167211 */ /* 0x000fe200078f18ff */
[C---:B------:R-:W-:Y:S01]  /*0e40*/  IMAD R8, R12.reuse, c[0x0][0x1ac], R8 ;  /* 0x00006b000c087a24 */ /* 0x040fe200078e0208 */
[----:B------:R-:W-:Y:S01]  /*0e50*/  IADD3 R5, R5, UR4, RZ ;  /* 0x0000000405057c10 */ /* 0x000fe2000fffe0ff */
[----:B------:R-:W-:Y:S01]  /*0e60*/  IMAD.WIDE.U32 R2, R12, c[0x0][0x1a8], R2 ;  /* 0x00006a000c027a25 */ /* 0x000fe200078e0002 */
[----:B------:R-:W-:Y:S01]  /*0e70*/  LOP3.LUT R13, R22, 0xfffffff8, RZ, 0xc0, !PT ;  /* 0xfffffff8160d7812 */ /* 0x000fe200078ec0ff */
[----:B------:R-:W-:Y:S01]  /*0e80*/  ULDC UR4, c[0x0][0x168] ;  /* 0x00005a0000047ab9 */ /* 0x000fe20000000800 */
[----:B------:R-:W-:Y:S01]  /*0e90*/  IADD3 R9, R10, 0x40, RZ ;  /* 0x000000400a097810 */ /* 0x000fe20007ffe0ff */
[----:B------:R-:W-:Y:S01]  /*0ea0*/  UIMAD UR4, UR5, UR4, URZ ;  /* 0x00000004050472a4 */ /* 0x000fe2000f8e023f */
[----:B------:R-:W-:Y:S01]  /*0eb0*/  LEA R17, P1, R2, c[0x0][0x160], 0x1 ;  /* 0x0000580002117a11 */ /* 0x000fe200078208ff */
[----:B------:R-:W-:Y:S01]  /*0ec0*/  IMAD.IADD R21, R0, 0x1, -R13 ;  /* 0x0000000100157824 */ /* 0x000fe200078e0a0d */
[----:B------:R-:W-:Y:S01]  /*0ed0*/  LEA.HI R13, R24, R168, RZ, 0x6 ;  /* 0x000000a8180d7211 */ /* 0x000fe200078f30ff */
[----:B------:R-:W-:Y:S01]  /*0ee0*/  IMAD.IADD R0, R3, 0x1, R8 ;  /* 0x0000000103007824 */ /* 0x000fe200078e0208 */
[----:B------:R-:W-:Y:S01]  /*0ef0*/  ISETP.GE.AND P0, PT, R9, c[0x0][0x1d4], PT ;  /* 0x0000750009007a0c */ /* 0x000fe20003f06270 */
[----:B------:R1:W2:Y:S02]  /*0f00*/  SHFL.IDX PT, R8, R17, RZ, 0x181f ;  /* 0x00181fff11087589 */ /* 0x0002a400000e0000 */
[----:B------:R-:W-:Y:S01]  /*0f10*/  IMAD.SHL.U32 R13, R13, 0x8, RZ ;  /* 0x000000080d0d7824 */ /* 0x000fe200078e00ff */
[----:B------:R-:W-:-:S04]  /*0f20*/  LEA.HI.X R16, R2, c[0x0][0x164], R0, 0x1, P1 ;  /* 0x0000590002107a11 */ /* 0x000fc800008f0c00 */
[----:B------:R-:W-:Y:S01]  /*0f30*/  LOP3.LUT R13, R20, 0xfffffe00, R13, 0xf8, !PT ;  /* 0xfffffe00140d7812 */ /* 0x000fe200078ef80d */
[----:B------:R1:W4:Y:S01]  /*0f40*/  SHFL.IDX PT, R9, R16, RZ, 0x181f ;  /* 0x00181fff10097589 */ /* 0x00032200000e0000 */
[----:B---3--:R-:W-:Y:S01]  /*0f50*/  @P2 SHF.R.S32.HI R3, RZ, 0x1f, R18 ;  /* 0x0000001fff032819 */ /* 0x008fe20000011412 */
[----:B------:R-:W-:Y:S01]  /*0f60*/  @!P2 IMAD.MOV.U32 R3, RZ, RZ, R19 ;  /* 0x000000ffff03a224 */ /* 0x000fe200078e0013 */
[----:B------:R-:W-:Y:S01]  /*0f70*/  @P2 MOV R2, R18 ;  /* 0x0000001200022202 */ /* 0x000fe20000000f00 */
[----:B------:R-:W-:Y:S01]  /*0f80*/  @!P2 IMAD.MOV.U32 R2, RZ, RZ, R25 ;  /* 0x000000ffff02a224 */ /* 0x000fe200078e0019 */
[----:B------:R-:W-:Y:S01]  /*0f90*/  IADD3 R18, R15, 0x40, RZ ;  /* 0x000000400f127810 */ /* 0x000fe20007ffe0ff */
[C---:B------:R-:W-:Y:S01]  /*0fa0*/  IMAD R12, R3.reuse, c[0x0][0x1f0], RZ ;  /* 0x00007c00030c7a24 */ /* 0x040fe200078e02ff */
[----:B------:R-:W-:Y:S01]  /*0fb0*/  MOV R25, 0x10 ;  /* 0x0000001000197802 */ /* 0x000fe20000000f00 */
[----:B------:R-:W-:Y:S01]  /*0fc0*/  IMAD R0, R3, c[0x0][0x218], RZ ;  /* 0x0000860003007a24 */ /* 0x000fe200078e02ff */
[----:B------:R-:W-:Y:S01]  /*0fd0*/  ISETP.GE.AND P4, PT, R18, c[0x0][0x198], PT ;  /* 0x0000660012007a0c */ /* 0x000fe20003f86270 */
[----:B------:R-:W-:-:S02]  /*0fe0*/  IMAD R14, R2, c[0x0][0x1f4], R12 ;  /* 0x00007d00020e7a24 */ /* 0x000fc400078e020c */
[C---:B------:R-:W-:Y:S02]  /*0ff0*/  IMAD R12, R2.reuse, c[0x0][0x21c], R0 ;  /* 0x00008700020c7a24 */ /* 0x040fe400078e0200 */
[----:B------:R-:W-:-:S04]  /*1000*/  IMAD.WIDE.U32 R30, R2, c[0x0][0x218], R4 ;  /* 0x00008600021e7a25 */ /* 0x000fc800078e0004 */
[----:B------:R-:W-:Y:S01]  /*1010*/  IMAD.WIDE.U32 R32, R2, c[0x0][0x1f0], R6 ;  /* 0x00007c0002207a25 */ /* 0x000fe200078e0006 */
[----:B------:R-:W-:-:S03]  /*1020*/  IADD3 R29, R31, R12, RZ ;  /* 0x0000000c1f1d7210 */ /* 0x000fc60007ffe0ff */
[----:B------:R-:W-:Y:S01]  /*1030*/  IMAD.IADD R35, R33, 0x1, R14 ;  /* 0x0000000121237824 */ /* 0x000fe200078e020e */
[----:B------:R1:W-:Y:S01]  /*1040*/  STL.64 [R1+0x38], R32 ;  /* 0x0000382001007387 */ /* 0x0003e20000100a00 */
[----:B------:R-:W-:-:S03]  /*1050*/  IMAD R19, R27, 0x80, R28 ;  /* 0x000000801b137824 */ /* 0x000fc600078e021c */
[----:B------:R1:W-:Y:S02]  /*1060*/  STL.64 [R1+0x30], R30 ;  /* 0x0000301e01007387 */ /* 0x0003e40000100a00 */
[----:B------:R-:W-:Y:S02]  /*1070*/  ISETP.GE.AND P6, PT, R19, UR4, PT ;  /* 0x0000000413007c0c */ /* 0x000fe4000bfc6270 */
[----:B------:R1:W-:Y:S02]  /*1080*/  STL [R1+0x20], R29 ;  /* 0x0000201d01007387 */ /* 0x0003e40000100800 */
[----:B------:R-:W-:Y:S02]  /*1090*/  R2P PR, R21, 0x6 ;  /* 0x0000000615007804 */ /* 0x000fe40000000000 */
[----:B------:R1:W-:Y:S03]  /*10a0*/  STL [R1+0x2c], R35 ;  /* 0x00002c2301007387 */ /* 0x0003e60000100800 */
[----:B------:R-:W-:-:S02]  /*10b0*/  SEL R3, R25, 0xfffffff0, !P1 ;  /* 0xfffffff019037807 */ /* 0x000fc40004800000 */
[----:B------:R-:W-:Y:S02]  /*10c0*/  SEL R0, R26, 0xffffffe0, !P2 ;  /* 0xffffffe01a007807 */ /* 0x000fe40005000000 */
[----:B------:R-:W-:Y:S05]  /*10d0*/  @P6 BRA `(.L_x_97) ;  /* 0x000000a000006947 */ /* 0x000fea0003800000 */
[----:B--2-4-:R-:W-:Y:S02]  /*10e0*/  SHF.R.S32.HI R2, RZ, 0x1f, R18 ;  /* 0x0000001fff027819 */ /* 0x014fe40000011412 */
[C---:B------:R-:W-:Y:S02]  /*10f0*/  LEA R4, P1, R15.reuse, R8, 0x1 ;  /* 0x000000080f047211 */ /* 0x040fe400078208ff */
[----:B------:R-:W-:Y:S02]  /*1100*/  LEA.HI R2, R2, R18, RZ, 0x3 ;  /* 0x0000001202027211 */ /* 0x000fe400078f18ff */
[----:B------:R-:W-:Y:S02]  /*1110*/  LEA.HI.X R5, R15, R9, R11, 0x1, P1 ;  /* 0x000000090f057211 */ /* 0x000fe400008f0c0b */
[----:B------:R-:W-:Y:S01]  /*1120*/  LOP3.LUT R6, R2, 0xfffffff8, RZ, 0xc0, !PT ;  /* 0xfffffff802067812 */ /* 0x000fe200078ec0ff */
[----:B------:R-:W-:-:S04]  /*1130*/  IMAD.SHL.U32 R2, R13, 0x2, RZ ;  /* 0x000000020d027824 */ /* 0x000fc800078e00ff */
[----:B------:R-:W-:Y:S01]  /*1140*/  IMAD.WIDE R8, R6, 0x2, R8 ;  /* 0x0000000206087825 */ /* 0x000fe200078e0208 */
[----:B------:R-:W-:Y:S01]  /*1150*/  @!PT LDS RZ, [RZ] ;  /* 0x00000000fffff984 */ /* 0x000fe20000000800 */
[----:B------:R2:W-:Y:S04]  /*1160*/  LDGSTS.E.BYPASS.LTC128B.128 [R2+0x8100], [R4.64], !P5 ;  /* 0x0810000004027fae */ /* 0x0005e8000e901d52 */
[----:B------:R2:W-:Y:S02]  /*1170*/  LDGSTS.E.BYPASS.LTC128B.128 [R2+0xc100], [R8.64], !P4 ;  /* 0x0c10000008027fae */ /* 0x0005e4000e101d52 */
.L_x_97:
[----:B--2-4-:R-:W-:Y:S05]  /*1180*/  BSYNC B0 ;  /* 0x0000000000007941 */ /* 0x014fea0003800000 */
.L_x_96:
[----:B------:R-:W-:Y:S01]  /*1190*/  IADD3 R2, R19, 0x10, RZ ;  /* 0x0000001013027810 */ /* 0x000fe20007ffe0ff */
[----:B------:R2:W3:Y:S01]  /*11a0*/  SHFL.IDX PT, R5, R16, 0x1, 0x181f ;  /* 0x00381f0010057f89 */ /* 0x0004e200000e0000 */
[----:B------:R-:W-:Y:S02]  /*11b0*/  BSSY B0, `(.L_x_98) ;  /* 0x000000e000007945 */ /* 0x000fe40003800000 */
[----:B------:R-:W-:Y:S01]  /*11c0*/  ISETP.GE.AND P1, PT, R2, UR4, PT ;  /* 0x0000000402007c0c */ /* 0x000fe2000bf26270 */
[----:B------:R2:W4:-:S12]  /*11d0*/  SHFL.IDX PT, R4, R17, 0x1, 0x181f ;  /* 0x00381f0011047f89 */ /* 0x00051800000e0000 */
[----:B------:R-:W-:Y:S05]  /*11e0*/  @P1 BRA `(.L_x_99) ;  /* 0x000000a000001947 */ /* 0x000fea0003800000 */
[----:B------:R-:W-:Y:S02]  /*11f0*/  SHF.R.S32.HI R2, RZ, 0x1f, R18 ;  /* 0x0000001fff027819 */ /* 0x000fe40000011412 */
[C---:B----4-:R-:W-:Y:S02]  /*1200*/  LEA R6, P1, R15.reuse, R4, 0x1 ;  /* 0x000000040f067211 */ /* 0x050fe400078208ff */
[----:B------:R-:W-:Y:S02]  /*1210*/  LEA.HI R2, R2, R18, RZ, 0x3 ;  /* 0x0000001202027211 */ /* 0x000fe400078f18ff */
[----:B---3--:R-:W-:Y:S02]  /*1220*/  LEA.HI.X R7, R15, R5, R11, 0x1, P1 ;  /* 0x000000050f077211 */ /* 0x008fe400008f0c0b */
[----:B------:R-:W-:Y:S01]  /*1230*/  LOP3.LUT R8, R2, 0xfffffff8, RZ, 0xc0, !PT ;  /* 0xfffffff802087812 */ /* 0x000fe200078ec0ff */
[----:B------:R-:W-:-:S04]  /*1240*/  IMAD.SHL.U32 R2, R13, 0x2, RZ ;  /* 0x000000020d027824 */ /* 0x000fc800078e00ff */
[----:B------:R-:W-:Y:S01]  /*1250*/  IMAD.WIDE R4, R8, 0x2, R4 ;  /* 0x0000000208047825 */ /* 0x000fe200078e0204 */
[----:B------:R-:W-:Y:S01]  /*1260*/  @!PT LDS RZ, [RZ] ;  /* 0x00000000fffff984 */ /* 0x000fe20000000800 */
[----:B------:R3:W-:Y:S04]  /*1270*/  LDGSTS.E.BYPASS.LTC128B.128 [R2+0x8900], [R6.64], !P5 ;  /* 0x0890000006027fae */ /* 0x0007e8000e901d52 */
[----:B------:R3:W-:Y:S02]  /*1280*/  LDGSTS.E.BYPASS.LTC128B.128 [R2+0xc900], [R4.64], !P4 ;  /* 0x0c90000004027fae */ /* 0x0007e4000e101d52 */
.L_x_99:
[----:B------:R-:W-:Y:S05]  /*1290*/  BSYNC B0 ;  /* 0x0000000000007941 */ /* 0x000fea0003800000 */
.L_x_98:
[----:B---3--:R-:W-:Y:S01]  /*12a0*/  IADD3 R2, R19, 0x20, RZ ;  /* 0x0000002013027810 */ /* 0x008fe20007ffe0ff */
[----:B------:R3:W1:Y:S01]  /*12b0*/  SHFL.IDX PT, R5, R16, 0x2, 0x181f ;  /* 0x00581f0010057f89 */ /* 0x00066200000e0000 */
[----:B------:R-:W-:Y:S02]  /*12c0*/  BSSY B0, `(.L_x_100) ;  /* 0x000000e000007945 */ /* 0x000fe40003800000 */
[----:B------:R-:W-:Y:S01]  /*12d0*/  ISETP.GE.AND P1, PT, R2, UR4, PT ;  /* 0x0000000402007c0c */ /* 0x000fe2000bf26270 */
[----:B----4-:R3:W4:-:S12]  /*12e0*/  SHFL.IDX PT, R4, R17, 0x2, 0x181f ;  /* 0x00581f0011047f89 */ /* 0x01071800000e0000 */
[----:B------:R-:W-:Y:S05]  /*12f0*/  @P1 BRA `(.L_x_101) ;  /* 0x000000a000001947 */ /* 0x000fea0003800000 */
[----:B------:R-:W-:Y:S02]  /*1300*/  SHF.R.S32.HI R2, RZ, 0x1f, R18 ;  /* 0x0000001fff027819 */ /* 0x000fe40000011412 */
[C---:B----4-:R-:W-:Y:S02]  /*1310*/  LEA R6, P1, R15.reuse, R4, 0x1 ;  /* 0x000000040f067211 */ /* 0x050fe400078208ff */
[----:B------:R-:W-:Y:S02]  /*1320*/  LEA.HI R2, R2, R18, RZ, 0x3 ;  /* 0x0000001202027211 */ /* 0x000fe400078f18ff */
[----:B-1----:R-:W-:Y:S02]  /*1330*/  LEA.HI.X R7, R15, R5, R11, 0x1, P1 ;  /* 0x000000050f077211 */ /* 0x002fe400008f0c0b */
[----:B------:R-:W-:Y:S01]  /*1340*/  LOP3.LUT R8, R2, 0xfffffff8, RZ, 0xc0, !PT ;  /* 0xfffffff802087812 */ /* 0x000fe200078ec0ff */
[----:B------:R-:W-:-:S04]  /*1350*/  IMAD.SHL.U32 R2, R13, 0x2, RZ ;  /* 0x000000020d027824 */ /* 0x000fc800078e00ff */
[----:B------:R-:W-:Y:S01]  /*1360*/  IMAD.WIDE R4, R8, 0x2, R4 ;  /* 0x0000000208047825 */ /* 0x000fe200078e0204 */
[----:B------:R-:W-:Y:S01]  /*1370*/  @!PT LDS RZ, [RZ] ;  /* 0x00000000fffff984 */ /* 0x000fe20000000800 */
[----:B------:R1:W-:Y:S04]  /*1380*/  LDGSTS.E.BYPASS.LTC128B.128 [R2+0x9100], [R6.64], !P5 ;  /* 0x0910000006027fae */ /* 0x0003e8000e901d52 */
[----:B------:R1:W-:Y:S02]  /*1390*/  LDGSTS.E.BYPASS.LTC128B.128 [R2+0xd100], [R4.64], !P4 ;  /* 0x0d10000004027fae */ /* 0x0003e4000e101d52 */
.L_x_101:
[----:B------:R-:W-:Y:S05]  /*13a0*/  BSYNC B0 ;  /* 0x0000000000007941 */ /* 0x000fea0003800000 */
.L_x_100:
[----:B-1----:R-:W-:Y:S01]  /*13b0*/  IADD3 R2, R19, 0x30, RZ ;  /* 0x0000003013027810 */ /* 0x002fe20007ffe0ff */
[----:B------:R1:W2:Y:S01]  /*13c0*/  SHFL.IDX PT, R5, R16, 0x3, 0x181f ;  /* 0x00781f0010057f89 */ /* 0x0002a200000e0000 */
[----:B------:R-:W-:Y:S02]  /*13d0*/  BSSY B0, `(.L_x_102) ;  /* 0x000000e000007945 */ /* 0x000fe40003800000 */
[----:B------:R-:W-:Y:S01]  /*13e0*/  ISETP.GE.AND P1, PT, R2, UR4, PT ;  /* 0x0000000402007c0c */ /* 0x000fe2000bf26270 */
[----:B----4-:R1:W4:-:S12]  /*13f0*/  SHFL.IDX PT, R4, R17, 0x3, 0x181f ;  /* 0x00781f0011047f89 */ /* 0x01031800000e0000 */
[----:B------:R-:W-:Y:S05]  /*1400*/  @P1 BRA `(.L_x_103) ;  /* 0x000000a000001947 */ /* 0x000fea0003800000 */
[----:B------:R-:W-:Y:S02]  /*1410*/  SHF.R.S32.HI R2, RZ, 0x1f, R18 ;  /* 0x0000001fff027819 */ /* 0x000fe40000011412 */
[C---:B----4-:R-:W-:Y:S02]  /*1420*/  LEA R6, P1, R15.reuse, R4, 0x1 ;  /* 0x000000040f067211 */ /* 0x050fe400078208ff */
[----:B------:R-:W-:Y:S02]  /*1430*/  LEA.HI R2, R2, R18, RZ, 0x3 ;  /* 0x0000001202027211 */ /* 0x000fe400078f18ff */
[----:B--2---:R-:W-:Y:S02]  /*1440*/  LEA.HI.X R7, R15, R5, R11, 0x1, P1 ;  /* 0x000000050f077211 */ /* 0x004fe400008f0c0b */
[----:B------:R-:W-:Y:S01]  /*1450*/  LOP3.LUT R8, R2, 0xfffffff8, RZ, 0xc0, !PT ;  /* 0xfffffff802087812 */ /* 0x000fe200078ec0ff */
[----:B------:R-:W-:-:S04]  /*1460*/  IMAD.SHL.U32 R2, R13, 0x2, RZ ;  /* 0x000000020d027824 */ /* 0x000fc800078e00ff */
[----:B------:R-:W-:Y:S01]  /*1470*/  IMAD.WIDE R4, R8, 0x2, R4 ;  /* 0x0000000208047825 */ /* 0x000fe200078e0204 */
[----:B------:R-:W-:Y:S01]  /*1480*/  @!PT LDS RZ, [RZ] ;  /* 0x00000000fffff984 */ /* 0x000fe20000000800 */
[----:B------:R2:W-:Y:S04]  /*1490*/  LDGSTS.E.BYPASS.LTC128B.128 [R2+0x9900], [R6.64], !P5 ;  /* 0x0990000006027fae */ /* 0x0005e8000e901d52 */
[----:B------:R2:W-:Y:S02]  /*14a0*/  LDGSTS.E.BYPASS.LTC128B.128 [R2+0xd900], [R4.64], !P4 ;  /* 0x0d90000004027fae */ /* 0x0005e4000e101d52 */
.L_x_103:
[----:B------:R-:W-:Y:S05]  /*14b0*/  BSYNC B0 ;  /* 0x0000000000007941 */ /* 0x000fea0003800000 */
.L_x_102:
[----:B--2---:R-:W-:Y:S01]  /*14c0*/  IADD3 R2, R19, 0x40, RZ ;  /* 0x0000004013027810 */ /* 0x004fe20007ffe0ff */
        /* <DEDUP_REMOVED lines=15> */
.L_x_105:
[----:B------:R-:W-:Y:S05]  /*15c0*/  BSYNC B0 ;  /* 0x0000000000007941 */ /* 0x000fea0003800000 */
.L_x_104:
        /* <DEDUP_REMOVED lines=16> */
.L_x_107:
[----:B------:R-:W-:Y:S05]  /*16d0*/  BSYNC B0 ;  /* 0x0000000000007941 */ /* 0x000fea0003800000 */
.L_x_106:
        /* <DEDUP_REMOVED lines=16> */
.L_x_109:
[----:B------:R-:W-:Y:S05]  /*17e0*/  BSYNC B0 ;  /* 0x0000000000007941 */ /* 0x000fea0003800000 */
.L_x_108:
[----:B-1--4-:R-:W1:Y:S01]  /*17f0*/  SHFL.IDX PT, R4, R17, 0x7, 0x181f ;  /* 0x00f81f0011047f89 */ /* 0x012e6200000e0000 */
[----:B------:R-:W-:Y:S01]  /*1800*/  IADD3 R2, R19, 0x70, RZ ;  /* 0x0000007013027810 */ /* 0x000fe20007ffe0ff */
[----:B------:R-:W-:Y:S01]  /*1810*/  UIADD3 UR20, UR21, -0x1, URZ ;  /* 0xffffffff15147890 */ /* 0x000fe2000fffe03f */
[----:B------:R-:W-:Y:S01]  /*1820*/  IADD3 R6, -R28, c[0x0][0x1d0], RZ ;  /* 0x000074001c067a10 */ /* 0x000fe20007ffe1ff */
[----:B------:R-:W4:Y:S01]  /*1830*/  SHFL.IDX PT, R5, R16, 0x7, 0x181f ;  /* 0x00f81f0010057f89 */ /* 0x000f2200000e0000 */
[----:B------:R-:W-:Y:S01]  /*1840*/  ISETP.GE.AND P6, PT, R2, UR4, PT ;  /* 0x0000000402007c0c */ /* 0x000fe2000bfc6270 */
[----:B------:R-:W-:Y:S01]  /*1850*/  ULDC.64 UR6, c[0x0][0x1e0] ;  /* 0x0000780000067ab9 */ /* 0x000fe20000000a00 */
[----:B------:R-:W-:Y:S01]  /*1860*/  IMAD.MOV.U32 R156, RZ, RZ, R34 ;  /* 0x000000ffff9c7224 */ /* 0x000fe200078e0022 */
[----:B------:R-:W-:Y:S01]  /*1870*/  UMOV UR22, 0x6 ;  /* 0x0000000600167882 */ /* 0x000fe20000000000 */
[----:B------:R-:W-:Y:S01]  /*1880*/  IMAD.U32 R10, RZ, RZ, UR20 ;  /* 0x00000014ff0a7e24 */ /* 0x000fe2000f8e00ff */
[----:B------:R-:W-:Y:S01]  /*1890*/  USHF.L.U32 UR23, UR6, 0x6, URZ ;  /* 0x0000000606177899 */ /* 0x000fe2000800063f */
[----:B------:R-:W-:Y:S01]  /*18a0*/  IMAD.MOV.U32 R157, RZ, RZ, R35 ;  /* 0x000000ffff9d7224 */ /* 0x000fe200078e0023 */
[----:B------:R-:W-:Y:S01]  /*18b0*/  USHF.L.U64.HI UR22, UR6, UR22, UR7 ;  /* 0x0000001606167299 */ /* 0x000fe20008010207 */
[----:B------:R-:W-:Y:S01]  /*18c0*/  IMAD R10, R10, -0x40, R6 ;  /* 0xffffffc00a0a7824 */ /* 0x000fe200078e0206 */
[----:B------:R-:W-:Y:S01]  /*18d0*/  USHF.R.S32.HI UR10, URZ, 0x1f, UR20 ;  /* 0x0000001f3f0a7899 */ /* 0x000fe20008011414 */
[----:B------:R-:W-:Y:S01]  /*18e0*/  IMAD.MOV.U32 R156, RZ, RZ, R32 ;  /* 0x000000ffff9c7224 */ /* 0x000fe200078e0020 */
[----:B------:R-:W-:Y:S01]  /*18f0*/  UIMAD UR4, UR22, UR20, URZ ;  /* 0x00000014160472a4 */ /* 0x000fe2000f8e023f */
[----:B------:R-:W-:Y:S01]  /*1900*/  IMAD.U32 R154, RZ, RZ, UR23 ;  /* 0x00000017ff9a7e24 */ /* 0x000fe2000f8e00ff */
[----:B------:R-:W-:Y:S01]  /*1910*/  @!P6 SHF.R.S32.HI R2, RZ, 0x1f, R18 ;  /* 0x0000001fff02e819 */ /* 0x000fe20000011412 */
[----:B------:R-:W-:Y:S01]  /*1920*/  IMAD.SHL.U32 R243, R13, 0x2, RZ ;  /* 0x000000020df37824 */ /* 0x000fe200078e00ff */
[----:B------:R-:W-:Y:S01]  /*1930*/  ISETP.GE.AND P2, PT, R10, 0x1, PT ;  /* 0x000000010a00780c */ /* 0x000fe20003f46270 */
[----:B------:R-:W-:Y:S01]  /*1940*/  UIMAD UR4, UR10, UR23, UR4 ;  /* 0x000000170a0472a4 */ /* 0x000fe2000f8e0204 */
[----:B------:R-:W-:Y:S01]  /*1950*/  @!P6 LEA.HI R2, R2, R18, RZ, 0x3 ;  /* 0x000000120202e211 */ /* 0x000fe200078f18ff */
[----:B------:R-:W-:Y:S01]  /*1960*/  UIMAD.WIDE.U32 UR12, UR6, 0x20, URZ ;  /* 0x00000020060c78a5 */ /* 0x000fe2000f8e003f */
[C---:B-1----:R-:W-:Y:S01]  /*1970*/  @!P6 LEA R6, P1, R15.reuse, R4, 0x1 ;  /* 0x000000040f06e211 */ /* 0x042fe200078208ff */
[----:B------:R-:W-:Y:S01]  /*1980*/  USHF.L.U32 UR9, UR7, 0x5, URZ ;  /* 0x0000000507097899 */ /* 0x000fe2000800063f */
[----:B------:R-:W-:Y:S01]  /*1990*/  @!P6 LOP3.LUT R8, R2, 0xfffffff8, RZ, 0xc0, !PT ;  /* 0xfffffff80208e812 */ /* 0x000fe200078ec0ff */
[----:B------:R-:W-:Y:S01]  /*19a0*/  ULDC UR17, c[0x0][0x1d0] ;  /* 0x0000740000117ab9 */ /* 0x000fe20000000800 */
[----:B----4-:R-:W-:Y:S01]  /*19b0*/  @!P6 LEA.HI.X R7, R15, R5, R11, 0x1, P1 ;  /* 0x000000050f07e211 */ /* 0x010fe200008f0c0b */
[----:B------:R-:W-:Y:S01]  /*19c0*/  UIADD3 UR9, UR13, UR9, URZ ;  /* 0x000000090d097290 */ /* 0x000fe2000fffe03f */
[----:B------:R-:W-:Y:S01]  /*19d0*/  ISETP.GE.AND P1, PT, R10, 0x11, PT ;  /* 0x000000110a00780c */ /* 0x000fe20003f26270 */
[----:B------:R-:W-:Y:S01]  /*19e0*/  @!P6 IMAD.WIDE R8, R8, 0x2, R4 ;  /* 0x000000020808e825 */ /* 0x000fe200078e0204 */
[----:B------:R-:W-:Y:S01]  /*19f0*/  SHF.R.S32.HI R14, RZ, 0x4, R23 ;  /* 0x00000004ff0e7819 */ /* 0x000fe20000011417 */
[----:B------:R-:W-:Y:S01]  /*1a00*/  @!PT LDS RZ, [RZ] ;  /* 0x00000000fffff984 */ /* 0x000fe20000000800 */
[----:B------:R1:W-:Y:S01]  /*1a10*/  @!P6 LDGSTS.E.BYPASS.LTC128B.128 [R243+0xb900], [R6.64], !P5 ;  /* 0x0b90000006f3efae */ /* 0x0003e2000e901d52 */
[----:B------:R-:W-:Y:S01]  /*1a20*/  ISETP.GE.AND P5, PT, R10, 0x31, PT ;  /* 0x000000310a00780c */ /* 0x000fe20003fa6270 */
[----:B------:R-:W-:Y:S01]  /*1a30*/  IMAD.WIDE.U32 R4, R154, UR20, R156 ;  /* 0x000000149a047c25 */ /* 0x000fe2000f8e009c */
[----:B------:R-:W-:Y:S01]  /*1a40*/  LEA.HI R155, R24, R168, RZ, 0x5 ;  /* 0x000000a8189b7211 */ /* 0x000fe200078f28ff */
[----:B------:R4:W-:Y:S01]  /*1a50*/  @!P6 LDGSTS.E.BYPASS.LTC128B.128 [R243+0xf900], [R8.64], !P4 ;  /* 0x0f90000008f3efae */ /* 0x0009e2000e101d52 */
[----:B------:R-:W-:-:S02]  /*1a60*/  ISETP.GE.AND P6, PT, R10, 0x21, PT ;  /* 0x000000210a00780c */ /* 0x000fc40003fc6270 */
[----:B------:R-:W-:Y:S01]  /*1a70*/  IADD3 R5, R5, UR4, RZ ;  /* 0x0000000405057c10 */ /* 0x000fe2000fffe0ff */
[----:B------:R-:W0:Y:S04]  /*1a80*/  LDGDEPBAR ;  /* 0x00000000000079af */ /* 0x000e280000000000 */
[----:B------:R-:W-:Y:S01]  /*1a90*/  BAR.SYNC.DEFER_BLOCKING 0x0 ;  /* 0x0000000000007b1d */ /* 0x000fe20000010000 */
[----:B------:R-:W-:-:S04]  /*1aa0*/  @P2 LEA R12, P4, R4, c[0x0][0x1c8], 0x1 ;  /* 0x00007200040c2a11 */ /* 0x000fc800078808ff */
[----:B------:R-:W-:Y:S01]  /*1ab0*/  @P2 LEA.HI.X R13, R4, c[0x0][0x1cc], R5, 0x1, P4 ;  /* 0x00007300040d2a11 */ /* 0x000fe200020f0c05 */
[----:B------:R-:W-:Y:S01]  /*1ac0*/  VOTEU.ANY UP0, P5 ;  /* 0x00000000003f7886 */ /* 0x000fe20002800100 */
[----:B------:R-:W-:Y:S04]  /*1ad0*/  STL.64 [R1+0x28], R156 ;  /* 0x0000289c01007387 */ /* 0x000fe80000100a00 */
[----:B------:R-:W-:Y:S01]  /*1ae0*/  @UP0 UIMAD UR4, UR7, 0x30, URZ ;  /* 0x00000030070408a4 */ /* 0x000fe2000f8e023f */
[----:B-1----:R-:W-:Y:S02]  /*1af0*/  IMAD.U32 R6, RZ, RZ, UR7 ;  /* 0x00000007ff067e24 */ /* 0x002fe4000f8e00ff */
[----:B----4-:R-:W-:-:S05]  /*1b00*/  IMAD.MOV.U32 R8, RZ, RZ, c[0x0][0x1e0] ;  /* 0x00007800ff087624 */ /* 0x010fca00078e00ff */
[C---:B------:R-:W-:Y:S01]  /*1b10*/  @P1 LEA R2, P4, R8.reuse, R4, 0x4 ;  /* 0x0000000408021211 */ /* 0x040fe200078820ff */
[----:B------:R-:W-:Y:S01]  /*1b20*/  @!PT LDS RZ, [RZ] ;  /* 0x00000000fffff984 */ /* 0x000fe20000000800 */
[----:B------:R-:W-:Y:S01]  /*1b30*/  @!PT LDS RZ, [RZ] ;  /* 0x00000000fffff984 */ /* 0x000fe20000000800 */
[----:B------:R-:W-:Y:S01]  /*1b40*/  @!PT LDS RZ, [RZ] ;  /* 0x00000000fffff984 */ /* 0x000fe20000000800 */
[----:B------:R1:W-:Y:S03]  /*1b50*/  @P2 LDGSTS.E.BYPASS.LTC128B.128 [R243+0x4100], [R12.64], !P3 ;  /* 0x041000000cf32fae */ /* 0x0003e6000d901d52 */
[C---:B------:R-:W-:Y:S01]  /*1b60*/  @P1 LEA.HI.X R6, R8.reuse, R5, R6, 0x4, P4 ;  /* 0x0000000508061211 */ /* 0x040fe200020f2406 */
[----:B------:R-:W-:Y:S01]  /*1b70*/  @P5 IMAD.WIDE.U32 R8, R8, 0x30, R4 ;  /* 0x0000003008085825 */ /* 0x000fe200078e0004 */
[----:B------:R-:W-:Y:S01]  /*1b80*/  @P1 LEA R10, P4, R2, c[0x0][0x1c8], 0x1 ;  /* 0x00007200020a1a11 */ /* 0x000fe200078808ff */
[----:B------:R1:W-:Y:S01]  /*1b90*/  @P2 LDGSTS.E.BYPASS.LTC128B.128 [R243+0x6100], [R12.64+0x80], !P0 ;  /* 0x061000800cf32fae */ /* 0x0003e2000c101d52 */
[----:B------:R-:W-:Y:S02]  /*1ba0*/  LOP3.LUT P2, RZ, R36, 0x2, RZ, 0xc0, !PT ;  /* 0x0000000224ff7812 */ /* 0x000fe4000784c0ff */
[----:B------:R-:W-:-:S02]  /*1bb0*/  @P1 LEA.HI.X R11, R2, c[0x0][0x1cc], R6, 0x1, P4 ;  /* 0x00007300020b1a11 */ /* 0x000fc400020f0c06 */
[----:B------:R-:W-:-:S03]  /*1bc0*/  @P6 IADD3 R2, P4, R4, UR12, RZ ;  /* 0x0000000c04026c10 */ /* 0x000fc6000ff9e0ff */
[----:B------:R4:W-:Y:S01]  /*1bd0*/  @P1 LDGSTS.E.BYPASS.LTC128B.128 [R243+0x4900], [R10.64], !P3 ;  /* 0x049000000af31fae */ /* 0x0009e2000d901d52 */
[----:B------:R-:W-:Y:S02]  /*1be0*/  @P6 IADD3.X R4, R5, UR9, RZ, P4, !PT ;  /* 0x0000000905046c10 */ /* 0x000fe4000a7fe4ff */
[----:B------:R-:W-:Y:S01]  /*1bf0*/  LEA.HI R5, R23, R14, RZ, 0x1 ;  /* 0x0000000e17057211 */ /* 0x000fe200078f08ff */
[----:B------:R4:W-:Y:S01]  /*1c00*/  @P1 LDGSTS.E.BYPASS.LTC128B.128 [R243+0x6900], [R10.64+0x80], !P0 ;  /* 0x069000800af31fae */ /* 0x0009e2000c101d52 */
[C---:B------:R-:W-:Y:S02]  /*1c10*/  @P6 LEA R6, P4, R2.reuse, c[0x0][0x1c8], 0x1 ;  /* 0x0000720002066a11 */ /* 0x040fe400078808ff */
[----:B------:R-:W-:Y:S02]  /*1c20*/  LOP3.LUT R5, R5, 0xfffffffe, RZ, 0xc0, !PT ;  /* 0xfffffffe05057812 */ /* 0x000fe400078ec0ff */
[----:B------:R-:W-:Y:S02]  /*1c30*/  @P6 LEA.HI.X R7, R2, c[0x0][0x1cc], R4, 0x1, P4 ;  /* 0x0000730002076a11 */ /* 0x000fe400020f0c04 */
[----:B------:R-:W-:Y:S01]  /*1c40*/  @P5 IADD3 R2, R9, UR4, RZ ;  /* 0x0000000409025c10 */ /* 0x000fe2000fffe0ff */
[----:B------:R-:W-:Y:S01]  /*1c50*/  IMAD.IADD R9, R14, 0x1, -R5 ;  /* 0x000000010e097824 */ /* 0x000fe200078e0a05 */
[----:B------:R-:W-:Y:S01]  /*1c60*/  @P5 LEA R4, P4, R8, c[0x0][0x1c8], 0x1 ;  /* 0x0000720008045a11 */ /* 0x000fe200078808ff */
[----:B------:R5:W-:Y:S01]  /*1c70*/  @P6 LDGSTS.E.BYPASS.LTC128B.128 [R243+0x5100], [R6.64], !P3 ;  /* 0x0510000006f36fae */ /* 0x000be2000d901d52 */
[----:B------:R-:W-:-:S02]  /*1c80*/  ULDC.64 UR4, c[0x0][0x208] ;  /* 0x0000820000047ab9 */ /* 0x000fc40000000a00 */
[----:B------:R-:W-:Y:S01]  /*1c90*/  @P5 LEA.HI.X R5, R8, c[0x0][0x1cc], R2, 0x1, P4 ;  /* 0x0000730008055a11 */ /* 0x000fe200020f0c02 */
[----:B------:R5:W-:Y:S01]  /*1ca0*/  @P6 LDGSTS.E.BYPASS.LTC128B.128 [R243+0x7100], [R6.64+0x80], !P0 ;  /* 0x0710008006f36fae */ /* 0x000be2000c101d52 */
[----:B------:R-:W-:Y:S01]  /*1cb0*/  IMAD.SHL.U32 R2, R21, 0x40, RZ ;  /* 0x0000004015027824 */ /* 0x000fe200078e00ff */
[----:B------:R-:W-:Y:S01]  /*1cc0*/  UIMAD UR10, UR10, UR4, URZ ;  /* 0x000000040a0a72a4 */ /* 0x000fe2000f8e023f */
[----:B------:R-:W-:Y:S01]  /*1cd0*/  IMAD.SHL.U32 R8, R28, 0x8, RZ ;  /* 0x000000081c087824 */ /* 0x000fe200078e00ff */
[----:B------:R2:W-:Y:S01]  /*1ce0*/  @P5 LDGSTS.E.BYPASS.LTC128B.128 [R243+0x5900], [R4.64], !P3 ;  /* 0x0590000004f35fae */ /* 0x0005e2000d901d52 */
[----:B------:R-:W-:Y:S02]  /*1cf0*/  UIMAD.WIDE.U32 UR14, UR20, UR4, URZ ;  /* 0x00000004140e72a5 */ /* 0x000fe4000f8e003f */
[----:B------:R-:W-:Y:S01]  /*1d00*/  UIMAD UR10, UR20, UR5, UR10 ;  /* 0x00000005140a72a4 */ /* 0x000fe2000f8e020a */
[----:B------:R2:W-:Y:S03]  /*1d10*/  @P5 LDGSTS.E.BYPASS.LTC128B.128 [R243+0x7900], [R4.64+0x80], !P0 ;  /* 0x0790008004f35fae */ /* 0x0005e6000c101d52 */
[----:B------:R-:W-:Y:S01]  /*1d20*/  UIADD3 UR10, UR15, UR10, URZ ;  /* 0x0000000a0f0a7290 */ /* 0x000fe2000fffe03f */
[----:B------:R-:W0:Y:S01]  /*1d30*/  LDGDEPBAR ;  /* 0x00000000000079af */ /* 0x000e220000000000 */
[----:B-----5:R-:W-:Y:S01]  /*1d40*/  IMAD.SHL.U32 R6, R36, 0x40, RZ ;  /* 0x0000004024067824 */ /* 0x020fe200078e00ff */
[----:B--2---:R-:W-:Y:S01]  /*1d50*/  LOP3.LUT R4, R2, 0x1c0, RZ, 0xc0, !PT ;  /* 0x000001c002047812 */ /* 0x004fe200078ec0ff */
[----:B------:R-:W-:-:S04]  /*1d60*/  DEPBAR.LE SB0, 0x1 ;  /* 0x000080400000791a */ /* 0x000fc80000000000 */
[----:B------:R-:W-:Y:S01]  /*1d70*/  IMAD.SHL.U32 R5, R9, 0x8, RZ ;  /* 0x0000000809057824 */ /* 0x000fe200078e00ff */
[----:B------:R-:W-:-:S04]  /*1d80*/  DEPBAR.LE SB0, 0x0 ;  /* 0x000080000000791a */ /* 0x000fc80000000000 */
[----:B------:R-:W-:Y:S02]  /*1d90*/  LOP3.LUT R2, R6, 0x1c0, RZ, 0xc0, !PT ;  /* 0x000001c006027812 */ /* 0x000fe400078ec0ff */
[----:B------:R-:W-:Y:S01]  /*1da0*/  LOP3.LUT R7, R4, 0x8, R5, 0xf8, !PT ;  /* 0x0000000804077812 */ /* 0x000fe200078ef805 */
[----:B------:R-:W-:Y:S01]  /*1db0*/  IMAD.SHL.U32 R5, R22, 0x40, RZ ;  /* 0x0000004016057824 */ /* 0x000fe200078e00ff */
[----:B------:R-:W-:Y:S02]  /*1dc0*/  LOP3.LUT R8, R2, 0x8, R8, 0xf8, !PT ;  /* 0x0000000802087812 */ /* 0x000fe400078ef808 */
[----:B------:R-:W-:Y:S01]  /*1dd0*/  SHF.R.U32.HI R6, RZ, 0x3, R2 ;  /* 0x00000003ff067819 */ /* 0x000fe20000011602 */
[----:B------:R-:W-:Y:S01]  /*1de0*/  IMAD.SHL.U32 R2, R155, 0x20, RZ ;  /* 0x000000209b027824 */ /* 0x000fe200078e00ff */
[----:B------:R-:W-:Y:S02]  /*1df0*/  SHF.R.U32.HI R4, RZ, 0x3, R4 ;  /* 0x00000003ff047819 */ /* 0x000fe40000011604 */
[----:B------:R-:W-:-:S02]  /*1e00*/  LOP3.LUT R6, R8, R6, RZ, 0x3c, !PT ;  /* 0x0000000608067212 */ /* 0x000fc400078e3cff */
[----:B------:R-:W-:Y:S02]  /*1e10*/  LOP3.LUT R153, R7, R4, RZ, 0x3c, !PT ;  /* 0x0000000407997212 */ /* 0x000fe400078e3cff */
[----:B------:R-:W-:Y:S02]  /*1e20*/  LOP3.LUT R152, R5, 0xfffffe00, RZ, 0xc0, !PT ;  /* 0xfffffe0005987812 */ /* 0x000fe400078ec0ff */
[----:B------:R-:W-:Y:S01]  /*1e30*/  LOP3.LUT R4, R2, 0x7ffffc00, RZ, 0xc0, !PT ;  /* 0x7ffffc0002047812 */ /* 0x000fe200078ec0ff */
[----:B------:R-:W-:-:S03]  /*1e40*/  IMAD R2, R9, 0x200, R6 ;  /* 0x0000020009027824 */ /* 0x000fc600078e0206 */
[----:B------:R-:W-:Y:S01]  /*1e50*/  IADD3 R4, R153, R152, R4 ;  /* 0x0000009899047210 */ /* 0x000fe20007ffe004 */
[----:B------:R-:W-:Y:S01]  /*1e60*/  IMAD.SHL.U32 R175, R2, 0x2, RZ ;  /* 0x0000000202af7824 */ /* 0x000fe200078e00ff */
[----:B------:R-:W-:Y:S03]  /*1e70*/  BAR.SYNC.DEFER_BLOCKING 0x0 ;  /* 0x0000000000007b1d */ /* 0x000fe60000010000 */
[----:B------:R-:W-:Y:S01]  /*1e80*/  IMAD.SHL.U32 R230, R4, 0x2, RZ ;  /* 0x0000000204e67824 */ /* 0x000fe200078e00ff */
[----:B------:R-:W-:-:S03]  /*1e90*/  IADD3 R234, R175, 0x4120, RZ ;  /* 0x00004120afea7810 */ /* 0x000fc60007ffe0ff */
[C-C-:B------:R-:W-:Y:S02]  /*1ea0*/  IMAD R232, R3.reuse, 0x2, R230.reuse ;  /* 0x0000000203e87824 */ /* 0x140fe400078e02e6 */
[C---:B------:R-:W-:Y:S02]  /*1eb0*/  IMAD R231, R0.reuse, 0x2, R230 ;  /* 0x0000000200e77824 */ /* 0x040fe400078e02e6 */
[----:B------:R-:W-:Y:S02]  /*1ec0*/  IMAD R233, R0, 0x2, R232 ;  /* 0x0000000200e97824 */ /* 0x000fe400078e02e8 */
[----:B------:R-:W-:Y:S01]  /*1ed0*/  IMAD R235, R3, 0x2, R231 ;  /* 0x0000000203eb7824 */ /* 0x000fe200078e02e7 */
[----:B------:R-:W-:Y:S04]  /*1ee0*/  LDSM.16.M88.4 R4, [R230+0xa100] ;  /* 0x00a10000e604783b */ /* 0x000fe80000000200 */
[----:B---3--:R-:W2:Y:S04]  /*1ef0*/  LDSM.16.M88.4 R16, [R175+0x4100] ;  /* 0x00410000af10783b */ /* 0x008ea80000000200 */
[----:B-1----:R-:W1:Y:S04]  /*1f00*/  LDSM.16.M88.4 R12, [R175+0x4900] ;  /* 0x00490000af0c783b */ /* 0x002e680000000200 */
[----:B------:R-:W3:Y:S04]  /*1f10*/  LDSM.16.M88.4 R20, [R175+0x5100] ;  /* 0x00510000af14783b */ /* 0x000ee80000000200 */
[----:B------:R-:W5:Y:S04]  /*1f20*/  LDSM.16.M88.4 R24, [R175+0x5900] ;  /* 0x00590000af18783b */ /* 0x000f680000000200 */
[----:B----4-:R-:W4:Y:S01]  /*1f30*/  LDSM.16.M88.4 R8, [R230+0x8100] ;  /* 0x00810000e608783b */ /* 0x010f220000000200 */
[C---:B--2---:R-:W-:Y:S08]  /*1f40*/  HMMA.16816.F32.BF16 R40, R4.reuse, R16, RZ ;  /* 0x000000100428723c */ /* 0x044ff000000418ff */
[C---:B-1----:R-:W-:Y:S08]  /*1f50*/  HMMA.16816.F32.BF16 R56, R4.reuse, R12, RZ ;  /* 0x0000000c0438723c */ /* 0x042ff000000418ff */
[C---:B---3--:R-:W-:Y:S08]  /*1f60*/  HMMA.16816.F32.BF16 R60, R4.reuse, R20, RZ ;  /* 0x00000014043c723c */ /* 0x048ff000000418ff */
[C---:B-----5:R-:W-:Y:S08]  /*1f70*/  HMMA.16816.F32.BF16 R64, R4.reuse, R24, RZ ;  /* 0x000000180440723c */ /* 0x060ff000000418ff */
[C---:B------:R-:W-:Y:S08]  /*1f80*/  HMMA.16816.F32.BF16 R44, R4.reuse, R18, RZ ;  /* 0x00000012042c723c */ /* 0x040ff000000418ff */
[C---:B------:R-:W-:Y:S08]  /*1f90*/  HMMA.16816.F32.BF16 R76, R4.reuse, R14, RZ ;  /* 0x0000000e044c723c */ /* 0x040ff000000418ff */
[C---:B------:R-:W-:Y:S08]  /*1fa0*/  HMMA.16816.F32.BF16 R116, R4.reuse, R22, RZ ;  /* 0x000000160474723c */ /* 0x040ff000000418ff */
[----:B------:R-:W-:Y:S07]  /*1fb0*/  HMMA.16816.F32.BF16 R92, R4, R26, RZ ;  /* 0x0000001a045c723c */ /* 0x000fee00000418ff */
[----:B------:R-:W-:Y:S01]  /*1fc0*/  IMAD.U32 R6, RZ, RZ, UR14 ;  /* 0x0000000eff067e24 */ /* 0x000fe2000f8e00ff */
[----:B------:R-:W-:Y:S01]  /*1fd0*/  UMOV UR14, 0x5 ;  /* 0x00000005000e7882 */ /* 0x000fe20000000000 */
[----:B------:R-:W-:Y:S01]  /*1fe0*/  IMAD.U32 R4, RZ, RZ, UR10 ;  /* 0x0000000aff047e24 */ /* 0x000fe2000f8e00ff */
[----:B------:R-:W-:Y:S01]  /*1ff0*/  UMOV UR10, 0xffffffc0 ;  /* 0xffffffc0000a7882 */ /* 0x000fe20000000000 */
[C---:B----4-:R-:W-:Y:S01]  /*2000*/  HMMA.16816.F32.BF16 R100, R8.reuse, R18, RZ ;  /* 0x000000120864723c */ /* 0x050fe200000418ff */
[C---:B------:R-:W-:Y:S01]  /*2010*/  LEA R2, P1, R6.reuse, R30, 0x6 ;  /* 0x0000001e06027211 */ /* 0x040fe200078230ff */
[----:B------:R-:W-:Y:S01]  /*2020*/  UIMAD UR17, UR20, UR10, UR17 ;  /* 0x0000000a141172a4 */ /* 0x000fe2000f8e0211 */
[----:B------:R-:W-:Y:S01]  /*2030*/  IMAD.U32 R7, RZ, RZ, UR15 ;  /* 0x0000000fff077e24 */ /* 0x000fe2000f8e00ff */
[----:B------:R-:W-:Y:S01]  /*2040*/  USHF.L.U32 UR10, UR4, 0x5, URZ ;  /* 0x00000005040a7899 */ /* 0x000fe2000800063f */
[----:B------:R-:W-:Y:S01]  /*2050*/  LEA.HI.X R5, R6, R29, R4, 0x6, P1 ;  /* 0x0000001d06057211 */ /* 0x000fe200008f3404 */
[----:B------:R-:W-:Y:S01]  /*2060*/  USHF.L.U64.HI UR14, UR4, UR14, UR5 ;  /* 0x0000000e040e7299 */ /* 0x000fe20008010205 */
[C---:B------:R-:W-:Y:S01]  /*2070*/  LEA R4, P1, R2.reuse, c[0x0][0x1f8], 0x1 ;  /* 0x00007e0002047a11 */ /* 0x040fe200078208ff */
[----:B------:R-:W-:Y:S01]  /*2080*/  HMMA.16816.F32.BF16 R120, R8, R16, RZ ;  /* 0x000000100878723c */ /* 0x000fe200000418ff */
[----:B------:R-:W-:Y:S01]  /*2090*/  IADD3 R6, R175, 0x4100, RZ ;  /* 0x00004100af067810 */ /* 0x000fe20007ffe0ff */
[----:B------:R-:W-:Y:S01]  /*20a0*/  IMAD.U32 R18, RZ, RZ, UR10 ;  /* 0x0000000aff127e24 */ /* 0x000fe2000f8e00ff */
[----:B------:R-:W-:Y:S01]  /*20b0*/  LEA.HI.X R5, R2, c[0x0][0x1fc], R5, 0x1, P1 ;  /* 0x00007f0002057a11 */ /* 0x000fe200008f0c05 */
[----:B------:R-:W-:Y:S01]  /*20c0*/  UIADD3 UR16, UP0, UR10, 0x80, URZ ;  /* 0x000000800a107890 */ /* 0x000fe2000ff1e03f */
[----:B------:R-:W-:-:S02]  /*20d0*/  IADD3 R2, -R28, UR17, RZ ;  /* 0x000000111c027c10 */ /* 0x000fc4000fffe1ff */
[----:B------:R-:W-:Y:S01]  /*20e0*/  @P2 IADD3 R234, R6, -0x20, RZ ;  /* 0xffffffe006ea2810 */ /* 0x000fe20007ffe0ff */
[C---:B------:R-:W-:Y:S01]  /*20f0*/  HMMA.16816.F32.BF16 R88, R8.reuse, R12, RZ ;  /* 0x0000000c0858723c */ /* 0x040fe200000418ff */
[C---:B------:R-:W-:Y:S01]  /*2100*/  ISETP.LT.OR P5, PT, R2.reuse, 0x1, P3 ;  /* 0x000000010200780c */ /* 0x040fe20001fa1670 */
[----:B------:R-:W-:Y:S01]  /*2110*/  UIADD3.X UR15, URZ, UR14, URZ, UP0, !UPT ;  /* 0x0000000e3f0f7290 */ /* 0x000fe200087fe43f */
[----:B------:R-:W-:Y:S01]  /*2120*/  ISETP.LT.OR P4, PT, R2, 0x1, P0 ;  /* 0x000000010200780c */ /* 0x000fe20000781670 */
[----:B------:R-:W-:Y:S01]  /*2130*/  LDSM.16.M88.4 R32, [R234] ;  /* 0x00000000ea20783b */ /* 0x000fe20000000200 */
[----:B------:R-:W-:Y:S01]  /*2140*/  IADD3 R6, P1, R4, UR10, RZ ;  /* 0x0000000a04067c10 */ /* 0x000fe2000ff3e0ff */
[----:B------:R-:W-:Y:S01]  /*2150*/  UISETP.GT.AND UP0, UPT, UR20, UR8, UPT ;  /* 0x000000081400728c */ /* 0x000fe2000bf04270 */
[----:B------:R-:W-:Y:S01]  /*2160*/  ISETP.LT.OR P2, PT, R2, 0x11, P3 ;  /* 0x000000110200780c */ /* 0x000fe20001f41670 */
[----:B------:R-:W-:Y:S01]  /*2170*/  HMMA.16816.F32.BF16 R96, R8, R14, RZ ;  /* 0x0000000e0860723c */ /* 0x000fe200000418ff */
[----:B------:R-:W1:Y:S01]  /*2180*/  LDSM.16.M88.4 R12, [R232+0xa100] ;  /* 0x00a10000e80c783b */ /* 0x000e620000000200 */
[----:B------:R-:W-:-:S02]  /*2190*/  IADD3.X R7, R5, UR14, RZ, P1, !PT ;  /* 0x0000000e05077c10 */ /* 0x000fc40008ffe4ff */
[----:B------:R-:W-:Y:S01]  /*21a0*/  IADD3 R18, P6, P1, R18, 0x80, R4 ;  /* 0x0000008012127810 */ /* 0x000fe200079de004 */
[----:B------:R-:W2:Y:S01]  /*21b0*/  LDSM.16.M88.4 R28, [R234+0x800] ;  /* 0x00080000ea1c783b */ /* 0x000ea20000000200 */
[----:B------:R-:W-:Y:S02]  /*21c0*/  IADD3 R242, R234, 0x800, RZ ;  /* 0x00000800eaf27810 */ /* 0x000fe40007ffe0ff */
[C---:B------:R-:W-:Y:S01]  /*21d0*/  HMMA.16816.F32.BF16 R80, R8.reuse, R20, RZ ;  /* 0x000000140850723c */ /* 0x040fe200000418ff */
[----:B------:R-:W-:Y:S02]  /*21e0*/  IADD3.X R19, RZ, UR14, R5, P6, P1 ;  /* 0x0000000eff137c10 */ /* 0x000fe4000b7e2405 */
[C---:B------:R-:W-:Y:S02]  /*21f0*/  ISETP.LT.OR P1, PT, R2.reuse, 0x21, P3 ;  /* 0x000000210200780c */ /* 0x040fe40001f21670 */
[----:B------:R-:W-:Y:S02]  /*2200*/  ISETP.LT.OR P6, PT, R2, 0x21, P0 ;  /* 0x000000210200780c */ /* 0x000fe400007c1670 */
[C---:B------:R-:W-:Y:S01]  /*2210*/  IADD3 R241, R234.reuse, 0x1000, RZ ;  /* 0x00001000eaf17810 */ /* 0x040fe20007ffe0ff */
[----:B------:R-:W-:Y:S01]  /*2220*/  HMMA.16816.F32.BF16 R84, R8, R22, RZ ;  /* 0x000000160854723c */ /* 0x000fe200000418ff */
[----:B------:R-:W3:Y:S01]  /*2230*/  LDSM.16.M88.4 R20, [R234+0x1800] ;  /* 0x00180000ea14783b */ /* 0x000ee20000000200 */
[----:B------:R-:W-:-:S02]  /*2240*/  IADD3 R240, R234, 0x1800, RZ ;  /* 0x00001800eaf07810 */ /* 0x000fc40007ffe0ff */
[C---:B------:R-:W-:Y:S02]  /*2250*/  IADD3 R239, R234.reuse, 0x2000, RZ ;  /* 0x00002000eaef7810 */ /* 0x040fe40007ffe0ff */
[C---:B------:R-:W-:Y:S02]  /*2260*/  IADD3 R238, R234.reuse, 0x2800, RZ ;  /* 0x00002800eaee7810 */ /* 0x040fe40007ffe0ff */
[----:B------:R-:W-:Y:S01]  /*2270*/  HMMA.16816.F32.BF16 R72, R8, R24, RZ ;  /* 0x000000180848723c */ /* 0x000fe200000418ff */
[C---:B------:R-:W-:Y:S02]  /*2280*/  IADD3 R237, R234.reuse, 0x3000, RZ ;  /* 0x00003000eaed7810 */ /* 0x040fe40007ffe0ff */
[----:B------:R-:W-:-:S05]  /*2290*/  IADD3 R236, R234, 0x3800, RZ ;  /* 0x00003800eaec7810 */ /* 0x000fca0007ffe0ff */
[----:B------:R-:W-:Y:S01]  /*22a0*/  HMMA.16816.F32.BF16 R68, R8, R26, RZ ;  /* 0x0000001a0844723c */ /* 0x000fe200000418ff */
[----:B------:R-:W4:Y:S04]  /*22b0*/  LDSM.16.M88.4 R24, [R234+0x1000] ;  /* 0x00100000ea18783b */ /* 0x000f280000000200 */
[----:B------:R-:W5:Y:S04]  /*22c0*/  LDSM.16.M88.4 R8, [R232+0x8100] ;  /* 0x00810000e808783b */ /* 0x000f680000000200 */
[----:B------:R-:W-:Y:S01]  /*22d0*/  @!PT LDS RZ, [RZ] ;  /* 0x00000000fffff984 */ /* 0x000fe20000000800 */
[----:B------:R-:W-:Y:S01]  /*22e0*/  @!PT LDS RZ, [RZ] ;  /* 0x00000000fffff984 */ /* 0x000fe20000000800 */
[----:B------:R-:W-:Y:S01]  /*22f0*/  @!PT LDS RZ, [RZ] ;  /* 0x00000000fffff984 */ /* 0x000fe20000000800 */
[----:B------:R4:W-:Y:S01]  /*2300*/  LDGSTS.E.BYPASS.LTC128B.128 [R243+0x100], [R4.64], !P5 ;  /* 0x0010000004f37fae */ /* 0x0009e2000e901d52 */
[C---:B------:R-:W-:Y:S01]  /*2310*/  ISETP.LT.OR P5, PT, R2.reuse, 0x11, P0 ;  /* 0x000000110200780c */ /* 0x040fe200007a1670 */
[C---:B-1----:R-:W-:Y:S02]  /*2320*/  HMMA.16816.F32.BF16 R128, R12.reuse, R34, R44 ;  /* 0x000000220c80723c */ /* 0x042fe4000004182c */
[----:B------:R4:W-:Y:S04]  /*2330*/  LDGSTS.E.BYPASS.LTC128B.128 [R243+0x2100], [R4.64+0x80], !P4 ;  /* 0x0210008004f37fae */ /* 0x0009e8000e101d52 */
[----:B------:R1:W-:Y:S02]  /*2340*/  LDGSTS.E.BYPASS.LTC128B.128 [R243+0x900], [R6.64], !P2 ;  /* 0x0090000006f37fae */ /* 0x0003e4000d101d52 */
[----:B--2---:R-:W-:Y:S04]  /*2350*/  HMMA.16816.F32.BF16 R56, R12, R28, R56 ;  /* 0x0000001c0c38723c */ /* 0x004fe80000041838 */
[----:B------:R2:W-:Y:S01]  /*2360*/  LDGSTS.E.BYPASS.LTC128B.128 [R243+0x2900], [R18.64], !P5 ;  /* 0x0290000012f37fae */ /* 0x0005e2000e901d52 */
[----:B------:R-:W-:-:S03]  /*2370*/  ISETP.LT.OR P5, PT, R2, 0x31, P3 ;  /* 0x000000310200780c */ /* 0x000fc60001fa1670 */
[C---:B---3--:R-:W-:Y:S08]  /*2380*/  HMMA.16816.F32.BF16 R64, R12.reuse, R20, R64 ;  /* 0x000000140c40723c */ /* 0x048ff00000041840 */
[----:B------:R-:W-:Y:S01]  /*2390*/  HMMA.16816.F32.BF16 R76, R12, R30, R76 ;  /* 0x0000001e0c4c723c */ /* 0x000fe2000004184c */
[----:B----4-:R-:W-:-:S07]  /*23a0*/  IADD3 R4, P4, R6, UR10, RZ ;  /* 0x0000000a06047c10 */ /* 0x010fce000ff9e0ff */
[-C--:B------:R-:W-:Y:S01]  /*23b0*/  HMMA.16816.F32.BF16 R60, R12, R24.reuse, R60 ;  /* 0x000000180c3c723c */ /* 0x080fe2000004183c */
[----:B------:R-:W-:Y:S02]  /*23c0*/  IADD3.X R5, R7, UR14, RZ, P4, !PT ;  /* 0x0000000e07057c10 */ /* 0x000fe4000a7fe4ff */
[----:B------:R-:W-:Y:S02]  /*23d0*/  IADD3 R16, P4, R4, UR10, RZ ;  /* 0x0000000a04107c10 */ /* 0x000fe4000ff9e0ff */
[----:B-1----:R-:W-:Y:S01]  /*23e0*/  IADD3 R6, P2, R6, UR16, RZ ;  /* 0x0000001006067c10 */ /* 0x002fe2000ff5e0ff */
[----:B------:R1:W-:Y:S01]  /*23f0*/  LDGSTS.E.BYPASS.LTC128B.128 [R243+0x1100], [R4.64], !P1 ;  /* 0x0110000004f37fae */ /* 0x0003e2000c901d52 */
[----:B------:R-:W-:Y:S01]  /*2400*/  IADD3.X R17, R5, UR14, RZ, P4, !PT ;  /* 0x0000000e05117c10 */ /* 0x000fe2000a7fe4ff */
[----:B-----5:R-:W-:Y:S01]  /*2410*/  HMMA.16816.F32.BF16 R132, R8, R24, R80 ;  /* 0x000000180884723c */ /* 0x020fe20000041850 */
[----:B------:R-:W-:Y:S01]  /*2420*/  ISETP.LT.OR P4, PT, R2, 0x31, P0 ;  /* 0x000000310200780c */ /* 0x000fe20000781670 */
[----:B------:R-:W-:Y:S01]  /*2430*/  IMAD.MOV.U32 R2, RZ, RZ, -0x40 ;  /* 0xffffffc0ff027424 */ /* 0x000fe200078e00ff */
[----:B------:R-:W-:-:S02]  /*2440*/  IADD3.X R7, R7, UR15, RZ, P2, !PT ;  /* 0x0000000f07077c10 */ /* 0x000fc400097fe4ff */
[----:B------:R-:W-:-:S03]  /*2450*/  LOP3.LUT P2, RZ, R36, 0x4, RZ, 0xc0, !PT ;  /* 0x0000000424ff7812 */ /* 0x000fc6000784c0ff */
[----:B------:R3:W-:Y:S01]  /*2460*/  LDGSTS.E.BYPASS.LTC128B.128 [R243+0x3100], [R6.64], !P6 ;  /* 0x0310000006f37fae */ /* 0x0007e2000f101d52 */
[----:B------:R-:W-:Y:S01]  /*2470*/  SEL R2, R2, 0x40, P2 ;  /* 0x0000004002027807 */ /* 0x000fe20001000000 */
[-C--:B------:R-:W-:Y:S02]  /*2480*/  HMMA.16816.F32.BF16 R36, R12, R32.reuse, R40 ;  /* 0x000000200c24723c */ /* 0x080fe40000041828 */
[----:B------:R2:W-:Y:S02]  /*2490*/  LDGSTS.E.BYPASS.LTC128B.128 [R243+0x1900], [R16.64], !P5 ;  /* 0x0190000010f37fae */ /* 0x0005e4000e901d52 */
[----:B------:R-:W-:Y:S02]  /*24a0*/  IMAD.IADD R229, R175, 0x1, R2 ;  /* 0x00000001afe57824 */ /* 0x000fe400078e0202 */
[----:B------:R-:W-:Y:S02]  /*24b0*/  IMAD.IADD R228, R2, 0x1, R234 ;  /* 0x0000000102e47824 */ /* 0x000fe400078e02ea */
[----:B------:R-:W-:Y:S01]  /*24c0*/  HMMA.16816.F32.BF16 R120, R8, R32, R120 ;  /* 0x000000200878723c */ /* 0x000fe20000041878 */
[----:B-1----:R-:W-:-:S07]  /*24d0*/  IADD3 R4, P1, R4, UR16, RZ ;  /* 0x0000001004047c10 */ /* 0x002fce000ff3e0ff */
[----:B------:R-:W-:Y:S01]  /*24e0*/  HMMA.16816.F32.BF16 R80, R8, R34, R100 ;  /* 0x000000220850723c */ /* 0x000fe20000041864 */
[----:B------:R-:W-:Y:S02]  /*24f0*/  IADD3.X R5, R5, UR15, RZ, P1, !PT ;  /* 0x0000000f05057c10 */ /* 0x000fe40008ffe4ff */
[----:B------:R-:W-:-:S03]  /*2500*/  PLOP3.LUT P1, PT, PT, PT, UP0, 0x80, 0x0 ;  /* 0x000000000000781c */ /* 0x000fc60003f2f008 */
[----:B------:R3:W-:Y:S02]  /*2510*/  LDGSTS.E.BYPASS.LTC128B.128 [R243+0x3900], [R4.64], !P4 ;  /* 0x0390000004f37fae */ /* 0x0007e4000e101d52 */
[C---:B------:R-:W-:Y:S02]  /*2520*/  HMMA.16816.F32.BF16 R124, R8.reuse, R28, R88 ;  /* 0x0000001c087c723c */ /* 0x040fe40000041858 */
[----:B------:R-:W-:Y:S04]  /*2530*/  LDSM.16.M88.4 R52, [R229+0x4100] ;  /* 0x00410000e534783b */ /* 0x000fe80000000200 */
[----:B--2---:R-:W1:Y:S02]  /*2540*/  LDSM.16.M88.4 R16, [R231+0xa100] ;  /* 0x00a10000e710783b */ /* 0x004e640000000200 */
[C---:B------:R-:W-:Y:S02]  /*2550*/  HMMA.16816.F32.BF16 R136, R8.reuse, R20, R72 ;  /* 0x000000140888723c */ /* 0x040fe40000041848 */
[----:B------:R-:W2:Y:S04]  /*2560*/  LDSM.16.M88.4 R48, [R229+0x4900] ;  /* 0x00490000e530783b */ /* 0x000ea80000000200 */
[----:B------:R-:W4:Y:S02]  /*2570*/  LDSM.16.M88.4 R44, [R229+0x5100] ;  /* 0x00510000e52c783b */ /* 0x000f240000000200 */
[C---:B------:R-:W-:Y:S02]  /*2580*/  HMMA.16816.F32.BF16 R32, R8.reuse, R30, R96 ;  /* 0x0000001e0820723c */ /* 0x040fe40000041860 */
[----:B------:R-:W-:Y:S04]  /*2590*/  LDSM.16.M88.4 R40, [R229+0x5900] ;  /* 0x00590000e528783b */ /* 0x000fe80000000200 */
[----:B------:R-:W-:Y:S02]  /*25a0*/  LDSM.16.M88.4 R28, [R228] ;  /* 0x00000000e41c783b */ /* 0x000fe40000000200 */
[C---:B------:R-:W-:Y:S02]  /*25b0*/  HMMA.16816.F32.BF16 R104, R8.reuse, R26, R84 ;  /* 0x0000001a0868723c */ /* 0x040fe40000041854 */
[----:B---3--:R-:W-:Y:S04]  /*25c0*/  LDSM.16.M88.4 R4, [R233+0xa100] ;  /* 0x00a10000e904783b */ /* 0x008fe80000000200 */
[----:B------:R-:W0:Y:S02]  /*25d0*/  LDGDEPBAR ;  /* 0x00000000000079af */ /* 0x000e240000000000 */
[----:B------:R-:W-:Y:S02]  /*25e0*/  HMMA.16816.F32.BF16 R100, R8, R22, R68 ;  /* 0x000000160864723c */ /* 0x000fe40000041844 */
[----:B------:R-:W3:Y:S06]  /*25f0*/  LDSM.16.M88.4 R8, [R231+0x8100] ;  /* 0x00810000e708783b */ /* 0x000eec0000000200 */
[C---:B------:R-:W-:Y:S01]  /*2600*/  HMMA.16816.F32.BF16 R116, R12.reuse, R26, R116 ;  /* 0x0000001a0c74723c */ /* 0x040fe20000041874 */
[----:B------:R-:W5:Y:S07]  /*2610*/  LDSM.16.M88.4 R24, [R228+0x800] ;  /* 0x00080000e418783b */ /* 0x000f6e0000000200 */
[----:B------:R-:W-:Y:S01]  /*2620*/  HMMA.16816.F32.BF16 R112, R12, R22, R92 ;  /* 0x000000160c70723c */ /* 0x000fe2000004185c */
[----:B------:R-:W5:Y:S04]  /*2630*/  LDSM.16.M88.4 R12, [R233+0x8100] ;  /* 0x00810000e90c783b */ /* 0x000f680000000200 */
[----:B------:R-:W5:Y:S03]  /*2640*/  LDSM.16.M88.4 R20, [R228+0x1000] ;  /* 0x00100000e414783b */ /* 0x000f660000000200 */
[C---:B-1----:R-:W-:Y:S01]  /*2650*/  HMMA.16816.F32.BF16 R72, R16.reuse, R52, R36 ;  /* 0x000000341048723c */ /* 0x042fe20000041824 */
[----:B------:R-:W1:Y:S07]  /*2660*/  LDSM.16.M88.4 R36, [R228+0x1800] ;  /* 0x00180000e424783b */ /* 0x000e6e0000000200 */
[C---:B--2---:R-:W-:Y:S08]  /*2670*/  HMMA.16816.F32.BF16 R108, R16.reuse, R48, R56 ;  /* 0x00000030106c723c */ /* 0x044ff00000041838 */
[C---:B----4-:R-:W-:Y:S08]  /*2680*/  HMMA.16816.F32.BF16 R96, R16.reuse, R44, R60 ;  /* 0x0000002c1060723c */ /* 0x050ff0000004183c */
[----:B------:R-:W-:Y:S08]  /*2690*/  HMMA.16816.F32.BF16 R92, R16, R54, R128 ;  /* 0x00000036105c723c */ /* 0x000ff00000041880 */
[C---:B---3--:R-:W-:Y:S08]  /*26a0*/  HMMA.16816.F32.BF16 R84, R8.reuse, R52, R120 ;  /* 0x000000340854723c */ /* 0x048ff00000041878 */
[----:B------:R-:W-:Y:S08]  /*26b0*/  HMMA.16816.F32.BF16 R80, R8, R54, R80 ;  /* 0x000000360850723c */ /* 0x000ff00000041850 */
[C---:B------:R-:W-:Y:S08]  /*26c0*/  HMMA.16816.F32.BF16 R88, R16.reuse, R40, R64 ;  /* 0x000000281058723c */ /* 0x040ff00000041840 */
[C---:B------:R-:W-:Y:S08]  /*26d0*/  HMMA.16816.F32.BF16 R76, R16.reuse, R50, R76 ;  /* 0x00000032104c723c */ /* 0x040ff0000004184c */
[C---:B------:R-:W-:Y:S08]  /*26e0*/  HMMA.16816.F32.BF16 R68, R16.reuse, R46, R116 ;  /* 0x0000002e1044723c */ /* 0x040ff00000041874 */
[----:B------:R-:W-:Y:S08]  /*26f0*/  HMMA.16816.F32.BF16 R56, R16, R42, R112 ;  /* 0x0000002a1038723c */ /* 0x000ff00000041870 */
[C---:B------:R-:W-:Y:S08]  /*2700*/  HMMA.16816.F32.BF16 R60, R8.reuse, R50, R32 ;  /* 0x00000032083c723c */ /* 0x040ff00000041820 */
[C---:B------:R-:W-:Y:S08]  /*2710*/  HMMA.16816.F32.BF16 R52, R8.reuse, R44, R132 ;  /* 0x0000002c0834723c */ /* 0x040ff00000041884 */
[C---:B------:R-:W-:Y:S01]  /*2720*/  HMMA.16816.F32.BF16 R64, R8.reuse, R48, R124 ;  /* 0x000000300840723c */ /* 0x040fe2000004187c */
[----:B------:R-:W-:Y:S07]  /*2730*/  LDSM.16.M88.4 R48, [R175+0x6100] ;  /* 0x00610000af30783b */ /* 0x000fee0000000200 */
[C---:B------:R-:W-:Y:S08]  /*2740*/  HMMA.16816.F32.BF16 R44, R8.reuse, R46, R104 ;  /* 0x0000002e082c723c */ /* 0x040ff00000041868 */
[C---:B------:R-:W-:Y:S08]  /*2750*/  HMMA.16816.F32.BF16 R32, R8.reuse, R40, R136 ;  /* 0x000000280820723c */ /* 0x040ff00000041888 */
[----:B------:R-:W-:Y:S01]  /*2760*/  HMMA.16816.F32.BF16 R16, R8, R42, R100 ;  /* 0x0000002a0810723c */ /* 0x000fe20000041864 */
[----:B------:R-:W-:Y:S04]  /*2770*/  LDSM.16.M88.4 R8, [R230+0xe100] ;  /* 0x00e10000e608783b */ /* 0x000fe80000000200 */
[----:B------:R-:W2:Y:S03]  /*2780*/  LDSM.16.M88.4 R40, [R175+0x6900] ;  /* 0x00690000af28783b */ /* 0x000ea60000000200 */
[C---:B------:R-:W-:Y:S08]  /*2790*/  HMMA.16816.F32.BF16 R100, R4.reuse, R30, R92 ;  /* 0x0000001e0464723c */ /* 0x040ff0000004185c */
[----:B-----5:R-:W-:Y:S08]  /*27a0*/  HMMA.16816.F32.BF16 R120, R4, R24, R108 ;  /* 0x000000180478723c */ /* 0x020ff0000004186c */
[C---:B------:R-:W-:Y:S08]  /*27b0*/  HMMA.16816.F32.BF16 R128, R12.reuse, R28, R84 ;  /* 0x0000001c0c80723c */ /* 0x040ff00000041854 */
[C---:B------:R-:W-:Y:S08]  /*27c0*/  HMMA.16816.F32.BF16 R124, R12.reuse, R30, R80 ;  /* 0x0000001e0c7c723c */ /* 0x040ff00000041850 */
[C---:B------:R-:W-:Y:S08]  /*27d0*/  HMMA.16816.F32.BF16 R116, R12.reuse, R24, R64 ;  /* 0x000000180c74723c */ /* 0x040ff00000041840 */
[C---:B------:R-:W-:Y:S08]  /*27e0*/  HMMA.16816.F32.BF16 R112, R12.reuse, R26, R60 ;  /* 0x0000001a0c70723c */ /* 0x040ff0000004183c */
[C---:B------:R-:W-:Y:S01]  /*27f0*/  HMMA.16816.F32.BF16 R108, R12.reuse, R20, R52 ;  /* 0x000000140c6c723c */ /* 0x040fe20000041834 */
[----:B------:R-:W-:Y:S07]  /*2800*/  LDSM.16.M88.4 R52, [R234+0x3800] ;  /* 0x00380000ea34783b */ /* 0x000fee0000000200 */
[C---:B------:R-:W-:Y:S01]  /*2810*/  HMMA.16816.F32.BF16 R84, R12.reuse, R22, R44 ;  /* 0x000000160c54723c */ /* 0x040fe2000004182c */
[----:B------:R-:W-:Y:S07]  /*2820*/  LDSM.16.M88.4 R44, [R234+0x3000] ;  /* 0x00300000ea2c783b */ /* 0x000fee0000000200 */
[C---:B-1----:R-:W-:Y:S01]  /*2830*/  HMMA.16816.F32.BF16 R104, R12.reuse, R36, R32 ;  /* 0x000000240c68723c */ /* 0x042fe20000041820 */
[----:B------:R-:W-:Y:S07]  /*2840*/  LDSM.16.M88.4 R32, [R175+0x7100] ;  /* 0x00710000af20783b */ /* 0x000fee0000000200 */
[----:B------:R-:W-:Y:S01]  /*2850*/  HMMA.16816.F32.BF16 R92, R12, R38, R16 ;  /* 0x000000260c5c723c */ /* 0x000fe20000041810 */
[----:B------:R-:W1:Y:S04]  /*2860*/  LDSM.16.M88.4 R12, [R230+0xc100] ;  /* 0x00c10000e60c783b */ /* 0x000e680000000200 */
[----:B------:R-:W3:Y:S03]  /*2870*/  LDSM.16.M88.4 R16, [R175+0x7900] ;  /* 0x00790000af10783b */ /* 0x000ee60000000200 */
[C---:B------:R-:W-:Y:S01]  /*2880*/  HMMA.16816.F32.BF16 R76, R4.reuse, R26, R76 ;  /* 0x0000001a044c723c */ /* 0x040fe2000004184c */
[----:B------:R-:W-:Y:S07]  /*2890*/  LDSM.16.M88.4 R24, [R234+0x2800] ;  /* 0x00280000ea18783b */ /* 0x000fee0000000200 */
[C---:B------:R-:W-:Y:S08]  /*28a0*/  HMMA.16816.F32.BF16 R140, R4.reuse, R20, R96 ;  /* 0x00000014048c723c */ /* 0x040ff00000041860 */
[C---:B------:R-:W-:Y:S01]  /*28b0*/  HMMA.16816.F32.BF16 R136, R4.reuse, R22, R68 ;  /* 0x000000160488723c */ /* 0x040fe20000041844 */
[----:B------:R-:W4:Y:S07]  /*28c0*/  LDSM.16.M88.4 R20, [R232+0xc100] ;  /* 0x00c10000e814783b */ /* 0x000f2e0000000200 */
[C---:B------:R-:W-:Y:S01]  /*28d0*/  HMMA.16816.F32.BF16 R72, R4.reuse, R28, R72 ;  /* 0x0000001c0448723c */ /* 0x040fe20000041848 */
[----:B------:R-:W-:Y:S07]  /*28e0*/  LDSM.16.M88.4 R28, [R234+0x2000] ;  /* 0x00200000ea1c783b */ /* 0x000fee0000000200 */
[C---:B------:R-:W-:Y:S08]  /*28f0*/  HMMA.16816.F32.BF16 R96, R4.reuse, R36, R88 ;  /* 0x000000240460723c */ /* 0x040ff00000041858 */
[----:B------:R-:W-:Y:S01]  /*2900*/  HMMA.16816.F32.BF16 R132, R4, R38, R56 ;  /* 0x000000260484723c */ /* 0x000fe20000041838 */
[----:B------:R-:W5:Y:S07]  /*2910*/  LDSM.16.M88.4 R4, [R232+0xe100] ;  /* 0x00e10000e804783b */ /* 0x000f6e0000000200 */
[C---:B--2---:R-:W-:Y:S08]  /*2920*/  HMMA.16816.F32.BF16 R60, R8.reuse, R40, R120 ;  /* 0x00000028083c723c */ /* 0x044ff00000041878 */
[----:B------:R-:W-:Y:S08]  /*2930*/  HMMA.16816.F32.BF16 R56, R8, R42, R76 ;  /* 0x0000002a0838723c */ /* 0x000ff0000004184c */
[C---:B-1----:R-:W-:Y:S08]  /*2940*/  HMMA.16816.F32.BF16 R36, R12.reuse, R40, R116 ;  /* 0x000000280c24723c */ /* 0x042ff00000041874 */
[----:B------:R-:W-:Y:S08]  /*2950*/  HMMA.16816.F32.BF16 R40, R12, R42, R112 ;  /* 0x0000002a0c28723c */ /* 0x000ff00000041870 */
[C---:B------:R-:W-:Y:S08]  /*2960*/  HMMA.16816.F32.BF16 R68, R8.reuse, R50, R100 ;  /* 0x000000320844723c */ /* 0x040ff00000041864 */
[C---:B------:R-:W-:Y:S08]  /*2970*/  HMMA.16816.F32.BF16 R72, R8.reuse, R48, R72 ;  /* 0x000000300848723c */ /* 0x040ff00000041848 */
[C---:B------:R-:W-:Y:S08]  /*2980*/  HMMA.16816.F32.BF16 R88, R8.reuse, R32, R140 ;  /* 0x000000200858723c */ /* 0x040ff0000004188c */
[C---:B------:R-:W-:Y:S08]  /*2990*/  HMMA.16816.F32.BF16 R100, R8.reuse, R34, R136 ;  /* 0x000000220864723c */ /* 0x040ff00000041888 */
[C---:B---3--:R-:W-:Y:S08]  /*29a0*/  HMMA.16816.F32.BF16 R96, R8.reuse, R16, R96 ;  /* 0x000000100860723c */ /* 0x048ff00000041860 */
[----:B------:R-:W-:Y:S08]  /*29b0*/  HMMA.16816.F32.BF16 R80, R8, R18, R132 ;  /* 0x000000120850723c */ /* 0x000ff00000041884 */
[C---:B------:R-:W-:Y:S08]  /*29c0*/  HMMA.16816.F32.BF16 R76, R12.reuse, R48, R128 ;  /* 0x000000300c4c723c */ /* 0x040ff00000041880 */
[C---:B------:R-:W-:Y:S01]  /*29d0*/  HMMA.16816.F32.BF16 R64, R12.reuse, R50, R124 ;  /* 0x000000320c40723c */ /* 0x040fe2000004187c */
[----:B------:R-:W-:Y:S07]  /*29e0*/  LDSM.16.M88.4 R48, [R229+0x6100] ;  /* 0x00610000e530783b */ /* 0x000fee0000000200 */
[C---:B------:R-:W-:Y:S08]  /*29f0*/  HMMA.16816.F32.BF16 R8, R12.reuse, R32, R108 ;  /* 0x000000200c08723c */ /* 0x040ff0000004186c */
[C---:B------:R-:W-:Y:S01]  /*2a00*/  HMMA.16816.F32.BF16 R84, R12.reuse, R34, R84 ;  /* 0x000000220c54723c */ /* 0x040fe20000041854 */
[----:B------:R-:W-:Y:S07]  /*2a10*/  LDSM.16.M88.4 R32, [R229+0x7900] ;  /* 0x00790000e520783b */ /* 0x000fee0000000200 */
[C---:B------:R-:W-:Y:S08]  /*2a20*/  HMMA.16816.F32.BF16 R104, R12.reuse, R16, R104 ;  /* 0x000000100c68723c */ /* 0x040ff00000041868 */
[----:B------:R-:W-:Y:S01]  /*2a30*/  HMMA.16816.F32.BF16 R92, R12, R18, R92 ;  /* 0x000000120c5c723c */ /* 0x000fe2000004185c */
[----:B------:R-:W1:Y:S04]  /*2a40*/  LDSM.16.M88.4 R16, [R231+0xe100] ;  /* 0x00e10000e710783b */ /* 0x000e680000000200 */
[----:B------:R-:W2:Y:S03]  /*2a50*/  LDSM.16.M88.4 R12, [R231+0xc100] ;  /* 0x00c10000e70c783b */ /* 0x000ea60000000200 */
[C---:B----4-:R-:W-:Y:S01]  /*2a60*/  HMMA.16816.F32.BF16 R120, R20.reuse, R24, R36 ;  /* 0x000000181478723c */ /* 0x050fe20000041824 */
[----:B------:R-:W-:Y:S07]  /*2a70*/  LDSM.16.M88.4 R36, [R229+0x7100] ;  /* 0x00710000e524783b */ /* 0x000fee0000000200 */
[-C--:B------:R-:W-:Y:S01]  /*2a80*/  HMMA.16816.F32.BF16 R112, R20, R26.reuse, R40 ;  /* 0x0000001a1470723c */ /* 0x080fe20000041828 */
[----:B------:R-:W3:Y:S07]  /*2a90*/  LDSM.16.M88.4 R40, [R229+0x6900] ;  /* 0x00690000e528783b */ /* 0x000eee0000000200 */
[C---:B-----5:R-:W-:Y:S08]  /*2aa0*/  HMMA.16816.F32.BF16 R140, R4.reuse, R26, R56 ;  /* 0x0000001a048c723c */ /* 0x060ff00000041838 */
[C---:B------:R-:W-:Y:S08]  /*2ab0*/  HMMA.16816.F32.BF16 R116, R4.reuse, R28, R72 ;  /* 0x0000001c0474723c */ /* 0x040ff00000041848 */
[C---:B------:R-:W-:Y:S08]  /*2ac0*/  HMMA.16816.F32.BF16 R148, R4.reuse, R30, R68 ;  /* 0x0000001e0494723c */ /* 0x040ff00000041844 */
[----:B------:R-:W-:Y:S01]  /*2ad0*/  HMMA.16816.F32.BF16 R144, R4, R24, R60 ;  /* 0x000000180490723c */ /* 0x000fe2000004183c */
[----:B------:R-:W-:Y:S07]  /*2ae0*/  LDSM.16.M88.4 R24, [R228+0x3000] ;  /* 0x00300000e418783b */ /* 0x000fee0000000200 */
[C---:B------:R-:W-:Y:S08]  /*2af0*/  HMMA.16816.F32.BF16 R56, R20.reuse, R28, R76 ;  /* 0x0000001c1438723c */ /* 0x040ff0000004184c */
[----:B------:R-:W-:Y:S01]  /*2b00*/  HMMA.16816.F32.BF16 R124, R20, R30, R64 ;  /* 0x0000001e147c723c */ /* 0x000fe20000041840 */
[----:B------:R-:W-:Y:S07]  /*2b10*/  LDSM.16.M88.4 R28, [R228+0x2800] ;  /* 0x00280000e41c783b */ /* 0x000fee0000000200 */
[C---:B------:R-:W-:Y:S08]  /*2b20*/  HMMA.16816.F32.BF16 R136, R4.reuse, R44, R88 ;  /* 0x0000002c0488723c */ /* 0x040ff00000041858 */
[C---:B------:R-:W-:Y:S08]  /*2b30*/  HMMA.16816.F32.BF16 R132, R4.reuse, R46, R100 ;  /* 0x0000002e0484723c */ /* 0x040ff00000041864 */
[C---:B------:R-:W-:Y:S08]  /*2b40*/  HMMA.16816.F32.BF16 R128, R4.reuse, R52, R96 ;  /* 0x000000340480723c */ /* 0x040ff00000041860 */
[----:B------:R-:W-:Y:S01]  /*2b50*/  HMMA.16816.F32.BF16 R60, R4, R54, R80 ;  /* 0x00000036043c723c */ /* 0x000fe20000041850 */
[----:B------:R-:W4:Y:S07]  /*2b60*/  LDSM.16.M88.4 R4, [R235+0xe100] ;  /* 0x00e10000eb04783b */ /* 0x000f2e0000000200 */
[C---:B------:R-:W-:Y:S01]  /*2b70*/  HMMA.16816.F32.BF16 R108, R20.reuse, R44, R8 ;  /* 0x0000002c146c723c */ /* 0x040fe20000041808 */
[----:B------:R-:W5:Y:S07]  /*2b80*/  LDSM.16.M88.4 R8, [R233+0xc100] ;  /* 0x00c10000e908783b */ /* 0x000f6e0000000200 */
[C---:B------:R-:W-:Y:S01]  /*2b90*/  HMMA.16816.F32.BF16 R68, R20.reuse, R46, R84 ;  /* 0x0000002e1444723c */ /* 0x040fe20000041854 */
[----:B------:R-:W3:Y:S07]  /*2ba0*/  LDSM.16.M88.4 R44, [R228+0x2000] ;  /* 0x00200000e42c783b */ /* 0x000eee0000000200 */
[C---:B------:R-:W-:Y:S08]  /*2bb0*/  HMMA.16816.F32.BF16 R72, R20.reuse, R52, R104 ;  /* 0x000000341448723c */ /* 0x040ff00000041868 */
[----:B------:R-:W-:Y:S01]  /*2bc0*/  HMMA.16816.F32.BF16 R64, R20, R54, R92 ;  /* 0x000000361440723c */ /* 0x000fe2000004185c */
[----:B------:R-:W4:Y:S01]  /*2bd0*/  LDSM.16.M88.4 R20, [R228+0x3800] ;  /* 0x00380000e414783b */ /* 0x000f220000000200 */
[----:B------:R-:W-:-:S06]  /*2be0*/  DEPBAR.LE SB0, 0x0 ;  /* 0x000080000000791a */ /* 0x000fcc0000000000 */
[C---:B-1----:R-:W-:Y:S08]  /*2bf0*/  HMMA.16816.F32.BF16 R100, R16.reuse, R48, R116 ;  /* 0x000000301064723c */ /* 0x042ff00000041874 */
[----:B------:R-:W-:Y:S08]  /*2c00*/  HMMA.16816.F32.BF16 R96, R16, R50, R148 ;  /* 0x000000321060723c */ /* 0x000ff00000041894 */
[C---:B--2---:R-:W-:Y:S08]  /*2c10*/  HMMA.16816.F32.BF16 R56, R12.reuse, R48, R56 ;  /* 0x000000300c38723c */ /* 0x044ff00000041838 */
[----:B------:R-:W-:Y:S08]  /*2c20*/  HMMA.16816.F32.BF16 R52, R12, R50, R124 ;  /* 0x000000320c34723c */ /* 0x000ff0000004187c */
[C---:B---3--:R-:W-:Y:S08]  /*2c30*/  HMMA.16816.F32.BF16 R92, R16.reuse, R40, R144 ;  /* 0x00000028105c723c */ /* 0x048ff00000041890 */
[C---:B------:R-:W-:Y:S08]  /*2c40*/  HMMA.16816.F32.BF16 R88, R16.reuse, R42, R140 ;  /* 0x0000002a1058723c */ /* 0x040ff0000004188c */
[C---:B------:R-:W-:Y:S08]  /*2c50*/  HMMA.16816.F32.BF16 R84, R16.reuse, R36, R136 ;  /* 0x000000241054723c */ /* 0x040ff00000041888 */
[C---:B------:R-:W-:Y:S08]  /*2c60*/  HMMA.16816.F32.BF16 R80, R16.reuse, R38, R132 ;  /* 0x000000261050723c */ /* 0x040ff00000041884 */
[C---:B------:R-:W-:Y:S08]  /*2c70*/  HMMA.16816.F32.BF16 R76, R16.reuse, R32, R128 ;  /* 0x00000020104c723c */ /* 0x040ff00000041880 */
[----:B------:R-:W-:Y:S08]  /*2c80*/  HMMA.16816.F32.BF16 R60, R16, R34, R60 ;  /* 0x00000022103c723c */ /* 0x000ff0000004183c */
[C---:B------:R-:W-:Y:S08]  /*2c90*/  HMMA.16816.F32.BF16 R48, R12.reuse, R40, R120 ;  /* 0x000000280c30723c */ /* 0x040ff00000041878 */
[C---:B------:R-:W-:Y:S08]  /*2ca0*/  HMMA.16816.F32.BF16 R104, R12.reuse, R36, R108 ;  /* 0x000000240c68723c */ /* 0x040ff0000004186c */
[C---:B------:R-:W-:Y:S08]  /*2cb0*/  HMMA.16816.F32.BF16 R40, R12.reuse, R42, R112 ;  /* 0x0000002a0c28723c */ /* 0x040ff00000041870 */
[C---:B------:R-:W-:Y:S08]  /*2cc0*/  HMMA.16816.F32.BF16 R36, R12.reuse, R38, R68 ;  /* 0x000000260c24723c */ /* 0x040ff00000041844 */
[C---:B------:R-:W-:Y:S08]  /*2cd0*/  HMMA.16816.F32.BF16 R16, R12.reuse, R32, R72 ;  /* 0x000000200c10723c */ /* 0x040ff00000041848 */
[----:B------:R-:W-:Y:S08]  /*2ce0*/  HMMA.16816.F32.BF16 R12, R12, R34, R64 ;  /* 0x000000220c0c723c */ /* 0x000ff00000041840 */
[C---:B----4-:R-:W-:Y:S08]  /*2cf0*/  HMMA.16816.F32.BF16 R92, R4.reuse, R28, R92 ;  /* 0x0000001c045c723c */ /* 0x050ff0000004185c */
[----:B------:R-:W-:Y:S08]  /*2d00*/  HMMA.16816.F32.BF16 R88, R4, R30, R88 ;  /* 0x0000001e0458723c */ /* 0x000ff00000041858 */
[----:B-----5:R-:W-:Y:S08]  /*2d10*/  HMMA.16816.F32.BF16 R48, R8, R28, R48 ;  /* 0x0000001c0830723c */ /* 0x020ff00000041830 */
[C---:B------:R-:W-:Y:S08]  /*2d20*/  HMMA.16816.F32.BF16 R100, R4.reuse, R44, R100 ;  /* 0x0000002c0464723c */ /* 0x040ff00000041864 */
[C---:B------:R-:W-:Y:S08]  /*2d30*/  HMMA.16816.F32.BF16 R96, R4.reuse, R46, R96 ;  /* 0x0000002e0460723c */ /* 0x040ff00000041860 */
[C---:B------:R-:W-:Y:S08]  /*2d40*/  HMMA.16816.F32.BF16 R84, R4.reuse, R24, R84 ;  /* 0x000000180454723c */ /* 0x040ff00000041854 */
[C---:B------:R-:W-:Y:S08]  /*2d50*/  HMMA.16816.F32.BF16 R80, R4.reuse, R26, R80 ;  /* 0x0000001a0450723c */ /* 0x040ff00000041850 */
[C---:B------:R-:W-:Y:S08]  /*2d60*/  HMMA.16816.F32.BF16 R76, R4.reuse, R20, R76 ;  /* 0x00000014044c723c */ /* 0x040ff0000004184c */
[----:B------:R-:W-:Y:S07]  /*2d70*/  HMMA.16816.F32.BF16 R60, R4, R22, R60 ;  /* 0x00000016043c723c */ /* 0x000fee000004183c */
[----:B------:R-:W-:Y:S01]  /*2d80*/  LOP3.LUT R4, R153, R152, RZ, 0xfc, !PT ;  /* 0x0000009899047212 */ /* 0x000fe200078efcff */
        /* <DEDUP_REMOVED lines=8> */
[----:B------:R-:W-:Y:S05]  /*2e10*/  @!P1 BRA `(.L_x_110) ;  /* 0x0000024000009947 */ /* 0x000fea0003800000 */
[----:B------:R-:W-:-:S04]  /*2e20*/  UIADD3 UR5, UR21, -0x2, URZ ;  /* 0xfffffffe15057890 */ /* 0x000fc8000fffe03f */
[----:B------:R-:W-:Y:S02]  /*2e30*/  USHF.R.S32.HI UR4, URZ, 0x1f, UR5 ;  /* 0x0000001f3f047899 */ /* 0x000fe40008011405 */
[----:B------:R-:W-:Y:S01]  /*2e40*/  UIMAD UR22, UR22, UR5, URZ ;  /* 0x00000005161672a4 */ /* 0x000fe2000f8e023f */
[----:B------:R-:W-:Y:S01]  /*2e50*/  IMAD.WIDE.U32 R8, R154, UR5, R156 ;  /* 0x000000059a087c25 */ /* 0x000fe2000f8e009c */
[----:B------:R-:W-:Y:S02]  /*2e60*/  USHF.L.U32 UR5, UR6, 0x5, URZ ;  /* 0x0000000506057899 */ /* 0x000fe4000800063f */
[----:B------:R-:W-:Y:S02]  /*2e70*/  UIMAD UR4, UR4, UR23, UR22 ;  /* 0x00000017040472a4 */ /* 0x000fe4000f8e0216 */
[----:B------:R-:W-:Y:S01]  /*2e80*/  LEA R6, P1, R8, c[0x0][0x1c8], 0x1 ;  /* 0x0000720008067a11 */ /* 0x000fe200078208ff */
[----:B------:R-:W-:Y:S01]  /*2e90*/  USHF.L.U64.HI UR6, UR6, 0x5, UR7 ;  /* 0x0000000506067899 */ /* 0x000fe20008010207 */
[----:B------:R-:W-:Y:S01]  /*2ea0*/  IMAD.U32 R5, RZ, RZ, UR5 ;  /* 0x00000005ff057e24 */ /* 0x000fe2000f8e00ff */
[----:B------:R-:W-:Y:S01]  /*2eb0*/  UIADD3 UR7, UP0, UR12, 0x80, URZ ;  /* 0x000000800c077890 */ /* 0x000fe2000ff1e03f */
[----:B------:R-:W-:-:S03]  /*2ec0*/  IADD3 R2, R9, UR4, RZ ;  /* 0x0000000409027c10 */ /* 0x000fc6000fffe0ff */
[----:B------:R-:W-:Y:S01]  /*2ed0*/  UIADD3.X UR4, URZ, UR9, URZ, UP0, !UPT ;  /* 0x000000093f047290 */ /* 0x000fe200087fe43f */
[----:B------:R-:W-:Y:S02]  /*2ee0*/  LEA.HI.X R7, R8, c[0x0][0x1cc], R2, 0x1, P1 ;  /* 0x0000730008077a11 */ /* 0x000fe400008f0c02 */
[----:B------:R-:W-:Y:S02]  /*2ef0*/  IADD3 R8, P4, R6, UR5, RZ ;  /* 0x0000000506087c10 */ /* 0x000fe4000ff9e0ff */
[----:B------:R-:W-:Y:S01]  /*2f00*/  IADD3 R14, P2, P1, R5, 0x80, R6 ;  /* 0x00000080050e7810 */ /* 0x000fe2000795e006 */
[----:B------:R-:W-:Y:S01]  /*2f10*/  @!PT LDS RZ, [RZ] ;  /* 0x00000000fffff984 */ /* 0x000fe20000000800 */
[----:B------:R-:W-:Y:S01]  /*2f20*/  @!PT LDS RZ, [RZ] ;  /* 0x00000000fffff984 */ /* 0x000fe20000000800 */
[----:B------:R-:W-:Y:S01]  /*2f30*/  @!PT LDS RZ, [RZ] ;  /* 0x00000000fffff984 */ /* 0x000fe20000000800 */
[----:B------:R1:W-:Y:S01]  /*2f40*/  LDGSTS.E.BYPASS.LTC128B.128 [R243+0x4100], [R6.64], !P3 ;  /* 0x0410000006f37fae */ /* 0x0003e2000d901d52 */
[----:B------:R-:W-:Y:S02]  /*2f50*/  IADD3.X R9, R7, UR6, RZ, P4, !PT ;  /* 0x0000000607097c10 */ /* 0x000fe4000a7fe4ff */
[----:B------:R-:W-:Y:S01]  /*2f60*/  IADD3.X R15, RZ, UR6, R7, P2, P1 ;  /* 0x00000006ff0f7c10 */ /* 0x000fe200097e2407 */
[----:B------:R1:W-:Y:S01]  /*2f70*/  LDGSTS.E.BYPASS.LTC128B.128 [R243+0x6100], [R6.64+0x80], !P0 ;  /* 0x0610008006f37fae */ /* 0x0003e2000c101d52 */
[----:B------:R-:W-:-:S03]  /*2f80*/  IADD3 R12, P4, R8, UR7, RZ ;  /* 0x00000007080c7c10 */ /* 0x000fc6000ff9e0ff */
[----:B------:R2:W-:Y:S01]  /*2f90*/  LDGSTS.E.BYPASS.LTC128B.128 [R243+0x4900], [R8.64], !P3 ;  /* 0x0490000008f37fae */ /* 0x0005e2000d901d52 */
[----:B------:R-:W-:-:S03]  /*2fa0*/  IADD3.X R13, R9, UR4, RZ, P4, !PT ;  /* 0x00000004090d7c10 */ /* 0x000fc6000a7fe4ff */
[----:B------:R3:W-:Y:S01]  /*2fb0*/  LDGSTS.E.BYPASS.LTC128B.128 [R243+0x6900], [R14.64], !P0 ;  /* 0x069000000ef37fae */ /* 0x0007e2000c101d52 */
[----:B-1----:R-:W-:-:S04]  /*2fc0*/  IADD3 R6, P5, R8, UR5, RZ ;  /* 0x0000000508067c10 */ /* 0x002fc8000ffbe0ff */
[C---:B------:R-:W-:Y:S02]  /*2fd0*/  IADD3 R10, P2, R6.reuse, UR5, RZ ;  /* 0x00000005060a7c10 */ /* 0x040fe4000ff5e0ff */
[----:B------:R-:W-:Y:S02]  /*2fe0*/  IADD3.X R7, R9, UR6, RZ, P5, !PT ;  /* 0x0000000609077c10 */ /* 0x000fe4000affe4ff */
[----:B--2---:R-:W-:Y:S02]  /*2ff0*/  IADD3 R8, P1, R6, UR7, RZ ;  /* 0x0000000706087c10 */ /* 0x004fe4000ff3e0ff */
[C---:B------:R-:W-:Y:S01]  /*3000*/  IADD3.X R11, R7.reuse, UR6, RZ, P2, !PT ;  /* 0x00000006070b7c10 */ /* 0x040fe200097fe4ff */
[----:B------:R3:W-:Y:S01]  /*3010*/  LDGSTS.E.BYPASS.LTC128B.128 [R243+0x5100], [R6.64], !P3 ;  /* 0x0510000006f37fae */ /* 0x0007e2000d901d52 */
[----:B------:R-:W-:-:S03]  /*3020*/  IADD3.X R9, R7, UR4, RZ, P1, !PT ;  /* 0x0000000407097c10 */ /* 0x000fc60008ffe4ff */
[----:B------:R3:W-:Y:S04]  /*3030*/  LDGSTS.E.BYPASS.LTC128B.128 [R243+0x7100], [R12.64], !P0 ;  /* 0x071000000cf37fae */ /* 0x0007e8000c101d52 */
[----:B------:R3:W-:Y:S04]  /*3040*/  LDGSTS.E.BYPASS.LTC128B.128 [R243+0x5900], [R10.64], !P3 ;  /* 0x059000000af37fae */ /* 0x0007e8000d901d52 */
[----:B------:R3:W-:Y:S02]  /*3050*/  LDGSTS.E.BYPASS.LTC128B.128 [R243+0x7900], [R8.64], !P0 ;  /* 0x0790000008f37fae */ /* 0x0007e4000c101d52 */
.L_x_110:
[----:B------:R-:W-:Y:S01]  /*3060*/  LOP3.LUT R2, R155, 0xffffffe0, RZ, 0xc0, !PT ;  /* 0xffffffe09b027812 */ /* 0x000fe200078ec0ff */
[----:B---3--:R-:W-:Y:S01]  /*3070*/  IMAD.U32 R6, RZ, RZ, UR17 ;  /* 0x00000011ff067e24 */ /* 0x008fe2000f8e00ff */
[----:B------:R-:W-:Y:S01]  /*3080*/  STL [R1+0x80], R243 ;  /* 0x000080f301007387 */ /* 0x000fe20000100800 */
[----:B------:R-:W-:-:S02]  /*3090*/  IMAD.SHL.U32 R224, R4, 0x2, RZ ;  /* 0x0000000204e07824 */ /* 0x000fc400078e00ff */
[----:B------:R-:W-:Y:S01]  /*30a0*/  IMAD.IADD R2, R168, 0x1, -R2 ;  /* 0x00000001a8027824 */ /* 0x000fe200078e0a02 */
[----:B------:R1:W-:Y:S01]  /*30b0*/  STL [R1+0x7c], R242 ;  /* 0x00007cf201007387 */ /* 0x0003e20000100800 */
[----:B------:R-:W-:Y:S01]  /*30c0*/  IMAD R225, R3, 0x2, R224 ;  /* 0x0000000203e17824 */ /* 0x000fe200078e02e0 */
[C---:B------:R-:W-:Y:S02]  /*30d0*/  LEA R227, R0.reuse, R224, 0x1 ;  /* 0x000000e000e37211 */ /* 0x040fe400078e08ff */
[----:B------:R-:W-:Y:S01]  /*30e0*/  SHF.R.S32.HI R5, RZ, 0x1f, R2 ;  /* 0x0000001fff057819 */ /* 0x000fe20000011402 */
[----:B------:R2:W-:Y:S01]  /*30f0*/  STL [R1+0x78], R241 ;  /* 0x000078f101007387 */ /* 0x0005e20000100800 */
[----:B------:R-:W-:Y:S02]  /*3100*/  IMAD R226, R0, 0x2, R225 ;  /* 0x0000000200e27824 */ /* 0x000fe400078e02e1 */
[----:B------:R-:W-:Y:S01]  /*3110*/  LEA.HI R5, R5, R2, RZ, 0x2 ;  /* 0x0000000205057211 */ /* 0x000fe200078f10ff */
[----:B------:R-:W-:Y:S03]  /*3120*/  STL [R1+0x74], R240 ;  /* 0x000074f001007387 */ /* 0x000fe60000100800 */
[----:B------:R-:W-:Y:S01]  /*3130*/  LOP3.LUT R5, R5, 0x7ffffffc, RZ, 0xc0, !PT ;  /* 0x7ffffffc05057812 */ /* 0x000fe200078ec0ff */
[----:B------:R-:W-:Y:S03]  /*3140*/  STL [R1+0x70], R239 ;  /* 0x000070ef01007387 */ /* 0x000fe60000100800 */
[----:B------:R-:W-:Y:S01]  /*3150*/  IADD3 R2, R2, -R5, RZ ;  /* 0x8000000502027210 */ /* 0x000fe20007ffe0ff */
[----:B------:R-:W-:Y:S04]  /*3160*/  STL [R1+0x6c], R238 ;  /* 0x00006cee01007387 */ /* 0x000fe80000100800 */
[----:B------:R-:W-:Y:S01]  /*3170*/  IMAD R8, R2, -0x2, R6 ;  /* 0xfffffffe02087824 */ /* 0x000fe200078e0206 */
[----:B------:R-:W-:Y:S04]  /*3180*/  STL [R1+0x68], R237 ;  /* 0x000068ed01007387 */ /* 0x000fe80000100800 */
[C---:B------:R-:W-:Y:S01]  /*3190*/  ISETP.GT.AND P4, PT, R8.reuse, RZ, PT ;  /* 0x000000ff0800720c */ /* 0x040fe20003f84270 */
[----:B------:R-:W-:Y:S01]  /*31a0*/  STL [R1+0x64], R236 ;  /* 0x000064ec01007387 */ /* 0x000fe20000100800 */
[----:B------:R-:W-:-:S02]  /*31b0*/  ISETP.GT.AND P2, PT, R8, 0x1, PT ;  /* 0x000000010800780c */ /* 0x000fc40003f44270 */
[----:B------:R-:W-:Y:S01]  /*31c0*/  FSEL R6, R100, -INF , P4 ;  /* 0xff80000064067808 */ /* 0x000fe20002000000 */
[----:B------:R-:W-:Y:S01]  /*31d0*/  STL [R1+0x60], R235 ;  /* 0x000060eb01007387 */ /* 0x000fe20000100800 */
[----:B------:R-:W-:Y:S02]  /*31e0*/  FSEL R7, R101, -INF , P2 ;  /* 0xff80000065077808 */ /* 0x000fe40001000000 */
[C---:B------:R-:W-:Y:S01]  /*31f0*/  ISETP.GT.AND P5, PT, R8.reuse, 0x8, PT ;  /* 0x000000080800780c */ /* 0x040fe20003fa4270 */
[----:B------:R-:W-:Y:S01]  /*3200*/  STL [R1+0x5c], R234 ;  /* 0x00005cea01007387 */ /* 0x000fe20000100800 */
[----:B------:R-:W-:Y:S02]  /*3210*/  ISETP.GT.AND P1, PT, R8, 0x9, PT ;  /* 0x000000090800780c */ /* 0x000fe40003f24270 */
[----:B------:R-:W-:Y:S01]  /*3220*/  FSEL R9, R96, -INF , P5 ;  /* 0xff80000060097808 */ /* 0x000fe20002800000 */
[----:B------:R-:W-:Y:S01]  /*3230*/  STL [R1+0x58], R233 ;  /* 0x000058e901007387 */ /* 0x000fe20000100800 */
[----:B------:R-:W-:-:S02]  /*3240*/  FMNMX.FTZ R2, R6, R7, !PT ;  /* 0x0000000706027209 */ /* 0x000fc40007810000 */
[----:B------:R-:W-:Y:S01]  /*3250*/  FSEL R11, R102, -INF , P4 ;  /* 0xff800000660b7808 */ /* 0x000fe20002000000 */
[----:B------:R-:W-:Y:S01]  /*3260*/  STL [R1+0x54], R232 ;  /* 0x000054e801007387 */ /* 0x000fe20000100800 */
[----:B------:R-:W-:Y:S02]  /*3270*/  FSEL R160, R58, -INF , P4 ;  /* 0xff8000003aa07808 */ /* 0x000fe40002000000 */
[----:B------:R-:W-:Y:S01]  /*3280*/  FSEL R144, R56, -INF , P4 ;  /* 0xff80000038907808 */ /* 0x000fe20002000000 */
[----:B------:R-:W-:Y:S01]  /*3290*/  STL [R1+0x50], R231 ;  /* 0x000050e701007387 */ /* 0x000fe20000100800 */
[----:B------:R-:W-:Y:S02]  /*32a0*/  FSEL R10, R97, -INF , P1 ;  /* 0xff800000610a7808 */ /* 0x000fe40000800000 */
[----:B------:R-:W-:Y:S01]  /*32b0*/  ISETP.GT.AND P4, PT, R8, 0x10, PT ;  /* 0x000000100800780c */ /* 0x000fe20003f84270 */
[----:B------:R-:W-:Y:S01]  /*32c0*/  STL [R1+0x4c], R230 ;  /* 0x00004ce601007387 */ /* 0x000fe20000100800 */
[----:B------:R-:W-:-:S02]  /*32d0*/  FMNMX.FTZ R2, R9, R2, !PT ;  /* 0x0000000209027209 */ /* 0x000fc40007810000 */
[----:B------:R-:W-:Y:S01]  /*32e0*/  FSEL R14, R103, -INF , P2 ;  /* 0xff800000670e7808 */ /* 0x000fe20001000000 */
[----:B------:R-:W-:Y:S01]  /*32f0*/  STL [R1+0x48], R229 ;  /* 0x000048e501007387 */ /* 0x000fe20000100800 */
[----:B------:R-:W-:Y:S02]  /*3300*/  FSEL R154, R59, -INF , P2 ;  /* 0xff8000003b9a7808 */ /* 0x000fe40001000000 */
[----:B------:R-:W-:Y:S01]  /*3310*/  FSEL R135, R57, -INF , P2 ;  /* 0xff80000039877808 */ /* 0x000fe20001000000 */
[----:B------:R3:W-:Y:S01]  /*3320*/  STL [R1+0x44], R228 ;  /* 0x000044e401007387 */ /* 0x0007e20000100800 */
[----:B------:R-:W-:Y:S02]  /*3330*/  ISETP.GT.AND P2, PT, R8, 0x11, PT ;  /* 0x000000110800780c */ /* 0x000fe40003f44270 */
[----:B------:R-:W-:Y:S01]  /*3340*/  FSEL R17, R92, -INF , P4 ;  /* 0xff8000005c117808 */ /* 0x000fe20002000000 */
[----:B------:R-:W-:Y:S01]  /*3350*/  LDSM.16.MT88.4 R120, [R226+0x2100] ;  /* 0x00210000e278783b */ /* 0x000fe20000004200 */
[----:B------:R-:W-:-:S02]  /*3360*/  FMNMX.FTZ R2, R10, R2, !PT ;  /* 0x000000020a027209 */ /* 0x000fc40007810000 */
[----:B------:R-:W-:Y:S01]  /*3370*/  FSEL R16, R99, -INF , P1 ;  /* 0xff80000063107808 */ /* 0x000fe20000800000 */
[----:B------:R-:W-:Y:S01]  /*3380*/  LDSM.16.MT88.4 R44, [R224+0x100] ;  /* 0x00010000e02c783b */ /* 0x000fe20000004200 */
[----:B------:R-:W-:Y:S02]  /*3390*/  FSEL R146, R55, -INF , P1 ;  /* 0xff80000037927808 */ /* 0x000fe40000800000 */
[----:B------:R-:W-:Y:S01]  /*33a0*/  FSEL R133, R53, -INF , P1 ;  /* 0xff80000035857808 */ /* 0x000fe20000800000 */
[----:B------:R-:W-:Y:S01]  /*33b0*/  LDSM.16.MT88.4 R100, [R225+0x2100] ;  /* 0x00210000e164783b */ /* 0x000fe20000004200 */
[----:B------:R-:W-:Y:S02]  /*33c0*/  FSEL R18, R93, -INF , P2 ;  /* 0xff8000005d127808 */ /* 0x000fe40001000000 */
[----:B------:R-:W-:Y:S01]  /*33d0*/  ISETP.GT.AND P1, PT, R8, 0x18, PT ;  /* 0x000000180800780c */ /* 0x000fe20003f24270 */
[----:B------:R-:W-:Y:S01]  /*33e0*/  LDSM.16.MT88.4 R104, [R227+0x2100] ;  /* 0x00210000e368783b */ /* 0x000fe20000004200 */
[----:B------:R-:W-:-:S02]  /*33f0*/  FMNMX.FTZ R2, R17, R2, !PT ;  /* 0x0000000211027209 */ /* 0x000fc40007810000 */
[----:B------:R-:W-:Y:S01]  /*3400*/  FSEL R22, R95, -INF , P2 ;  /* 0xff8000005f167808 */ /* 0x000fe20001000000 */
[----:B------:R-:W-:Y:S01]  /*3410*/  LDSM.16.MT88.4 R56, [R225+0x2900] ;  /* 0x00290000e138783b */ /* 0x000fe20000004200 */
[----:B------:R-:W-:Y:S02]  /*3420*/  FSEL R153, R51, -INF , P2 ;  /* 0xff80000033997808 */ /* 0x000fe40001000000 */
[----:B------:R-:W-:Y:S01]  /*3430*/  FSEL R114, R49, -INF , P2 ;  /* 0xff80000031727808 */ /* 0x000fe20001000000 */
[----:B------:R-:W-:Y:S01]  /*3440*/  LDSM.16.MT88.4 R72, [R225+0x900] ;  /* 0x00090000e148783b */ /* 0x000fe20000004200 */
[----:B------:R-:W-:Y:S02]  /*3450*/  ISETP.GT.AND P2, PT, R8, 0x19, PT ;  /* 0x000000190800780c */ /* 0x000fe40003f44270 */
[----:B------:R-:W-:Y:S01]  /*3460*/  FSEL R19, R88, -INF , P1 ;  /* 0xff80000058137808 */ /* 0x000fe20000800000 */
[----:B------:R-:W-:Y:S01]  /*3470*/  STL [R1+0x40], R175 ;  /* 0x000040af01007387 */ /* 0x000fe20000100800 */
[----:B------:R-:W-:-:S02]  /*3480*/  FMNMX.FTZ R2, R18, R2, !PT ;  /* 0x0000000212027209 */ /* 0x000fc40007810000 */
[----:B------:R-:W-:Y:S01]  /*3490*/  FSEL R21, R94, -INF , P4 ;  /* 0xff8000005e157808 */ /* 0x000fe20002000000 */
[----:B------:R-:W0:Y:S01]  /*34a0*/  LDGDEPBAR ;  /* 0x00000000000079af */ /* 0x000e220000000000 */
[----:B------:R-:W-:Y:S02]  /*34b0*/  FSEL R147, R50, -INF , P4 ;  /* 0xff80000032937808 */ /* 0x000fe40002000000 */
[----:B------:R-:W-:Y:S01]  /*34c0*/  FSEL R115, R48, -INF , P4 ;  /* 0xff80000030737808 */ /* 0x000fe20002000000 */
[----:B------:R-:W-:Y:S01]  /*34d0*/  LDSM.16.MT88.4 R92, [R226+0x2900] ;  /* 0x00290000e25c783b */ /* 0x000fe20000004200 */
[----:B------:R-:W-:Y:S02]  /*34e0*/  FSEL R20, R89, -INF , P2 ;  /* 0xff80000059147808 */ /* 0x000fe40001000000 */
[----:B------:R-:W-:Y:S01]  /*34f0*/  ISETP.GT.AND P4, PT, R8, 0x20, PT ;  /* 0x000000200800780c */ /* 0x000fe20003f84270 */
[----:B------:R-:W-:Y:S01]  /*3500*/  LDSM.16.MT88.4 R48, [R225+0x100] ;  /* 0x00010000e130783b */ /* 0x000fe20000004200 */
[----:B------:R-:W-:-:S02]  /*3510*/  FMNMX.FTZ R2, R19, R2, !PT ;  /* 0x0000000213027209 */ /* 0x000fc40007810000 */
[----:B------:R-:W-:Y:S02]  /*3520*/  FSEL R24, R91, -INF , P2 ;  /* 0xff8000005b187808 */ /* 0x000fe40001000000 */
[----:B------:R-:W-:Y:S02]  /*3530*/  FSEL R155, R31, -INF , P2 ;  /* 0xff8000001f9b7808 */ /* 0x000fe40001000000 */
[----:B------:R-:W-:Y:S02]  /*3540*/  FSEL R112, R29, -INF , P2 ;  /* 0xff8000001d707808 */ /* 0x000fe40001000000 */
[----:B------:R-:W-:Y:S02]  /*3550*/  ISETP.GT.AND P2, PT, R8, 0x21, PT ;  /* 0x000000210800780c */ /* 0x000fe40003f44270 */
[----:B------:R-:W-:Y:S02]  /*3560*/  FSEL R179, R84, -INF , P4 ;  /* 0xff80000054b37808 */ /* 0x000fe40002000000 */
[----:B------:R-:W-:-:S02]  /*3570*/  FMNMX.FTZ R2, R20, R2, !PT ;  /* 0x0000000214027209 */ /* 0x000fc40007810000 */
[----:B------:R-:W-:Y:S02]  /*3580*/  FSEL R23, R90, -INF , P1 ;  /* 0xff8000005a177808 */ /* 0x000fe40000800000 */
[----:B------:R-:W-:Y:S01]  /*3590*/  FSEL R145, R30, -INF , P1 ;  /* 0xff8000001e917808 */ /* 0x000fe20000800000 */
[----:B------:R-:W-:Y:S01]  /*35a0*/  LDSM.16.MT88.4 R88, [R226+0x100] ;  /* 0x00010000e258783b */ /* 0x000fe20000004200 */
[----:B------:R-:W-:Y:S02]  /*35b0*/  FSEL R113, R28, -INF , P1 ;  /* 0xff8000001c717808 */ /* 0x000fe40000800000 */
[----:B------:R-:W-:Y:S02]  /*35c0*/  FSEL R178, R85, -INF , P2 ;  /* 0xff80000055b27808 */ /* 0x000fe40001000000 */
[----:B------:R-:W-:Y:S02]  /*35d0*/  ISETP.GT.AND P1, PT, R8, 0x28, PT ;  /* 0x000000280800780c */ /* 0x000fe40003f24270 */
[----:B------:R-:W-:-:S02]  /*35e0*/  FMNMX.FTZ R2, R179, R2, !PT ;  /* 0x00000002b3027209 */ /* 0x000fc40007810000 */
[----:B------:R-:W-:Y:S02]  /*35f0*/  FSEL R15, R98, -INF , P5 ;  /* 0xff800000620f7808 */ /* 0x000fe40002800000 */
[----:B------:R-:W-:Y:S01]  /*3600*/  FSEL R152, R54, -INF , P5 ;  /* 0xff80000036987808 */ /* 0x000fe20002800000 */
[----:B------:R-:W-:Y:S01]  /*3610*/  LDSM.16.MT88.4 R96, [R224+0x2100] ;  /* 0x00210000e060783b */ /* 0x000fe20000004200 */
[----:B------:R-:W-:Y:S02]  /*3620*/  FSEL R134, R52, -INF , P5 ;  /* 0xff80000034867808 */ /* 0x000fe40002800000 */
[----:B------:R-:W-:Y:S01]  /*3630*/  ISETP.GT.AND P5, PT, R8, 0x29, PT ;  /* 0x000000290800780c */ /* 0x000fe20003fa4270 */
[----:B------:R-:W-:Y:S01]  /*3640*/  LDSM.16.MT88.4 R52, [R227+0x2900] ;  /* 0x00290000e334783b */ /* 0x000fe20000004200 */
[----:B------:R-:W-:Y:S02]  /*3650*/  FSEL R177, R80, -INF , P1 ;  /* 0xff80000050b17808 */ /* 0x000fe40000800000 */
[----:B------:R-:W-:-:S02]  /*3660*/  FMNMX.FTZ R2, R178, R2, !PT ;  /* 0x00000002b2027209 */ /* 0x000fc40007810000 */
[C---:B------:R-:W-:Y:S02]  /*3670*/  ISETP.GT.AND P6, PT, R8.reuse, 0x30, PT ;  /* 0x000000300800780c */ /* 0x040fe40003fc4270 */
[----:B------:R-:W-:Y:S02]  /*3680*/  FSEL R184, R81, -INF , P5 ;  /* 0xff80000051b87808 */ /* 0x000fe40002800000 */
[----:B------:R-:W-:Y:S02]  /*3690*/  FMNMX.FTZ R2, R177, R2, !PT ;  /* 0x00000002b1027209 */ /* 0x000fe40007810000 */
[----:B------:R-:W-:Y:S02]  /*36a0*/  ISETP.GT.AND P5, PT, R8, 0x31, PT ;  /* 0x000000310800780c */ /* 0x000fe40003fa4270 */
[----:B------:R-:W-:Y:S02]  /*36b0*/  FSEL R200, R76, -INF , P6 ;  /* 0xff8000004cc87808 */ /* 0x000fe40003000000 */
        /* <DEDUP_REMOVED lines=11> */
[----:B------:R-:W-:Y:S02]  /*3770*/  ISETP.GT.AND P2, PT, R8, 0x39, PT ;  /* 0x000000390800780c */ /* 0x000fe40003f44270 */
[----:B-1----:R-:W-:Y:S02]  /*3780*/  FSEL R242, R60, -INF , P4 ;  /* 0xff8000003cf27808 */ /* 0x002fe40002000000 */
[----:B------:R-:W-:-:S02]  /*3790*/  FMNMX.FTZ R2, R216, R2, !PT ;  /* 0x00000002d8027209 */ /* 0x000fc40007810000 */
[----:B--2---:R-:W-:Y:S01]  /*37a0*/  FSEL R241, R61, -INF , P2 ;  /* 0xff8000003df17808 */ /* 0x004fe20001000000 */
[----:B------:R-:W-:Y:S01]  /*37b0*/  STL [R1+0x84], R242 ;  /* 0x000084f201007387 */ /* 0x000fe20000100800 */
[----:B------:R-:W-:Y:S02]  /*37c0*/  FMNMX.FTZ R2, R242, R2, !PT ;  /* 0x00000002f2027209 */ /* 0x000fe40007810000 */
[----:B------:R-:W-:Y:S01]  /*37d0*/  FSEL R185, R82, -INF , P1 ;  /* 0xff80000052b97808 */ /* 0x000fe20000800000 */
[----:B------:R-:W-:Y:S01]  /*37e0*/  STL [R1+0x88], R241 ;  /* 0x000088f101007387 */ /* 0x000fe20000100800 */
[----:B------:R-:W-:Y:S02]  /*37f0*/  FMNMX.FTZ R2, R241, R2, !PT ;  /* 0x00000002f1027209 */ /* 0x000fe40007810000 */
[----:B------:R-:W-:Y:S02]  /*3800*/  FSEL R163, R38, -INF , P1 ;  /* 0xff80000026a37808 */ /* 0x000fe40000800000 */
[----:B------:R-:W-:Y:S01]  /*3810*/  FSEL R162, R36, -INF , P1 ;  /* 0xff80000024a27808 */ /* 0x000fe20000800000 */
[----:B------:R-:W1:Y:S01]  /*3820*/  SHFL.BFLY PT, R5, R2, 0x2, 0x1f ;  /* 0x0c401f0002057f89 */ /* 0x000e6200000e0000 */
[----:B---3--:R-:W-:-:S02]  /*3830*/  FSEL R228, R78, -INF , P6 ;  /* 0xff8000004ee47808 */ /* 0x008fc40003000000 */
[----:B------:R-:W-:Y:S02]  /*3840*/  FSEL R180, R79, -INF , P5 ;  /* 0xff8000004fb47808 */ /* 0x000fe40002800000 */
[----:B------:R-:W-:Y:S01]  /*3850*/  FSEL R203, R62, -INF , P4 ;  /* 0xff8000003ecb7808 */ /* 0x000fe20002000000 */
[----:B------:R-:W-:Y:S01]  /*3860*/  LDSM.16.MT88.4 R76, [R224+0x900] ;  /* 0x00090000e04c783b */ /* 0x000fe20000004200 */
[----:B------:R-:W-:Y:S02]  /*3870*/  FSEL R230, R63, -INF , P2 ;  /* 0xff8000003fe67808 */ /* 0x000fe40001000000 */
[----:B------:R-:W-:Y:S01]  /*3880*/  FMNMX.FTZ R0, R144, R135, !PT ;  /* 0x0000008790007209 */ /* 0x000fe20007810000 */
[----:B------:R-:W-:Y:S01]  /*3890*/  LDSM.16.MT88.4 R60, [R224+0x2900] ;  /* 0x00290000e03c783b */ /* 0x000fe20000004200 */
[----:B------:R-:W-:Y:S02]  /*38a0*/  FSEL R195, R64, -INF , P6 ;  /* 0xff80000040c37808 */ /* 0x000fe40003000000 */
[----:B------:R-:W-:-:S02]  /*38b0*/  FMNMX.FTZ R0, R134, R0, !PT ;  /* 0x0000000086007209 */ /* 0x000fc40007810000 */
[----:B------:R-:W-:Y:S02]  /*38c0*/  FSEL R194, R65, -INF , P5 ;  /* 0xff80000041c27808 */ /* 0x000fe40002800000 */
[----:B------:R-:W-:Y:S02]  /*38d0*/  FMNMX.FTZ R0, R133, R0, !PT ;  /* 0x0000000085007209 */ /* 0x000fe40007810000 */
[----:B------:R-:W-:Y:S02]  /*38e0*/  FSEL R193, R68, -INF , P4 ;  /* 0xff80000044c17808 */ /* 0x000fe40002000000 */
[----:B------:R-:W-:Y:S02]  /*38f0*/  FMNMX.FTZ R0, R115, R0, !PT ;  /* 0x0000000073007209 */ /* 0x000fe40007810000 */
[----:B------:R-:W-:Y:S02]  /*3900*/  FSEL R192, R69, -INF , P2 ;  /* 0xff80000045c07808 */ /* 0x000fe40001000000 */
[----:B-1----:R-:W-:-:S02]  /*3910*/  FMNMX.FTZ R2, R2, R5, !PT ;  /* 0x0000000502027209 */ /* 0x002fc40007810000 */
[----:B------:R-:W-:Y:S02]  /*3920*/  FMNMX.FTZ R0, R114, R0, !PT ;  /* 0x0000000072007209 */ /* 0x000fe40007810000 */
[----:B------:R-:W-:Y:S01]  /*3930*/  FSEL R191, R66, -INF , P6 ;  /* 0xff80000042bf7808 */ /* 0x000fe20003000000 */
[----:B------:R-:W1:Y:S01]  /*3940*/  SHFL.BFLY PT, R5, R2, 0x1, 0x1f ;  /* 0x0c201f0002057f89 */ /* 0x000e6200000e0000 */
[----:B------:R-:W-:Y:S02]  /*3950*/  FMNMX.FTZ R0, R113, R0, !PT ;  /* 0x0000000071007209 */ /* 0x000fe40007810000 */
[----:B------:R-:W-:Y:S02]  /*3960*/  FSEL R190, R67, -INF , P5 ;  /* 0xff80000043be7808 */ /* 0x000fe40002800000 */
[----:B------:R-:W-:Y:S01]  /*3970*/  FMNMX.FTZ R0, R112, R0, !PT ;  /* 0x0000000070007209 */ /* 0x000fe20007810000 */
[----:B------:R-:W-:Y:S01]  /*3980*/  LDSM.16.MT88.4 R64, [R226+0x900] ;  /* 0x00090000e240783b */ /* 0x000fe20000004200 */
[----:B------:R-:W-:-:S02]  /*3990*/  FSEL R189, R70, -INF , P4 ;  /* 0xff80000046bd7808 */ /* 0x000fc40002000000 */
[----:B------:R-:W-:Y:S02]  /*39a0*/  FMNMX.FTZ R0, R169, R0, !PT ;  /* 0x00000000a9007209 */ /* 0x000fe40007810000 */
[----:B------:R-:W-:Y:S02]  /*39b0*/  FSEL R188, R71, -INF , P2 ;  /* 0xff80000047bc7808 */ /* 0x000fe40001000000 */
[----:B------:R-:W-:Y:S01]  /*39c0*/  FMNMX.FTZ R0, R168, R0, !PT ;  /* 0x00000000a8007209 */ /* 0x000fe20007810000 */
[----:B------:R-:W-:Y:S03]  /*39d0*/  LDSM.16.MT88.4 R68, [R227+0x900] ;  /* 0x00090000e344783b */ /* 0x000fe60000004200 */
[----:B------:R-:W-:Y:S02]  /*39e0*/  FMNMX.FTZ R0, R162, R0, !PT ;  /* 0x00000000a2007209 */ /* 0x000fe40007810000 */
[----:B-1----:R-:W-:-:S04]  /*39f0*/  FMNMX.FTZ R171, R2, R5, !PT ;  /* 0x0000000502ab7209 */ /* 0x002fc80007810000 */
[C---:B------:R-:W-:Y:S01]  /*3a00*/  FSETP.NEU.FTZ.AND P1, PT, R171.reuse, -INF , PT ;  /* 0xff800000ab00780b */ /* 0x040fe20003f3d000 */
[----:B------:R-:W-:-:S05]  /*3a10*/  FMUL.FTZ R2, R171, c[0x0][0x2d0] ;  /* 0x0000b400ab027a20 */ /* 0x000fca0000410000 */
[----:B------:R-:W-:Y:S02]  /*3a20*/  FSEL R13, R2, RZ, P1 ;  /* 0x000000ff020d7208 */ /* 0x000fe40000800000 */
[----:B------:R-:W-:Y:S02]  /*3a30*/  FMNMX.FTZ R2, R11, R14, !PT ;  /* 0x0000000e0b027209 */ /* 0x000fe40007810000 */
[----:B------:R-:W-:Y:S02]  /*3a40*/  ISETP.GT.AND P1, PT, R8, 0x29, PT ;  /* 0x000000290800780c */ /* 0x000fe40003f24270 */
[----:B------:R-:W-:Y:S02]  /*3a50*/  FMNMX.FTZ R2, R15, R2, !PT ;  /* 0x000000020f027209 */ /* 0x000fe40007810000 */
[----:B------:R-:W-:Y:S02]  /*3a60*/  FSEL R176, R83, -INF , P1 ;  /* 0xff80000053b07808 */ /* 0x000fe40000800000 */
[----:B------:R-:W-:-:S04]  /*3a70*/  FMNMX.FTZ R2, R16, R2, !PT ;  /* 0x0000000210027209 */ /* 0x000fc80007810000 */
        /* <DEDUP_REMOVED lines=11> */
[----:B------:R-:W-:-:S05]  /*3b30*/  FMNMX.FTZ R2, R230, R2, !PT ;  /* 0x00000002e6027209 */ /* 0x000fca0007810000 */
[----:B------:R-:W1:Y:S02]  /*3b40*/  SHFL.BFLY PT, R5, R2, 0x2, 0x1f ;  /* 0x0c401f0002057f89 */ /* 0x000e6400000e0000 */
[----:B-1----:R-:W-:-:S05]  /*3b50*/  FMNMX.FTZ R2, R2, R5, !PT ;  /* 0x0000000502027209 */ /* 0x002fca0007810000 */
[----:B------:R-:W1:Y:S02]  /*3b60*/  SHFL.BFLY PT, R5, R2, 0x1, 0x1f ;  /* 0x0c201f0002057f89 */ /* 0x000e6400000e0000 */
[----:B-1----:R-:W-:-:S04]  /*3b70*/  FMNMX.FTZ R2, R2, R5, !PT ;  /* 0x0000000502027209 */ /* 0x002fc80007810000 */
[C---:B------:R-:W-:Y:S01]  /*3b80*/  FSETP.NEU.FTZ.AND P1, PT, R2.reuse, -INF , PT ;  /* 0xff8000000200780b */ /* 0x040fe20003f3d000 */
[----:B------:R-:W-:-:S05]  /*3b90*/  FMUL.FTZ R5, R2, c[0x0][0x2d0] ;  /* 0x0000b40002057a20 */ /* 0x000fca0000410000 */
[----:B------:R-:W-:Y:S01]  /*3ba0*/  FSEL R12, R5, RZ, P1 ;  /* 0x000000ff050c7208 */ /* 0x000fe20000800000 */
[--C-:B------:R-:W-:Y:S01]  /*3bb0*/  FFMA.FTZ R5, R6, c[0x0][0x2d0], -R13.reuse ;  /* 0x0000b40006057a23 */ /* 0x100fe2000001080d */
[----:B------:R-:W-:Y:S01]  /*3bc0*/  ISETP.GT.AND P1, PT, R8, 0x29, PT ;  /* 0x000000290800780c */ /* 0x000fe20003f24270 */
[----:B------:R-:W-:Y:S02]  /*3bd0*/  FFMA.FTZ R8, R17, c[0x0][0x2d0], -R13 ;  /* 0x0000b40011087a23 */ /* 0x000fe4000001080d */
[--C-:B------:R-:W-:Y:S01]  /*3be0*/  FFMA.FTZ R3, R15, c[0x0][0x2d0], -R12.reuse ;  /* 0x0000b4000f037a23 */ /* 0x100fe2000001080c */
[----:B------:R-:W-:Y:S01]  /*3bf0*/  FSEL R161, R37, -INF , P1 ;  /* 0xff80000025a17808 */ /* 0x000fe20000800000 */
[----:B------:R1:W-:Y:S01]  /*3c00*/  MUFU.EX2 R229, R5 ;  /* 0x0000000500e57308 */ /* 0x0003e20000000800 */
[----:B------:R-:W-:Y:S01]  /*3c10*/  FSEL R132, R39, -INF , P1 ;  /* 0xff80000027847808 */ /* 0x000fe20000800000 */
[----:B------:R-:W-:Y:S01]  /*3c20*/  FFMA.FTZ R4, R11, c[0x0][0x2d0], -R12 ;  /* 0x0000b4000b047a23 */ /* 0x000fe2000001080c */
[----:B------:R-:W-:-:S04]  /*3c30*/  FMNMX.FTZ R0, R161, R0, !PT ;  /* 0x00000000a1007209 */ /* 0x000fc80007810000 */
[----:B------:R-:W-:Y:S01]  /*3c40*/  FMNMX.FTZ R0, R195, R0, !PT ;  /* 0x00000000c3007209 */ /* 0x000fe20007810000 */
[----:B------:R2:W-:Y:S03]  /*3c50*/  MUFU.EX2 R201, R3 ;  /* 0x0000000300c97308 */ /* 0x0005e60000000800 */
[----:B------:R-:W-:-:S04]  /*3c60*/  FMNMX.FTZ R0, R194, R0, !PT ;  /* 0x00000000c2007209 */ /* 0x000fc80007810000 */
[----:B------:R-:W-:Y:S01]  /*3c70*/  FMNMX.FTZ R0, R193, R0, !PT ;  /* 0x00000000c1007209 */ /* 0x000fe20007810000 */
[----:B-1----:R-:W-:Y:S01]  /*3c80*/  FFMA.FTZ R5, R7, c[0x0][0x2d0], -R13 ;  /* 0x0000b40007057a23 */ /* 0x002fe2000001080d */
[----:B------:R1:W-:Y:S02]  /*3c90*/  MUFU.EX2 R202, R4 ;  /* 0x0000000400ca7308 */ /* 0x0003e40000000800 */
[----:B------:R-:W-:Y:S01]  /*3ca0*/  FMNMX.FTZ R0, R192, R0, !PT ;  /* 0x00000000c0007209 */ /* 0x000fe20007810000 */
[----:B--2---:R-:W-:-:S05]  /*3cb0*/  FFMA.FTZ R3, R16, c[0x0][0x2d0], -R12 ;  /* 0x0000b40010037a23 */ /* 0x004fca000001080c */
[----:B------:R2:W-:Y:S08]  /*3cc0*/  MUFU.EX2 R240, R5 ;  /* 0x0000000500f07308 */ /* 0x0005f00000000800 */
[----:B------:R3:W4:Y:S01]  /*3cd0*/  MUFU.EX2 R236, R3 ;  /* 0x0000000300ec7308 */ /* 0x0007220000000800 */
[----:B-1----:R-:W-:Y:S02]  /*3ce0*/  FFMA.FTZ R4, R14, c[0x0][0x2d0], -R12 ;  /* 0x0000b4000e047a23 */ /* 0x002fe4000001080c */
[----:B--2---:R-:W-:-:S05]  /*3cf0*/  FFMA.FTZ R5, R9, c[0x0][0x2d0], -R13 ;  /* 0x0000b40009057a23 */ /* 0x004fca000001080d */
[----:B------:R1:W-:Y:S01]  /*3d00*/  MUFU.EX2 R233, R8 ;  /* 0x0000000800e97308 */ /* 0x0003e20000000800 */
[----:B------:R-:W2:Y:S01]  /*3d10*/  SHFL.BFLY PT, R9, R0, 0x2, 0x1f ;  /* 0x0c401f0000097f89 */ /* 0x000ea200000e0000 */
[----:B---3--:R-:W-:-:S06]  /*3d20*/  FMNMX.FTZ R3, R160, R154, !PT ;  /* 0x0000009aa0037209 */ /* 0x008fcc0007810000 */
[----:B------:R3:W-:Y:S01]  /*3d30*/  MUFU.EX2 R215, R5 ;  /* 0x0000000500d77308 */ /* 0x0007e20000000800 */
[----:B----4-:R-:W-:Y:S02]  /*3d40*/  F2FP.BF16.PACK_AB R7, R236, R201 ;  /* 0x000000c9ec07723e */ /* 0x010fe400000010ff */
[----:B------:R-:W-:-:S04]  /*3d50*/  FMNMX.FTZ R3, R152, R3, !PT ;  /* 0x0000000398037209 */ /* 0x000fc80007810000 */
[----:B------:R-:W-:Y:S01]  /*3d60*/  FMNMX.FTZ R3, R146, R3, !PT ;  /* 0x0000000392037209 */ /* 0x000fe20007810000 */
[----:B-1----:R-:W-:Y:S01]  /*3d70*/  FFMA.FTZ R8, R18, c[0x0][0x2d0], -R13 ;  /* 0x0000b40012087a23 */ /* 0x002fe2000001080d */
[----:B------:R1:W-:Y:S02]  /*3d80*/  MUFU.EX2 R239, R4 ;  /* 0x0000000400ef7308 */ /* 0x0003e40000000800 */
[----:B------:R-:W-:-:S04]  /*3d90*/  FMNMX.FTZ R3, R147, R3, !PT ;  /* 0x0000000393037209 */ /* 0x000fc80007810000 */
[----:B------:R-:W-:Y:S01]  /*3da0*/  FMNMX.FTZ R3, R153, R3, !PT ;  /* 0x0000000399037209 */ /* 0x000fe20007810000 */
[----:B---3--:R-:W-:Y:S01]  /*3db0*/  FFMA.FTZ R5, R10, c[0x0][0x2d0], -R13 ;  /* 0x0000b4000a057a23 */ /* 0x008fe2000001080d */
[----:B------:R3:W-:Y:S02]  /*3dc0*/  MUFU.EX2 R182, R8 ;  /* 0x0000000800b67308 */ /* 0x0007e40000000800 */
[----:B------:R-:W-:-:S04]  /*3dd0*/  FMNMX.FTZ R3, R145, R3, !PT ;  /* 0x0000000391037209 */ /* 0x000fc80007810000 */
[----:B------:R-:W-:Y:S02]  /*3de0*/  FMNMX.FTZ R3, R155, R3, !PT ;  /* 0x000000039b037209 */ /* 0x000fe40007810000 */
[----:B------:R-:W4:Y:S01]  /*3df0*/  MUFU.EX2 R234, R5 ;  /* 0x0000000500ea7308 */ /* 0x000f220000000800 */
[----:B-1----:R-:W-:Y:S02]  /*3e00*/  F2FP.BF16.PACK_AB R4, R240, R229 ;  /* 0x000000e5f004723e */ /* 0x002fe400000010ff */
[----:B------:R-:W-:-:S04]  /*3e10*/  FMNMX.FTZ R3, R174, R3, !PT ;  /* 0x00000003ae037209 */ /* 0x000fc80007810000 */
[----:B------:R-:W-:Y:S01]  /*3e20*/  FMNMX.FTZ R3, R170, R3, !PT ;  /* 0x00000003aa037209 */ /* 0x000fe20007810000 */
[----:B---3--:R-:W-:-:S03]  /*3e30*/  FFMA.FTZ R8, R19, c[0x0][0x2d0], -R13 ;  /* 0x0000b40013087a23 */ /* 0x008fc6000001080d */
[----:B------:R-:W-:Y:S01]  /*3e40*/  FMNMX.FTZ R3, R163, R3, !PT ;  /* 0x00000003a3037209 */ /* 0x000fe20007810000 */
[----:B------:R1:W-:Y:S03]  /*3e50*/  MUFU.EX2 R218, R8 ;  /* 0x0000000800da7308 */ /* 0x0003e60000000800 */
[----:B------:R-:W-:Y:S02]  /*3e60*/  FMNMX.FTZ R3, R132, R3, !PT ;  /* 0x0000000384037209 */ /* 0x000fe40007810000 */
[----:B----4-:R-:W-:Y:S02]  /*3e70*/  F2FP.BF16.PACK_AB R6, R234, R215 ;  /* 0x000000d7ea06723e */ /* 0x010fe400000010ff */
[----:B------:R-:W-:Y:S02]  /*3e80*/  FMNMX.FTZ R3, R191, R3, !PT ;  /* 0x00000003bf037209 */ /* 0x000fe40007810000 */
[----:B------:R-:W-:-:S02]  /*3e90*/  F2FP.BF16.PACK_AB R5, R239, R202 ;  /* 0x000000caef05723e */ /* 0x000fc400000010ff */
[----:B------:R-:W-:-:S04]  /*3ea0*/  FMNMX.FTZ R3, R190, R3, !PT ;  /* 0x00000003be037209 */ /* 0x000fc80007810000 */
[----:B------:R-:W-:Y:S01]  /*3eb0*/  FMNMX.FTZ R3, R189, R3, !PT ;  /* 0x00000003bd037209 */ /* 0x000fe20007810000 */
[----:B-1----:R-:W-:Y:S01]  /*3ec0*/  FFMA.FTZ R8, R20, c[0x0][0x2d0], -R13 ;  /* 0x0000b40014087a23 */ /* 0x002fe2000001080d */
[C---:B------:R-:W-:Y:S02]  /*3ed0*/  HMMA.16816.F32.BF16 R164, R4.reuse, R84, RZ ;  /* 0x0000005404a4723c */ /* 0x040fe400000418ff */
[----:B------:R-:W-:Y:S01]  /*3ee0*/  FMNMX.FTZ R14, R188, R3, !PT ;  /* 0x00000003bc0e7209 */ /* 0x000fe20007810000 */
[----:B------:R1:W3:Y:S01]  /*3ef0*/  MUFU.EX2 R232, R8 ;  /* 0x0000000800e87308 */ /* 0x0002e20000000800 */
[----:B--2---:R-:W-:Y:S01]  /*3f00*/  FMNMX.FTZ R3, R0, R9, !PT ;  /* 0x0000000900037209 */ /* 0x004fe20007810000 */
[--C-:B------:R-:W-:Y:S02]  /*3f10*/  FFMA.FTZ R0, R24, c[0x0][0x2d0], -R12.reuse ;  /* 0x0000b40018007a23 */ /* 0x100fe4000001080c */
[----:B------:R-:W2:Y:S01]  /*3f20*/  SHFL.BFLY PT, R15, R14, 0x2, 0x1f ;  /* 0x0c401f000e0f7f89 */ /* 0x000ea200000e0000 */
[C---:B------:R-:W-:Y:S03]  /*3f30*/  HMMA.16816.F32.BF16 R116, R4.reuse, R120, RZ ;  /* 0x000000780474723c */ /* 0x040fe600000418ff */
[----:B------:R-:W4:Y:S01]  /*3f40*/  SHFL.BFLY PT, R16, R3, 0x1, 0x1f ;  /* 0x0c201f0003107f89 */ /* 0x000f2200000e0000 */
[----:B------:R2:W-:Y:S04]  /*3f50*/  MUFU.EX2 R231, R0 ;  /* 0x0000000000e77308 */ /* 0x0005e80000000800 */
[----:B------:R-:W-:Y:S01]  /*3f60*/  HMMA.16816.F32.BF16 R136, R4, R44, RZ ;  /* 0x0000002c0488723c */ /* 0x000fe200000418ff */
[----:B-1----:R-:W-:Y:S01]  /*3f70*/  FFMA.FTZ R8, R21, c[0x0][0x2d0], -R12 ;  /* 0x0000b40015087a23 */ /* 0x002fe2000001080c */
[----:B---3--:R-:W-:-:S03]  /*3f80*/  F2FP.BF16.PACK_AB R10, R232, R218 ;  /* 0x000000dae80a723e */ /* 0x008fc600000010ff */
[----:B------:R1:W-:Y:S03]  /*3f90*/  MUFU.EX2 R181, R8 ;  /* 0x0000000800b57308 */ /* 0x0003e60000000800 */
[----:B------:R-:W-:Y:S01]  /*3fa0*/  HMMA.16816.F32.BF16 R148, R4, R48, RZ ;  /* 0x000000300494723c */ /* 0x000fe200000418ff */
[----:B--2---:R-:W-:-:S07]  /*3fb0*/  FMNMX.FTZ R0, R14, R15, !PT ;  /* 0x0000000f0e007209 */ /* 0x004fce0007810000 */
[----:B------:R-:W-:Y:S01]  /*3fc0*/  HMMA.16816.F32.BF16 R156, R4, R88, RZ ;  /* 0x00000058049c723c */ /* 0x000fe200000418ff */
[----:B------:R-:W-:Y:S01]  /*3fd0*/  MOV R14, R203 ;  /* 0x000000cb000e7202 */ /* 0x000fe20000000f00 */
[----:B------:R-:W-:Y:S01]  /*3fe0*/  IMAD.MOV.U32 R15, RZ, RZ, R202 ;  /* 0x000000ffff0f7224 */ /* 0x000fe200078e00ca */
[----:B----4-:R-:W-:Y:S01]  /*3ff0*/  FMNMX.FTZ R173, R3, R16, !PT ;  /* 0x0000001003ad7209 */ /* 0x010fe20007810000 */
[----:B-1----:R-:W-:-:S04]  /*4000*/  FFMA.FTZ R8, R22, c[0x0][0x2d0], -R12 ;  /* 0x0000b40016087a23 */ /* 0x002fc8000001080c */
[C---:B------:R-:W-:Y:S01]  /*4010*/  HMMA.16816.F32.BF16 R140, R4.reuse, R96, RZ ;  /* 0x00000060048c723c */ /* 0x040fe200000418ff */
[C---:B------:R-:W-:Y:S01]  /*4020*/  FMUL.FTZ R3, R173.reuse, c[0x0][0x2d0] ;  /* 0x0000b400ad037a20 */ /* 0x040fe20000410000 */
[----:B------:R-:W-:Y:S01]  /*4030*/  FSETP.NEU.FTZ.AND P1, PT, R173, -INF , PT ;  /* 0xff800000ad00780b */ /* 0x000fe20003f3d000 */
[----:B------:R1:W2:Y:S03]  /*4040*/  MUFU.EX2 R183, R8 ;  /* 0x0000000800b77308 */ /* 0x0002a60000000800 */
[----:B------:R-:W-:Y:S02]  /*4050*/  FSEL R3, R3, RZ, P1 ;  /* 0x000000ff03037208 */ /* 0x000fe40000800000 */
[C---:B------:R-:W-:Y:S08]  /*4060*/  HMMA.16816.F32.BF16 R128, R4.reuse, R100, RZ ;  /* 0x000000640480723c */ /* 0x040ff000000418ff */
[----:B------:R-:W-:Y:S01]  /*4070*/  HMMA.16816.F32.BF16 R124, R4, R104, RZ ;  /* 0x00000068047c723c */ /* 0x000fe200000418ff */
[----:B-1----:R-:W-:Y:S01]  /*4080*/  FFMA.FTZ R8, R23, c[0x0][0x2d0], -R12 ;  /* 0x0000b40017087a23 */ /* 0x002fe2000001080c */
[----:B--2---:R-:W-:-:S03]  /*4090*/  F2FP.BF16.PACK_AB R9, R183, R181 ;  /* 0x000000b5b709723e */ /* 0x004fc600000010ff */
[----:B------:R1:W2:Y:S03]  /*40a0*/  MUFU.EX2 R217, R8 ;  /* 0x0000000800d97308 */ /* 0x0002a60000000800 */
[C---:B------:R-:W-:Y:S08]  /*40b0*/  HMMA.16816.F32.BF16 R108, R4.reuse, R46, RZ ;  /* 0x0000002e046c723c */ /* 0x040ff000000418ff */
[----:B------:R-:W-:Y:S01]  /*40c0*/  HMMA.16816.F32.BF16 R80, R4, R50, RZ ;  /* 0x000000320450723c */ /* 0x000fe200000418ff */
[----:B-1----:R-:W-:-:S07]  /*40d0*/  F2FP.BF16.PACK_AB R8, R182, R233 ;  /* 0x000000e9b608723e */ /* 0x002fce00000010ff */
[----:B------:R-:W-:Y:S01]  /*40e0*/  HMMA.16816.F32.BF16 R40, R4, R86, RZ ;  /* 0x000000560428723c */ /* 0x000fe200000418ff */
[----:B--2---:R-:W-:-:S07]  /*40f0*/  F2FP.BF16.PACK_AB R11, R231, R217 ;  /* 0x000000d9e70b723e */ /* 0x004fce00000010ff */
[C---:B------:R-:W-:Y:S08]  /*4100*/  HMMA.16816.F32.BF16 R36, R4.reuse, R90, RZ ;  /* 0x0000005a0424723c */ /* 0x040ff000000418ff */
[C---:B------:R-:W-:Y:S08]  /*4110*/  HMMA.16816.F32.BF16 R32, R4.reuse, R98, RZ ;  /* 0x000000620420723c */ /* 0x040ff000000418ff */
[C---:B------:R-:W-:Y:S08]  /*4120*/  HMMA.16816.F32.BF16 R28, R4.reuse, R102, RZ ;  /* 0x00000066041c723c */ /* 0x040ff000000418ff */
[C---:B------:R-:W-:Y:S08]  /*4130*/  HMMA.16816.F32.BF16 R24, R4.reuse, R106, RZ ;  /* 0x0000006a0418723c */ /* 0x040ff000000418ff */
[----:B------:R-:W-:Y:S01]  /*4140*/  HMMA.16816.F32.BF16 R20, R4, R122, RZ ;  /* 0x0000007a0414723c */ /* 0x000fe200000418ff */
[----:B------:R-:W1:Y:S06]  /*4150*/  SHFL.BFLY PT, R5, R0, 0x1, 0x1f ;  /* 0x0c201f0000057f89 */ /* 0x000e6c00000e0000 */
[----:B------:R-:W-:Y:S01]  /*4160*/  FFMA.FTZ R4, R144, c[0x0][0x2d0], -R3 ;  /* 0x0000b40090047a23 */ /* 0x000fe20000010803 */
[----:B------:R-:W-:Y:S01]  /*4170*/  HMMA.16816.F32.BF16 R244, R8, R68, R164 ;  /* 0x0000004408f4723c */ /* 0x000fe200000418a4 */
[----:B------:R-:W-:-:S02]  /*4180*/  IMAD.MOV.U32 R144, RZ, RZ, R183 ;  /* 0x000000ffff907224 */ /* 0x000fc400078e00b7 */
[----:B------:R2:W-:Y:S04]  /*4190*/  MUFU.EX2 R164, R4 ;  /* 0x0000000400a47308 */ /* 0x0005e80000000800 */
[----:B------:R-:W-:Y:S01]  /*41a0*/  IMAD.MOV.U32 R166, RZ, RZ, R201 ;  /* 0x000000ffffa67224 */ /* 0x000fe200078e00c9 */
[----:B------:R-:W-:Y:S01]  /*41b0*/  HMMA.16816.F32.BF16 R116, R8, R92, R116 ;  /* 0x0000005c0874723c */ /* 0x000fe20000041874 */
[----:B------:R-:W-:-:S07]  /*41c0*/  MOV R165, R200 ;  /* 0x000000c800a57202 */ /* 0x000fce0000000f00 */
[C---:B------:R-:W-:Y:S01]  /*41d0*/  HMMA.16816.F32.BF16 R196, R8.reuse, R76, R136 ;  /* 0x0000004c08c4723c */ /* 0x040fe20000041888 */
[----:B-1----:R-:W-:Y:S01]  /*41e0*/  FMNMX.FTZ R172, R0, R5, !PT ;  /* 0x0000000500ac7209 */ /* 0x002fe20007810000 */
[--C-:B------:R-:W-:Y:S02]  /*41f0*/  FFMA.FTZ R0, R133, c[0x0][0x2d0], -R3.reuse ;  /* 0x0000b40085007a23 */ /* 0x100fe40000010803 */
[----:B--2---:R-:W-:Y:S01]  /*4200*/  FFMA.FTZ R4, R135, c[0x0][0x2d0], -R3 ;  /* 0x0000b40087047a23 */ /* 0x004fe20000010803 */
[----:B------:R-:W-:Y:S01]  /*4210*/  FSETP.NEU.FTZ.AND P1, PT, R172, -INF , PT ;  /* 0xff800000ac00780b */ /* 0x000fe20003f3d000 */
[----:B------:R1:W2:Y:S01]  /*4220*/  MUFU.EX2 R5, R0 ;  /* 0x0000000000057308 */ /* 0x0002a20000000800 */
[----:B------:R-:W-:Y:S01]  /*4230*/  IMAD.MOV.U32 R133, RZ, RZ, R182 ;  /* 0x000000ffff857224 */ /* 0x000fe200078e00b6 */
[----:B------:R-:W-:Y:S01]  /*4240*/  HMMA.16816.F32.BF16 R136, R8, R64, R156 ;  /* 0x000000400888723c */ /* 0x000fe2000004189c */
[----:B------:R-:W-:Y:S01]  /*4250*/  IMAD.MOV.U32 R210, RZ, RZ, R244 ;  /* 0x000000ffffd27224 */ /* 0x000fe200078e00f4 */
[----:B------:R-:W-:Y:S01]  /*4260*/  MOV R206, R245 ;  /* 0x000000f500ce7202 */ /* 0x000fe20000000f00 */
[----:B------:R-:W-:-:S02]  /*4270*/  IMAD.MOV.U32 R205, RZ, RZ, R246 ;  /* 0x000000ffffcd7224 */ /* 0x000fc400078e00f6 */
[----:B------:R-:W-:Y:S01]  /*4280*/  IMAD.MOV.U32 R204, RZ, RZ, R247 ;  /* 0x000000ffffcc7224 */ /* 0x000fe200078e00f7 */
[----:B------:R3:W4:Y:S02]  /*4290*/  MUFU.EX2 R135, R4 ;  /* 0x0000000400877308 */ /* 0x0007240000000800 */
[----:B------:R-:W-:Y:S01]  /*42a0*/  IMAD.MOV.U32 R242, RZ, RZ, R117 ;  /* 0x000000fffff27224 */ /* 0x000fe200078e0075 */
[----:B------:R-:W-:Y:S01]  /*42b0*/  MOV R243, R118 ;  /* 0x0000007600f37202 */ /* 0x000fe20000000f00 */
[----:B------:R-:W-:Y:S01]  /*42c0*/  IMAD.MOV.U32 R241, RZ, RZ, R116 ;  /* 0x000000fffff17224 */ /* 0x000fe200078e0074 */
[----:B------:R-:W-:Y:S01]  /*42d0*/  HMMA.16816.F32.BF16 R128, R8, R56, R128 ;  /* 0x000000380880723c */ /* 0x000fe20000041880 */
[----:B-1----:R-:W-:-:S05]  /*42e0*/  FMUL.FTZ R0, R172, c[0x0][0x2d0] ;  /* 0x0000b400ac007a20 */ /* 0x002fca0000410000 */
[----:B------:R-:W-:Y:S02]  /*42f0*/  FSEL R0, R0, RZ, P1 ;  /* 0x000000ff00007208 */ /* 0x000fe40000800000 */
[----:B------:R-:W-:Y:S01]  /*4300*/  HMMA.16816.F32.BF16 R124, R8, R52, R124 ;  /* 0x00000034087c723c */ /* 0x000fe2000004187c */
[----:B---3--:R-:W-:-:S04]  /*4310*/  FFMA.FTZ R4, R134, c[0x0][0x2d0], -R3 ;  /* 0x0000b40086047a23 */ /* 0x008fc80000010803 */
[----:B------:R-:W-:Y:S01]  /*4320*/  MOV R18, R139 ;  /* 0x0000008b00127202 */ /* 0x000fe20000000f00 */
[----:B------:R-:W-:Y:S01]  /*4330*/  IMAD.MOV.U32 R17, RZ, RZ, R136 ;  /* 0x000000ffff117224 */ /* 0x000fe200078e0088 */
[----:B------:R1:W3:Y:S01]  /*4340*/  MUFU.EX2 R134, R4 ;  /* 0x0000000400867308 */ /* 0x0002e20000000800 */
[----:B------:R-:W-:Y:S01]  /*4350*/  IMAD.MOV.U32 R16, RZ, RZ, R137 ;  /* 0x000000ffff107224 */ /* 0x000fe200078e0089 */
[----:B------:R-:W-:Y:S01]  /*4360*/  MOV R7, R138 ;  /* 0x0000008a00077202 */ /* 0x000fe20000000f00 */
[C---:B------:R-:W-:Y:S06]  /*4370*/  HMMA.16816.F32.BF16 R220, R8.reuse, R72, R148 ;  /* 0x0000004808dc723c */ /* 0x040fec0000041894 */
[----:B------:R-:W-:Y:S01]  /*4380*/  IMAD.MOV.U32 R211, RZ, RZ, R131 ;  /* 0x000000ffffd37224 */ /* 0x000fe200078e0083 */
[----:B------:R-:W-:Y:S01]  /*4390*/  MOV R208, R130 ;  /* 0x0000008200d07202 */ /* 0x000fe20000000f00 */
[----:B------:R-:W-:Y:S01]  /*43a0*/  HMMA.16816.F32.BF16 R136, R8, R60, R140 ;  /* 0x0000003c0888723c */ /* 0x000fe2000004188c */
[----:B------:R-:W-:Y:S01]  /*43b0*/  IMAD.MOV.U32 R207, RZ, RZ, R129 ;  /* 0x000000ffffcf7224 */ /* 0x000fe200078e0081 */
[----:B------:R-:W-:Y:S01]  /*43c0*/  MOV R150, R217 ;  /* 0x000000d900967202 */ /* 0x000fe20000000f00 */
[----:B------:R-:W-:-:S02]  /*43d0*/  IMAD.MOV.U32 R209, RZ, RZ, R128 ;  /* 0x000000ffffd17224 */ /* 0x000fc400078e0080 */
[----:B-1----:R-:W-:Y:S01]  /*43e0*/  FFMA.FTZ R4, R115, c[0x0][0x2d0], -R3 ;  /* 0x0000b40073047a23 */ /* 0x002fe20000010803 */
[----:B------:R-:W-:Y:S01]  /*43f0*/  MOV R115, R181 ;  /* 0x000000b500737202 */ /* 0x000fe20000000f00 */
[----:B------:R-:W-:Y:S01]  /*4400*/  IMAD.MOV.U32 R130, RZ, RZ, R126 ;  /* 0x000000ffff827224 */ /* 0x000fe200078e007e */
[----:B------:R-:W-:Y:S01]  /*4410*/  MOV R131, R125 ;  /* 0x0000007d00837202 */ /* 0x000fe20000000f00 */
[----:B------:R1:W-:Y:S01]  /*4420*/  MUFU.EX2 R235, R4 ;  /* 0x0000000400eb7308 */ /* 0x0003e20000000800 */
[----:B------:R-:W-:Y:S01]  /*4430*/  IMAD.MOV.U32 R129, RZ, RZ, R127 ;  /* 0x000000ffff817224 */ /* 0x000fe200078e007f */
[----:B------:R-:W-:Y:S01]  /*4440*/  MOV R128, R124 ;  /* 0x0000007c00807202 */ /* 0x000fe20000000f00 */
[----:B------:R-:W-:Y:S01]  /*4450*/  IMAD.MOV.U32 R151, RZ, RZ, R218 ;  /* 0x000000ffff977224 */ /* 0x000fe200078e00da */
[----:B------:R-:W-:Y:S01]  /*4460*/  HMMA.16816.F32.BF16 R124, R8, R78, R108 ;  /* 0x0000004e087c723c */ /* 0x000fe2000004186c */
[----:B------:R-:W-:Y:S02]  /*4470*/  IMAD.MOV.U32 R149, RZ, RZ, R216 ;  /* 0x000000ffff957224 */ /* 0x000fe400078e00d8 */
[----:B------:R-:W-:-:S04]  /*4480*/  IMAD.MOV.U32 R148, RZ, RZ, R215 ;  /* 0x000000ffff947224 */ /* 0x000fc800078e00d7 */
[----:B------:R-:W-:Y:S01]  /*4490*/  IMAD.MOV.U32 R109, RZ, RZ, R18 ;  /* 0x000000ffff6d7224 */ /* 0x000fe200078e0012 */
[C---:B------:R-:W-:Y:S01]  /*44a0*/  HMMA.16816.F32.BF16 R140, R8.reuse, R70, R40 ;  /* 0x00000046088c723c */ /* 0x040fe20000041828 */
[----:B------:R-:W-:Y:S01]  /*44b0*/  IMAD.MOV.U32 R110, RZ, RZ, R17 ;  /* 0x000000ffff6e7224 */ /* 0x000fe200078e0011 */
[----:B------:R-:W-:Y:S01]  /*44c0*/  MOV R111, R16 ;  /* 0x00000010006f7202 */ /* 0x000fe20000000f00 */
[----:B------:R-:W-:Y:S01]  /*44d0*/  IMAD.MOV.U32 R6, RZ, RZ, R137 ;  /* 0x000000ffff067224 */ /* 0x000fe200078e0089 */
[----:B------:R-:W-:Y:S01]  /*44e0*/  MOV R213, R139 ;  /* 0x0000008b00d57202 */ /* 0x000fe20000000f00 */
[----:B-1----:R-:W-:Y:S02]  /*44f0*/  FFMA.FTZ R4, R114, c[0x0][0x2d0], -R3 ;  /* 0x0000b40072047a23 */ /* 0x002fe40000010803 */
[----:B------:R-:W-:Y:S01]  /*4500*/  IMAD.MOV.U32 R214, RZ, RZ, R138 ;  /* 0x000000ffffd67224 */ /* 0x000fe200078e008a */
[----:B------:R-:W-:Y:S01]  /*4510*/  HMMA.16816.F32.BF16 R248, R8, R66, R36 ;  /* 0x0000004208f8723c */ /* 0x000fe20000041824 */
[----:B------:R1:W-:Y:S01]  /*4520*/  MUFU.EX2 R238, R4 ;  /* 0x0000000400ee7308 */ /* 0x0003e20000000800 */
[----:B------:R-:W-:-:S02]  /*4530*/  IMAD.MOV.U32 R212, RZ, RZ, R136 ;  /* 0x000000ffffd47224 */ /* 0x000fc400078e0088 */
[----:B------:R-:W-:-:S04]  /*4540*/  IMAD.MOV.U32 R114, RZ, RZ, R7 ;  /* 0x000000ffff727224 */ /* 0x000fc800078e0007 */
[C---:B------:R-:W-:Y:S07]  /*4550*/  HMMA.16816.F32.BF16 R136, R8.reuse, R74, R80 ;  /* 0x0000004a0888723c */ /* 0x040fee0000041850 */
[----:B------:R-:W-:Y:S01]  /*4560*/  IMAD.MOV.U32 R83, RZ, RZ, R6 ;  /* 0x000000ffff537224 */ /* 0x000fe200078e0006 */
[----:B------:R-:W-:Y:S01]  /*4570*/  HMMA.16816.F32.BF16 R244, R8, R62, R32 ;  /* 0x0000003e08f4723c */ /* 0x000fe20000041820 */
[----:B-1----:R-:W-:Y:S02]  /*4580*/  FFMA.FTZ R4, R160, c[0x0][0x2d0], -R0 ;  /* 0x0000b400a0047a23 */ /* 0x002fe40000010800 */
[----:B--2---:R-:W-:-:S02]  /*4590*/  IMAD.MOV.U32 R160, RZ, RZ, R5 ;  /* 0x000000ffffa07224 */ /* 0x004fc400078e0005 */
[----:B------:R1:W-:Y:S03]  /*45a0*/  MUFU.EX2 R117, R4 ;  /* 0x0000000400757308 */ /* 0x0003e60000000800 */
[C---:B------:R-:W-:Y:S08]  /*45b0*/  HMMA.16816.F32.BF16 R216, R8.reuse, R58, R28 ;  /* 0x0000003a08d8723c */ /* 0x040ff0000004181c */
[----:B------:R-:W-:Y:S01]  /*45c0*/  HMMA.16816.F32.BF16 R156, R8, R54, R24 ;  /* 0x00000036089c723c */ /* 0x000fe20000041818 */
[----:B-1----:R-:W-:-:S02]  /*45d0*/  FFMA.FTZ R4, R154, c[0x0][0x2d0], -R0 ;  /* 0x0000b4009a047a23 */ /* 0x002fc40000010800 */
[----:B------:R-:W-:-:S05]  /*45e0*/  IMAD.MOV.U32 R154, RZ, RZ, R130 ;  /* 0x000000ffff9a7224 */ /* 0x000fca00078e0082 */
[----:B------:R-:W-:Y:S01]  /*45f0*/  HMMA.16816.F32.BF16 R200, R8, R94, R20 ;  /* 0x0000005e08c8723c */ /* 0x000fe20000041814 */
[----:B------:R1:W2:Y:S06]  /*4600*/  MUFU.EX2 R116, R4 ;  /* 0x0000000400747308 */ /* 0x0002ac0000000800 */
[----:B----4-:R-:W-:Y:S02]  /*4610*/  F2FP.BF16.PACK_AB R8, R135, R164 ;  /* 0x000000a48708723e */ /* 0x010fe400000010ff */
[----:B---3--:R-:W-:Y:S01]  /*4620*/  F2FP.BF16.PACK_AB R10, R160, R134 ;  /* 0x00000086a00a723e */ /* 0x008fe200000010ff */
[----:B-1----:R-:W-:Y:S01]  /*4630*/  FFMA.FTZ R4, R152, c[0x0][0x2d0], -R0 ;  /* 0x0000b40098047a23 */ /* 0x002fe20000010800 */
[----:B--2---:R-:W-:Y:S01]  /*4640*/  F2FP.BF16.PACK_AB R9, R116, R117 ;  /* 0x000000757409723e */ /* 0x004fe200000010ff */
[----:B------:R-:W-:-:S02]  /*4650*/  IMAD.MOV.U32 R152, RZ, RZ, R128 ;  /* 0x000000ffff987224 */ /* 0x000fc400078e0080 */
[----:B------:R1:W-:Y:S02]  /*4660*/  MUFU.EX2 R118, R4 ;  /* 0x0000000400767308 */ /* 0x0003e40000000800 */
[----:B-1----:R-:W-:-:S06]  /*4670*/  FFMA.FTZ R4, R146, c[0x0][0x2d0], -R0 ;  /* 0x0000b40092047a23 */ /* 0x002fcc0000010800 */
[----:B------:R1:W2:Y:S02]  /*4680*/  MUFU.EX2 R175, R4 ;  /* 0x0000000400af7308 */ /* 0x0002a40000000800 */
[----:B-1----:R-:W-:Y:S01]  /*4690*/  FFMA.FTZ R4, R113, c[0x0][0x2d0], -R3 ;  /* 0x0000b40071047a23 */ /* 0x002fe20000010803 */
[----:B--2---:R-:W-:-:S05]  /*46a0*/  F2FP.BF16.PACK_AB R11, R175, R118 ;  /* 0x00000076af0b723e */ /* 0x004fca00000010ff */
[----:B------:R1:W2:Y:S02]  /*46b0*/  MUFU.EX2 R5, R4 ;  /* 0x0000000400057308 */ /* 0x0002a40000000800 */
[C---:B------:R-:W-:Y:S08]  /*46c0*/  HMMA.16816.F32.BF16 R40, R8.reuse, R44, RZ ;  /* 0x0000002c0828723c */ /* 0x040ff000000418ff */
[----:B------:R-:W-:Y:S01]  /*46d0*/  HMMA.16816.F32.BF16 R36, R8, R48, RZ ;  /* 0x000000300824723c */ /* 0x000fe200000418ff */
[----:B-1----:R-:W-:-:S04]  /*46e0*/  FFMA.FTZ R4, R112, c[0x0][0x2d0], -R3 ;  /* 0x0000b40070047a23 */ /* 0x002fc80000010803 */
[----:B------:R1:W3:Y:S03]  /*46f0*/  MUFU.EX2 R167, R4 ;  /* 0x0000000400a77308 */ /* 0x0002e60000000800 */
[C---:B------:R-:W-:Y:S07]  /*4700*/  HMMA.16816.F32.BF16 R32, R8.reuse, R84, RZ ;  /* 0x000000540820723c */ /* 0x040fee00000418ff */
[----:B------:R-:W-:Y:S01]  /*4710*/  IMAD.MOV.U32 R84, RZ, RZ, R109 ;  /* 0x000000ffff547224 */ /* 0x000fe200078e006d */
[----:B------:R-:W-:Y:S01]  /*4720*/  HMMA.16816.F32.BF16 R20, R8, R100, RZ ;  /* 0x000000640814723c */ /* 0x000fe200000418ff */
[----:B------:R-:W-:-:S02]  /*4730*/  IMAD.MOV.U32 R85, RZ, RZ, R110 ;  /* 0x000000ffff557224 */ /* 0x000fc400078e006e */
[----:B-1----:R-:W-:-:S04]  /*4740*/  FFMA.FTZ R4, R147, c[0x0][0x2d0], -R0 ;  /* 0x0000b40093047a23 */ /* 0x002fc80000010800 */
[----:B--2---:R-:W-:Y:S01]  /*4750*/  MOV R100, R5 ;  /* 0x0000000500647202 */ /* 0x004fe20000000f00 */
[----:B------:R-:W-:Y:S01]  /*4760*/  HMMA.16816.F32.BF16 R28, R8, R88, RZ ;  /* 0x00000058081c723c */ /* 0x000fe200000418ff */
[----:B------:R-:W-:Y:S01]  /*4770*/  IMAD.MOV.U32 R101, RZ, RZ, R180 ;  /* 0x000000ffff657224 */ /* 0x000fe200078e00b4 */
[----:B------:R1:W-:Y:S01]  /*4780*/  MUFU.EX2 R252, R4 ;  /* 0x0000000400fc7308 */ /* 0x0003e20000000800 */
[----:B---3--:R-:W-:-:S04]  /*4790*/  F2FP.BF16.PACK_AB R6, R167, R100 ;  /* 0x00000064a706723e */ /* 0x008fc800000010ff */
[----:B------:R-:W-:Y:S01]  /*47a0*/  MOV R88, R111 ;  /* 0x0000006f00587202 */ /* 0x000fe20000000f00 */
[----:B------:R-:W-:Y:S01]  /*47b0*/  HMMA.16816.F32.BF16 R24, R8, R96, RZ ;  /* 0x000000600818723c */ /* 0x000fe200000418ff */
[----:B------:R-:W-:-:S07]  /*47c0*/  MOV R89, R114 ;  /* 0x0000007200597202 */ /* 0x000fce0000000f00 */
[C---:B------:R-:W-:Y:S01]  /*47d0*/  HMMA.16816.F32.BF16 R16, R8.reuse, R104, RZ ;  /* 0x000000680810723c */ /* 0x040fe200000418ff */
[----:B-1----:R-:W-:Y:S02]  /*47e0*/  FFMA.FTZ R4, R153, c[0x0][0x2d0], -R0 ;  /* 0x0000b40099047a23 */ /* 0x002fe40000010800 */
[----:B------:R-:W-:Y:S02]  /*47f0*/  IMAD.MOV.U32 R153, RZ, RZ, R131 ;  /* 0x000000ffff997224 */ /* 0x000fe400078e0083 */
[----:B------:R1:W2:Y:S02]  /*4800*/  MUFU.EX2 R237, R4 ;  /* 0x0000000400ed7308 */ /* 0x0002a40000000800 */
[----:B------:R-:W-:Y:S01]  /*4810*/  IMAD.MOV.U32 R104, RZ, RZ, R133 ;  /* 0x000000ffff687224 */ /* 0x000fe200078e0085 */
[----:B------:R-:W-:Y:S01]  /*4820*/  MOV R105, R144 ;  /* 0x0000009000697202 */ /* 0x000fe20000000f00 */
[----:B------:R-:W-:Y:S01]  /*4830*/  IMAD.MOV.U32 R133, RZ, RZ, R165 ;  /* 0x000000ffff857224 */ /* 0x000fe200078e00a5 */
[----:B------:R-:W-:Y:S01]  /*4840*/  HMMA.16816.F32.BF16 R44, R8, R46, RZ ;  /* 0x0000002e082c723c */ /* 0x000fe200000418ff */
[----:B------:R-:W-:Y:S01]  /*4850*/  IMAD.MOV.U32 R165, RZ, RZ, R166 ;  /* 0x000000ffffa57224 */ /* 0x000fe200078e00a6 */
[----:B------:R-:W-:Y:S01]  /*4860*/  MOV R166, R148 ;  /* 0x0000009400a67202 */ /* 0x000fe20000000f00 */
[----:B-1----:R-:W-:Y:S01]  /*4870*/  FFMA.FTZ R4, R145, c[0x0][0x2d0], -R0 ;  /* 0x0000b40091047a23 */ /* 0x002fe20000010800 */
[----:B--2---:R-:W-:-:S03]  /*4880*/  F2FP.BF16.PACK_AB R5, R237, R252 ;  /* 0x000000fced05723e */ /* 0x004fc600000010ff */
[----:B------:R1:W-:Y:S02]  /*4890*/  MUFU.EX2 R108, R4 ;  /* 0x00000004006c7308 */ /* 0x0003e40000000800 */
[----:B-1----:R-:W-:Y:S01]  /*48a0*/  FFMA.FTZ R4, R155, c[0x0][0x2d0], -R0 ;  /* 0x0000b4009b047a23 */ /* 0x002fe20000010800 */
[----:B------:R-:W-:-:S05]  /*48b0*/  MOV R155, R129 ;  /* 0x00000081009b7202 */ /* 0x000fca0000000f00 */
[----:B------:R1:W2:Y:S02]  /*48c0*/  MUFU.EX2 R215, R4 ;  /* 0x0000000400d77308 */ /* 0x0002a40000000800 */
[----:B-1----:R-:W-:Y:S02]  /*48d0*/  F2FP.BF16.PACK_AB R4, R238, R235 ;  /* 0x000000ebee04723e */ /* 0x002fe400000010ff */
[----:B--2---:R-:W-:-:S07]  /*48e0*/  F2FP.BF16.PACK_AB R7, R215, R108 ;  /* 0x0000006cd707723e */ /* 0x004fce00000010ff */
[C---:B------:R-:W-:Y:S07]  /*48f0*/  HMMA.16816.F32.BF16 R180, R4.reuse, R76, R40 ;  /* 0x0000004c04b4723c */ /* 0x040fee0000041828 */
[----:B------:R-:W-:Y:S01]  /*4900*/  IMAD.MOV.U32 R76, RZ, RZ, R83 ;  /* 0x000000ffff4c7224 */ /* 0x000fe200078e0053 */
[----:B------:R-:W-:Y:S01]  /*4910*/  HMMA.16816.F32.BF16 R128, R4, R56, R20 ;  /* 0x000000380480723c */ /* 0x000fe20000041814 */
[----:B------:R-:W-:-:S07]  /*4920*/  IMAD.MOV.U32 R77, RZ, RZ, R115 ;  /* 0x000000ffff4d7224 */ /* 0x000fce00078e0073 */
[C---:B------:R-:W-:Y:S07]  /*4930*/  HMMA.16816.F32.BF16 R80, R4.reuse, R72, R36 ;  /* 0x000000480450723c */ /* 0x040fee0000041824 */
[----:B------:R-:W-:Y:S01]  /*4940*/  IMAD.MOV.U32 R72, RZ, RZ, R108 ;  /* 0x000000ffff487224 */ /* 0x000fe200078e006c */
[----:B------:R-:W-:Y:S01]  /*4950*/  MOV R73, R149 ;  /* 0x0000009500497202 */ /* 0x000fe20000000f00 */
[----:B------:R-:W-:Y:S07]  /*4960*/  HMMA.16816.F32.BF16 R108, R4, R68, R32 ;  /* 0x00000044046c723c */ /* 0x000fee0000041820 */
[----:B------:R-:W-:Y:S01]  /*4970*/  IMAD.MOV.U32 R68, RZ, RZ, R150 ;  /* 0x000000ffff447224 */ /* 0x000fe200078e0096 */
[----:B------:R-:W-:Y:S01]  /*4980*/  HMMA.16816.F32.BF16 R32, R8, R90, RZ ;  /* 0x0000005a0820723c */ /* 0x000fe200000418ff */
[----:B------:R-:W-:-:S06]  /*4990*/  IMAD.MOV.U32 R69, RZ, RZ, R151 ;  /* 0x000000ffff457224 */ /* 0x000fcc00078e0097 */
[----:B------:R-:W-:Y:S01]  /*49a0*/  MOV R91, R204 ;  /* 0x000000cc005b7202 */ /* 0x000fe20000000f00 */
[----:B------:R-:W-:Y:S01]  /*49b0*/  HMMA.16816.F32.BF16 R112, R4, R64, R28 ;  /* 0x000000400470723c */ /* 0x000fe2000004181c */
[----:B------:R-:W-:-:S07]  /*49c0*/  IMAD.MOV.U32 R90, RZ, RZ, R205 ;  /* 0x000000ffff5a7224 */ /* 0x000fce00078e00cd */
[C---:B------:R-:W-:Y:S08]  /*49d0*/  HMMA.16816.F32.BF16 R148, R4.reuse, R60, R24 ;  /* 0x0000003c0494723c */ /* 0x040ff00000041818 */
[----:B------:R-:W-:Y:S08]  /*49e0*/  HMMA.16816.F32.BF16 R144, R4, R52, R16 ;  /* 0x000000340490723c */ /* 0x000ff00000041810 */
[C---:B------:R-:W-:Y:S08]  /*49f0*/  HMMA.16816.F32.BF16 R40, R8.reuse, R50, RZ ;  /* 0x000000320828723c */ /* 0x040ff000000418ff */
[C---:B------:R-:W-:Y:S08]  /*4a00*/  HMMA.16816.F32.BF16 R36, R8.reuse, R86, RZ ;  /* 0x000000560824723c */ /* 0x040ff000000418ff */
[C---:B------:R-:W-:Y:S08]  /*4a10*/  HMMA.16816.F32.BF16 R28, R8.reuse, R98, RZ ;  /* 0x00000062081c723c */ /* 0x040ff000000418ff */
[C---:B------:R-:W-:Y:S07]  /*4a20*/  HMMA.16816.F32.BF16 R24, R8.reuse, R102, RZ ;  /* 0x000000660818723c */ /* 0x040fee00000418ff */
[----:B------:R-:W-:Y:S01]  /*4a30*/  IMAD.MOV.U32 R103, RZ, RZ, R105 ;  /* 0x000000ffff677224 */ /* 0x000fe200078e0069 */
[----:B------:R-:W-:Y:S01]  /*4a40*/  HMMA.16816.F32.BF16 R16, R8, R120, RZ ;  /* 0x000000780810723c */ /* 0x000fe200000418ff */
[----:B------:R-:W-:Y:S01]  /*4a50*/  MOV R105, R88 ;  /* 0x0000005800697202 */ /* 0x000fe20000000f00 */
[----:B------:R-:W-:Y:S01]  /*4a60*/  IMAD.MOV.U32 R102, RZ, RZ, R104 ;  /* 0x000000ffff667224 */ /* 0x000fe200078e0068 */
[----:B------:R-:W-:-:S02]  /*4a70*/  MOV R88, R210 ;  /* 0x000000d200587202 */ /* 0x000fc40000000f00 */
[----:B------:R-:W-:Y:S02]  /*4a80*/  MOV R104, R85 ;  /* 0x0000005500687202 */ /* 0x000fe40000000f00 */
[----:B------:R-:W-:Y:S01]  /*4a90*/  IMAD.MOV.U32 R120, RZ, RZ, R212 ;  /* 0x000000ffff787224 */ /* 0x000fe200078e00d4 */
[----:B------:R-:W-:Y:S01]  /*4aa0*/  HMMA.16816.F32.BF16 R20, R8, R106, RZ ;  /* 0x0000006a0814723c */ /* 0x000fe200000418ff */
[----:B------:R-:W-:-:S06]  /*4ab0*/  IMAD.MOV.U32 R121, RZ, RZ, R76 ;  /* 0x000000ffff797224 */ /* 0x000fcc00078e004c */
[----:B------:R-:W-:Y:S01]  /*4ac0*/  IMAD.MOV.U32 R106, RZ, RZ, R89 ;  /* 0x000000ffff6a7224 */ /* 0x000fe200078e0059 */
[----:B------:R-:W-:Y:S01]  /*4ad0*/  HMMA.16816.F32.BF16 R48, R8, R122, RZ ;  /* 0x0000007a0830723c */ /* 0x000fe200000418ff */
[----:B------:R-:W-:Y:S02]  /*4ae0*/  IMAD.MOV.U32 R89, RZ, RZ, R206 ;  /* 0x000000ffff597224 */ /* 0x000fe400078e00ce */
[----:B------:R-:W-:-:S04]  /*4af0*/  IMAD.MOV.U32 R107, RZ, RZ, R84 ;  /* 0x000000ffff6b7224 */ /* 0x000fc800078e0054 */
[----:B------:R-:W-:Y:S01]  /*4b00*/  FFMA.FTZ R8, R169, c[0x0][0x2d0], -R3 ;  /* 0x0000b400a9087a23 */ /* 0x000fe20000010803 */
[----:B------:R-:W-:Y:S01]  /*4b10*/  HMMA.16816.F32.BF16 R64, R4, R66, R32 ;  /* 0x000000420440723c */ /* 0x000fe20000041820 */
[----:B------:R-:W-:Y:S01]  /*4b20*/  MOV R123, R213 ;  /* 0x000000d5007b7202 */ /* 0x000fe20000000f00 */
[----:B------:R-:W-:-:S05]  /*4b30*/  IMAD.MOV.U32 R122, RZ, RZ, R214 ;  /* 0x000000ffff7a7224 */ /* 0x000fca00078e00d6 */
[----:B------:R-:W-:Y:S01]  /*4b40*/  IMAD.MOV.U32 R32, RZ, RZ, R211 ;  /* 0x000000ffff207224 */ /* 0x000fe200078e00d3 */
[C---:B------:R-:W-:Y:S01]  /*4b50*/  HMMA.16816.F32.BF16 R96, R4.reuse, R92, R16 ;  /* 0x0000005c0460723c */ /* 0x040fe20000041810 */
[----:B------:R1:W-:Y:S01]  /*4b60*/  MUFU.EX2 R211, R8 ;  /* 0x0000000800d37308 */ /* 0x0003e20000000800 */
[----:B------:R-:W-:Y:S01]  /*4b70*/  IMAD.MOV.U32 R35, RZ, RZ, R133 ;  /* 0x000000ffff237224 */ /* 0x000fe200078e0085 */
[----:B------:R-:W-:Y:S01]  /*4b80*/  LDSM.16.MT88.4 R16, [R227+0x1100] ;  /* 0x00110000e310783b */ /* 0x000fe20000004200 */
[----:B------:R-:W-:Y:S01]  /*4b90*/  IMAD.MOV.U32 R133, RZ, RZ, R234 ;  /* 0x000000ffff857224 */ /* 0x000fe200078e00ea */
[----:B------:R-:W-:Y:S01]  /*4ba0*/  MOV R33, R73 ;  /* 0x0000004900217202 */ /* 0x000fe20000000f00 */
[----:B------:R-:W-:Y:S01]  /*4bb0*/  IMAD.MOV.U32 R34, RZ, RZ, R72 ;  /* 0x000000ffff227224 */ /* 0x000fe200078e0048 */
[----:B------:R-:W-:Y:S01]  /*4bc0*/  MOV R93, R68 ;  /* 0x00000044005d7202 */ /* 0x000fe20000000f00 */
[----:B------:R-:W-:Y:S01]  /*4bd0*/  HMMA.16816.F32.BF16 R44, R4, R78, R44 ;  /* 0x0000004e042c723c */ /* 0x000fe2000004182c */
[----:B------:R-:W-:-:S07]  /*4be0*/  IMAD.MOV.U32 R92, RZ, RZ, R69 ;  /* 0x000000ffff5c7224 */ /* 0x000fce00078e0045 */
[----:B------:R-:W-:Y:S01]  /*4bf0*/  HMMA.16816.F32.BF16 R40, R4, R74, R40 ;  /* 0x0000004a0428723c */ /* 0x000fe20000041828 */
[----:B-1----:R-:W-:-:S04]  /*4c00*/  FFMA.FTZ R8, R168, c[0x0][0x2d0], -R3 ;  /* 0x0000b400a8087a23 */ /* 0x002fc80000010803 */
[----:B------:R1:W-:Y:S03]  /*4c10*/  MUFU.EX2 R212, R8 ;  /* 0x0000000800d47308 */ /* 0x0003e60000000800 */
[C---:B------:R-:W-:Y:S08]  /*4c20*/  HMMA.16816.F32.BF16 R36, R4.reuse, R70, R36 ;  /* 0x000000460424723c */ /* 0x040ff00000041824 */
[----:B------:R-:W-:Y:S01]  /*4c30*/  HMMA.16816.F32.BF16 R60, R4, R62, R28 ;  /* 0x0000003e043c723c */ /* 0x000fe2000004181c */
[----:B------:R-:W-:Y:S01]  /*4c40*/  LDSM.16.MT88.4 R28, [R226+0x1100] ;  /* 0x00110000e21c783b */ /* 0x000fe20000004200 */
[----:B-1----:R-:W-:Y:S01]  /*4c50*/  FFMA.FTZ R8, R162, c[0x0][0x2d0], -R3 ;  /* 0x0000b400a2087a23 */ /* 0x002fe20000010803 */
[----:B------:R-:W-:-:S05]  /*4c60*/  MOV R162, R208 ;  /* 0x000000d000a27202 */ /* 0x000fca0000000f00 */
[C---:B------:R-:W-:Y:S01]  /*4c70*/  HMMA.16816.F32.BF16 R56, R4.reuse, R58, R24 ;  /* 0x0000003a0438723c */ /* 0x040fe20000041818 */
[----:B------:R1:W-:Y:S01]  /*4c80*/  MUFU.EX2 R213, R8 ;  /* 0x0000000800d57308 */ /* 0x0003e20000000800 */
[----:B------:R-:W-:Y:S06]  /*4c90*/  LDSM.16.MT88.4 R24, [R225+0x1100] ;  /* 0x00110000e118783b */ /* 0x000fec0000004200 */
[C---:B------:R-:W-:Y:S01]  /*4ca0*/  HMMA.16816.F32.BF16 R52, R4.reuse, R54, R20 ;  /* 0x000000360434723c */ /* 0x040fe20000041814 */
[----:B------:R-:W2:Y:S07]  /*4cb0*/  LDSM.16.MT88.4 R20, [R224+0x1100] ;  /* 0x00110000e014783b */ /* 0x000eae0000004200 */
[----:B------:R-:W-:Y:S01]  /*4cc0*/  HMMA.16816.F32.BF16 R48, R4, R94, R48 ;  /* 0x0000005e0430723c */ /* 0x000fe20000041830 */
[----:B-1----:R-:W-:-:S02]  /*4cd0*/  FFMA.FTZ R8, R161, c[0x0][0x2d0], -R3 ;  /* 0x0000b400a1087a23 */ /* 0x002fc40000010803 */
[----:B------:R-:W-:Y:S02]  /*4ce0*/  IMAD.MOV.U32 R161, RZ, RZ, R207 ;  /* 0x000000ffffa17224 */ /* 0x000fe400078e00cf */
[----:B------:R1:W3:Y:S02]  /*4cf0*/  MUFU.EX2 R214, R8 ;  /* 0x0000000800d67308 */ /* 0x0002e40000000800 */
[----:B------:R-:W-:Y:S02]  /*4d00*/  FFMA.FTZ R4, R177, c[0x0][0x2d0], -R13 ;  /* 0x0000b400b1047a23 */ /* 0x000fe4000001080d */
[----:B-1----:R-:W-:Y:S01]  /*4d10*/  FFMA.FTZ R8, R174, c[0x0][0x2d0], -R0 ;  /* 0x0000b400ae087a23 */ /* 0x002fe20000010800 */
[----:B---3--:R-:W-:-:S03]  /*4d20*/  F2FP.BF16.PACK_AB R10, R214, R213 ;  /* 0x000000d5d60a723e */ /* 0x008fc600000010ff */
[----:B------:R1:W-:Y:S08]  /*4d30*/  MUFU.EX2 R174, R4 ;  /* 0x0000000400ae7308 */ /* 0x0003f00000000800 */
[----:B------:R3:W-:Y:S01]  /*4d40*/  MUFU.EX2 R207, R8 ;  /* 0x0000000800cf7308 */ /* 0x0007e20000000800 */
[----:B-1----:R-:W-:-:S07]  /*4d50*/  FFMA.FTZ R4, R184, c[0x0][0x2d0], -R13 ;  /* 0x0000b400b8047a23 */ /* 0x002fce000001080d */
[----:B------:R1:W4:Y:S01]  /*4d60*/  MUFU.EX2 R204, R4 ;  /* 0x0000000400cc7308 */ /* 0x0003220000000800 */
[----:B---3--:R-:W-:-:S07]  /*4d70*/  FFMA.FTZ R8, R170, c[0x0][0x2d0], -R0 ;  /* 0x0000b400aa087a23 */ /* 0x008fce0000010800 */
[----:B------:R3:W2:Y:S01]  /*4d80*/  MUFU.EX2 R208, R8 ;  /* 0x0000000800d07308 */ /* 0x0006a20000000800 */
[----:B-1----:R-:W-:Y:S01]  /*4d90*/  FFMA.FTZ R4, R187, c[0x0][0x2d0], -R12 ;  /* 0x0000b400bb047a23 */ /* 0x002fe2000001080c */
[----:B----4-:R-:W-:-:S06]  /*4da0*/  F2FP.BF16.PACK_AB R6, R204, R174 ;  /* 0x000000aecc06723e */ /* 0x010fcc00000010ff */
[----:B------:R1:W-:Y:S01]  /*4db0*/  MUFU.EX2 R168, R4 ;  /* 0x0000000400a87308 */ /* 0x0003e20000000800 */
[----:B---3--:R-:W-:Y:S01]  /*4dc0*/  FFMA.FTZ R8, R163, c[0x0][0x2d0], -R0 ;  /* 0x0000b400a3087a23 */ /* 0x008fe20000010800 */
[----:B--2---:R-:W-:Y:S01]  /*4dd0*/  F2FP.BF16.PACK_AB R9, R208, R207 ;  /* 0x000000cfd009723e */ /* 0x004fe200000010ff */
[----:B------:R-:W-:-:S05]  /*4de0*/  IMAD.MOV.U32 R163, RZ, RZ, R209 ;  /* 0x000000ffffa37224 */ /* 0x000fca00078e00d1 */
[----:B------:R2:W-:Y:S01]  /*4df0*/  MUFU.EX2 R209, R8 ;  /* 0x0000000800d17308 */ /* 0x0005e20000000800 */
[----:B-1----:R-:W-:-:S07]  /*4e00*/  FFMA.FTZ R4, R186, c[0x0][0x2d0], -R12 ;  /* 0x0000b400ba047a23 */ /* 0x002fce000001080c */
[----:B------:R1:W3:Y:S01]  /*4e10*/  MUFU.EX2 R169, R4 ;  /* 0x0000000400a97308 */ /* 0x0002e20000000800 */
[----:B--2---:R-:W-:Y:S01]  /*4e20*/  FFMA.FTZ R8, R132, c[0x0][0x2d0], -R0 ;  /* 0x0000b40084087a23 */ /* 0x004fe20000010800 */
[----:B------:R-:W-:-:S06]  /*4e30*/  MOV R132, R77 ;  /* 0x0000004d00847202 */ /* 0x000fcc0000000f00 */
[----:B------:R2:W4:Y:S01]  /*4e40*/  MUFU.EX2 R210, R8 ;  /* 0x0000000800d27308 */ /* 0x0005220000000800 */
[----:B-1----:R-:W-:Y:S01]  /*4e50*/  FFMA.FTZ R4, R185, c[0x0][0x2d0], -R12 ;  /* 0x0000b400b9047a23 */ /* 0x002fe2000001080c */
[----:B---3--:R-:W-:-:S06]  /*4e60*/  F2FP.BF16.PACK_AB R5, R169, R168 ;  /* 0x000000a8a905723e */ /* 0x008fcc00000010ff */
[----:B------:R1:W-:Y:S01]  /*4e70*/  MUFU.EX2 R170, R4 ;  /* 0x0000000400aa7308 */ /* 0x0003e20000000800 */
[----:B--2---:R-:W-:Y:S01]  /*4e80*/  FFMA.FTZ R8, R179, c[0x0][0x2d0], -R13 ;  /* 0x0000b400b3087a23 */ /* 0x004fe2000001080d */
[----:B----4-:R-:W-:-:S06]  /*4e90*/  F2FP.BF16.PACK_AB R11, R210, R209 ;  /* 0x000000d1d20b723e */ /* 0x010fcc00000010ff */
[----:B------:R2:W-:Y:S01]  /*4ea0*/  MUFU.EX2 R205, R8 ;  /* 0x0000000800cd7308 */ /* 0x0005e20000000800 */
[----:B-1----:R-:W-:-:S07]  /*4eb0*/  FFMA.FTZ R4, R176, c[0x0][0x2d0], -R12 ;  /* 0x0000b400b0047a23 */ /* 0x002fce000001080c */
[----:B------:R-:W1:Y:S01]  /*4ec0*/  MUFU.EX2 R234, R4 ;  /* 0x0000000400ea7308 */ /* 0x000e620000000800 */
[----:B--2---:R-:W-:-:S07]  /*4ed0*/  FFMA.FTZ R8, R178, c[0x0][0x2d0], -R13 ;  /* 0x0000b400b2087a23 */ /* 0x004fce000001080d */
[----:B------:R-:W2:Y:S01]  /*4ee0*/  MUFU.EX2 R206, R8 ;  /* 0x0000000800ce7308 */ /* 0x000ea20000000800 */
[----:B-1----:R-:W-:Y:S02]  /*4ef0*/  F2FP.BF16.PACK_AB R7, R234, R170 ;  /* 0x000000aaea07723e */ /* 0x002fe400000010ff */
[----:B--2---:R-:W-:Y:S02]  /*4f00*/  F2FP.BF16.PACK_AB R4, R206, R205 ;  /* 0x000000cdce04723e */ /* 0x004fe400000010ff */
[----:B------:R-:W-:-:S05]  /*4f10*/  F2FP.BF16.PACK_AB R8, R212, R211 ;  /* 0x000000d3d408723e */ /* 0x000fca00000010ff */
[----:B------:R-:W-:Y:S07]  /*4f20*/  HMMA.16816.F32.BF16 R176, R4, R20, R196 ;  /* 0x0000001404b0723c */ /* 0x000fee00000418c4 */
[----:B------:R-:W-:Y:S01]  /*4f30*/  IMAD.MOV.U32 R196, RZ, RZ, R163 ;  /* 0x000000ffffc47224 */ /* 0x000fe200078e00a3 */
[----:B------:R-:W-:Y:S01]  /*4f40*/  MOV R197, R161 ;  /* 0x000000a100c57202 */ /* 0x000fe20000000f00 */
[----:B------:R-:W-:Y:S01]  /*4f50*/  IMAD.MOV.U32 R163, RZ, RZ, R241 ;  /* 0x000000ffffa37224 */ /* 0x000fe200078e00f1 */
[----:B------:R-:W-:Y:S01]  /*4f60*/  HMMA.16816.F32.BF16 R68, R8, R24, R80 ;  /* 0x000000180844723c */ /* 0x000fe20000041850 */
[----:B------:R-:W2:Y:S01]  /*4f70*/  LDL.LU R241, [R1+0x88] ;  /* 0x0000880001f17983 */ /* 0x000ea20000300800 */
[----:B------:R-:W-:-:S02]  /*4f80*/  IMAD.MOV.U32 R161, RZ, RZ, R242 ;  /* 0x000000ffffa17224 */ /* 0x000fc400078e00f2 */
[----:B------:R-:W-:Y:S01]  /*4f90*/  IMAD.MOV.U32 R199, RZ, RZ, R32 ;  /* 0x000000ffffc77224 */ /* 0x000fe200078e0020 */
[----:B------:R-:W3:Y:S01]  /*4fa0*/  LDL.LU R242, [R1+0x84] ;  /* 0x0000840001f27983 */ /* 0x000ee20000300800 */
[----:B------:R-:W-:Y:S01]  /*4fb0*/  IMAD.MOV.U32 R32, RZ, RZ, R34 ;  /* 0x000000ffff207224 */ /* 0x000fe200078e0022 */
[----:B------:R-:W-:Y:S01]  /*4fc0*/  MOV R34, R93 ;  /* 0x0000005d00227202 */ /* 0x000fe20000000f00 */
[----:B------:R-:W-:Y:S01]  /*4fd0*/  HMMA.16816.F32.BF16 R72, R4, R24, R220 ;  /* 0x000000180448723c */ /* 0x000fe200000418dc */
[----:B------:R-:W-:-:S07]  /*4fe0*/  IMAD.MOV.U32 R198, RZ, RZ, R162 ;  /* 0x000000ffffc67224 */ /* 0x000fce00078e00a2 */
[-C--:B------:R-:W-:Y:S08]  /*4ff0*/  HMMA.16816.F32.BF16 R76, R4, R26.reuse, R136 ;  /* 0x0000001a044c723c */ /* 0x080ff00000041888 */
[C---:B------:R-:W-:Y:S01]  /*5000*/  HMMA.16816.F32.BF16 R40, R8.reuse, R26, R40 ;  /* 0x0000001a0828723c */ /* 0x040fe20000041828 */
[----:B------:R-:W-:Y:S07]  /*5010*/  LDSM.16.MT88.4 R24, [R224+0x3100] ;  /* 0x00310000e018783b */ /* 0x000fee0000004200 */
[----:B------:R-:W-:Y:S07]  /*5020*/  HMMA.16816.F32.BF16 R180, R8, R20, R180 ;  /* 0x0000001408b4723c */ /* 0x000fee00000418b4 */
[----:B------:R-:W-:Y:S01]  /*5030*/  IMAD.MOV.U32 R21, RZ, RZ, R132 ;  /* 0x000000ffff157224 */ /* 0x000fe200078e0084 */
[----:B------:R-:W-:Y:S01]  /*5040*/  MOV R132, R33 ;  /* 0x0000002100847202 */ /* 0x000fe20000000f00 */
[----:B------:R-:W-:Y:S01]  /*5050*/  HMMA.16816.F32.BF16 R184, R4, R22, R124 ;  /* 0x0000001604b8723c */ /* 0x000fe2000004187c */
[----:B------:R-:W-:-:S06]  /*5060*/  IMAD.MOV.U32 R33, RZ, RZ, R92 ;  /* 0x000000ffff217224 */ /* 0x000fcc00078e005c */
[----:B------:R-:W-:Y:S01]  /*5070*/  IMAD.MOV.U32 R126, RZ, RZ, R21 ;  /* 0x000000ffff7e7224 */ /* 0x000fe200078e0015 */
[----:B------:R-:W-:Y:S01]  /*5080*/  MOV R125, R233 ;  /* 0x000000e9007d7202 */ /* 0x000fe20000000f00 */
[----:B------:R-:W-:Y:S01]  /*5090*/  IMAD.MOV.U32 R124, RZ, RZ, R234 ;  /* 0x000000ffff7c7224 */ /* 0x000fe200078e00ea */
[----:B------:R-:W-:Y:S01]  /*50a0*/  MOV R127, R132 ;  /* 0x00000084007f7202 */ /* 0x000fe20000000f00 */
[----:B------:R-:W-:Y:S01]  /*50b0*/  HMMA.16816.F32.BF16 R44, R8, R22, R44 ;  /* 0x00000016082c723c */ /* 0x000fe2000004182c */
[----:B------:R-:W1:Y:S01]  /*50c0*/  LDSM.16.MT88.4 R20, [R225+0x3100] ;  /* 0x00310000e114783b */ /* 0x000e620000004200 */
[----:B------:R-:W-:-:S06]  /*50d0*/  IMAD.MOV.U32 R80, RZ, RZ, R125 ;  /* 0x000000ffff507224 */ /* 0x000fcc00078e007d */
[C---:B------:R-:W-:Y:S08]  /*50e0*/  HMMA.16816.F32.BF16 R84, R8.reuse, R16, R108 ;  /* 0x000000100854723c */ /* 0x040ff0000004186c */
[-C--:B------:R-:W-:Y:S08]  /*50f0*/  HMMA.16816.F32.BF16 R220, R8, R28.reuse, R112 ;  /* 0x0000001c08dc723c */ /* 0x080ff00000041870 */
[----:B------:R-:W-:Y:S01]  /*5100*/  HMMA.16816.F32.BF16 R104, R4, R28, R104 ;  /* 0x0000001c0468723c */ /* 0x000fe20000041868 */
[----:B------:R-:W-:-:S07]  /*5110*/  MOV R115, R126 ;  /* 0x0000007e00737202 */ /* 0x000fce0000000f00 */
[C---:B------:R-:W-:Y:S07]  /*5120*/  HMMA.16816.F32.BF16 R108, R4.reuse, R30, R248 ;  /* 0x0000001e046c723c */ /* 0x040fee00000418f8 */
[----:B------:R-:W-:Y:S01]  /*5130*/  MOV R248, R127 ;  /* 0x0000007f00f87202 */ /* 0x000fe20000000f00 */
[----:B------:R-:W-:Y:S01]  /*5140*/  HMMA.16816.F32.BF16 R88, R4, R16, R88 ;  /* 0x000000100458723c */ /* 0x000fe20000041858 */
[----:B------:R-:W-:Y:S01]  /*5150*/  IMAD.MOV.U32 R251, RZ, RZ, R32 ;  /* 0x000000fffffb7224 */ /* 0x000fe200078e0020 */
[----:B------:R-:W-:Y:S01]  /*5160*/  MOV R250, R34 ;  /* 0x0000002200fa7202 */ /* 0x000fe20000000f00 */
[----:B------:R-:W-:-:S05]  /*5170*/  IMAD.MOV.U32 R249, RZ, RZ, R33 ;  /* 0x000000fffff97224 */ /* 0x000fca00078e0021 */
[-C--:B------:R-:W-:Y:S08]  /*5180*/  HMMA.16816.F32.BF16 R92, R4, R18.reuse, R140 ;  /* 0x00000012045c723c */ /* 0x080ff0000004188c */
[----:B------:R-:W-:Y:S01]  /*5190*/  HMMA.16816.F32.BF16 R36, R8, R18, R36 ;  /* 0x000000120824723c */ /* 0x000fe20000041824 */
[----:B------:R-:W4:Y:S01]  /*51a0*/  LDSM.16.MT88.4 R16, [R227+0x3100] ;  /* 0x00310000e310783b */ /* 0x000f220000004200 */
[----:B------:R-:W-:Y:S01]  /*51b0*/  MOV R162, R243 ;  /* 0x000000f300a27202 */ /* 0x000fe20000000f00 */
[----:B------:R-:W-:Y:S01]  /*51c0*/  IMAD.MOV.U32 R136, RZ, RZ, R196 ;  /* 0x000000ffff887224 */ /* 0x000fe200078e00c4 */
[----:B------:R-:W-:Y:S01]  /*51d0*/  MOV R137, R197 ;  /* 0x000000c500897202 */ /* 0x000fe20000000f00 */
[----:B------:R-:W-:Y:S01]  /*51e0*/  IMAD.MOV.U32 R138, RZ, RZ, R198 ;  /* 0x000000ffff8a7224 */ /* 0x000fe200078e00c6 */
[----:B------:R-:W-:Y:S01]  /*51f0*/  MOV R198, R162 ;  /* 0x000000a200c67202 */ /* 0x000fe20000000f00 */
[----:B------:R-:W-:Y:S01]  /*5200*/  IMAD.MOV.U32 R139, RZ, RZ, R199 ;  /* 0x000000ffff8b7224 */ /* 0x000fe200078e00c7 */
[----:B------:R-:W-:Y:S01]  /*5210*/  MOV R112, R100 ;  /* 0x0000006400707202 */ /* 0x000fe20000000f00 */
[----:B------:R-:W-:-:S02]  /*5220*/  IMAD.MOV.U32 R196, RZ, RZ, R163 ;  /* 0x000000ffffc47224 */ /* 0x000fc400078e00a3 */
[----:B------:R-:W-:Y:S01]  /*5230*/  IMAD.MOV.U32 R113, RZ, RZ, R103 ;  /* 0x000000ffff717224 */ /* 0x000fe200078e0067 */
[----:B------:R-:W-:Y:S01]  /*5240*/  MOV R103, R231 ;  /* 0x000000e700677202 */ /* 0x000fe20000000f00 */
[----:B------:R-:W-:Y:S02]  /*5250*/  IMAD.MOV.U32 R197, RZ, RZ, R161 ;  /* 0x000000ffffc57224 */ /* 0x000fe400078e00a1 */
[----:B------:R-:W-:Y:S01]  /*5260*/  IMAD.MOV.U32 R114, RZ, RZ, R102 ;  /* 0x000000ffff727224 */ /* 0x000fe200078e0066 */
[----:B-1----:R-:W-:Y:S01]  /*5270*/  HMMA.16816.F32.BF16 R140, R4, R22, R216 ;  /* 0x00000016048c723c */ /* 0x002fe200000418d8 */
[----:B------:R-:W-:-:S07]  /*5280*/  IMAD.MOV.U32 R199, RZ, RZ, R119 ;  /* 0x000000ffffc77224 */ /* 0x000fce00078e0077 */
[----:B------:R-:W-:Y:S01]  /*5290*/  HMMA.16816.F32.BF16 R120, R4, R24, R120 ;  /* 0x000000180478723c */ /* 0x000fe20000041878 */
[----:B------:R-:W-:-:S07]  /*52a0*/  IMAD.MOV.U32 R100, RZ, RZ, R230 ;  /* 0x000000ffff647224 */ /* 0x000fce00078e00e6 */
[----:B------:R-:W-:Y:S01]  /*52b0*/  HMMA.16816.F32.BF16 R60, R8, R26, R60 ;  /* 0x0000001a083c723c */ /* 0x000fe2000004183c */
[----:B------:R-:W-:Y:S01]  /*52c0*/  IMAD.MOV.U32 R102, RZ, RZ, R232 ;  /* 0x000000ffff667224 */ /* 0x000fe200078e00e8 */
[----:B------:R-:W-:Y:S01]  /*52d0*/  MOV R219, R248 ;  /* 0x000000f800db7202 */ /* 0x000fe20000000f00 */
[----:B------:R-:W-:Y:S01]  /*52e0*/  IMAD.MOV.U32 R83, RZ, RZ, R235 ;  /* 0x000000ffff537224 */ /* 0x000fe200078e00eb */
[----:B------:R-:W-:Y:S01]  /*52f0*/  MOV R132, R236 ;  /* 0x000000ec00847202 */ /* 0x000fe20000000f00 */
[----:B------:R1:W5:Y:S03]  /*5300*/  LDL.LU R243, [R1+0x80] ;  /* 0x0000800001f37983 */ /* 0x0003660000300800 */
[C---:B------:R-:W-:Y:S08]  /*5310*/  HMMA.16816.F32.BF16 R136, R4.reuse, R20, R136 ;  /* 0x000000140488723c */ /* 0x040ff00000041888 */
[C---:B----4-:R-:W-:Y:S08]  /*5320*/  HMMA.16816.F32.BF16 R152, R4.reuse, R16, R152 ;  /* 0x000000100498723c */ /* 0x050ff00000041898 */
[----:B------:R-:W-:Y:S08]  /*5330*/  HMMA.16816.F32.BF16 R156, R4, R18, R156 ;  /* 0x00000012049c723c */ /* 0x000ff0000004189c */
[----:B------:R-:W-:Y:S01]  /*5340*/  HMMA.16816.F32.BF16 R56, R8, R22, R56 ;  /* 0x000000160838723c */ /* 0x000fe20000041838 */
[----:B------:R-:W-:-:S02]  /*5350*/  IMAD.MOV.U32 R163, RZ, RZ, R237 ;  /* 0x000000ffffa37224 */ /* 0x000fc400078e00ed */
[----:B------:R-:W-:Y:S02]  /*5360*/  IMAD.MOV.U32 R161, RZ, RZ, R238 ;  /* 0x000000ffffa17224 */ /* 0x000fe400078e00ee */
[----:B------:R-:W-:-:S03]  /*5370*/  IMAD.MOV.U32 R162, RZ, RZ, R133 ;  /* 0x000000ffffa27224 */ /* 0x000fc600078e0085 */
[----:B------:R-:W-:Y:S01]  /*5380*/  HMMA.16816.F32.BF16 R52, R8, R18, R52 ;  /* 0x000000120834723c */ /* 0x000fe20000041834 */
[----:B---3--:R-:W-:Y:S01]  /*5390*/  MOV R81, R242 ;  /* 0x000000f200517202 */ /* 0x008fe20000000f00 */
[----:B--2---:R-:W-:Y:S01]  /*53a0*/  IMAD.MOV.U32 R82, RZ, RZ, R241 ;  /* 0x000000ffff527224 */ /* 0x004fe200078e00f1 */
[----:B------:R-:W-:Y:S01]  /*53b0*/  MOV R133, R239 ;  /* 0x000000ef00857202 */ /* 0x000fe20000000f00 */
[----:B------:R-:W-:Y:S01]  /*53c0*/  IMAD.MOV.U32 R119, RZ, RZ, R240 ;  /* 0x000000ffff777224 */ /* 0x000fe200078e00f0 */
[----:B------:R1:W5:Y:S01]  /*53d0*/  LDL.LU R242, [R1+0x7c] ;  /* 0x00007c0001f27983 */ /* 0x0003620000300800 */
[----:B------:R-:W-:Y:S02]  /*53e0*/  IMAD.MOV.U32 R28, RZ, RZ, R81 ;  /* 0x000000ffff1c7224 */ /* 0x000fe400078e0051 */
[----:B------:R-:W-:Y:S01]  /*53f0*/  IMAD.MOV.U32 R81, RZ, RZ, R124 ;  /* 0x000000ffff517224 */ /* 0x000fe200078e007c */
[----:B------:R1:W5:Y:S01]  /*5400*/  LDL.LU R241, [R1+0x78] ;  /* 0x0000780001f17983 */ /* 0x0003620000300800 */
[----:B------:R-:W-:Y:S01]  /*5410*/  HMMA.16816.F32.BF16 R124, R4, R26, R244 ;  /* 0x0000001a047c723c */ /* 0x000fe200000418f4 */
[----:B------:R-:W-:-:S02]  /*5420*/  IMAD.MOV.U32 R29, RZ, RZ, R82 ;  /* 0x000000ffff1d7224 */ /* 0x000fc400078e0052 */
[----:B------:R1:W5:Y:S04]  /*5430*/  LDL.LU R240, [R1+0x74] ;  /* 0x0000740001f07983 */ /* 0x0003680000300800 */
[----:B------:R-:W-:Y:S01]  /*5440*/  IMAD.MOV.U32 R247, RZ, RZ, R35 ;  /* 0x000000fffff77224 */ /* 0x000fe200078e0023 */
[----:B------:R-:W-:Y:S01]  /*5450*/  MOV R245, R100 ;  /* 0x0000006400f57202 */ /* 0x000fe20000000f00 */
[----:B------:R-:W2:Y:S01]  /*5460*/  LDSM.16.MT88.4 R32, [R226+0x3100] ;  /* 0x00310000e220783b */ /* 0x000ea20000004200 */
[----:B------:R-:W-:Y:S02]  /*5470*/  IMAD.MOV.U32 R246, RZ, RZ, R249 ;  /* 0x000000fffff67224 */ /* 0x000fe400078e00f9 */
[----:B------:R-:W-:Y:S02]  /*5480*/  IMAD.MOV.U32 R218, RZ, RZ, R247 ;  /* 0x000000ffffda7224 */ /* 0x000fe400078e00f7 */
[----:B------:R-:W-:Y:S01]  /*5490*/  IMAD.MOV.U32 R244, RZ, RZ, R101 ;  /* 0x000000fffff47224 */ /* 0x000fe200078e0065 */
[----:B------:R-:W-:Y:S01]  /*54a0*/  MOV R82, R83 ;  /* 0x0000005300527202 */ /* 0x000fe20000000f00 */
[----:B------:R-:W-:Y:S01]  /*54b0*/  IMAD.MOV.U32 R247, RZ, RZ, R250 ;  /* 0x000000fffff77224 */ /* 0x000fe200078e00fa */
[----:B------:R1:W5:Y:S01]  /*54c0*/  LDL.LU R239, [R1+0x70] ;  /* 0x0000700001ef7983 */ /* 0x0003620000300800 */
[----:B------:R-:W-:-:S02]  /*54d0*/  IMAD.MOV.U32 R249, RZ, RZ, R102 ;  /* 0x000000fffff97224 */ /* 0x000fc400078e0066 */
[----:B------:R-:W-:Y:S01]  /*54e0*/  IMAD.MOV.U32 R250, RZ, RZ, R103 ;  /* 0x000000fffffa7224 */ /* 0x000fe200078e0067 */
[----:B------:R1:W5:Y:S01]  /*54f0*/  LDL.LU R238, [R1+0x6c] ;  /* 0x00006c0001ee7983 */ /* 0x0003620000300800 */
[C---:B--2---:R-:W-:Y:S01]  /*5500*/  HMMA.16816.F32.BF16 R196, R4.reuse, R32, R196 ;  /* 0x0000002004c4723c */ /* 0x044fe200000418c4 */
[----:B------:R-:W-:Y:S02]  /*5510*/  IMAD.MOV.U32 R83, RZ, RZ, R167 ;  /* 0x000000ffff537224 */ /* 0x000fe400078e00a7 */
[----:B------:R1:W5:Y:S05]  /*5520*/  LDL.LU R237, [R1+0x68] ;  /* 0x0000680001ed7983 */ /* 0x00036a0000300800 */
[----:B------:R-:W-:Y:S01]  /*5530*/  HMMA.16816.F32.BF16 R100, R4, R34, R200 ;  /* 0x000000220464723c */ /* 0x000fe200000418c8 */
[----:B------:R-:W-:Y:S01]  /*5540*/  MOV R248, R83 ;  /* 0x0000005300f87202 */ /* 0x000fe20000000f00 */
[----:B------:R-:W-:Y:S01]  /*5550*/  IMAD.MOV.U32 R167, RZ, RZ, R229 ;  /* 0x000000ffffa77224 */ /* 0x000fe200078e00e5 */
[----:B------:R1:W5:Y:S04]  /*5560*/  LDL.LU R236, [R1+0x64] ;  /* 0x0000640001ec7983 */ /* 0x0003680000300800 */
[----:B------:R-:W-:Y:S01]  /*5570*/  FFMA.FTZ R4, R195, c[0x0][0x2d0], -R3 ;  /* 0x0000b400c3047a23 */ /* 0x000fe20000010803 */
[----:B------:R-:W-:Y:S01]  /*5580*/  MOV R200, R218 ;  /* 0x000000da00c87202 */ /* 0x000fe20000000f00 */
[----:B------:R-:W-:Y:S01]  /*5590*/  IMAD.MOV.U32 R201, RZ, RZ, R219 ;  /* 0x000000ffffc97224 */ /* 0x000fe200078e00db */
[----:B------:R-:W-:Y:S01]  /*55a0*/  MOV R203, R29 ;  /* 0x0000001d00cb7202 */ /* 0x000fe20000000f00 */
[----:B------:R-:W-:Y:S01]  /*55b0*/  HMMA.16816.F32.BF16 R216, R8, R30, R64 ;  /* 0x0000001e08d8723c */ /* 0x000fe20000041840 */
[----:B------:R-:W-:Y:S01]  /*55c0*/  IMAD.MOV.U32 R202, RZ, RZ, R28 ;  /* 0x000000ffffca7224 */ /* 0x000fe200078e001c */
[----:B------:R1:W5:Y:S01]  /*55d0*/  LDL.LU R235, [R1+0x60] ;  /* 0x0000600001eb7983 */ /* 0x0003620000300800 */
[----:B------:R-:W-:-:S03]  /*55e0*/  IMAD.MOV.U32 R83, RZ, RZ, R228 ;  /* 0x000000ffff537224 */ /* 0x000fc600078e00e4 */
[----:B------:R1:W5:Y:S02]  /*55f0*/  LDL.LU R234, [R1+0x5c] ;  /* 0x00005c0001ea7983 */ /* 0x0003640000300800 */
[C---:B------:R-:W-:Y:S01]  /*5600*/  HMMA.16816.F32.BF16 R64, R8.reuse, R24, R148 ;  /* 0x000000180840723c */ /* 0x040fe20000041894 */
[----:B------:R2:W-:Y:S01]  /*5610*/  MUFU.EX2 R24, R4 ;  /* 0x0000000400187308 */ /* 0x0005e20000000800 */
[----:B------:R1:W5:Y:S04]  /*5620*/  LDL.LU R233, [R1+0x58] ;  /* 0x0000580001e97983 */ /* 0x0003680000300800 */
[----:B------:R1:W5:Y:S02]  /*5630*/  LDL.LU R232, [R1+0x54] ;  /* 0x0000540001e87983 */ /* 0x0003640000300800 */
[C---:B------:R-:W-:Y:S02]  /*5640*/  HMMA.16816.F32.BF16 R28, R8.reuse, R20, R128 ;  /* 0x00000014081c723c */ /* 0x040fe40000041880 */
[----:B------:R-:W-:Y:S04]  /*5650*/  LDSM.16.MT88.4 R128, [R224+0x3900] ;  /* 0x00390000e080783b */ /* 0x000fe80000004200 */
[----:B------:R1:W5:Y:S01]  /*5660*/  LDL.LU R231, [R1+0x50] ;  /* 0x0000500001e77983 */ /* 0x0003620000300800 */
[--C-:B--2---:R-:W-:Y:S01]  /*5670*/  FFMA.FTZ R4, R194, c[0x0][0x2d0], -R3.reuse ;  /* 0x0000b400c2047a23 */ /* 0x104fe20000010803 */
[C---:B------:R-:W-:Y:S02]  /*5680*/  HMMA.16816.F32.BF16 R148, R8.reuse, R16, R144 ;  /* 0x000000100894723c */ /* 0x040fe40000041890 */
[----:B------:R-:W-:Y:S01]  /*5690*/  LDSM.16.MT88.4 R144, [R225+0x3900] ;  /* 0x00390000e190783b */ /* 0x000fe20000004200 */
[----:B------:R2:W3:Y:S03]  /*56a0*/  MUFU.EX2 R25, R4 ;  /* 0x0000000400197308 */ /* 0x0004e60000000800 */
[----:B------:R1:W5:Y:S02]  /*56b0*/  LDL.LU R230, [R1+0x4c] ;  /* 0x00004c0001e67983 */ /* 0x0003640000300800 */
[----:B------:R-:W-:Y:S02]  /*56c0*/  HMMA.16816.F32.BF16 R48, R8, R34, R48 ;  /* 0x000000220830723c */ /* 0x000fe40000041830 */
[----:B------:R1:W5:Y:S04]  /*56d0*/  LDL.LU R229, [R1+0x48] ;  /* 0x0000480001e57983 */ /* 0x0003680000300800 */
[----:B------:R1:W5:Y:S01]  /*56e0*/  LDL.LU R228, [R1+0x44] ;  /* 0x0000440001e47983 */ /* 0x0003620000300800 */
[----:B--2---:R-:W-:-:S02]  /*56f0*/  FFMA.FTZ R4, R193, c[0x0][0x2d0], -R3 ;  /* 0x0000b400c1047a23 */ /* 0x004fc40000010803 */
[----:B------:R-:W-:-:S04]  /*5700*/  FFMA.FTZ R3, R192, c[0x0][0x2d0], -R3 ;  /* 0x0000b400c0037a23 */ /* 0x000fc80000010803 */
[----:B------:R2:W-:Y:S02]  /*5710*/  MUFU.EX2 R26, R3 ;  /* 0x00000003001a7308 */ /* 0x0005e40000000800 */
[----:B--2---:R-:W-:-:S06]  /*5720*/  FFMA.FTZ R3, R191, c[0x0][0x2d0], -R0 ;  /* 0x0000b400bf037a23 */ /* 0x004fcc0000010800 */
[----:B------:R2:W-:Y:S02]  /*5730*/  MUFU.EX2 R20, R3 ;  /* 0x0000000300147308 */ /* 0x0005e40000000800 */
[----:B--2---:R-:W-:-:S06]  /*5740*/  FFMA.FTZ R3, R190, c[0x0][0x2d0], -R0 ;  /* 0x0000b400be037a23 */ /* 0x004fcc0000010800 */
[----:B------:R2:W4:Y:S02]  /*5750*/  MUFU.EX2 R22, R3 ;  /* 0x0000000300167308 */ /* 0x0005240000000800 */
[--C-:B--2---:R-:W-:Y:S02]  /*5760*/  FFMA.FTZ R3, R189, c[0x0][0x2d0], -R0.reuse ;  /* 0x0000b400bd037a23 */ /* 0x104fe40000010800 */
[----:B------:R-:W-:Y:S02]  /*5770*/  FFMA.FTZ R0, R188, c[0x0][0x2d0], -R0 ;  /* 0x0000b400bc007a23 */ /* 0x000fe40000010800 */
[----:B------:R-:W2:Y:S02]  /*5780*/  LDSM.16.MT88.4 R188, [R224+0x1900] ;  /* 0x00190000e0bc783b */ /* 0x000ea40000004200 */
[----:B------:R1:W-:Y:S02]  /*5790*/  MUFU.EX2 R21, R0 ;  /* 0x0000000000157308 */ /* 0x0003e40000000800 */
[----:B-1----:R-:W-:-:S02]  /*57a0*/  FFMA.FTZ R0, R200, c[0x0][0x2d0], -R13 ;  /* 0x0000b400c8007a23 */ /* 0x002fc4000001080d */
[----:B------:R-:W-:Y:S02]  /*57b0*/  IMAD.MOV.U32 R200, RZ, RZ, R201 ;  /* 0x000000ffffc87224 */ /* 0x000fe400078e00c9 */
[----:B------:R-:W-:Y:S01]  /*57c0*/  IMAD.MOV.U32 R201, RZ, RZ, R202 ;  /* 0x000000ffffc97224 */ /* 0x000fe200078e00ca */
[----:B------:R-:W-:Y:S01]  /*57d0*/  MOV R202, R203 ;  /* 0x000000cb00ca7202 */ /* 0x000fe20000000f00 */
[----:B------:R1:W-:Y:S01]  /*57e0*/  MUFU.EX2 R16, R0 ;  /* 0x0000000000107308 */ /* 0x0003e20000000800 */
[----:B------:R-:W-:Y:S02]  /*57f0*/  IMAD.MOV.U32 R203, RZ, RZ, R244 ;  /* 0x000000ffffcb7224 */ /* 0x000fe400078e00f4 */
[----:B------:R-:W-:Y:S01]  /*5800*/  IMAD.MOV.U32 R244, RZ, RZ, R245 ;  /* 0x000000fffff47224 */ /* 0x000fe200078e00f5 */
[----:B------:R-:W-:Y:S01]  /*5810*/  MOV R245, R251 ;  /* 0x000000fb00f57202 */ /* 0x000fe20000000f00 */
[----:B------:R-:W-:Y:S02]  /*5820*/  IMAD.MOV.U32 R251, RZ, RZ, R112 ;  /* 0x000000fffffb7224 */ /* 0x000fe400078e0070 */
[----:B------:R-:W-:Y:S01]  /*5830*/  IMAD.MOV.U32 R112, RZ, RZ, R113 ;  /* 0x000000ffff707224 */ /* 0x000fe200078e0071 */
[----:B------:R-:W-:Y:S01]  /*5840*/  MOV R113, R114 ;  /* 0x0000007200717202 */ /* 0x000fe20000000f00 */
[----:B------:R-:W-:-:S02]  /*5850*/  IMAD.MOV.U32 R114, RZ, RZ, R115 ;  /* 0x000000ffff727224 */ /* 0x000fc400078e0073 */
[----:B-1----:R-:W-:-:S04]  /*5860*/  FFMA.FTZ R0, R200, c[0x0][0x2d0], -R13 ;  /* 0x0000b400c8007a23 */ /* 0x002fc8000001080d */
[----:B------:R1:W-:Y:S01]  /*5870*/  MUFU.EX2 R17, R0 ;  /* 0x0000000000117308 */ /* 0x0003e20000000800 */
[----:B------:R-:W-:Y:S01]  /*5880*/  IMAD.MOV.U32 R115, RZ, RZ, R80 ;  /* 0x000000ffff737224 */ /* 0x000fe200078e0050 */
[----:B------:R-:W-:Y:S01]  /*5890*/  MOV R80, R81 ;  /* 0x0000005100507202 */ /* 0x000fe20000000f00 */
[----:B------:R-:W-:Y:S02]  /*58a0*/  IMAD.MOV.U32 R81, RZ, RZ, R82 ;  /* 0x000000ffff517224 */ /* 0x000fe400078e0052 */
[----:B------:R-:W-:Y:S01]  /*58b0*/  IMAD.MOV.U32 R82, RZ, RZ, R132 ;  /* 0x000000ffff527224 */ /* 0x000fe200078e0084 */
[----:B------:R-:W-:Y:S01]  /*58c0*/  MOV R132, R163 ;  /* 0x000000a300847202 */ /* 0x000fe20000000f00 */
[----:B------:R-:W-:Y:S02]  /*58d0*/  IMAD.MOV.U32 R163, RZ, RZ, R161 ;  /* 0x000000ffffa37224 */ /* 0x000fe400078e00a1 */
[----:B-1----:R-:W-:-:S04]  /*58e0*/  FFMA.FTZ R0, R201, c[0x0][0x2d0], -R13 ;  /* 0x0000b400c9007a23 */ /* 0x002fc8000001080d */
[----:B------:R1:W-:Y:S01]  /*58f0*/  MUFU.EX2 R18, R0 ;  /* 0x0000000000127308 */ /* 0x0003e20000000800 */
[----:B------:R-:W-:Y:S01]  /*5900*/  IMAD.MOV.U32 R161, RZ, RZ, R162 ;  /* 0x000000ffffa17224 */ /* 0x000fe200078e00a2 */
[----:B------:R-:W-:Y:S01]  /*5910*/  MOV R162, R175 ;  /* 0x000000af00a27202 */ /* 0x000fe20000000f00 */
[----:B------:R-:W-:Y:S01]  /*5920*/  IMAD.MOV.U32 R200, RZ, RZ, R244 ;  /* 0x000000ffffc87224 */ /* 0x000fe200078e00f4 */
[----:B------:R-:W-:Y:S01]  /*5930*/  MOV R244, R251 ;  /* 0x000000fb00f47202 */ /* 0x000fe20000000f00 */
[----:B------:R-:W-:-:S03]  /*5940*/  IMAD.MOV.U32 R251, RZ, RZ, R115 ;  /* 0x000000fffffb7224 */ /* 0x000fc600078e0073 */
[----:B------:R-:W2:Y:S01]  /*5950*/  MUFU.EX2 R27, R4 ;  /* 0x00000004001b7308 */ /* 0x000ea20000000800 */
[----:B------:R-:W-:Y:S02]  /*5960*/  IMAD.MOV.U32 R115, RZ, RZ, R132 ;  /* 0x000000ffff737224 */ /* 0x000fe400078e0084 */
[----:B-1----:R-:W-:Y:S01]  /*5970*/  FFMA.FTZ R0, R202, c[0x0][0x2d0], -R13 ;  /* 0x0000b400ca007a23 */ /* 0x002fe2000001080d */
[----:B------:R-:W-:-:S04]  /*5980*/  MOV R132, R163 ;  /* 0x000000a300847202 */ /* 0x000fc80000000f00 */
[----:B------:R-:W1:Y:S01]  /*5990*/  MUFU.EX2 R23, R3 ;  /* 0x0000000300177308 */ /* 0x000e620000000800 */
[----:B------:R-:W-:Y:S01]  /*59a0*/  IMAD.MOV.U32 R163, RZ, RZ, R161 ;  /* 0x000000ffffa37224 */ /* 0x000fe200078e00a1 */
[----:B------:R-:W-:Y:S01]  /*59b0*/  HMMA.16816.F32.BF16 R192, R8, R32, R96 ;  /* 0x0000002008c0723c */ /* 0x000fe20000041860 */
[----:B------:R-:W-:Y:S01]  /*59c0*/  IMAD.MOV.U32 R161, RZ, RZ, R162 ;  /* 0x000000ffffa17224 */ /* 0x000fe200078e00a2 */
[----:B------:R1:W5:Y:S04]  /*59d0*/  LDL.LU R175, [R1+0x40] ;  /* 0x0000400001af7983 */ /* 0x0003680000300800 */
[----:B------:R2:W-:Y:S01]  /*59e0*/  MUFU.EX2 R19, R0 ;  /* 0x0000000000137308 */ /* 0x0005e20000000800 */
[----:B------:R-:W-:Y:S01]  /*59f0*/  MOV R162, R160 ;  /* 0x000000a000a27202 */ /* 0x000fe20000000f00 */
[----:B------:R-:W-:Y:S01]  /*5a00*/  IMAD.MOV.U32 R160, RZ, RZ, R165 ;  /* 0x000000ffffa07224 */ /* 0x000fe200078e00a5 */
[----:B------:R-:W-:Y:S01]  /*5a10*/  MOV R165, R166 ;  /* 0x000000a600a57202 */ /* 0x000fe20000000f00 */
[----:B------:R-:W-:Y:S01]  /*5a20*/  IMAD.MOV.U32 R166, RZ, RZ, R15 ;  /* 0x000000ffffa67224 */ /* 0x000fe200078e000f */
[----:B------:R-:W1:Y:S01]  /*5a30*/  LDSM.16.MT88.4 R96, [R227+0x1900] ;  /* 0x00190000e360783b */ /* 0x000e620000004200 */
[----:B--2---:R-:W-:-:S02]  /*5a40*/  FFMA.FTZ R0, R83, c[0x0][0x2d0], -R12 ;  /* 0x0000b40053007a23 */ /* 0x004fc4000001080c */
[----:B------:R-:W-:Y:S02]  /*5a50*/  IMAD.MOV.U32 R83, RZ, RZ, R14 ;  /* 0x000000ffff537224 */ /* 0x000fe400078e000e */
[----:B------:R2:W-:Y:S02]  /*5a60*/  MUFU.EX2 R14, R0 ;  /* 0x00000000000e7308 */ /* 0x0005e40000000800 */
[----:B--2---:R-:W-:-:S06]  /*5a70*/  FFMA.FTZ R0, R203, c[0x0][0x2d0], -R12 ;  /* 0x0000b400cb007a23 */ /* 0x004fcc000001080c */
[----:B------:R2:W1:Y:S01]  /*5a80*/  MUFU.EX2 R15, R0 ;  /* 0x00000000000f7308 */ /* 0x0004620000000800 */
[----:B------:R-:W-:Y:S02]  /*5a90*/  IMAD.MOV.U32 R201, RZ, RZ, R112 ;  /* 0x000000ffffc97224 */ /* 0x000fe400078e0070 */
[----:B--2---:R-:W-:-:S05]  /*5aa0*/  FFMA.FTZ R0, R83, c[0x0][0x2d0], -R12 ;  /* 0x0000b40053007a23 */ /* 0x004fca000001080c */
[----:B------:R2:W-:Y:S01]  /*5ab0*/  MUFU.EX2 R13, R0 ;  /* 0x00000000000d7308 */ /* 0x0005e20000000800 */
[----:B------:R-:W-:Y:S01]  /*5ac0*/  IMAD.MOV.U32 R202, RZ, RZ, R113 ;  /* 0x000000ffffca7224 */ /* 0x000fe200078e0071 */
[----:B------:R-:W-:Y:S01]  /*5ad0*/  MOV R203, R114 ;  /* 0x0000007200cb7202 */ /* 0x000fe20000000f00 */
[----:B------:R-:W-:Y:S01]  /*5ae0*/  IMAD.MOV.U32 R112, RZ, RZ, R80 ;  /* 0x000000ffff707224 */ /* 0x000fe200078e0050 */
[----:B------:R-:W-:Y:S01]  /*5af0*/  MOV R113, R81 ;  /* 0x0000005100717202 */ /* 0x000fe20000000f00 */
[----:B------:R-:W-:Y:S02]  /*5b00*/  IMAD.MOV.U32 R114, RZ, RZ, R82 ;  /* 0x000000ffff727224 */ /* 0x000fe400078e0052 */
[----:B--2---:R-:W-:Y:S02]  /*5b10*/  FFMA.FTZ R0, R200, c[0x0][0x2d0], -R12 ;  /* 0x0000b400c8007a23 */ /* 0x004fe4000001080c */
[----:B------:R-:W-:Y:S01]  /*5b20*/  IMAD.MOV.U32 R7, RZ, RZ, R251 ;  /* 0x000000ffff077224 */ /* 0x000fe200078e00fb */
[----:B------:R-:W-:Y:S01]  /*5b30*/  MOV R34, R132 ;  /* 0x0000008400227202 */ /* 0x000fe20000000f00 */
[----:B------:R2:W1:Y:S01]  /*5b40*/  MUFU.EX2 R12, R0 ;  /* 0x00000000000c7308 */ /* 0x0004620000000800 */
[----:B------:R-:W-:Y:S01]  /*5b50*/  MOV R251, R112 ;  /* 0x0000007000fb7202 */ /* 0x000fe20000000f00 */
[----:B------:R-:W-:Y:S01]  /*5b60*/  IMAD.MOV.U32 R112, RZ, RZ, R113 ;  /* 0x000000ffff707224 */ /* 0x000fe200078e0071 */
[----:B------:R-:W-:Y:S01]  /*5b70*/  MOV R113, R114 ;  /* 0x0000007200717202 */ /* 0x000fe20000000f00 */
[----:B------:R-:W-:Y:S01]  /*5b80*/  IMAD.MOV.U32 R35, RZ, RZ, R115 ;  /* 0x000000ffff237224 */ /* 0x000fe200078e0073 */
[----:B------:R-:W-:Y:S01]  /*5b90*/  MOV R115, R161 ;  /* 0x000000a100737202 */ /* 0x000fe20000000f00 */
[----:B------:R-:W-:Y:S01]  /*5ba0*/  IMAD.MOV.U32 R114, RZ, RZ, R163 ;  /* 0x000000ffff727224 */ /* 0x000fe200078e00a3 */
[----:B------:R-:W-:Y:S01]  /*5bb0*/  MOV R163, R160 ;  /* 0x000000a000a37202 */ /* 0x000fe20000000f00 */
[----:B------:R-:W-:Y:S01]  /*5bc0*/  IMAD.MOV.U32 R132, RZ, RZ, R162 ;  /* 0x000000ffff847224 */ /* 0x000fe200078e00a2 */
[----:B------:R-:W1:Y:S01]  /*5bd0*/  LDSM.16.MT88.4 R80, [R225+0x1900] ;  /* 0x00190000e150783b */ /* 0x000e620000004200 */
[----:B------:R-:W-:Y:S01]  /*5be0*/  MOV R33, R201 ;  /* 0x000000c900217202 */ /* 0x000fe20000000f00 */
[----:B------:R-:W-:Y:S01]  /*5bf0*/  IMAD.MOV.U32 R32, RZ, RZ, R202 ;  /* 0x000000ffff207224 */ /* 0x000fe200078e00ca */
[----:B------:R-:W-:Y:S01]  /*5c00*/  MOV R6, R203 ;  /* 0x000000cb00067202 */ /* 0x000fe20000000f00 */
[----:B------:R-:W-:Y:S01]  /*5c10*/  IMAD.MOV.U32 R161, RZ, RZ, R165 ;  /* 0x000000ffffa17224 */ /* 0x000fe200078e00a5 */
[----:B------:R-:W-:Y:S01]  /*5c20*/  MOV R162, R166 ;  /* 0x000000a600a27202 */ /* 0x000fe20000000f00 */
[----:B------:R-:W-:Y:S01]  /*5c30*/  IMAD.MOV.U32 R160, RZ, RZ, R167 ;  /* 0x000000ffffa07224 */ /* 0x000fe200078e00a7 */
[----:B---3--:R-:W-:Y:S01]  /*5c40*/  F2FP.BF16.PACK_AB R200, R25, R24 ;  /* 0x0000001819c8723e */ /* 0x008fe200000010ff */
[----:B--2---:R-:W-:Y:S01]  /*5c50*/  FADD.FTZ R0, R164, R135 ;  /* 0x00000087a4007221 */ /* 0x004fe20000010000 */
[----:B----4-:R-:W-:-:S02]  /*5c60*/  F2FP.BF16.PACK_AB R201, R22, R20 ;  /* 0x0000001416c9723e */ /* 0x010fc400000010ff */
[----:B------:R-:W-:Y:S02]  /*5c70*/  F2FP.BF16.PACK_AB R202, R26, R27 ;  /* 0x0000001b1aca723e */ /* 0x000fe400000010ff */
[----:B-1----:R-:W-:Y:S02]  /*5c80*/  F2FP.BF16.PACK_AB R203, R21, R23 ;  /* 0x0000001715cb723e */ /* 0x002fe400000010ff */
[----:B------:R-:W-:Y:S02]  /*5c90*/  F2FP.BF16.PACK_AB R164, R17, R16 ;  /* 0x0000001011a4723e */ /* 0x000fe400000010ff */
[----:B------:R-:W-:Y:S02]  /*5ca0*/  F2FP.BF16.PACK_AB R165, R15, R14 ;  /* 0x0000000e0fa5723e */ /* 0x000fe400000010ff */
[----:B------:R-:W-:Y:S02]  /*5cb0*/  F2FP.BF16.PACK_AB R166, R19, R18 ;  /* 0x0000001213a6723e */ /* 0x000fe400000010ff */
[----:B------:R-:W-:Y:S01]  /*5cc0*/  F2FP.BF16.PACK_AB R167, R12, R13 ;  /* 0x0000000d0ca7723e */ /* 0x000fe200000010ff */
[-C--:B------:R-:W-:Y:S08]  /*5cd0*/  HMMA.16816.F32.BF16 R180, R200, R188.reuse, R180 ;  /* 0x000000bcc8b4723c */ /* 0x080ff000000418b4 */
[C---:B------:R-:W-:Y:S08]  /*5ce0*/  HMMA.16816.F32.BF16 R176, R164.reuse, R188, R176 ;  /* 0x000000bca4b0723c */ /* 0x040ff000000418b0 */
[-C--:B------:R-:W-:Y:S08]  /*5cf0*/  HMMA.16816.F32.BF16 R184, R164, R190.reuse, R184 ;  /* 0x000000bea4b8723c */ /* 0x080ff000000418b8 */
[----:B------:R-:W-:Y:S07]  /*5d00*/  HMMA.16816.F32.BF16 R188, R200, R190, R44 ;  /* 0x000000bec8bc723c */ /* 0x000fee000004182c */
[----:B------:R-:W-:Y:S01]  /*5d10*/  MOV R47, R6 ;  /* 0x00000006002f7202 */ /* 0x000fe20000000f00 */
[----:B------:R-:W-:-:S02]  /*5d20*/  IMAD.MOV.U32 R46, RZ, RZ, R7 ;  /* 0x000000ffff2e7224 */ /* 0x000fc400078e0007 */
[----:B------:R-:W1:Y:S01]  /*5d30*/  LDSM.16.MT88.4 R4, [R226+0x3900] ;  /* 0x00390000e204783b */ /* 0x000e620000004200 */
[----:B------:R-:W-:Y:S01]  /*5d40*/  HMMA.16816.F32.BF16 R84, R200, R96, R84 ;  /* 0x00000060c854723c */ /* 0x000fe20000041854 */
[----:B------:R-:W-:Y:S01]  /*5d50*/  MOV R8, R160 ;  /* 0x000000a000087202 */ /* 0x000fe20000000f00 */
[----:B------:R-:W-:-:S06]  /*5d60*/  IMAD.MOV.U32 R3, RZ, RZ, R162 ;  /* 0x000000ffff037224 */ /* 0x000fcc00078e00a2 */
[----:B------:R-:W-:Y:S01]  /*5d70*/  HMMA.16816.F32.BF16 R88, R164, R96, R88 ;  /* 0x00000060a458723c */ /* 0x000fe20000041858 */
[----:B------:R-:W-:-:S07]  /*5d80*/  MOV R10, R161 ;  /* 0x000000a1000a7202 */ /* 0x000fce0000000f00 */
[----:B------:R-:W-:Y:S01]  /*5d90*/  HMMA.16816.F32.BF16 R92, R164, R98, R92 ;  /* 0x00000062a45c723c */ /* 0x000fe2000004185c */
[----:B------:R-:W-:Y:S02]  /*5da0*/  IMAD.MOV.U32 R9, RZ, RZ, R163 ;  /* 0x000000ffff097224 */ /* 0x000fe400078e00a3 */
[----:B------:R-:W-:-:S05]  /*5db0*/  FADD.FTZ R11, R117, R116 ;  /* 0x00000074750b7221 */ /* 0x000fca0000010000 */
[C---:B------:R-:W-:Y:S01]  /*5dc0*/  HMMA.16816.F32.BF16 R68, R200.reuse, R80, R68 ;  /* 0x00000050c844723c */ /* 0x040fe20000041844 */
[----:B------:R-:W-:Y:S01]  /*5dd0*/  MOV R45, R112 ;  /* 0x00000070002d7202 */ /* 0x000fe20000000f00 */
[----:B------:R-:W-:Y:S01]  /*5de0*/  IMAD.MOV.U32 R44, RZ, RZ, R113 ;  /* 0x000000ffff2c7224 */ /* 0x000fe200078e0071 */
[----:B------:R-:W-:Y:S05]  /*5df0*/  LDSM.16.MT88.4 R160, [R227+0x3900] ;  /* 0x00390000e3a0783b */ /* 0x000fea0000004200 */
[----:B------:R-:W-:Y:S07]  /*5e00*/  HMMA.16816.F32.BF16 R96, R200, R98, R36 ;  /* 0x00000062c860723c */ /* 0x000fee0000041824 */
[----:B------:R-:W-:Y:S01]  /*5e10*/  MOV R37, R119 ;  /* 0x0000007700257202 */ /* 0x000fe20000000f00 */
[----:B------:R-:W-:Y:S01]  /*5e20*/  IMAD.MOV.U32 R38, RZ, RZ, R133 ;  /* 0x000000ffff267224 */ /* 0x000fe200078e0085 */
[----:B------:R-:W-:Y:S01]  /*5e30*/  MOV R39, R134 ;  /* 0x0000008600277202 */ /* 0x000fe20000000f00 */
[----:B------:R-:W-:Y:S02]  /*5e40*/  HMMA.16816.F32.BF16 R72, R164, R80, R72 ;  /* 0x00000050a448723c */ /* 0x000fe40000041848 */
[----:B------:R-:W-:-:S02]  /*5e50*/  FADD.FTZ R8, R8, R37 ;  /* 0x0000002508087221 */ /* 0x000fc40000010000 */
[----:B------:R-:W-:-:S04]  /*5e60*/  FADD.FTZ R3, R3, R38 ;  /* 0x0000002603037221 */ /* 0x000fc80000010000 */
[----:B------:R-:W-:Y:S01]  /*5e70*/  HMMA.16816.F32.BF16 R76, R164, R82, R76 ;  /* 0x00000052a44c723c */ /* 0x000fe2000004184c */
[----:B------:R-:W-:Y:S02]  /*5e80*/  FADD.FTZ R0, R39, R0 ;  /* 0x0000000027007221 */ /* 0x000fe40000010000 */
[----:B------:R-:W-:-:S05]  /*5e90*/  FADD.FTZ R10, R10, R8 ;  /* 0x000000080a0a7221 */ /* 0x000fca0000010000 */
[----:B------:R-:W-:Y:S01]  /*5ea0*/  HMMA.16816.F32.BF16 R80, R200, R82, R40 ;  /* 0x00000052c850723c */ /* 0x000fe20000041828 */
[----:B------:R-:W-:-:S06]  /*5eb0*/  FADD.FTZ R9, R9, R3 ;  /* 0x0000000309097221 */ /* 0x000fcc0000010000 */
[----:B------:R-:W-:Y:S01]  /*5ec0*/  MOV R41, R132 ;  /* 0x0000008400297202 */ /* 0x000fe20000000f00 */
[----:B------:R-:W-:Y:S01]  /*5ed0*/  IMAD.MOV.U32 R40, RZ, RZ, R118 ;  /* 0x000000ffff287224 */ /* 0x000fe200078e0076 */
[----:B------:R-:W-:Y:S01]  /*5ee0*/  MOV R43, R114 ;  /* 0x00000072002b7202 */ /* 0x000fe20000000f00 */
[----:B------:R-:W-:Y:S02]  /*5ef0*/  IMAD.MOV.U32 R42, RZ, RZ, R115 ;  /* 0x000000ffff2a7224 */ /* 0x000fe400078e0073 */
[----:B------:R-:W-:Y:S01]  /*5f00*/  FADD.FTZ R8, R41, R0 ;  /* 0x0000000029087221 */ /* 0x000fe20000010000 */
[----:B-1----:R-:W-:Y:S01]  /*5f10*/  HMMA.16816.F32.BF16 R196, R164, R4, R196 ;  /* 0x00000004a4c4723c */ /* 0x002fe200000418c4 */
[----:B------:R-:W-:Y:S01]  /*5f20*/  FADD.FTZ R11, R40, R11 ;  /* 0x0000000b280b7221 */ /* 0x000fe20000010000 */
[----:B------:R-:W1:Y:S01]  /*5f30*/  LDSM.16.MT88.4 R112, [R226+0x1900] ;  /* 0x00190000e270783b */ /* 0x000e620000004200 */
[----:B------:R-:W-:Y:S02]  /*5f40*/  FADD.FTZ R0, R44, R9 ;  /* 0x000000092c007221 */ /* 0x000fe40000010000 */
[----:B------:R-:W-:-:S03]  /*5f50*/  FADD.FTZ R9, R45, R8 ;  /* 0x000000082d097221 */ /* 0x000fc60000010000 */
[----:B------:R-:W-:Y:S01]  /*5f60*/  HMMA.16816.F32.BF16 R192, R200, R4, R192 ;  /* 0x00000004c8c0723c */ /* 0x000fe200000418c0 */
[----:B------:R-:W-:-:S06]  /*5f70*/  FADD.FTZ R3, R43, R10 ;  /* 0x0000000a2b037221 */ /* 0x000fcc0000010000 */
[----:B------:R-:W-:Y:S02]  /*5f80*/  FADD.FTZ R4, R42, R11 ;  /* 0x0000000b2a047221 */ /* 0x000fe40000010000 */
[----:B------:R-:W-:Y:S02]  /*5f90*/  FADD.FTZ R5, R47, R0 ;  /* 0x000000002f057221 */ /* 0x000fe40000010000 */
[----:B------:R-:W-:Y:S02]  /*5fa0*/  FADD.FTZ R0, R34, R9 ;  /* 0x0000000922007221 */ /* 0x000fe40000010000 */
[----:B------:R-:W-:Y:S02]  /*5fb0*/  FADD.FTZ R8, R252, R4 ;  /* 0x00000004fc087221 */ /* 0x000fe40000010000 */
[----:B------:R-:W-:Y:S02]  /*5fc0*/  FADD.FTZ R4, R46, R3 ;  /* 0x000000032e047221 */ /* 0x000fe40000010000 */
[----:B------:R-:W-:-:S02]  /*5fd0*/  FADD.FTZ R0, R244, R0 ;  /* 0x00000000f4007221 */ /* 0x000fc40000010000 */
        /* <DEDUP_REMOVED lines=33> */
[----:B------:R-:W-:Y:S01]  /*61f0*/  FADD.FTZ R5, R15, R5 ;  /* 0x000000050f057221 */ /* 0x000fe20000010000 */
[----:B-1----:R-:W-:Y:S01]  /*6200*/  HMMA.16816.F32.BF16 R104, R164, R112, R104 ;  /* 0x00000070a468723c */ /* 0x002fe20000041868 */
[----:B------:R-:W-:Y:S02]  /*6210*/  FADD.FTZ R4, R17, R4 ;  /* 0x0000000411047221 */ /* 0x000fe40000010000 */
[----:B------:R-:W-:-:S02]  /*6220*/  FADD.FTZ R0, R26, R0 ;  /* 0x000000001a007221 */ /* 0x000fc40000010000 */
[----:B------:R-:W-:-:S03]  /*6230*/  FADD.FTZ R3, R23, R3 ;  /* 0x0000000317037221 */ /* 0x000fc60000010000 */
[----:B------:R-:W-:Y:S01]  /*6240*/  HMMA.16816.F32.BF16 R108, R164, R114, R108 ;  /* 0x00000072a46c723c */ /* 0x000fe2000004186c */
[----:B------:R-:W-:Y:S02]  /*6250*/  FADD.FTZ R5, R13, R5 ;  /* 0x000000050d057221 */ /* 0x000fe40000010000 */
[----:B------:R-:W-:-:S05]  /*6260*/  FADD.FTZ R4, R18, R4 ;  /* 0x0000000412047221 */ /* 0x000fca0000010000 */
[C---:B------:R-:W-:Y:S01]  /*6270*/  HMMA.16816.F32.BF16 R120, R164.reuse, R128, R120 ;  /* 0x00000080a478723c */ /* 0x040fe20000041878 */
[----:B------:R1:W-:Y:S07]  /*6280*/  STL [R1], R0 ;  /* 0x0000000001007387 */ /* 0x0003ee0000100800 */
[----:B------:R-:W-:Y:S01]  /*6290*/  HMMA.16816.F32.BF16 R124, R164, R130, R124 ;  /* 0x00000082a47c723c */ /* 0x000fe2000004187c */
[----:B------:R-:W-:-:S07]  /*62a0*/  UIADD3 UR23, UR21, -0x2, URZ ;  /* 0xfffffffe15177890 */ /* 0x000fce000fffe03f */
[C---:B------:R-:W-:Y:S08]  /*62b0*/  HMMA.16816.F32.BF16 R136, R164.reuse, R144, R136 ;  /* 0x00000090a488723c */ /* 0x040ff00000041888 */
[----:B------:R-:W-:Y:S01]  /*62c0*/  HMMA.16816.F32.BF16 R140, R164, R146, R140 ;  /* 0x00000092a48c723c */ /* 0x000fe2000004188c */
[----:B-1----:R-:W-:-:S07]  /*62d0*/  FADD.FTZ R0, R12, R5 ;  /* 0x000000050c007221 */ /* 0x002fce0000010000 */
        /* <DEDUP_REMOVED lines=8> */
[C---:B------:R-:W-:Y:S08]  /*6360*/  HMMA.16816.F32.BF16 R128, R200.reuse, R130, R60 ;  /* 0x00000082c880723c */ /* 0x040ff0000004183c */
[C---:B------:R-:W-:Y:S08]  /*6370*/  HMMA.16816.F32.BF16 R144, R200.reuse, R146, R56 ;  /* 0x00000092c890723c */ /* 0x040ff00000041838 */
[----:B------:R-:W-:Y:S01]  /*6380*/  HMMA.16816.F32.BF16 R160, R200, R162, R52 ;  /* 0x000000a2c8a0723c */ /* 0x000fe20000041834 */
[----:B------:R-:W-:-:S07]  /*6390*/  UISETP.GE.AND UP0, UPT, UR23, UR8, UPT ;  /* 0x000000081700728c */ /* 0x000fce000bf06270 */
[----:B------:R-:W-:Y:S07]  /*63a0*/  HMMA.16816.F32.BF16 R200, R200, R6, R48 ;  /* 0x00000006c8c8723c */ /* 0x000fee0000041830 */
[----:B------:R-:W-:Y:S02]  /*63b0*/  FADD.FTZ R6, R21, R3 ;  /* 0x0000000315067221 */ /* 0x000fe40000010000 */
[----:B------:R-:W-:-:S03]  /*63c0*/  FADD.FTZ R3, R19, R4 ;  /* 0x0000000413037221 */ /* 0x000fc60000010000 */
[----:B------:R1:W-:Y:S04]  /*63d0*/  STL [R1+0xc], R6 ;  /* 0x00000c0601007387 */ /* 0x0003e80000100800 */
[----:B------:R1:W-:Y:S04]  /*63e0*/  STL [R1+0x4], R0 ;  /* 0x0000040001007387 */ /* 0x0003e80000100800 */
[----:B------:R1:W-:Y:S01]  /*63f0*/  STL [R1+0x8], R3 ;  /* 0x0000080301007387 */ /* 0x0003e20000100800 */
[----:B------:R-:W-:Y:S11]  /*6400*/  PLOP3.LUT P1, PT, PT, PT, UP0, 0x80, 0x0 ;  /* 0x000000000000781c */ /* 0x000ff60003f2f008 */
[----:B------:R-:W-:Y:S02]  /*6410*/  @!UPT UIADD3 URZ, URZ, URZ, URZ ;  /* 0x0000003f3f3ff290 */ /* 0x000fe4000fffe03f */
[----:B------:R-:W-:Y:S05]  /*6420*/  @!P1 BRA `(.L_x_111) ;  /* 0x00003a6000009947 */ /* 0x000fea0003800000 */
[----:B------:R-:W2:Y:S04]  /*6430*/  LDL.64 R244, [R1+0x30] ;  /* 0x0000300001f47983 */ /* 0x000ea80000100a00 */
[----:B------:R-:W3:Y:S04]  /*6440*/  LDL.64 R246, [R1+0x38] ;  /* 0x0000380001f67983 */ /* 0x000ee80000100a00 */
[----:B------:R-:W4:Y:S04]  /*6450*/  LDL R249, [R1+0x20] ;  /* 0x0000200001f97983 */ /* 0x000f280000100800 */
[----:B------:R-:W4:Y:S01]  /*6460*/  LDL.64 R250, [R1+0x28] ;  /* 0x0000280001fa7983 */ /* 0x000f220000100a00 */
[----:B------:R-:W-:Y:S01]  /*6470*/  MOV R174, R2 ;  /* 0x0000000200ae7202 */ /* 0x000fe20000000f00 */
[----:B-1----:R-:W-:Y:S01]  /*6480*/  IMAD.MOV.U32 R3, RZ, RZ, R172 ;  /* 0x000000ffff037224 */ /* 0x002fe200078e00ac */
[----:B------:R-:W-:Y:S01]  /*6490*/  ULDC.64 UR6, c[0x0][0x208] ;  /* 0x0000820000067ab9 */ /* 0x000fe20000000a00 */
[----:B------:R-:W-:Y:S01]  /*64a0*/  IMAD.MOV.U32 R0, RZ, RZ, R173 ;  /* 0x000000ffff007224 */ /* 0x000fe200078e00ad */
[----:B------:R-:W-:Y:S01]  /*64b0*/  ULDC.64 UR4, c[0x0][0x1e0] ;  /* 0x0000780000047ab9 */ /* 0x000fe20000000a00 */
[----:B------:R-:W-:Y:S01]  /*64c0*/  IMAD.MOV.U32 R168, RZ, RZ, R171 ;  /* 0x000000ffffa87224 */ /* 0x000fe200078e00ab */
[----:B--2---:R-:W-:-:S02]  /*64d0*/  IADD3 R5, P2, R244, 0x40, RZ ;  /* 0x00000040f4057810 */ /* 0x004fc40007f5e0ff */
[----:B---3--:R-:W-:-:S03]  /*64e0*/  IADD3 R4, P1, R246, 0x40, RZ ;  /* 0x00000040f6047810 */ /* 0x008fc60007f3e0ff */
[----:B------:R-:W-:Y:S04]  /*64f0*/  STL [R1+0x1c], R5 ;  /* 0x00001c0501007387 */ /* 0x000fe80000100800 */
[----:B------:R1:W-:Y:S01]  /*6500*/  STL [R1+0x14], R4 ;  /* 0x0000140401007387 */ /* 0x0003e20000100800 */
[----:B----4-:R-:W-:Y:S01]  /*6510*/  IMAD.X R2, RZ, RZ, R251, P1 ;  /* 0x000000ffff027224 */ /* 0x010fe200008e06fb */
[----:B-1----:R-:W-:-:S05]  /*6520*/  IADD3.X R4, RZ, R249, RZ, P2, !PT ;  /* 0x000000f9ff047210 */ /* 0x002fca00017fe4ff */
[----:B------:R1:W-:Y:S04]  /*6530*/  STL [R1+0x18], R4 ;  /* 0x0000180401007387 */ /* 0x0003e80000100800 */
[----:B------:R1:W-:Y:S02]  /*6540*/  STL [R1+0x10], R2 ;  /* 0x0000100201007387 */ /* 0x0003e40000100800 */
.L_x_112:
[----:B------:R-:W2:Y:S01]  /*6550*/  LDL.64 R170, [R1+0x30] ;  /* 0x0000300001aa7983 */ /* 0x000ea20000100a00 */
[----:B------:R-:W-:Y:S04]  /*6560*/  DEPBAR.LE SB0, 0x0 ;  /* 0x000080000000791a */ /* 0x000fe80000000000 */
[----:B------:R-:W-:Y:S01]  /*6570*/  USHF.R.S32.HI UR17, URZ, 0x1f, UR23 ;  /* 0x0000001f3f117899 */ /* 0x000fe20008011417 */
[----:B------:R-:W3:Y:S01]  /*6580*/  LDL R169, [R1+0x20] ;  /* 0x0000200001a97983 */ /* 0x000ee20000100800 */
[----:B------:R-:W-:Y:S02]  /*6590*/  UIMAD.WIDE.U32 UR24, UR23, UR6, URZ ;  /* 0x00000006171872a5 */ /* 0x000fe4000f8e003f */
[----:B------:R-:W-:Y:S01]  /*65a0*/  UIMAD UR17, UR17, UR6, URZ ;  /* 0x00000006111172a4 */ /* 0x000fe2000f8e023f */
[----:B------:R-:W3:Y:S01]  /*65b0*/  LDL R172, [R1+0x1c] ;  /* 0x00001c0001ac7983 */ /* 0x000ee20000100800 */
[----:B------:R-:W-:Y:S02]  /*65c0*/  USHF.L.U32 UR20, UR24, 0x6, URZ ;  /* 0x0000000618147899 */ /* 0x000fe4000800063f */
[----:B------:R-:W-:Y:S01]  /*65d0*/  UIMAD UR17, UR23, UR7, UR17 ;  /* 0x00000007171172a4 */ /* 0x000fe2000f8e0211 */
[----:B------:R-:W3:Y:S01]  /*65e0*/  LDL R244, [R1+0x18] ;  /* 0x0000180001f47983 */ /* 0x000ee20000100800 */
[----:B------:R-:W-:Y:S02]  /*65f0*/  UISETP.GT.AND UP1, UPT, UR23, UR8, UPT ;  /* 0x000000081700728c */ /* 0x000fe4000bf24270 */
[----:B------:R-:W-:Y:S01]  /*6600*/  UIADD3 UR17, UR25, UR17, URZ ;  /* 0x0000001119117290 */ /* 0x000fe2000fffe03f */
[----:B------:R-:W-:Y:S01]  /*6610*/  BAR.SYNC.DEFER_BLOCKING 0x0 ;  /* 0x0000000000007b1d */ /* 0x000fe20000010000 */
[----:B------:R-:W-:Y:S02]  /*6620*/  UIADD3 UR23, UR23, -0x1, URZ ;  /* 0xffffffff17177890 */ /* 0x000fe4000fffe03f */
[----:B------:R-:W-:Y:S05]  /*6630*/  USHF.L.U64.HI UR17, UR24, 0x6, UR17 ;  /* 0x0000000618117899 */ /* 0x000fea0008010211 */
[----:B------:R-:W-:Y:S02]  /*6640*/  @UP1 USHF.L.U32 UR21, UR4, 0x5, URZ ;  /* 0x0000000504151899 */ /* 0x000fe4000800063f */
[----:B------:R-:W-:Y:S02]  /*6650*/  @UP1 USHF.L.U64.HI UR22, UR4, 0x5, UR5 ;  /* 0x0000000504161899 */ /* 0x000fe40008010205 */
[----:B------:R-:W-:Y:S01]  /*6660*/  @UP1 UIMAD.WIDE.U32 UR24, UR23, UR4, URZ ;  /* 0x00000004171812a5 */ /* 0x000fe2000f8e003f */
[----:B-----5:R-:W-:Y:S08]  /*6670*/  LDSM.16.M88.4 R64, [R230+0x8100] ;  /* 0x00810000e640783b */ /* 0x020ff00000000200 */
[----:B------:R-:W1:Y:S08]  /*6680*/  LDSM.16.M88.4 R16, [R175+0x4100] ;  /* 0x00410000af10783b */ /* 0x000e700000000200 */
[----:B------:R-:W1:Y:S08]  /*6690*/  LDSM.16.M88.4 R60, [R230+0xa100] ;  /* 0x00a10000e63c783b */ /* 0x000e700000000200 */
[----:B------:R-:W1:Y:S08]  /*66a0*/  LDSM.16.M88.4 R32, [R175+0x4900] ;  /* 0x00490000af20783b */ /* 0x000e700000000200 */
[----:B------:R-:W1:Y:S08]  /*66b0*/  LDSM.16.M88.4 R48, [R175+0x5100] ;  /* 0x00510000af30783b */ /* 0x000e700000000200 */
[----:B------:R-:W1:Y:S02]  /*66c0*/  LDSM.16.M88.4 R204, [R175+0x5900] ;  /* 0x00590000afcc783b */ /* 0x000e640000000200 */
[-C--:B-1----:R-:W-:Y:S06]  /*66d0*/  HMMA.16816.F32.BF16 R4, R64, R16.reuse, RZ ;  /* 0x000000104004723c */ /* 0x082fec00000418ff */
[----:B------:R-:W-:Y:S02]  /*66e0*/  LDSM.16.M88.4 R208, [R232+0x8100] ;  /* 0x00810000e8d0783b */ /* 0x000fe40000000200 */
[C---:B------:R-:W-:Y:S06]  /*66f0*/  HMMA.16816.F32.BF16 R8, R60.reuse, R16, RZ ;  /* 0x000000103c08723c */ /* 0x040fec00000418ff */
[----:B------:R-:W1:Y:S02]  /*6700*/  LDSM.16.M88.4 R212, [R234] ;  /* 0x00000000ead4783b */ /* 0x000e640000000200 */
[-C--:B------:R-:W-:Y:S06]  /*6710*/  HMMA.16816.F32.BF16 R12, R60, R18.reuse, RZ ;  /* 0x000000123c0c723c */ /* 0x080fec00000418ff */
[----:B------:R-:W1:Y:S02]  /*6720*/  LDSM.16.M88.4 R216, [R232+0xa100] ;  /* 0x00a10000e8d8783b */ /* 0x000e640000000200 */
[C---:B------:R-:W-:Y:S06]  /*6730*/  HMMA.16816.F32.BF16 R16, R64.reuse, R18, RZ ;  /* 0x000000124010723c */ /* 0x040fec00000418ff */
[----:B------:R-:W1:Y:S02]  /*6740*/  LDSM.16.M88.4 R220, [R242] ;  /* 0x00000000f2dc783b */ /* 0x000e640000000200 */
[-C--:B------:R-:W-:Y:S06]  /*6750*/  HMMA.16816.F32.BF16 R20, R64, R32.reuse, RZ ;  /* 0x000000204014723c */ /* 0x080fec00000418ff */
[----:B------:R-:W4:Y:S06]  /*6760*/  LDL.64 R250, [R1+0x28] ;  /* 0x0000280001fa7983 */ /* 0x000f2c0000100a00 */
[----:B------:R-:W4:Y:S01]  /*6770*/  LDL R252, [R1+0x14] ;  /* 0x0000140001fc7983 */ /* 0x000f220000100800 */
[C---:B------:R-:W-:Y:S03]  /*6780*/  HMMA.16816.F32.BF16 R24, R60.reuse, R32, RZ ;  /* 0x000000203c18723c */ /* 0x040fe600000418ff */
[----:B------:R-:W4:Y:S05]  /*6790*/  LDL R249, [R1+0x10] ;  /* 0x0000100001f97983 */ /* 0x000f2a0000100800 */
[-C--:B------:R-:W-:Y:S08]  /*67a0*/  HMMA.16816.F32.BF16 R28, R60, R34.reuse, RZ ;  /* 0x000000223c1c723c */ /* 0x080ff000000418ff */
[C---:B------:R-:W-:Y:S08]  /*67b0*/  HMMA.16816.F32.BF16 R32, R64.reuse, R34, RZ ;  /* 0x000000224020723c */ /* 0x040ff000000418ff */
[-C--:B------:R-:W-:Y:S08]  /*67c0*/  HMMA.16816.F32.BF16 R36, R64, R48.reuse, RZ ;  /* 0x000000304024723c */ /* 0x080ff000000418ff */
[C---:B------:R-:W-:Y:S08]  /*67d0*/  HMMA.16816.F32.BF16 R40, R60.reuse, R48, RZ ;  /* 0x000000303c28723c */ /* 0x040ff000000418ff */
[-C--:B------:R-:W-:Y:S08]  /*67e0*/  HMMA.16816.F32.BF16 R44, R60, R50.reuse, RZ ;  /* 0x000000323c2c723c */ /* 0x080ff000000418ff */
[C---:B------:R-:W-:Y:S08]  /*67f0*/  HMMA.16816.F32.BF16 R48, R64.reuse, R50, RZ ;  /* 0x000000324030723c */ /* 0x040ff000000418ff */
[-C--:B------:R-:W-:Y:S08]  /*6800*/  HMMA.16816.F32.BF16 R52, R64, R204.reuse, RZ ;  /* 0x000000cc4034723c */ /* 0x080ff000000418ff */
[C---:B------:R-:W-:Y:S08]  /*6810*/  HMMA.16816.F32.BF16 R56, R60.reuse, R204, RZ ;  /* 0x000000cc3c38723c */ /* 0x040ff000000418ff */
[-C--:B------:R-:W-:Y:S08]  /*6820*/  HMMA.16816.F32.BF16 R60, R60, R206.reuse, RZ ;  /* 0x000000ce3c3c723c */ /* 0x080ff000000418ff */
[----:B------:R-:W-:Y:S01]  /*6830*/  HMMA.16816.F32.BF16 R64, R64, R206, RZ ;  /* 0x000000ce4040723c */ /* 0x000fe200000418ff */
[----:B------:R-:W2:Y:S07]  /*6840*/  LDSM.16.M88.4 R204, [R241] ;  /* 0x00000000f1cc783b */ /* 0x000eae0000000200 */
[-C--:B-1----:R-:W-:Y:S08]  /*6850*/  HMMA.16816.F32.BF16 R4, R208, R212.reuse, R4 ;  /* 0x000000d4d004723c */ /* 0x082ff00000041804 */
[C---:B------:R-:W-:Y:S08]  /*6860*/  HMMA.16816.F32.BF16 R8, R216.reuse, R212, R8 ;  /* 0x000000d4d808723c */ /* 0x040ff00000041808 */
[-C--:B------:R-:W-:Y:S08]  /*6870*/  HMMA.16816.F32.BF16 R12, R216, R214.reuse, R12 ;  /* 0x000000d6d80c723c */ /* 0x080ff0000004180c */
[C---:B------:R-:W-:Y:S01]  /*6880*/  HMMA.16816.F32.BF16 R16, R208.reuse, R214, R16 ;  /* 0x000000d6d010723c */ /* 0x040fe20000041810 */
[----:B------:R-:W1:Y:S07]  /*6890*/  LDSM.16.M88.4 R212, [R240] ;  /* 0x00000000f0d4783b */ /* 0x000e6e0000000200 */
[-C--:B------:R-:W-:Y:S08]  /*68a0*/  HMMA.16816.F32.BF16 R20, R208, R220.reuse, R20 ;  /* 0x000000dcd014723c */ /* 0x080ff00000041814 */
[C---:B------:R-:W-:Y:S08]  /*68b0*/  HMMA.16816.F32.BF16 R24, R216.reuse, R220, R24 ;  /* 0x000000dcd818723c */ /* 0x040ff00000041818 */
[-C--:B------:R-:W-:Y:S08]  /*68c0*/  HMMA.16816.F32.BF16 R28, R216, R222.reuse, R28 ;  /* 0x000000ded81c723c */ /* 0x080ff0000004181c */
[C---:B------:R-:W-:Y:S08]  /*68d0*/  HMMA.16816.F32.BF16 R32, R208.reuse, R222, R32 ;  /* 0x000000ded020723c */ /* 0x040ff00000041820 */
[-C--:B--2---:R-:W-:Y:S08]  /*68e0*/  HMMA.16816.F32.BF16 R36, R208, R204.reuse, R36 ;  /* 0x000000ccd024723c */ /* 0x084ff00000041824 */
[C---:B------:R-:W-:Y:S08]  /*68f0*/  HMMA.16816.F32.BF16 R40, R216.reuse, R204, R40 ;  /* 0x000000ccd828723c */ /* 0x040ff00000041828 */
[-C--:B------:R-:W-:Y:S04]  /*6900*/  HMMA.16816.F32.BF16 R44, R216, R206.reuse, R44 ;  /* 0x000000ced82c723c */ /* 0x080fe8000004182c */
[----:B------:R-:W-:Y:S04]  /*6910*/  IADD3 R2, P2, R170, UR20, RZ ;  /* 0x00000014aa027c10 */ /* 0x000fe8000ff5e0ff */
[C---:B------:R-:W-:Y:S04]  /*6920*/  HMMA.16816.F32.BF16 R48, R208.reuse, R206, R48 ;  /* 0x000000ced030723c */ /* 0x040fe80000041830 */
[C---:B------:R-:W-:Y:S02]  /*6930*/  LEA R170, P1, R2.reuse, c[0x0][0x1f8], 0x1 ;  /* 0x00007e0002aa7a11 */ /* 0x040fe400078208ff */
[----:B---3--:R-:W-:Y:S02]  /*6940*/  IADD3.X R169, R169, UR17, RZ, P2, !PT ;  /* 0x00000011a9a97c10 */ /* 0x008fe400097fe4ff */
[-C--:B-1----:R-:W-:Y:S04]  /*6950*/  HMMA.16816.F32.BF16 R52, R208, R212.reuse, R52 ;  /* 0x000000d4d034723c */ /* 0x082fe80000041834 */
[----:B------:R-:W-:Y:S02]  /*6960*/  LEA.HI.X R171, R2, c[0x0][0x1fc], R169, 0x1, P1 ;  /* 0x00007f0002ab7a11 */ /* 0x000fe400008f0ca9 */
[----:B------:R-:W-:Y:S01]  /*6970*/  IADD3 R2, P2, R172, UR20, RZ ;  /* 0x00000014ac027c10 */ /* 0x000fe2000ff5e0ff */
[----:B------:R-:W-:Y:S01]  /*6980*/  @UP1 USHF.L.U32 UR20, UR24, 0x6, URZ ;  /* 0x0000000618141899 */ /* 0x000fe2000800063f */
[C---:B------:R-:W-:Y:S01]  /*6990*/  HMMA.16816.F32.BF16 R56, R216.reuse, R212, R56 ;  /* 0x000000d4d838723c */ /* 0x040fe20000041838 */
[----:B------:R-:W-:Y:S01]  /*69a0*/  @!PT LDS RZ, [RZ] ;  /* 0x00000000fffff984 */ /* 0x000fe20000000800 */
[----:B------:R-:W-:Y:S01]  /*69b0*/  @!PT LDS RZ, [RZ] ;  /* 0x00000000fffff984 */ /* 0x000fe20000000800 */
[----:B------:R-:W-:Y:S01]  /*69c0*/  @!PT LDS RZ, [RZ] ;  /* 0x00000000fffff984 */ /* 0x000fe20000000800 */
[----:B------:R1:W-:Y:S03]  /*69d0*/  LDGSTS.E.BYPASS.LTC128B.128 [R243+0x100], [R170.64], !P3 ;  /* 0x00100000aaf37fae */ /* 0x0003e6000d901d52 */
[----:B------:R-:W-:Y:S02]  /*69e0*/  LEA R172, P1, R2, c[0x0][0x1f8], 0x1 ;  /* 0x00007e0002ac7a11 */ /* 0x000fe400078208ff */
[----:B------:R-:W-:Y:S01]  /*69f0*/  IADD3.X R169, R244, UR17, RZ, P2, !PT ;  /* 0x00000011f4a97c10 */ /* 0x000fe200097fe4ff */
[----:B------:R-:W-:Y:S01]  /*6a00*/  @UP1 USHF.R.S32.HI UR17, URZ, 0x1f, UR23 ;  /* 0x0000001f3f111899 */ /* 0x000fe20008011417 */
[-C--:B------:R-:W-:Y:S03]  /*6a10*/  HMMA.16816.F32.BF16 R60, R216, R214.reuse, R60 ;  /* 0x000000d6d83c723c */ /* 0x080fe6000004183c */
[----:B------:R-:W-:Y:S01]  /*6a20*/  @UP1 UIMAD UR17, UR17, UR4, URZ ;  /* 0x00000004111112a4 */ /* 0x000fe2000f8e023f */
[----:B------:R-:W-:Y:S03]  /*6a30*/  LEA.HI.X R173, R2, c[0x0][0x1fc], R169, 0x1, P1 ;  /* 0x00007f0002ad7a11 */ /* 0x000fe600008f0ca9 */
[----:B------:R-:W-:Y:S01]  /*6a40*/  @UP1 UIMAD UR17, UR23, UR5, UR17 ;  /* 0x00000005171112a4 */ /* 0x000fe2000f8e0211 */
[----:B------:R-:W-:Y:S01]  /*6a50*/  HMMA.16816.F32.BF16 R64, R208, R214, R64 ;  /* 0x000000d6d040723c */ /* 0x000fe20000041840 */
[----:B------:R2:W-:Y:S02]  /*6a60*/  LDGSTS.E.BYPASS.LTC128B.128 [R243+0x2100], [R172.64], !P0 ;  /* 0x02100000acf37fae */ /* 0x0005e4000c101d52 */
[----:B------:R-:W-:Y:S04]  /*6a70*/  @UP1 UIADD3 UR17, UR25, UR17, URZ ;  /* 0x0000001119111290 */ /* 0x000fe8000fffe03f */
[----:B------:R-:W-:Y:S01]  /*6a80*/  @UP1 USHF.L.U64.HI UR17, UR24, 0x6, UR17 ;  /* 0x0000000618111899 */ /* 0x000fe20008010211 */
[----:B-1----:R-:W-:Y:S04]  /*6a90*/  IADD3 R170, P1, R170, UR10, RZ ;  /* 0x0000000aaaaa7c10 */ /* 0x002fe8000ff3e0ff */
[----:B------:R-:W-:Y:S02]  /*6aa0*/  IADD3.X R171, R171, UR14, RZ, P1, !PT ;  /* 0x0000000eabab7c10 */ /* 0x000fe40008ffe4ff */
[C---:B------:R-:W-:Y:S03]  /*6ab0*/  IADD3 R206, P4, R170.reuse, UR16, RZ ;  /* 0x00000010aace7c10 */ /* 0x040fe6000ff9e0ff */
[----:B------:R1:W-:Y:S01]  /*6ac0*/  LDGSTS.E.BYPASS.LTC128B.128 [R243+0x900], [R170.64], !P3 ;  /* 0x00900000aaf37fae */ /* 0x0003e2000d901d52 */
[C---:B------:R-:W-:Y:S02]  /*6ad0*/  IADD3.X R207, R171.reuse, UR15, RZ, P4, !PT ;  /* 0x0000000fabcf7c10 */ /* 0x040fe4000a7fe4ff */
[----:B--2---:R-:W-:Y:S05]  /*6ae0*/  IADD3 R172, P1, R170, UR10, RZ ;  /* 0x0000000aaaac7c10 */ /* 0x004fea000ff3e0ff */
[----:B------:R1:W-:Y:S01]  /*6af0*/  LDGSTS.E.BYPASS.LTC128B.128 [R243+0x2900], [R170.64+0x80], !P0 ;  /* 0x02900080aaf37fae */ /* 0x0003e2000c101d52 */
[----:B------:R-:W-:Y:S02]  /*6b00*/  IADD3.X R173, R171, UR14, RZ, P1, !PT ;  /* 0x0000000eabad7c10 */ /* 0x000fe40008ffe4ff */
[C---:B------:R-:W-:Y:S05]  /*6b10*/  IADD3 R204, P2, R172.reuse, UR10, RZ ;  /* 0x0000000aaccc7c10 */ /* 0x040fea000ff5e0ff */
[----:B------:R2:W-:Y:S01]  /*6b20*/  LDGSTS.E.BYPASS.LTC128B.128 [R243+0x1100], [R172.64], !P3 ;  /* 0x01100000acf37fae */ /* 0x0005e2000d901d52 */
[C---:B------:R-:W-:Y:S07]  /*6b30*/  IADD3.X R205, R173.reuse, UR14, RZ, P2, !PT ;  /* 0x0000000eadcd7c10 */ /* 0x040fee00097fe4ff */
[----:B------:R3:W-:Y:S08]  /*6b40*/  LDGSTS.E.BYPASS.LTC128B.128 [R243+0x3100], [R206.64], !P0 ;  /* 0x03100000cef37fae */ /* 0x0007f0000c101d52 */
[----:B------:R3:W-:Y:S01]  /*6b50*/  LDGSTS.E.BYPASS.LTC128B.128 [R243+0x1900], [R204.64], !P3 ;  /* 0x01900000ccf37fae */ /* 0x0007e2000d901d52 */
[----:B-1----:R-:W-:Y:S04]  /*6b60*/  IADD3 R170, P1, R172, UR16, RZ ;  /* 0x00000010acaa7c10 */ /* 0x002fe8000ff3e0ff */
[----:B------:R-:W-:Y:S02]  /*6b70*/  IADD3.X R171, R173, UR15, RZ, P1, !PT ;  /* 0x0000000fadab7c10 */ /* 0x000fe40008ffe4ff */
[----:B------:R-:W-:Y:S03]  /*6b80*/  PLOP3.LUT P1, PT, PT, PT, UP1, 0x80, 0x0 ;  /* 0x000000000000781c */ /* 0x000fe60003f2f018 */
[----:B------:R1:W-:Y:S08]  /*6b90*/  LDGSTS.E.BYPASS.LTC128B.128 [R243+0x3900], [R170.64], !P0 ;  /* 0x03900000aaf37fae */ /* 0x0003f0000c101d52 */
[----:B------:R-:W-:Y:S08]  /*6ba0*/  LDSM.16.M88.4 R216, [R229+0x4100] ;  /* 0x00410000e5d8783b */ /* 0x000ff00000000200 */
[----:B---3--:R-:W3:Y:S08]  /*6bb0*/  LDSM.16.M88.4 R204, [R231+0x8100] ;  /* 0x00810000e7cc783b */ /* 0x008ef00000000200 */
[----:B------:R-:W1:Y:S08]  /*6bc0*/  LDSM.16.M88.4 R220, [R231+0xa100] ;  /* 0x00a10000e7dc783b */ /* 0x000e700000000200 */
[----:B------:R-:W2:Y:S08]  /*6bd0*/  LDSM.16.M88.4 R208, [R229+0x4900] ;  /* 0x00490000e5d0783b */ /* 0x000eb00000000200 */
[----:B------:R-:W0:Y:S08]  /*6be0*/  LDGDEPBAR ;  /* 0x00000000000079af */ /* 0x000e300000000000 */
[----:B------:R-:W2:Y:S01]  /*6bf0*/  LDSM.16.M88.4 R212, [R229+0x5100] ;  /* 0x00510000e5d4783b */ /* 0x000ea20000000200 */
[-C--:B---3--:R-:W-:Y:S08]  /*6c00*/  HMMA.16816.F32.BF16 R4, R204, R216.reuse, R4 ;  /* 0x000000d8cc04723c */ /* 0x088ff00000041804 */
[C---:B-1----:R-:W-:Y:S08]  /*6c10*/  HMMA.16816.F32.BF16 R8, R220.reuse, R216, R8 ;  /* 0x000000d8dc08723c */ /* 0x042ff00000041808 */
[-C--:B------:R-:W-:Y:S08]  /*6c20*/  HMMA.16816.F32.BF16 R12, R220, R218.reuse, R12 ;  /* 0x000000dadc0c723c */ /* 0x080ff0000004180c */
[C---:B------:R-:W-:Y:S01]  /*6c30*/  HMMA.16816.F32.BF16 R16, R204.reuse, R218, R16 ;  /* 0x000000dacc10723c */ /* 0x040fe20000041810 */
[----:B------:R-:W1:Y:S07]  /*6c40*/  LDSM.16.M88.4 R216, [R229+0x5900] ;  /* 0x00590000e5d8783b */ /* 0x000e6e0000000200 */
[-C--:B--2---:R-:W-:Y:S08]  /*6c50*/  HMMA.16816.F32.BF16 R20, R204, R208.reuse, R20 ;  /* 0x000000d0cc14723c */ /* 0x084ff00000041814 */
[C---:B------:R-:W-:Y:S08]  /*6c60*/  HMMA.16816.F32.BF16 R24, R220.reuse, R208, R24 ;  /* 0x000000d0dc18723c */ /* 0x040ff00000041818 */
[-C--:B------:R-:W-:Y:S08]  /*6c70*/  HMMA.16816.F32.BF16 R28, R220, R210.reuse, R28 ;  /* 0x000000d2dc1c723c */ /* 0x080ff0000004181c */
[C---:B------:R-:W-:Y:S01]  /*6c80*/  HMMA.16816.F32.BF16 R32, R204.reuse, R210, R32 ;  /* 0x000000d2cc20723c */ /* 0x040fe20000041820 */
[----:B------:R-:W-:Y:S07]  /*6c90*/  LDSM.16.M88.4 R208, [R233+0x8100] ;  /* 0x00810000e9d0783b */ /* 0x000fee0000000200 */
[-C--:B------:R-:W-:Y:S08]  /*6ca0*/  HMMA.16816.F32.BF16 R36, R204, R212.reuse, R36 ;  /* 0x000000d4cc24723c */ /* 0x080ff00000041824 */
[C---:B------:R-:W-:Y:S08]  /*6cb0*/  HMMA.16816.F32.BF16 R40, R220.reuse, R212, R40 ;  /* 0x000000d4dc28723c */ /* 0x040ff00000041828 */
[-C--:B------:R-:W-:Y:S08]  /*6cc0*/  HMMA.16816.F32.BF16 R44, R220, R214.reuse, R44 ;  /* 0x000000d6dc2c723c */ /* 0x080ff0000004182c */
[C---:B------:R-:W-:Y:S01]  /*6cd0*/  HMMA.16816.F32.BF16 R48, R204.reuse, R214, R48 ;  /* 0x000000d6cc30723c */ /* 0x040fe20000041830 */
[----:B------:R-:W2:Y:S07]  /*6ce0*/  LDSM.16.M88.4 R212, [R228] ;  /* 0x00000000e4d4783b */ /* 0x000eae0000000200 */
[-C--:B-1----:R-:W-:Y:S08]  /*6cf0*/  HMMA.16816.F32.BF16 R52, R204, R216.reuse, R52 ;  /* 0x000000d8cc34723c */ /* 0x082ff00000041834 */
[C---:B------:R-:W-:Y:S08]  /*6d00*/  HMMA.16816.F32.BF16 R56, R220.reuse, R216, R56 ;  /* 0x000000d8dc38723c */ /* 0x040ff00000041838 */
[-C--:B------:R-:W-:Y:S01]  /*6d10*/  HMMA.16816.F32.BF16 R60, R220, R218.reuse, R60 ;  /* 0x000000dadc3c723c */ /* 0x080fe2000004183c */
[----:B------:R-:W1:Y:S07]  /*6d20*/  LDSM.16.M88.4 R220, [R233+0xa100] ;  /* 0x00a10000e9dc783b */ /* 0x000e6e0000000200 */
[----:B------:R-:W-:Y:S01]  /*6d30*/  HMMA.16816.F32.BF16 R64, R204, R218, R64 ;  /* 0x000000dacc40723c */ /* 0x000fe20000041840 */
[----:B------:R-:W3:Y:S07]  /*6d40*/  LDSM.16.M88.4 R204, [R228+0x800] ;  /* 0x00080000e4cc783b */ /* 0x000eee0000000200 */
[-C--:B--2---:R-:W-:Y:S01]  /*6d50*/  HMMA.16816.F32.BF16 R4, R208, R212.reuse, R4 ;  /* 0x000000d4d004723c */ /* 0x084fe20000041804 */
[----:B------:R-:W-:Y:S07]  /*6d60*/  LDSM.16.M88.4 R216, [R228+0x1800] ;  /* 0x00180000e4d8783b */ /* 0x000fee0000000200 */
[C---:B-1----:R-:W-:Y:S08]  /*6d70*/  HMMA.16816.F32.BF16 R8, R220.reuse, R212, R8 ;  /* 0x000000d4dc08723c */ /* 0x042ff00000041808 */
[-C--:B------:R-:W-:Y:S08]  /*6d80*/  HMMA.16816.F32.BF16 R12, R220, R214.reuse, R12 ;  /* 0x000000d6dc0c723c */ /* 0x080ff0000004180c */
[C---:B------:R-:W-:Y:S01]  /*6d90*/  HMMA.16816.F32.BF16 R16, R208.reuse, R214, R16 ;  /* 0x000000d6d010723c */ /* 0x040fe20000041810 */
[----:B------:R-:W1:Y:S07]  /*6da0*/  LDSM.16.M88.4 R212, [R228+0x1000] ;  /* 0x00100000e4d4783b */ /* 0x000e6e0000000200 */
[-C--:B---3--:R-:W-:Y:S08]  /*6db0*/  HMMA.16816.F32.BF16 R20, R208, R204.reuse, R20 ;  /* 0x000000ccd014723c */ /* 0x088ff00000041814 */
[C---:B------:R-:W-:Y:S08]  /*6dc0*/  HMMA.16816.F32.BF16 R24, R220.reuse, R204, R24 ;  /* 0x000000ccdc18723c */ /* 0x040ff00000041818 */
[-C--:B------:R-:W-:Y:S08]  /*6dd0*/  HMMA.16816.F32.BF16 R28, R220, R206.reuse, R28 ;  /* 0x000000cedc1c723c */ /* 0x080ff0000004181c */
[C---:B------:R-:W-:Y:S01]  /*6de0*/  HMMA.16816.F32.BF16 R32, R208.reuse, R206, R32 ;  /* 0x000000ced020723c */ /* 0x040fe20000041820 */
[----:B------:R-:W-:Y:S07]  /*6df0*/  LDSM.16.M88.4 R204, [R230+0xc100] ;  /* 0x00c10000e6cc783b */ /* 0x000fee0000000200 */
[-C--:B-1----:R-:W-:Y:S08]  /*6e00*/  HMMA.16816.F32.BF16 R36, R208, R212.reuse, R36 ;  /* 0x000000d4d024723c */ /* 0x082ff00000041824 */
[C---:B------:R-:W-:Y:S08]  /*6e10*/  HMMA.16816.F32.BF16 R40, R220.reuse, R212, R40 ;  /* 0x000000d4dc28723c */ /* 0x040ff00000041828 */
[-C--:B------:R-:W-:Y:S08]  /*6e20*/  HMMA.16816.F32.BF16 R44, R220, R214.reuse, R44 ;  /* 0x000000d6dc2c723c */ /* 0x080ff0000004182c */
[C---:B------:R-:W-:Y:S01]  /*6e30*/  HMMA.16816.F32.BF16 R48, R208.reuse, R214, R48 ;  /* 0x000000d6d030723c */ /* 0x040fe20000041830 */
[----:B------:R-:W1:Y:S07]  /*6e40*/  LDSM.16.M88.4 R212, [R175+0x6100] ;  /* 0x00610000afd4783b */ /* 0x000e6e0000000200 */
[-C--:B------:R-:W-:Y:S08]  /*6e50*/  HMMA.16816.F32.BF16 R52, R208, R216.reuse, R52 ;  /* 0x000000d8d034723c */ /* 0x080ff00000041834 */
[C---:B------:R-:W-:Y:S08]  /*6e60*/  HMMA.16816.F32.BF16 R56, R220.reuse, R216, R56 ;  /* 0x000000d8dc38723c */ /* 0x040ff00000041838 */
[-C--:B------:R-:W-:Y:S01]  /*6e70*/  HMMA.16816.F32.BF16 R60, R220, R218.reuse, R60 ;  /* 0x000000dadc3c723c */ /* 0x080fe2000004183c */
[----:B------:R-:W2:Y:S07]  /*6e80*/  LDSM.16.M88.4 R220, [R230+0xe100] ;  /* 0x00e10000e6dc783b */ /* 0x000eae0000000200 */
[----:B------:R-:W-:Y:S01]  /*6e90*/  HMMA.16816.F32.BF16 R64, R208, R218, R64 ;  /* 0x000000dad040723c */ /* 0x000fe20000041840 */
[----:B------:R-:W3:Y:S07]  /*6ea0*/  LDSM.16.M88.4 R208, [R175+0x6900] ;  /* 0x00690000afd0783b */ /* 0x000eee0000000200 */
[-C--:B-1----:R-:W-:Y:S01]  /*6eb0*/  HMMA.16816.F32.BF16 R4, R204, R212.reuse, R4 ;  /* 0x000000d4cc04723c */ /* 0x082fe20000041804 */
[----:B------:R-:W-:Y:S07]  /*6ec0*/  LDSM.16.M88.4 R216, [R175+0x7900] ;  /* 0x00790000afd8783b */ /* 0x000fee0000000200 */
[C---:B--2---:R-:W-:Y:S08]  /*6ed0*/  HMMA.16816.F32.BF16 R8, R220.reuse, R212, R8 ;  /* 0x000000d4dc08723c */ /* 0x044ff00000041808 */
        /* <DEDUP_REMOVED lines=12> */
[----:B------:R-:W1:Y:S07]  /*6fa0*/  LDSM.16.M88.4 R212, [R239] ;  /* 0x00000000efd4783b */ /* 0x000e6e0000000200 */
[-C--:B------:R-:W-:Y:S08]  /*6fb0*/  HMMA.16816.F32.BF16 R52, R204, R216.reuse, R52 ;  /* 0x000000d8cc34723c */ /* 0x080ff00000041834 */
[C---:B------:R-:W-:Y:S08]  /*6fc0*/  HMMA.16816.F32.BF16 R56, R220.reuse, R216, R56 ;  /* 0x000000d8dc38723c */ /* 0x040ff00000041838 */
[-C--:B------:R-:W-:Y:S01]  /*6fd0*/  HMMA.16816.F32.BF16 R60, R220, R218.reuse, R60 ;  /* 0x000000dadc3c723c */ /* 0x080fe2000004183c */
[----:B------:R-:W2:Y:S07]  /*6fe0*/  LDSM.16.M88.4 R220, [R232+0xe100] ;  /* 0x00e10000e8dc783b */ /* 0x000eae0000000200 */
[----:B------:R-:W-:Y:S01]  /*6ff0*/  HMMA.16816.F32.BF16 R64, R204, R218, R64 ;  /* 0x000000dacc40723c */ /* 0x000fe20000041840 */
[----:B------:R-:W3:Y:S07]  /*7000*/  LDSM.16.M88.4 R204, [R238] ;  /* 0x00000000eecc783b */ /* 0x000eee0000000200 */
[-C--:B-1----:R-:W-:Y:S01]  /*7010*/  HMMA.16816.F32.BF16 R4, R208, R212.reuse, R4 ;  /* 0x000000d4d004723c */ /* 0x082fe20000041804 */
[----:B------:R-:W-:Y:S07]  /*7020*/  LDSM.16.M88.4 R216, [R236] ;  /* 0x00000000ecd8783b */ /* 0x000fee0000000200 */
[C---:B--2---:R-:W-:Y:S08]  /*7030*/  HMMA.16816.F32.BF16 R8, R220.reuse, R212, R8 ;  /* 0x000000d4dc08723c */ /* 0x044ff00000041808 */
[-C--:B------:R-:W-:Y:S08]  /*7040*/  HMMA.16816.F32.BF16 R12, R220, R214.reuse, R12 ;  /* 0x000000d6dc0c723c */ /* 0x080ff0000004180c */
[C---:B------:R-:W-:Y:S01]  /*7050*/  HMMA.16816.F32.BF16 R16, R208.reuse, R214, R16 ;  /* 0x000000d6d010723c */ /* 0x040fe20000041810 */
[----:B------:R-:W1:Y:S07]  /*7060*/  LDSM.16.M88.4 R212, [R237] ;  /* 0x00000000edd4783b */ /* 0x000e6e0000000200 */
        /* <DEDUP_REMOVED lines=39> */
[----:B------:R-:W1:Y:S07]  /*72e0*/  LDSM.16.M88.4 R216, [R228+0x3000] ;  /* 0x00300000e4d8783b */ /* 0x000e6e0000000200 */
[C---:B--2---:R-:W-:Y:S11]  /*72f0*/  HMMA.16816.F32.BF16 R8, R220.reuse, R212, R8 ;  /* 0x000000d4dc08723c */ /* 0x044ff60000041808 */
[----:B------:R-:W-:Y:S05]  /*7300*/  @!UPT UIADD3 URZ, URZ, URZ, URZ ;  /* 0x0000003f3f3ff290 */ /* 0x000fea000fffe03f */
[----:B------:R-:W-:Y:S02]  /*7310*/  FMNMX.FTZ R169, R6, R3, !PT ;  /* 0x0000000306a97209 */ /* 0x000fe40007810000 */
[----:B------:R-:W-:Y:S01]  /*7320*/  FMNMX.FTZ R2, R4, R0, !PT ;  /* 0x0000000004027209 */ /* 0x000fe20007810000 */
[-C--:B------:R-:W-:Y:S03]  /*7330*/  HMMA.16816.F32.BF16 R12, R220, R214.reuse, R12 ;  /* 0x000000d6dc0c723c */ /* 0x080fe6000004180c */
[----:B------:R-:W-:Y:S02]  /*7340*/  FMNMX.FTZ R169, R7, R169, !PT ;  /* 0x000000a907a97209 */ /* 0x000fe40007810000 */
[----:B------:R-:W-:Y:S03]  /*7350*/  FMNMX.FTZ R2, R5, R2, !PT ;  /* 0x0000000205027209 */ /* 0x000fe60007810000 */
[C---:B------:R-:W-:Y:S01]  /*7360*/  HMMA.16816.F32.BF16 R16, R208.reuse, R214, R16 ;  /* 0x000000d6d010723c */ /* 0x040fe20000041810 */
[----:B------:R-:W2:Y:S01]  /*7370*/  LDSM.16.M88.4 R212, [R228+0x3800] ;  /* 0x00380000e4d4783b */ /* 0x000ea20000000200 */
[----:B------:R-:W-:Y:S06]  /*7380*/  DEPBAR.LE SB0, 0x0 ;  /* 0x000080000000791a */ /* 0x000fec0000000000 */
[-C--:B---3--:R-:W-:Y:S01]  /*7390*/  HMMA.16816.F32.BF16 R20, R208, R204.reuse, R20 ;  /* 0x000000ccd014723c */ /* 0x088fe20000041814 */
[----:B------:R-:W-:Y:S04]  /*73a0*/  BAR.SYNC.DEFER_BLOCKING 0x0 ;  /* 0x0000000000007b1d */ /* 0x000fe80000010000 */
[----:B------:R-:W-:Y:S03]  /*73b0*/  FMNMX.FTZ R170, R8, R168, !PT ;  /* 0x000000a808aa7209 */ /* 0x000fe60007810000 */
[C---:B------:R-:W-:Y:S04]  /*73c0*/  HMMA.16816.F32.BF16 R24, R220.reuse, R204, R24 ;  /* 0x000000ccdc18723c */ /* 0x040fe80000041818 */
[----:B------:R-:W-:Y:S04]  /*73d0*/  FMNMX.FTZ R170, R9, R170, !PT ;  /* 0x000000aa09aa7209 */ /* 0x000fe80007810000 */
[-C--:B------:R-:W-:Y:S04]  /*73e0*/  HMMA.16816.F32.BF16 R28, R220, R206.reuse, R28 ;  /* 0x000000cedc1c723c */ /* 0x080fe8000004181c */
[----:B------:R-:W-:Y:S02]  /*73f0*/  FMNMX.FTZ R2, R16, R2, !PT ;  /* 0x0000000210027209 */ /* 0x000fe40007810000 */
[----:B------:R-:W-:Y:S02]  /*7400*/  FMNMX.FTZ R170, R12, R170, !PT ;  /* 0x000000aa0caa7209 */ /* 0x000fe40007810000 */
[C---:B------:R-:W-:Y:S01]  /*7410*/  HMMA.16816.F32.BF16 R32, R208.reuse, R206, R32 ;  /* 0x000000ced020723c */ /* 0x040fe20000041820 */
[----:B------:R-:W3:Y:S03]  /*7420*/  LDL.64 R206, [R1+0x38] ;  /* 0x0000380001ce7983 */ /* 0x000ee60000100a00 */
[----:B------:R-:W-:Y:S02]  /*7430*/  FMNMX.FTZ R171, R13, R170, !PT ;  /* 0x000000aa0dab7209 */ /* 0x000fe40007810000 */
[----:B------:R-:W-:Y:S02]  /*7440*/  FMNMX.FTZ R169, R18, R169, !PT ;  /* 0x000000a912a97209 */ /* 0x000fe40007810000 */
[-C--:B-1----:R-:W-:Y:S04]  /*7450*/  HMMA.16816.F32.BF16 R36, R208, R216.reuse, R36 ;  /* 0x000000d8d024723c */ /* 0x082fe80000041824 */
[----:B------:R-:W-:Y:S02]  /*7460*/  FMNMX.FTZ R2, R17, R2, !PT ;  /* 0x0000000211027209 */ /* 0x000fe40007810000 */
[----:B------:R-:W-:Y:S02]  /*7470*/  FMNMX.FTZ R169, R19, R169, !PT ;  /* 0x000000a913a97209 */ /* 0x000fe40007810000 */
[C---:B------:R-:W-:Y:S04]  /*7480*/  HMMA.16816.F32.BF16 R40, R220.reuse, R216, R40 ;  /* 0x000000d8dc28723c */ /* 0x040fe80000041828 */
[----:B------:R-:W-:Y:S02]  /*7490*/  FMNMX.FTZ R2, R20, R2, !PT ;  /* 0x0000000214027209 */ /* 0x000fe40007810000 */
[----:B------:R-:W-:Y:S02]  /*74a0*/  FMNMX.FTZ R169, R22, R169, !PT ;  /* 0x000000a916a97209 */ /* 0x000fe40007810000 */
[-C--:B------:R-:W-:Y:S04]  /*74b0*/  HMMA.16816.F32.BF16 R44, R220, R218.reuse, R44 ;  /* 0x000000dadc2c723c */ /* 0x080fe8000004182c */
[----:B------:R-:W-:Y:S02]  /*74c0*/  FMNMX.FTZ R2, R21, R2, !PT ;  /* 0x0000000215027209 */ /* 0x000fe40007810000 */
[----:B------:R-:W-:Y:S02]  /*74d0*/  FMNMX.FTZ R170, R23, R169, !PT ;  /* 0x000000a917aa7209 */ /* 0x000fe40007810000 */
[C---:B------:R-:W-:Y:S04]  /*74e0*/  HMMA.16816.F32.BF16 R48, R208.reuse, R218, R48 ;  /* 0x000000dad030723c */ /* 0x040fe80000041830 */
[----:B------:R-:W-:Y:S02]  /*74f0*/  FMNMX.FTZ R2, R32, R2, !PT ;  /* 0x0000000220027209 */ /* 0x000fe40007810000 */
[----:B------:R-:W-:Y:S02]  /*7500*/  FMNMX.FTZ R169, R24, R171, !PT ;  /* 0x000000ab18a97209 */ /* 0x000fe40007810000 */
[-C--:B--2---:R-:W-:Y:S04]  /*7510*/  HMMA.16816.F32.BF16 R52, R208, R212.reuse, R52 ;  /* 0x000000d4d034723c */ /* 0x084fe80000041834 */
        /* <DEDUP_REMOVED lines=22> */
[----:B------:R-:W-:Y:S01]  /*7680*/  FMNMX.FTZ R169, R28, R169, !PT ;  /* 0x000000a91ca97209 */ /* 0x000fe20007810000 */
[----:B------:R-:W1:Y:S01]  /*7690*/  SHFL.BFLY PT, R172, R173, 0x2, 0x1f ;  /* 0x0c401f00adac7f89 */ /* 0x000e6200000e0000 */
[----:B------:R-:W-:Y:S02]  /*76a0*/  FMNMX.FTZ R2, R67, R2, !PT ;  /* 0x0000000243027209 */ /* 0x000fe40007810000 */
[----:B------:R-:W-:Y:S02]  /*76b0*/  FMNMX.FTZ R169, R29, R169, !PT ;  /* 0x000000a91da97209 */ /* 0x000fe40007810000 */
[----:B------:R-:W-:Y:S02]  /*76c0*/  FMNMX.FTZ R170, R10, R174, !PT ;  /* 0x000000ae0aaa7209 */ /* 0x000fe40007810000 */
[----:B------:R-:W-:Y:S01]  /*76d0*/  FMNMX.FTZ R169, R40, R169, !PT ;  /* 0x000000a928a97209 */ /* 0x000fe20007810000 */
[----:B------:R-:W2:Y:S01]  /*76e0*/  SHFL.BFLY PT, R171, R2, 0x2, 0x1f ;  /* 0x0c401f0002ab7f89 */ /* 0x000ea200000e0000 */
        /* <DEDUP_REMOVED lines=8> */
[----:B-1----:R-:W-:Y:S02]  /*7770*/  FMNMX.FTZ R173, R173, R172, !PT ;  /* 0x000000acadad7209 */ /* 0x002fe40007810000 */
[----:B------:R-:W-:Y:S02]  /*7780*/  FMNMX.FTZ R169, R57, R169, !PT ;  /* 0x000000a939a97209 */ /* 0x000fe40007810000 */
[----:B------:R-:W-:Y:S01]  /*7790*/  FMNMX.FTZ R170, R27, R170, !PT ;  /* 0x000000aa1baa7209 */ /* 0x000fe20007810000 */
[----:B------:R-:W1:Y:S01]  /*77a0*/  SHFL.BFLY PT, R204, R173, 0x1, 0x1f ;  /* 0x0c201f00adcc7f89 */ /* 0x000e6200000e0000 */
[----:B------:R-:W-:Y:S02]  /*77b0*/  FMNMX.FTZ R169, R60, R169, !PT ;  /* 0x000000a93ca97209 */ /* 0x000fe40007810000 */
[----:B--2---:R-:W-:Y:S02]  /*77c0*/  FMNMX.FTZ R2, R2, R171, !PT ;  /* 0x000000ab02027209 */ /* 0x004fe40007810000 */
[----:B------:R-:W-:Y:S02]  /*77d0*/  FMNMX.FTZ R169, R61, R169, !PT ;  /* 0x000000a93da97209 */ /* 0x000fe40007810000 */
[----:B------:R-:W-:Y:S01]  /*77e0*/  FMNMX.FTZ R170, R30, R170, !PT ;  /* 0x000000aa1eaa7209 */ /* 0x000fe20007810000 */
[----:B------:R-:W2:Y:S03]  /*77f0*/  SHFL.BFLY PT, R172, R2, 0x1, 0x1f ;  /* 0x0c201f0002ac7f89 */ /* 0x000ea600000e0000 */
[----:B------:R-:W-:Y:S04]  /*7800*/  FMNMX.FTZ R170, R31, R170, !PT ;  /* 0x000000aa1faa7209 */ /* 0x000fe80007810000 */
[----:B------:R-:W-:Y:S01]  /*7810*/  FMNMX.FTZ R170, R42, R170, !PT ;  /* 0x000000aa2aaa7209 */ /* 0x000fe20007810000 */
[----:B------:R-:W4:Y:S03]  /*7820*/  SHFL.BFLY PT, R205, R169, 0x2, 0x1f ;  /* 0x0c401f00a9cd7f89 */ /* 0x000f2600000e0000 */
[----:B------:R-:W-:Y:S04]  /*7830*/  FMNMX.FTZ R170, R43, R170, !PT ;  /* 0x000000aa2baa7209 */ /* 0x000fe80007810000 */
[----:B------:R-:W-:Y:S02]  /*7840*/  FMNMX.FTZ R170, R46, R170, !PT ;  /* 0x000000aa2eaa7209 */ /* 0x000fe40007810000 */
[----:B-1----:R-:W-:Y:S02]  /*7850*/  FMNMX.FTZ R173, R173, R204, !PT ;  /* 0x000000ccadad7209 */ /* 0x002fe40007810000 */
[----:B------:R-:W-:Y:S03]  /*7860*/  FMNMX.FTZ R170, R47, R170, !PT ;  /* 0x000000aa2faa7209 */ /* 0x000fe60007810000 */
[C---:B------:R-:W-:Y:S01]  /*7870*/  FADD.FTZ R0, -R173.reuse, R0 ;  /* 0x00000000ad007221 */ /* 0x040fe20000010100 */
[----:B--2---:R-:W-:Y:S01]  /*7880*/  FMNMX.FTZ R172, R2, R172, !PT ;  /* 0x000000ac02ac7209 */ /* 0x004fe20007810000 */
[----:B------:R-:W-:Y:S01]  /*7890*/  FMUL.FTZ R210, R173, c[0x0][0x2d0] ;  /* 0x0000b400add27a20 */ /* 0x000fe20000410000 */
[----:B------:R-:W-:Y:S01]  /*78a0*/  FMNMX.FTZ R2, R58, R170, !PT ;  /* 0x000000aa3a027209 */ /* 0x000fe20007810000 */
[----:B------:R-:W-:Y:S02]  /*78b0*/  FMUL.FTZ R0, R0, c[0x0][0x2d0] ;  /* 0x0000b40000007a20 */ /* 0x000fe40000410000 */
[----:B------:R-:W-:Y:S02]  /*78c0*/  FMUL.FTZ R209, R172, c[0x0][0x2d0] ;  /* 0x0000b400acd17a20 */ /* 0x000fe40000410000 */
[----:B------:R1:W2:Y:S01]  /*78d0*/  MUFU.EX2 R170, R0 ;  /* 0x0000000000aa7308 */ /* 0x0002a20000000800 */
[----:B----4-:R-:W-:Y:S01]  /*78e0*/  FMNMX.FTZ R169, R169, R205, !PT ;  /* 0x000000cda9a97209 */ /* 0x010fe20007810000 */
[--C-:B------:R-:W-:Y:S02]  /*78f0*/  FFMA.FTZ R6, R6, c[0x0][0x2d0], -R209.reuse ;  /* 0x0000b40006067a23 */ /* 0x100fe400000108d1 */
[--C-:B------:R-:W-:Y:S02]  /*7900*/  FFMA.FTZ R5, R5, c[0x0][0x2d0], -R210.reuse ;  /* 0x0000b40005057a23 */ /* 0x100fe400000108d2 */
[----:B------:R-:W4:Y:S01]  /*7910*/  SHFL.BFLY PT, R171, R169, 0x1, 0x1f ;  /* 0x0c201f00a9ab7f89 */ /* 0x000f2200000e0000 */
        /* <DEDUP_REMOVED lines=8> */
[----:B------:R-:W-:Y:S01]  /*79a0*/  MUFU.EX2 R246, R5 ;  /* 0x0000000500f67308 */ /* 0x000fe20000000800 */
[----:B------:R-:W-:Y:S02]  /*79b0*/  FFMA.FTZ R21, R21, c[0x0][0x2d0], -R210 ;  /* 0x0000b40015157a23 */ /* 0x000fe400000108d2 */
[----:B------:R-:W-:Y:S01]  /*79c0*/  FFMA.FTZ R22, R22, c[0x0][0x2d0], -R209 ;  /* 0x0000b40016167a23 */ /* 0x000fe200000108d1 */
[----:B-1----:R-:W-:Y:S01]  /*79d0*/  FMNMX.FTZ R0, R59, R2, !PT ;  /* 0x000000023b007209 */ /* 0x002fe20007810000 */
[----:B------:R-:W-:Y:S02]  /*79e0*/  FADD.FTZ R2, -R172, R3 ;  /* 0x00000003ac027221 */ /* 0x000fe40000010100 */
[----:B--2---:R-:W-:Y:S01]  /*79f0*/  FMUL.FTZ R68, R170, R68 ;  /* 0x00000044aa447220 */ /* 0x004fe20000410000 */
[----:B------:R-:W-:Y:S01]  /*7a00*/  FMNMX.FTZ R0, R62, R0, !PT ;  /* 0x000000003e007209 */ /* 0x000fe20007810000 */
[----:B------:R-:W-:Y:S01]  /*7a10*/  FMUL.FTZ R2, R2, c[0x0][0x2d0] ;  /* 0x0000b40002027a20 */ /* 0x000fe20000410000 */
[----:B----4-:R-:W-:Y:S01]  /*7a20*/  FMNMX.FTZ R171, R169, R171, !PT ;  /* 0x000000aba9ab7209 */ /* 0x010fe20007810000 */
[----:B------:R-:W-:Y:S01]  /*7a30*/  MUFU.EX2 R247, R7 ;  /* 0x0000000700f77308 */ /* 0x000fe20000000800 */
[----:B------:R-:W-:Y:S01]  /*7a40*/  FMNMX.FTZ R0, R63, R0, !PT ;  /* 0x000000003f007209 */ /* 0x000fe20007810000 */
[C---:B------:R-:W-:Y:S02]  /*7a50*/  FMUL.FTZ R69, R170.reuse, R69 ;  /* 0x00000045aa457220 */ /* 0x040fe40000410000 */
[----:B------:R-:W-:Y:S02]  /*7a60*/  FMUL.FTZ R208, R171, c[0x0][0x2d0] ;  /* 0x0000b400abd07a20 */ /* 0x000fe40000410000 */
[----:B------:R-:W1:Y:S01]  /*7a70*/  SHFL.BFLY PT, R3, R0, 0x2, 0x1f ;  /* 0x0c401f0000037f89 */ /* 0x000e6200000e0000 */
[----:B------:R-:W-:Y:S02]  /*7a80*/  FMUL.FTZ R80, R170, R80 ;  /* 0x00000050aa507220 */ /* 0x000fe40000410000 */
[--C-:B------:R-:W-:Y:S01]  /*7a90*/  FFMA.FTZ R12, R12, c[0x0][0x2d0], -R208.reuse ;  /* 0x0000b4000c0c7a23 */ /* 0x100fe200000108d0 */
[----:B------:R2:W4:Y:S01]  /*7aa0*/  MUFU.EX2 R169, R2 ;  /* 0x0000000200a97308 */ /* 0x0005220000000800 */
[--C-:B------:R-:W-:Y:S02]  /*7ab0*/  FFMA.FTZ R8, R8, c[0x0][0x2d0], -R208.reuse ;  /* 0x0000b40008087a23 */ /* 0x100fe400000108d0 */
[----:B------:R-:W-:Y:S02]  /*7ac0*/  FFMA.FTZ R9, R9, c[0x0][0x2d0], -R208 ;  /* 0x0000b40009097a23 */ /* 0x000fe400000108d0 */
[C---:B------:R-:W-:Y:S02]  /*7ad0*/  FMUL.FTZ R81, R170.reuse, R81 ;  /* 0x00000051aa517220 */ /* 0x040fe40000410000 */
[C---:B------:R-:W-:Y:S02]  /*7ae0*/  FMUL.FTZ R84, R170.reuse, R84 ;  /* 0x00000054aa547220 */ /* 0x040fe40000410000 */
[C---:B------:R-:W-:Y:S01]  /*7af0*/  FMUL.FTZ R85, R170.reuse, R85 ;  /* 0x00000055aa557220 */ /* 0x040fe20000410000 */
[----:B------:R4:W-:Y:S01]  /*7b00*/  MUFU.EX2 R214, R4 ;  /* 0x0000000400d67308 */ /* 0x0009e20000000800 */
[C---:B------:R-:W-:Y:S02]  /*7b10*/  FMUL.FTZ R96, R170.reuse, R96 ;  /* 0x00000060aa607220 */ /* 0x040fe40000410000 */
[C---:B------:R-:W-:Y:S02]  /*7b20*/  FMUL.FTZ R97, R170.reuse, R97 ;  /* 0x00000061aa617220 */ /* 0x040fe40000410000 */
[C---:B------:R-:W-:Y:S02]  /*7b30*/  FMUL.FTZ R100, R170.reuse, R100 ;  /* 0x00000064aa647220 */ /* 0x040fe40000410000 */
[C---:B------:R-:W-:Y:S02]  /*7b40*/  FMUL.FTZ R101, R170.reuse, R101 ;  /* 0x00000065aa657220 */ /* 0x040fe40000410000 */
[----:B------:R-:W-:Y:S01]  /*7b50*/  FMUL.FTZ R112, R170, R112 ;  /* 0x00000070aa707220 */ /* 0x000fe20000410000 */
[----:B------:R4:W-:Y:S01]  /*7b60*/  MUFU.EX2 R215, R16 ;  /* 0x0000001000d77308 */ /* 0x0009e20000000800 */
[----:B-1----:R-:W-:Y:S01]  /*7b70*/  FMNMX.FTZ R0, R0, R3, !PT ;  /* 0x0000000300007209 */ /* 0x002fe20007810000 */
[----:B------:R-:W-:Y:S02]  /*7b80*/  FMUL.FTZ R113, R170, R113 ;  /* 0x00000071aa717220 */ /* 0x000fe40000410000 */
[----:B--2---:R-:W-:Y:S02]  /*7b90*/  FADD.FTZ R2, -R171, R168 ;  /* 0x000000a8ab027221 */ /* 0x004fe40000010100 */
[C---:B----4-:R-:W-:Y:S02]  /*7ba0*/  FMUL.FTZ R70, R169.reuse, R70 ;  /* 0x00000046a9467220 */ /* 0x050fe40000410000 */
[----:B------:R-:W-:Y:S02]  /*7bb0*/  FMUL.FTZ R2, R2, c[0x0][0x2d0] ;  /* 0x0000b40002027a20 */ /* 0x000fe40000410000 */
[----:B------:R1:W-:Y:S01]  /*7bc0*/  MUFU.EX2 R245, R17 ;  /* 0x0000001100f57308 */ /* 0x0003e20000000800 */
[C---:B------:R-:W-:Y:S02]  /*7bd0*/  FMUL.FTZ R71, R169.reuse, R71 ;  /* 0x00000047a9477220 */ /* 0x040fe40000410000 */
[C---:B------:R-:W-:Y:S01]  /*7be0*/  FMUL.FTZ R82, R169.reuse, R82 ;  /* 0x00000052a9527220 */ /* 0x040fe20000410000 */
[----:B------:R-:W-:Y:S01]  /*7bf0*/  @P1 IADD3 R4, P4, R252, UR20, RZ ;  /* 0x00000014fc041c10 */ /* 0x000fe2000ff9e0ff */
[C---:B------:R-:W-:Y:S02]  /*7c00*/  FMUL.FTZ R83, R169.reuse, R83 ;  /* 0x00000053a9537220 */ /* 0x040fe40000410000 */
[C---:B------:R-:W-:Y:S02]  /*7c10*/  FMUL.FTZ R86, R169.reuse, R86 ;  /* 0x00000056a9567220 */ /* 0x040fe40000410000 */
[C---:B------:R-:W-:Y:S01]  /*7c20*/  FMUL.FTZ R87, R169.reuse, R87 ;  /* 0x00000057a9577220 */ /* 0x040fe20000410000 */
[----:B------:R2:W4:Y:S01]  /*7c30*/  MUFU.EX2 R168, R2 ;  /* 0x0000000200a87308 */ /* 0x0005220000000800 */
[C---:B------:R-:W-:Y:S02]  /*7c40*/  FMUL.FTZ R98, R169.reuse, R98 ;  /* 0x00000062a9627220 */ /* 0x040fe40000410000 */
[C---:B------:R-:W-:Y:S01]  /*7c50*/  FMUL.FTZ R99, R169.reuse, R99 ;  /* 0x00000063a9637220 */ /* 0x040fe20000410000 */
[----:B------:R-:W-:Y:S01]  /*7c60*/  @P1 LEA R16, P2, R4, c[0x0][0x1c8], 0x1 ;  /* 0x0000720004101a11 */ /* 0x000fe200078408ff */
[C---:B------:R-:W-:Y:S02]  /*7c70*/  FMUL.FTZ R102, R169.reuse, R102 ;  /* 0x00000066a9667220 */ /* 0x040fe40000410000 */
[C---:B------:R-:W-:Y:S02]  /*7c80*/  FMUL.FTZ R103, R169.reuse, R103 ;  /* 0x00000067a9677220 */ /* 0x040fe40000410000 */
[C---:B------:R-:W-:Y:S01]  /*7c90*/  FMUL.FTZ R114, R169.reuse, R114 ;  /* 0x00000072a9727220 */ /* 0x040fe20000410000 */
[----:B------:R-:W-:Y:S01]  /*7ca0*/  MUFU.EX2 R219, R12 ;  /* 0x0000000c00db7308 */ /* 0x000fe20000000800 */
[----:B------:R-:W-:Y:S02]  /*7cb0*/  FMUL.FTZ R115, R169, R115 ;  /* 0x00000073a9737220 */ /* 0x000fe40000410000 */
[C---:B------:R-:W-:Y:S01]  /*7cc0*/  FMUL.FTZ R116, R170.reuse, R116 ;  /* 0x00000074aa747220 */ /* 0x040fe20000410000 */
[----:B-1----:R-:W-:Y:S01]  /*7cd0*/  @P1 IADD3.X R17, R249, UR17, RZ, P4, !PT ;  /* 0x00000011f9111c10 */ /* 0x002fe2000a7fe4ff */
[----:B------:R-:W-:Y:S02]  /*7ce0*/  FMUL.FTZ R117, R170, R117 ;  /* 0x00000075aa757220 */ /* 0x000fe40000410000 */
[C---:B------:R-:W-:Y:S01]  /*7cf0*/  FMUL.FTZ R118, R169.reuse, R118 ;  /* 0x00000076a9767220 */ /* 0x040fe20000410000 */
[----:B------:R-:W-:Y:S01]  /*7d00*/  @P1 LEA.HI.X R17, R4, c[0x0][0x1cc], R17, 0x1, P2 ;  /* 0x0000730004111a11 */ /* 0x000fe200010f0c11 */
[----:B------:R-:W-:Y:S01]  /*7d10*/  FMUL.FTZ R119, R169, R119 ;  /* 0x00000077a9777220 */ /* 0x000fe20000410000 */
[----:B------:R-:W-:Y:S01]  /*7d20*/  MUFU.EX2 R212, R8 ;  /* 0x0000000800d47308 */ /* 0x000fe20000000800 */
[C---:B------:R-:W-:Y:S02]  /*7d30*/  FMUL.FTZ R128, R170.reuse, R128 ;  /* 0x00000080aa807220 */ /* 0x040fe40000410000 */
[----:B------:R-:W-:Y:S01]  /*7d40*/  FMUL.FTZ R129, R170, R129 ;  /* 0x00000081aa817220 */ /* 0x000fe20000410000 */
[----:B--2---:R-:W1:Y:S01]  /*7d50*/  SHFL.BFLY PT, R2, R0, 0x1, 0x1f ;  /* 0x0c201f0000027f89 */ /* 0x004e6200000e0000 */
[C---:B----4-:R-:W-:Y:S02]  /*7d60*/  FMUL.FTZ R72, R168.reuse, R72 ;  /* 0x00000048a8487220 */ /* 0x050fe40000410000 */
[C---:B------:R-:W-:Y:S02]  /*7d70*/  FMUL.FTZ R73, R168.reuse, R73 ;  /* 0x00000049a8497220 */ /* 0x040fe40000410000 */
[C---:B------:R-:W-:Y:S01]  /*7d80*/  FMUL.FTZ R76, R168.reuse, R76 ;  /* 0x0000004ca84c7220 */ /* 0x040fe20000410000 */
[----:B------:R-:W2:Y:S01]  /*7d90*/  MUFU.EX2 R220, R9 ;  /* 0x0000000900dc7308 */ /* 0x000ea20000000800 */
[C---:B------:R-:W-:Y:S02]  /*7da0*/  FMUL.FTZ R77, R168.reuse, R77 ;  /* 0x0000004da84d7220 */ /* 0x040fe40000410000 */
[C---:B------:R-:W-:Y:S02]  /*7db0*/  FMUL.FTZ R88, R168.reuse, R88 ;  /* 0x00000058a8587220 */ /* 0x040fe40000410000 */
[C---:B------:R-:W-:Y:S02]  /*7dc0*/  FMUL.FTZ R89, R168.reuse, R89 ;  /* 0x00000059a8597220 */ /* 0x040fe40000410000 */
[C---:B------:R-:W-:Y:S02]  /*7dd0*/  FMUL.FTZ R92, R168.reuse, R92 ;  /* 0x0000005ca85c7220 */ /* 0x040fe40000410000 */
[C---:B------:R-:W-:Y:S01]  /*7de0*/  FMUL.FTZ R93, R168.reuse, R93 ;  /* 0x0000005da85d7220 */ /* 0x040fe20000410000 */
[----:B------:R4:W-:Y:S01]  /*7df0*/  MUFU.EX2 R248, R18 ;  /* 0x0000001200f87308 */ /* 0x0009e20000000800 */
[C---:B------:R-:W-:Y:S02]  /*7e00*/  FMUL.FTZ R104, R168.reuse, R104 ;  /* 0x00000068a8687220 */ /* 0x040fe40000410000 */
[C---:B------:R-:W-:Y:S02]  /*7e10*/  FMUL.FTZ R105, R168.reuse, R105 ;  /* 0x00000069a8697220 */ /* 0x040fe40000410000 */
[C---:B------:R-:W-:Y:S02]  /*7e20*/  FMUL.FTZ R108, R168.reuse, R108 ;  /* 0x0000006ca86c7220 */ /* 0x040fe40000410000 */
[----:B------:R-:W-:Y:S01]  /*7e30*/  FMUL.FTZ R109, R168, R109 ;  /* 0x0000006da86d7220 */ /* 0x000fe20000410000 */
[----:B-1----:R-:W-:Y:S01]  /*7e40*/  FMNMX.FTZ R2, R0, R2, !PT ;  /* 0x0000000200027209 */ /* 0x002fe20007810000 */
[C---:B------:R-:W-:Y:S01]  /*7e50*/  FMUL.FTZ R120, R168.reuse, R120 ;  /* 0x00000078a8787220 */ /* 0x040fe20000410000 */
[----:B------:R1:W-:Y:S01]  /*7e60*/  MUFU.EX2 R244, R19 ;  /* 0x0000001300f47308 */ /* 0x0003e20000000800 */
[----:B------:R-:W-:Y:S02]  /*7e70*/  FMUL.FTZ R121, R168, R121 ;  /* 0x00000079a8797220 */ /* 0x000fe40000410000 */
[----:B------:R-:W-:Y:S01]  /*7e80*/  FADD.FTZ R0, -R2, R174 ;  /* 0x000000ae02007221 */ /* 0x000fe20000010100 */
[----:B---3--:R-:W-:Y:S01]  /*7e90*/  @P1 IADD3 R3, P6, R206, UR20, RZ ;  /* 0x00000014ce031c10 */ /* 0x008fe2000ffde0ff */
[----:B------:R-:W-:Y:S01]  /*7ea0*/  @UP1 UIADD3 UR20, UP0, UR12, 0x80, URZ ;  /* 0x000000800c141890 */ /* 0x000fe2000ff1e03f */
[----:B------:R-:W-:Y:S02]  /*7eb0*/  FMUL.FTZ R124, R168, R124 ;  /* 0x0000007ca87c7220 */ /* 0x000fe40000410000 */
[----:B------:R-:W-:Y:S01]  /*7ec0*/  @P1 LEA R6, P5, R3, c[0x0][0x1c8], 0x1 ;  /* 0x0000720003061a11 */ /* 0x000fe200078a08ff */
[----:B------:R-:W-:Y:S01]  /*7ed0*/  FMUL.FTZ R0, R0, c[0x0][0x2d0] ;  /* 0x0000b40000007a20 */ /* 0x000fe20000410000 */
[----:B------:R-:W-:Y:S01]  /*7ee0*/  @P1 IADD3.X R5, R251, UR17, RZ, P6, !PT ;  /* 0x00000011fb051c10 */ /* 0x000fe2000b7fe4ff */
[----:B------:R-:W-:Y:S01]  /*7ef0*/  @UP1 UIADD3.X UR17, URZ, UR9, URZ, UP0, !UPT ;  /* 0x000000093f111290 */ /* 0x000fe200087fe43f */
[----:B------:R-:W-:Y:S01]  /*7f00*/  @P1 IADD3 R4, P4, R6, UR21, RZ ;  /* 0x0000001506041c10 */ /* 0x000fe2000ff9e0ff */
[----:B------:R-:W-:Y:S01]  /*7f10*/  FMUL.FTZ R125, R168, R125 ;  /* 0x0000007da87d7220 */ /* 0x000fe20000410000 */
[----:B------:R-:W-:Y:S01]  /*7f20*/  @P1 LEA.HI.X R7, R3, c[0x0][0x1cc], R5, 0x1, P5 ;  /* 0x0000730003071a11 */ /* 0x000fe200028f0c05 */
[----:B------:R-:W-:Y:S01]  /*7f30*/  FFMA.FTZ R3, R13, c[0x0][0x2d0], -R208 ;  /* 0x0000b4000d037a23 */ /* 0x000fe200000108d0 */
[----:B------:R-:W3:Y:S01]  /*7f40*/  MUFU.EX2 R0, R0 ;  /* 0x0000000000007308 */ /* 0x000ee20000000800 */
[----:B----4-:R-:W-:Y:S01]  /*7f50*/  FMUL.FTZ R18, R169, R190 ;  /* 0x000000bea9127220 */ /* 0x010fe20000410000 */
[----:B------:R-:W-:Y:S01]  /*7f60*/  @P1 IADD3.X R5, R7, UR22, RZ, P4, !PT ;  /* 0x0000001607051c10 */ /* 0x000fe2000a7fe4ff */
[----:B------:R4:W-:Y:S01]  /*7f70*/  @P1 LDGSTS.E.BYPASS.LTC128B.128 [R243+0x4100], [R6.64], !P3 ;  /* 0x0410000006f31fae */ /* 0x0009e2000d901d52 */
[C---:B------:R-:W-:Y:S01]  /*7f80*/  FMUL.FTZ R130, R169.reuse, R130 ;  /* 0x00000082a9827220 */ /* 0x040fe20000410000 */
[----:B--2---:R-:W-:Y:S01]  /*7f90*/  MOV R190, R220 ;  /* 0x000000dc00be7202 */ /* 0x004fe20000000f00 */
[C---:B------:R-:W-:Y:S02]  /*7fa0*/  FMUL.FTZ R131, R169.reuse, R131 ;  /* 0x00000083a9837220 */ /* 0x040fe40000410000 */
[C---:B-1----:R-:W-:Y:S01]  /*7fb0*/  FMUL.FTZ R19, R169.reuse, R191 ;  /* 0x000000bfa9137220 */ /* 0x042fe20000410000 */
[----:B------:R-:W-:Y:S01]  /*7fc0*/  MOV R191, R219 ;  /* 0x000000db00bf7202 */ /* 0x000fe20000000f00 */
[----:B------:R1:W-:Y:S01]  /*7fd0*/  MUFU.EX2 R174, R3 ;  /* 0x0000000300ae7308 */ /* 0x0003e20000000800 */
[----:B------:R2:W-:Y:S01]  /*7fe0*/  @P1 LDGSTS.E.BYPASS.LTC128B.128 [R243+0x6100], [R16.64], !P0 ;  /* 0x0610000010f31fae */ /* 0x0005e2000c101d52 */
[C---:B------:R-:W-:Y:S02]  /*7ff0*/  FMUL.FTZ R132, R170.reuse, R132 ;  /* 0x00000084aa847220 */ /* 0x040fe40000410000 */
[----:B------:R-:W-:Y:S02]  /*8000*/  FMUL.FTZ R133, R170, R133 ;  /* 0x00000085aa857220 */ /* 0x000fe40000410000 */
[C---:B------:R-:W-:Y:S02]  /*8010*/  FMUL.FTZ R134, R169.reuse, R134 ;  /* 0x00000086a9867220 */ /* 0x040fe40000410000 */
[----:B------:R-:W-:Y:S01]  /*8020*/  FMUL.FTZ R135, R169, R135 ;  /* 0x00000087a9877220 */ /* 0x000fe20000410000 */
[----:B------:R2:W-:Y:S01]  /*8030*/  @P1 LDGSTS.E.BYPASS.LTC128B.128 [R243+0x4900], [R4.64], !P3 ;  /* 0x0490000004f31fae */ /* 0x0005e2000d901d52 */
[C---:B------:R-:W-:Y:S01]  /*8040*/  FMUL.FTZ R136, R168.reuse, R136 ;  /* 0x00000088a8887220 */ /* 0x040fe20000410000 */
[----:B------:R-:W-:Y:S01]  /*8050*/  MUFU.EX2 R251, R20 ;  /* 0x0000001400fb7308 */ /* 0x000fe20000000800 */
[----:B------:R-:W-:Y:S02]  /*8060*/  FMUL.FTZ R137, R168, R137 ;  /* 0x00000089a8897220 */ /* 0x000fe40000410000 */
[C---:B---3--:R-:W-:Y:S02]  /*8070*/  FMUL.FTZ R74, R0.reuse, R74 ;  /* 0x0000004a004a7220 */ /* 0x048fe40000410000 */
[C---:B------:R-:W-:Y:S01]  /*8080*/  FMUL.FTZ R75, R0.reuse, R75 ;  /* 0x0000004b004b7220 */ /* 0x040fe20000410000 */
[----:B------:R3:W-:Y:S01]  /*8090*/  @P1 LDGSTS.E.BYPASS.LTC128B.128 [R243+0x6900], [R4.64+0x80], !P0 ;  /* 0x0690008004f31fae */ /* 0x0007e2000c101d52 */
[----:B------:R-:W-:Y:S01]  /*80a0*/  FMUL.FTZ R78, R0, R78 ;  /* 0x0000004e004e7220 */ /* 0x000fe20000410000 */
[----:B----4-:R-:W-:Y:S01]  /*80b0*/  @P1 IADD3 R6, P2, R4, UR21, RZ ;  /* 0x0000001504061c10 */ /* 0x010fe2000ff5e0ff */
[C---:B------:R-:W-:Y:S01]  /*80c0*/  FMUL.FTZ R79, R0.reuse, R79 ;  /* 0x0000004f004f7220 */ /* 0x040fe20000410000 */
[----:B------:R-:W-:Y:S01]  /*80d0*/  MUFU.EX2 R250, R22 ;  /* 0x0000001600fa7308 */ /* 0x000fe20000000800 */
[----:B------:R-:W-:Y:S01]  /*80e0*/  FMUL.FTZ R90, R0, R90 ;  /* 0x0000005a005a7220 */ /* 0x000fe20000410000 */
[C---:B------:R-:W-:Y:S01]  /*80f0*/  @P1 IADD3.X R7, R5.reuse, UR22, RZ, P2, !PT ;  /* 0x0000001605071c10 */ /* 0x040fe200097fe4ff */
[----:B-1----:R-:W-:Y:S01]  /*8100*/  FMUL.FTZ R3, R2, c[0x0][0x2d0] ;  /* 0x0000b40002037a20 */ /* 0x002fe20000410000 */
[----:B------:R-:W-:Y:S01]  /*8110*/  @P1 IADD3 R12, P2, R4, UR20, RZ ;  /* 0x00000014040c1c10 */ /* 0x000fe2000ff5e0ff */
[----:B------:R-:W-:Y:S01]  /*8120*/  FMUL.FTZ R91, R0, R91 ;  /* 0x0000005b005b7220 */ /* 0x000fe20000410000 */
[----:B------:R-:W-:Y:S01]  /*8130*/  @P1 IADD3 R8, P4, R6, UR21, RZ ;  /* 0x0000001506081c10 */ /* 0x000fe2000ff9e0ff */
[----:B------:R1:W-:Y:S01]  /*8140*/  @P1 LDGSTS.E.BYPASS.LTC128B.128 [R243+0x5100], [R6.64], !P3 ;  /* 0x0510000006f31fae */ /* 0x0003e2000d901d52 */
[----:B------:R-:W-:Y:S01]  /*8150*/  @P1 IADD3.X R13, R5, UR17, RZ, P2, !PT ;  /* 0x00000011050d1c10 */ /* 0x000fe200097fe4ff */
[--C-:B------:R-:W-:Y:S01]  /*8160*/  FFMA.FTZ R14, R14, c[0x0][0x2d0], -R3.reuse ;  /* 0x0000b4000e0e7a23 */ /* 0x100fe20000010803 */
[----:B------:R-:W-:Y:S01]  /*8170*/  @P1 IADD3.X R9, R7, UR22, RZ, P4, !PT ;  /* 0x0000001607091c10 */ /* 0x000fe2000a7fe4ff */
[--C-:B------:R-:W-:Y:S02]  /*8180*/  FFMA.FTZ R15, R15, c[0x0][0x2d0], -R3.reuse ;  /* 0x0000b4000f0f7a23 */ /* 0x100fe40000010803 */
[----:B------:R4:W-:Y:S01]  /*8190*/  MUFU.EX2 R217, R14 ;  /* 0x0000000e00d97308 */ /* 0x0009e20000000800 */
[--C-:B------:R-:W-:Y:S01]  /*81a0*/  FFMA.FTZ R10, R10, c[0x0][0x2d0], -R3.reuse ;  /* 0x0000b4000a0a7a23 */ /* 0x100fe20000010803 */
[----:B------:R4:W-:Y:S01]  /*81b0*/  @P1 LDGSTS.E.BYPASS.LTC128B.128 [R243+0x7100], [R12.64], !P0 ;  /* 0x071000000cf31fae */ /* 0x0009e2000c101d52 */
[----:B------:R-:W-:Y:S02]  /*81c0*/  FFMA.FTZ R11, R11, c[0x0][0x2d0], -R3 ;  /* 0x0000b4000b0b7a23 */ /* 0x000fe40000010803 */
[C---:B--2---:R-:W-:Y:S02]  /*81d0*/  FMUL.FTZ R16, R170.reuse, R188 ;  /* 0x000000bcaa107220 */ /* 0x044fe40000410000 */
[----:B------:R-:W-:Y:S01]  /*81e0*/  FMUL.FTZ R17, R170, R189 ;  /* 0x000000bdaa117220 */ /* 0x000fe20000410000 */
[----:B------:R-:W-:Y:S01]  /*81f0*/  MOV R189, R246 ;  /* 0x000000f600bd7202 */ /* 0x000fe20000000f00 */
[----:B------:R-:W-:Y:S01]  /*8200*/  FMUL.FTZ R94, R0, R94 ;  /* 0x0000005e005e7220 */ /* 0x000fe20000410000 */
[----:B---3--:R-:W-:Y:S01]  /*8210*/  @P1 IADD3 R4, P2, R6, UR20, RZ ;  /* 0x0000001406041c10 */ /* 0x008fe2000ff5e0ff */
[----:B------:R2:W-:Y:S01]  /*8220*/  @P1 LDGSTS.E.BYPASS.LTC128B.128 [R243+0x5900], [R8.64], !P3 ;  /* 0x0590000008f31fae */ /* 0x0005e2000d901d52 */
[----:B------:R3:W-:Y:S01]  /*8230*/  MUFU.EX2 R218, R15 ;  /* 0x0000000f00da7308 */ /* 0x0007e20000000800 */
[C---:B------:R-:W-:Y:S01]  /*8240*/  FMUL.FTZ R95, R0.reuse, R95 ;  /* 0x0000005f005f7220 */ /* 0x040fe20000410000 */
[----:B------:R-:W-:Y:S01]  /*8250*/  @P1 IADD3.X R5, R7, UR17, RZ, P2, !PT ;  /* 0x0000001107051c10 */ /* 0x000fe200097fe4ff */
[C---:B------:R-:W-:Y:S02]  /*8260*/  FMUL.FTZ R106, R0.reuse, R106 ;  /* 0x0000006a006a7220 */ /* 0x040fe40000410000 */
[C---:B------:R-:W-:Y:S02]  /*8270*/  FMUL.FTZ R107, R0.reuse, R107 ;  /* 0x0000006b006b7220 */ /* 0x040fe40000410000 */
[----:B------:R2:W-:Y:S01]  /*8280*/  @P1 LDGSTS.E.BYPASS.LTC128B.128 [R243+0x7900], [R4.64], !P0 ;  /* 0x0790000004f31fae */ /* 0x0005e2000c101d52 */
[C---:B------:R-:W-:Y:S02]  /*8290*/  FMUL.FTZ R110, R0.reuse, R110 ;  /* 0x0000006e006e7220 */ /* 0x040fe40000410000 */
[----:B------:R-:W-:Y:S01]  /*82a0*/  MUFU.EX2 R211, R10 ;  /* 0x0000000a00d37308 */ /* 0x000fe20000000800 */
[----:B-1----:R-:W-:Y:S01]  /*82b0*/  FMUL.FTZ R6, R169, R182 ;  /* 0x000000b6a9067220 */ /* 0x002fe20000410000 */
[----:B------:R-:W-:Y:S01]  /*82c0*/  F2FP.BF16.PACK_AB R182, R245, R215 ;  /* 0x000000d7f5b6723e */ /* 0x000fe200000010ff */
[----:B----4-:R-:W-:Y:S02]  /*82d0*/  FMUL.FTZ R14, R0, R186 ;  /* 0x000000ba000e7220 */ /* 0x010fe40000410000 */
[----:B------:R-:W1:Y:S01]  /*82e0*/  LDSM.16.MT88.4 R204, [R224+0x100] ;  /* 0x00010000e0cc783b */ /* 0x000e620000004200 */
[----:B------:R-:W-:Y:S01]  /*82f0*/  FMUL.FTZ R7, R169, R183 ;  /* 0x000000b7a9077220 */ /* 0x000fe20000410000 */
[----:B------:R-:W-:Y:S01]  /*8300*/  F2FP.BF16.PACK_AB R183, R244, R248 ;  /* 0x000000f8f4b7723e */ /* 0x000fe200000010ff */
[C---:B------:R-:W-:Y:S02]  /*8310*/  FMUL.FTZ R12, R168.reuse, R184 ;  /* 0x000000b8a80c7220 */ /* 0x040fe40000410000 */
[----:B------:R-:W4:Y:S01]  /*8320*/  MUFU.EX2 R216, R11 ;  /* 0x0000000b00d87308 */ /* 0x000f220000000800 */
[----:B------:R-:W-:Y:S02]  /*8330*/  FMUL.FTZ R13, R168, R185 ;  /* 0x000000b9a80d7220 */ /* 0x000fe40000410000 */
[C---:B------:R-:W-:Y:S01]  /*8340*/  FMUL.FTZ R111, R0.reuse, R111 ;  /* 0x0000006f006f7220 */ /* 0x040fe20000410000 */
[----:B------:R-:W0:Y:S01]  /*8350*/  LDGDEPBAR ;  /* 0x00000000000079af */ /* 0x000e220000000000 */
[----:B---3--:R-:W-:Y:S02]  /*8360*/  FMUL.FTZ R15, R0, R187 ;  /* 0x000000bb000f7220 */ /* 0x008fe40000410000 */
[----:B--2---:R-:W-:Y:S01]  /*8370*/  FMUL.FTZ R8, R168, R176 ;  /* 0x000000b0a8087220 */ /* 0x004fe20000410000 */
[----:B------:R-:W-:Y:S01]  /*8380*/  F2FP.BF16.PACK_AB R176, R220, R212 ;  /* 0x000000d4dcb0723e */ /* 0x000fe200000010ff */
[----:B------:R-:W-:Y:S01]  /*8390*/  FMUL.FTZ R9, R168, R177 ;  /* 0x000000b1a8097220 */ /* 0x000fe20000410000 */
[----:B------:R2:W-:Y:S01]  /*83a0*/  MUFU.EX2 R188, R21 ;  /* 0x0000001500bc7308 */ /* 0x0005e20000000800 */
[C---:B------:R-:W-:Y:S01]  /*83b0*/  FMUL.FTZ R122, R0.reuse, R122 ;  /* 0x0000007a007a7220 */ /* 0x040fe20000410000 */
[----:B------:R-:W3:Y:S01]  /*83c0*/  LDSM.16.MT88.4 R184, [R225+0x100] ;  /* 0x00010000e1b8783b */ /* 0x000ee20000004200 */
[----:B------:R-:W-:Y:S02]  /*83d0*/  FMUL.FTZ R123, R0, R123 ;  /* 0x0000007b007b7220 */ /* 0x000fe40000410000 */
[----:B------:R-:W-:Y:S01]  /*83e0*/  FMUL.FTZ R4, R170, R180 ;  /* 0x000000b4aa047220 */ /* 0x000fe20000410000 */
[----:B------:R-:W-:Y:S01]  /*83f0*/  F2FP.BF16.PACK_AB R180, R246, R214 ;  /* 0x000000d6f6b4723e */ /* 0x000fe200000010ff */
[----:B------:R-:W-:Y:S01]  /*8400*/  FMUL.FTZ R5, R170, R181 ;  /* 0x000000b5aa057220 */ /* 0x000fe20000410000 */
[----:B------:R-:W-:Y:S01]  /*8410*/  F2FP.BF16.PACK_AB R181, R247, R213 ;  /* 0x000000d5f7b5723e */ /* 0x000fe200000010ff */
[--C-:B------:R-:W-:Y:S02]  /*8420*/  FFMA.FTZ R48, R48, c[0x0][0x2d0], -R210.reuse ;  /* 0x0000b40030307a23 */ /* 0x100fe400000108d2 */
[--C-:B------:R-:W-:Y:S02]  /*8430*/  FFMA.FTZ R49, R49, c[0x0][0x2d0], -R210.reuse ;  /* 0x0000b40031317a23 */ /* 0x100fe400000108d2 */
[--C-:B------:R-:W-:Y:S01]  /*8440*/  FFMA.FTZ R50, R50, c[0x0][0x2d0], -R209.reuse ;  /* 0x0000b40032327a23 */ /* 0x100fe200000108d1 */
[----:B----4-:R-:W-:Y:S01]  /*8450*/  F2FP.BF16.PACK_AB R177, R216, R211 ;  /* 0x000000d3d8b1723e */ /* 0x010fe200000010ff */
[--C-:B------:R-:W-:Y:S02]  /*8460*/  FFMA.FTZ R51, R51, c[0x0][0x2d0], -R209.reuse ;  /* 0x0000b40033337a23 */ /* 0x100fe400000108d1 */
[--C-:B------:R-:W-:Y:S02]  /*8470*/  FFMA.FTZ R36, R36, c[0x0][0x2d0], -R210.reuse ;  /* 0x0000b40024247a23 */ /* 0x100fe400000108d2 */
[----:B------:R-:W-:Y:S02]  /*8480*/  FFMA.FTZ R37, R37, c[0x0][0x2d0], -R210 ;  /* 0x0000b40025257a23 */ /* 0x000fe400000108d2 */
[--C-:B------:R-:W-:Y:S01]  /*8490*/  FFMA.FTZ R38, R38, c[0x0][0x2d0], -R209.reuse ;  /* 0x0000b40026267a23 */ /* 0x100fe200000108d1 */
[----:B------:R-:W-:Y:S01]  /*84a0*/  MUFU.EX2 R246, R36 ;  /* 0x0000002400f67308 */ /* 0x000fe20000000800 */
[----:B------:R-:W-:Y:S01]  /*84b0*/  FFMA.FTZ R39, R39, c[0x0][0x2d0], -R209 ;  /* 0x0000b40027277a23 */ /* 0x000fe200000108d1 */
[-C--:B-1----:R-:W-:Y:S05]  /*84c0*/  HMMA.16816.F32.BF16 R4, R180, R204.reuse, R4 ;  /* 0x000000ccb404723c */ /* 0x082fea0000041804 */
[----:B------:R-:W-:Y:S01]  /*84d0*/  FMUL.FTZ R10, R0, R178 ;  /* 0x000000b2000a7220 */ /* 0x000fe20000410000 */
[----:B------:R-:W-:Y:S01]  /*84e0*/  F2FP.BF16.PACK_AB R178, R174, R219 ;  /* 0x000000dbaeb2723e */ /* 0x000fe200000010ff */
[----:B------:R-:W-:Y:S01]  /*84f0*/  FMUL.FTZ R11, R0, R179 ;  /* 0x000000b3000b7220 */ /* 0x000fe20000410000 */
[----:B------:R-:W-:Y:S01]  /*8500*/  F2FP.BF16.PACK_AB R179, R218, R217 ;  /* 0x000000d9dab3723e */ /* 0x000fe200000010ff */
[--C-:B------:R-:W-:Y:S03]  /*8510*/  FFMA.FTZ R44, R44, c[0x0][0x2d0], -R208.reuse ;  /* 0x0000b4002c2c7a23 */ /* 0x100fe600000108d0 */
[--C-:B------:R-:W-:Y:S01]  /*8520*/  FFMA.FTZ R45, R45, c[0x0][0x2d0], -R208.reuse ;  /* 0x0000b4002d2d7a23 */ /* 0x100fe200000108d0 */
[----:B------:R-:W-:Y:S01]  /*8530*/  MUFU.EX2 R220, R44 ;  /* 0x0000002c00dc7308 */ /* 0x000fe20000000800 */
[--C-:B------:R-:W-:Y:S01]  /*8540*/  FFMA.FTZ R46, R46, c[0x0][0x2d0], -R3.reuse ;  /* 0x0000b4002e2e7a23 */ /* 0x100fe20000010803 */
[C---:B------:R-:W-:Y:S04]  /*8550*/  HMMA.16816.F32.BF16 R8, R176.reuse, R204, R8 ;  /* 0x000000ccb008723c */ /* 0x040fe80000041808 */
[--C-:B------:R-:W-:Y:S02]  /*8560*/  FFMA.FTZ R47, R47, c[0x0][0x2d0], -R3.reuse ;  /* 0x0000b4002f2f7a23 */ /* 0x100fe40000010803 */
[--C-:B------:R-:W-:Y:S02]  /*8570*/  FFMA.FTZ R57, R57, c[0x0][0x2d0], -R208.reuse ;  /* 0x0000b40039397a23 */ /* 0x100fe400000108d0 */
[-C--:B------:R-:W-:Y:S04]  /*8580*/  HMMA.16816.F32.BF16 R12, R176, R206.reuse, R12 ;  /* 0x000000ceb00c723c */ /* 0x080fe8000004180c */
[--C-:B------:R-:W-:Y:S02]  /*8590*/  FFMA.FTZ R58, R58, c[0x0][0x2d0], -R3.reuse ;  /* 0x0000b4003a3a7a23 */ /* 0x100fe40000010803 */
[--C-:B------:R-:W-:Y:S02]  /*85a0*/  FFMA.FTZ R59, R59, c[0x0][0x2d0], -R3.reuse ;  /* 0x0000b4003b3b7a23 */ /* 0x100fe40000010803 */
[C---:B------:R-:W-:Y:S04]  /*85b0*/  HMMA.16816.F32.BF16 R16, R180.reuse, R206, R16 ;  /* 0x000000ceb410723c */ /* 0x040fe80000041810 */
[C---:B------:R-:W-:Y:S02]  /*85c0*/  FMUL.FTZ R126, R0.reuse, R126 ;  /* 0x0000007e007e7220 */ /* 0x040fe40000410000 */
[C---:B------:R-:W-:Y:S01]  /*85d0*/  FMUL.FTZ R127, R0.reuse, R127 ;  /* 0x0000007f007f7220 */ /* 0x040fe20000410000 */
[----:B------:R-:W-:Y:S01]  /*85e0*/  MOV R207, R245 ;  /* 0x000000f500cf7202 */ /* 0x000fe20000000f00 */
[-C--:B---3--:R-:W-:Y:S01]  /*85f0*/  HMMA.16816.F32.BF16 R68, R180, R184.reuse, R68 ;  /* 0x000000b8b444723c */ /* 0x088fe20000041844 */
[----:B------:R-:W-:Y:S03]  /*8600*/  MUFU.EX2 R245, R49 ;  /* 0x0000003100f57308 */ /* 0x000fe60000000800 */
[C---:B------:R-:W-:Y:S01]  /*8610*/  FMUL.FTZ R138, R0.reuse, R138 ;  /* 0x0000008a008a7220 */ /* 0x040fe20000410000 */
[----:B------:R-:W-:Y:S01]  /*8620*/  MOV R206, R244 ;  /* 0x000000f400ce7202 */ /* 0x000fe20000000f00 */
[----:B------:R-:W-:Y:S02]  /*8630*/  FMUL.FTZ R139, R0, R139 ;  /* 0x0000008b008b7220 */ /* 0x000fe40000410000 */
[C---:B------:R-:W-:Y:S03]  /*8640*/  HMMA.16816.F32.BF16 R72, R176.reuse, R184, R72 ;  /* 0x000000b8b048723c */ /* 0x040fe60000041848 */
[----:B------:R-:W-:Y:S01]  /*8650*/  MUFU.EX2 R244, R51 ;  /* 0x0000003300f47308 */ /* 0x000fe20000000800 */
[C---:B------:R-:W-:Y:S02]  /*8660*/  FMUL.FTZ R140, R168.reuse, R140 ;  /* 0x0000008ca88c7220 */ /* 0x040fe40000410000 */
[----:B------:R-:W-:Y:S02]  /*8670*/  FMUL.FTZ R141, R168, R141 ;  /* 0x0000008da88d7220 */ /* 0x000fe40000410000 */
[-C--:B------:R-:W-:Y:S04]  /*8680*/  HMMA.16816.F32.BF16 R76, R176, R186.reuse, R76 ;  /* 0x000000bab04c723c */ /* 0x080fe8000004184c */
[C---:B------:R-:W-:Y:S02]  /*8690*/  FMUL.FTZ R142, R0.reuse, R142 ;  /* 0x0000008e008e7220 */ /* 0x040fe40000410000 */
[----:B------:R-:W-:Y:S02]  /*86a0*/  FMUL.FTZ R143, R0, R143 ;  /* 0x0000008f008f7220 */ /* 0x000fe40000410000 */
[C---:B------:R-:W-:Y:S01]  /*86b0*/  HMMA.16816.F32.BF16 R80, R180.reuse, R186, R80 ;  /* 0x000000bab450723c */ /* 0x040fe20000041850 */
[----:B------:R-:W1:Y:S03]  /*86c0*/  LDSM.16.MT88.4 R184, [R227+0x100] ;  /* 0x00010000e3b8783b */ /* 0x000e660000004200 */
[C---:B------:R-:W-:Y:S02]  /*86d0*/  FMUL.FTZ R144, R170.reuse, R144 ;  /* 0x00000090aa907220 */ /* 0x040fe40000410000 */
[C---:B------:R-:W-:Y:S02]  /*86e0*/  FMUL.FTZ R145, R170.reuse, R145 ;  /* 0x00000091aa917220 */ /* 0x040fe40000410000 */
[C---:B------:R-:W-:Y:S04]  /*86f0*/  FMUL.FTZ R146, R169.reuse, R146 ;  /* 0x00000092a9927220 */ /* 0x040fe80000410000 */
[C---:B------:R-:W-:Y:S02]  /*8700*/  FMUL.FTZ R147, R169.reuse, R147 ;  /* 0x00000093a9937220 */ /* 0x040fe40000410000 */
[C---:B------:R-:W-:Y:S02]  /*8710*/  FMUL.FTZ R148, R170.reuse, R148 ;  /* 0x00000094aa947220 */ /* 0x040fe40000410000 */
[----:B------:R-:W-:Y:S02]  /*8720*/  FMUL.FTZ R149, R170, R149 ;  /* 0x00000095aa957220 */ /* 0x000fe40000410000 */
[C---:B------:R-:W-:Y:S02]  /*8730*/  FMUL.FTZ R150, R169.reuse, R150 ;  /* 0x00000096a9967220 */ /* 0x040fe40000410000 */
[C---:B------:R-:W-:Y:S02]  /*8740*/  FMUL.FTZ R151, R169.reuse, R151 ;  /* 0x00000097a9977220 */ /* 0x040fe40000410000 */
[C---:B------:R-:W-:Y:S02]  /*8750*/  FMUL.FTZ R152, R168.reuse, R152 ;  /* 0x00000098a8987220 */ /* 0x040fe40000410000 */
[----:B------:R-:W-:Y:S02]  /*8760*/  FMUL.FTZ R153, R168, R153 ;  /* 0x00000099a8997220 */ /* 0x000fe40000410000 */
[C---:B------:R-:W-:Y:S02]  /*8770*/  FMUL.FTZ R154, R0.reuse, R154 ;  /* 0x0000009a009a7220 */ /* 0x040fe40000410000 */
[----:B------:R-:W-:Y:S02]  /*8780*/  FMUL.FTZ R155, R0, R155 ;  /* 0x0000009b009b7220 */ /* 0x000fe40000410000 */
[C---:B------:R-:W-:Y:S02]  /*8790*/  FMUL.FTZ R156, R168.reuse, R156 ;  /* 0x0000009ca89c7220 */ /* 0x040fe40000410000 */
[----:B------:R-:W-:Y:S02]  /*87a0*/  FMUL.FTZ R157, R168, R157 ;  /* 0x0000009da89d7220 */ /* 0x000fe40000410000 */
[C---:B------:R-:W-:Y:S02]  /*87b0*/  FMUL.FTZ R158, R0.reuse, R158 ;  /* 0x0000009e009e7220 */ /* 0x040fe40000410000 */
[----:B------:R-:W-:Y:S02]  /*87c0*/  FMUL.FTZ R159, R0, R159 ;  /* 0x0000009f009f7220 */ /* 0x000fe40000410000 */
[C---:B------:R-:W-:Y:S02]  /*87d0*/  FMUL.FTZ R160, R170.reuse, R160 ;  /* 0x000000a0aaa07220 */ /* 0x040fe40000410000 */
[C---:B------:R-:W-:Y:S01]  /*87e0*/  FMUL.FTZ R161, R170.reuse, R161 ;  /* 0x000000a1aaa17220 */ /* 0x040fe20000410000 */
[-C--:B-1----:R-:W-:Y:S03]  /*87f0*/  HMMA.16816.F32.BF16 R84, R180, R184.reuse, R84 ;  /* 0x000000b8b454723c */ /* 0x082fe60000041854 */
[C---:B------:R-:W-:Y:S02]  /*8800*/  FMUL.FTZ R162, R169.reuse, R162 ;  /* 0x000000a2a9a27220 */ /* 0x040fe40000410000 */
[C---:B------:R-:W-:Y:S02]  /*8810*/  FMUL.FTZ R163, R169.reuse, R163 ;  /* 0x000000a3a9a37220 */ /* 0x040fe40000410000 */
[C---:B------:R-:W-:Y:S01]  /*8820*/  FMUL.FTZ R20, R170.reuse, R192 ;  /* 0x000000c0aa147220 */ /* 0x040fe20000410000 */
[C---:B------:R-:W-:Y:S04]  /*8830*/  HMMA.16816.F32.BF16 R88, R176.reuse, R184, R88 ;  /* 0x000000b8b058723c */ /* 0x040fe80000041858 */
[----:B--2---:R-:W-:Y:S02]  /*8840*/  FMUL.FTZ R21, R170, R193 ;  /* 0x000000c1aa157220 */ /* 0x004fe40000410000 */
[----:B------:R-:W-:Y:S02]  /*8850*/  FMUL.FTZ R22, R169, R194 ;  /* 0x000000c2a9167220 */ /* 0x000fe40000410000 */
[-C--:B------:R-:W-:Y:S04]  /*8860*/  HMMA.16816.F32.BF16 R92, R176, R186.reuse, R92 ;  /* 0x000000bab05c723c */ /* 0x080fe8000004185c */
[C---:B------:R-:W-:Y:S02]  /*8870*/  FMUL.FTZ R164, R168.reuse, R164 ;  /* 0x000000a4a8a47220 */ /* 0x040fe40000410000 */
[----:B------:R-:W-:Y:S02]  /*8880*/  FMUL.FTZ R165, R168, R165 ;  /* 0x000000a5a8a57220 */ /* 0x000fe40000410000 */
[C---:B------:R-:W-:Y:S01]  /*8890*/  HMMA.16816.F32.BF16 R96, R180.reuse, R186, R96 ;  /* 0x000000bab460723c */ /* 0x040fe20000041860 */
[----:B------:R-:W1:Y:S03]  /*88a0*/  LDSM.16.MT88.4 R184, [R226+0x100] ;  /* 0x00010000e2b8783b */ /* 0x000e660000004200 */
[C---:B------:R-:W-:Y:S02]  /*88b0*/  FMUL.FTZ R166, R0.reuse, R166 ;  /* 0x000000a600a67220 */ /* 0x040fe40000410000 */
[----:B------:R-:W-:Y:S02]  /*88c0*/  FMUL.FTZ R167, R0, R167 ;  /* 0x000000a700a77220 */ /* 0x000fe40000410000 */
[--C-:B------:R-:W-:Y:S04]  /*88d0*/  FFMA.FTZ R40, R40, c[0x0][0x2d0], -R208.reuse ;  /* 0x0000b40028287a23 */ /* 0x100fe800000108d0 */
[----:B------:R-:W-:Y:S02]  /*88e0*/  FFMA.FTZ R41, R41, c[0x0][0x2d0], -R208 ;  /* 0x0000b40029297a23 */ /* 0x000fe400000108d0 */
[--C-:B------:R-:W-:Y:S02]  /*88f0*/  FFMA.FTZ R42, R42, c[0x0][0x2d0], -R3.reuse ;  /* 0x0000b4002a2a7a23 */ /* 0x100fe40000010803 */
[----:B------:R-:W-:Y:S01]  /*8900*/  FFMA.FTZ R43, R43, c[0x0][0x2d0], -R3 ;  /* 0x0000b4002b2b7a23 */ /* 0x000fe20000010803 */
[----:B------:R-:W-:Y:S01]  /*8910*/  MUFU.EX2 R219, R41 ;  /* 0x0000002900db7308 */ /* 0x000fe20000000800 */
[--C-:B------:R-:W-:Y:S02]  /*8920*/  FFMA.FTZ R23, R23, c[0x0][0x2d0], -R209.reuse ;  /* 0x0000b40017177a23 */ /* 0x100fe400000108d1 */
[--C-:B------:R-:W-:Y:S02]  /*8930*/  FFMA.FTZ R32, R32, c[0x0][0x2d0], -R210.reuse ;  /* 0x0000b40020207a23 */ /* 0x100fe400000108d2 */
[----:B------:R-:W-:Y:S02]  /*8940*/  FFMA.FTZ R33, R33, c[0x0][0x2d0], -R210 ;  /* 0x0000b40021217a23 */ /* 0x000fe400000108d2 */
[--C-:B------:R-:W-:Y:S02]  /*8950*/  FFMA.FTZ R34, R34, c[0x0][0x2d0], -R209.reuse ;  /* 0x0000b40022227a23 */ /* 0x100fe400000108d1 */
[----:B------:R-:W-:Y:S01]  /*8960*/  FFMA.FTZ R35, R35, c[0x0][0x2d0], -R209 ;  /* 0x0000b40023237a23 */ /* 0x000fe200000108d1 */
[----:B------:R2:W-:Y:S01]  /*8970*/  MUFU.EX2 R222, R33 ;  /* 0x0000002100de7308 */ /* 0x0005e20000000800 */
[--C-:B------:R-:W-:Y:S02]  /*8980*/  FFMA.FTZ R24, R24, c[0x0][0x2d0], -R208.reuse ;  /* 0x0000b40018187a23 */ /* 0x100fe400000108d0 */
[--C-:B------:R-:W-:Y:S02]  /*8990*/  FFMA.FTZ R25, R25, c[0x0][0x2d0], -R208.reuse ;  /* 0x0000b40019197a23 */ /* 0x100fe400000108d0 */
[--C-:B------:R-:W-:Y:S02]  /*89a0*/  FFMA.FTZ R26, R26, c[0x0][0x2d0], -R3.reuse ;  /* 0x0000b4001a1a7a23 */ /* 0x100fe40000010803 */
[--C-:B------:R-:W-:Y:S02]  /*89b0*/  FFMA.FTZ R27, R27, c[0x0][0x2d0], -R3.reuse ;  /* 0x0000b4001b1b7a23 */ /* 0x100fe40000010803 */
[--C-:B------:R-:W-:Y:S01]  /*89c0*/  FFMA.FTZ R28, R28, c[0x0][0x2d0], -R208.reuse ;  /* 0x0000b4001c1c7a23 */ /* 0x100fe200000108d0 */
[----:B------:R3:W-:Y:S01]  /*89d0*/  MUFU.EX2 R223, R34 ;  /* 0x0000002200df7308 */ /* 0x0007e20000000800 */
[--C-:B------:R-:W-:Y:S02]  /*89e0*/  FFMA.FTZ R29, R29, c[0x0][0x2d0], -R208.reuse ;  /* 0x0000b4001d1d7a23 */ /* 0x100fe400000108d0 */
[--C-:B------:R-:W-:Y:S01]  /*89f0*/  FFMA.FTZ R30, R30, c[0x0][0x2d0], -R3.reuse ;  /* 0x0000b4001e1e7a23 */ /* 0x100fe20000010803 */
[-C--:B-1----:R-:W-:Y:S03]  /*8a00*/  HMMA.16816.F32.BF16 R100, R180, R184.reuse, R100 ;  /* 0x000000b8b464723c */ /* 0x082fe60000041864 */
[----:B------:R-:W-:Y:S02]  /*8a10*/  FFMA.FTZ R31, R31, c[0x0][0x2d0], -R3 ;  /* 0x0000b4001f1f7a23 */ /* 0x000fe40000010803 */
[----:B------:R-:W-:Y:S01]  /*8a20*/  FFMA.FTZ R60, R60, c[0x0][0x2d0], -R208 ;  /* 0x0000b4003c3c7a23 */ /* 0x000fe200000108d0 */
[----:B------:R1:W-:Y:S02]  /*8a30*/  MUFU.EX2 R221, R35 ;  /* 0x0000002300dd7308 */ /* 0x0003e40000000800 */
[C---:B------:R-:W-:Y:S04]  /*8a40*/  HMMA.16816.F32.BF16 R104, R176.reuse, R184, R104 ;  /* 0x000000b8b068723c */ /* 0x040fe80000041868 */
[----:B--2---:R-:W-:Y:S04]  /*8a50*/  FMUL.FTZ R33, R168, R197 ;  /* 0x000000c5a8217220 */ /* 0x004fe80000410000 */
[-C--:B------:R-:W-:Y:S01]  /*8a60*/  HMMA.16816.F32.BF16 R108, R176, R186.reuse, R108 ;  /* 0x000000bab06c723c */ /* 0x080fe2000004186c */
[----:B------:R2:W-:Y:S03]  /*8a70*/  MUFU.EX2 R204, R23 ;  /* 0x0000001700cc7308 */ /* 0x0005e60000000800 */
[C---:B---3--:R-:W-:Y:S04]  /*8a80*/  FMUL.FTZ R34, R0.reuse, R198 ;  /* 0x000000c600227220 */ /* 0x048fe80000410000 */
[C---:B------:R-:W-:Y:S01]  /*8a90*/  HMMA.16816.F32.BF16 R112, R180.reuse, R186, R112 ;  /* 0x000000bab470723c */ /* 0x040fe20000041870 */
[----:B------:R-:W3:Y:S02]  /*8aa0*/  LDSM.16.MT88.4 R184, [R224+0x2100] ;  /* 0x00210000e0b8783b */ /* 0x000ee40000004200 */
[----:B------:R-:W4:Y:S01]  /*8ab0*/  MUFU.EX2 R198, R40 ;  /* 0x0000002800c67308 */ /* 0x000f220000000800 */
[----:B-1----:R-:W-:Y:S09]  /*8ac0*/  FMUL.FTZ R35, R0, R199 ;  /* 0x000000c700237220 */ /* 0x002ff20000410000 */
[----:B------:R-:W-:Y:S01]  /*8ad0*/  MUFU.EX2 R199, R38 ;  /* 0x0000002600c77308 */ /* 0x000fe20000000800 */
[----:B--2---:R-:W-:Y:S09]  /*8ae0*/  FMUL.FTZ R23, R169, R195 ;  /* 0x000000c3a9177220 */ /* 0x004ff20000410000 */
[----:B------:R1:W2:Y:S01]  /*8af0*/  MUFU.EX2 R205, R32 ;  /* 0x0000002000cd7308 */ /* 0x0002a20000000800 */
[----:B----4-:R-:W-:Y:S09]  /*8b00*/  F2FP.BF16.PACK_AB R40, R219, R198 ;  /* 0x000000c6db28723e */ /* 0x010ff200000010ff */
[----:B------:R4:W-:Y:S01]  /*8b10*/  MUFU.EX2 R249, R24 ;  /* 0x0000001800f97308 */ /* 0x0009e20000000800 */
[-C--:B---3--:R-:W-:Y:S09]  /*8b20*/  HMMA.16816.F32.BF16 R116, R180, R184.reuse, R116 ;  /* 0x000000b8b474723c */ /* 0x088ff20000041874 */
[----:B------:R3:W-:Y:S03]  /*8b30*/  MUFU.EX2 R252, R25 ;  /* 0x0000001900fc7308 */ /* 0x0007e60000000800 */
[----:B-1----:R-:W-:Y:S01]  /*8b40*/  FMUL.FTZ R32, R168, R196 ;  /* 0x000000c4a8207220 */ /* 0x002fe20000410000 */
[C---:B------:R-:W-:Y:S06]  /*8b50*/  HMMA.16816.F32.BF16 R120, R176.reuse, R184, R120 ;  /* 0x000000b8b078723c */ /* 0x040fec0000041878 */
[----:B------:R-:W-:Y:S02]  /*8b60*/  MUFU.EX2 R196, R42 ;  /* 0x0000002a00c47308 */ /* 0x000fe40000000800 */
[-C--:B------:R-:W-:Y:S04]  /*8b70*/  HMMA.16816.F32.BF16 R124, R176, R186.reuse, R124 ;  /* 0x000000bab07c723c */ /* 0x080fe8000004187c */
[C---:B----4-:R-:W-:Y:S01]  /*8b80*/  FMUL.FTZ R24, R170.reuse, R200 ;  /* 0x000000c8aa187220 */ /* 0x050fe20000410000 */
[----:B------:R-:W-:Y:S03]  /*8b90*/  MOV R200, R204 ;  /* 0x000000cc00c87202 */ /* 0x000fe60000000f00 */
[----:B------:R1:W-:Y:S01]  /*8ba0*/  MUFU.EX2 R192, R27 ;  /* 0x0000001b00c07308 */ /* 0x0003e20000000800 */
[C---:B------:R-:W-:Y:S01]  /*8bb0*/  HMMA.16816.F32.BF16 R128, R180.reuse, R186, R128 ;  /* 0x000000bab480723c */ /* 0x040fe20000041880 */
[----:B------:R-:W4:Y:S03]  /*8bc0*/  LDSM.16.MT88.4 R184, [R225+0x2100] ;  /* 0x00210000e1b8783b */ /* 0x000f260000004200 */
[----:B---3--:R-:W-:Y:S01]  /*8bd0*/  FMUL.FTZ R25, R170, R201 ;  /* 0x000000c9aa197220 */ /* 0x008fe20000410000 */
[----:B--2---:R-:W-:Y:S02]  /*8be0*/  MOV R201, R205 ;  /* 0x000000cd00c97202 */ /* 0x004fe40000000f00 */
[----:B------:R-:W-:Y:S02]  /*8bf0*/  MOV R205, R248 ;  /* 0x000000f800cd7202 */ /* 0x000fe40000000f00 */
[----:B------:R-:W2:Y:S10]  /*8c00*/  MUFU.EX2 R204, R43 ;  /* 0x0000002b00cc7308 */ /* 0x000eb40000000800 */
[----:B------:R3:W-:Y:S01]  /*8c10*/  MUFU.EX2 R248, R48 ;  /* 0x0000003000f87308 */ /* 0x0007e20000000800 */
[----:B-1----:R-:W-:Y:S01]  /*8c20*/  FMUL.FTZ R27, R169, R203 ;  /* 0x000000cba91b7220 */ /* 0x002fe20000410000 */
[----:B------:R-:W-:Y:S08]  /*8c30*/  MOV R203, R222 ;  /* 0x000000de00cb7202 */ /* 0x000ff00000000f00 */
[----:B------:R-:W1:Y:S01]  /*8c40*/  MUFU.EX2 R222, R45 ;  /* 0x0000002d00de7308 */ /* 0x000e620000000800 */
[----:B--2---:R-:W-:Y:S09]  /*8c50*/  F2FP.BF16.PACK_AB R41, R204, R196 ;  /* 0x000000c4cc29723e */ /* 0x004ff200000010ff */
[----:B------:R-:W-:Y:S01]  /*8c60*/  MUFU.EX2 R195, R28 ;  /* 0x0000001c00c37308 */ /* 0x000fe20000000800 */
[-C--:B----4-:R-:W-:Y:S01]  /*8c70*/  HMMA.16816.F32.BF16 R132, R180, R184.reuse, R132 ;  /* 0x000000b8b484723c */ /* 0x090fe20000041884 */
[----:B---3--:R-:W2:Y:S04]  /*8c80*/  LDL.LU R48, [R1+0x4] ;  /* 0x0000040001307983 */ /* 0x008ea80000300800 */
[----:B------:R-:W3:Y:S04]  /*8c90*/  LDL.LU R49, [R1+0x8] ;  /* 0x0000080001317983 */ /* 0x000ee80000300800 */
[----:B------:R4:W4:Y:S01]  /*8ca0*/  MUFU.EX2 R194, R29 ;  /* 0x0000001d00c27308 */ /* 0x0009220000000800 */
[C---:B------:R-:W-:Y:S04]  /*8cb0*/  HMMA.16816.F32.BF16 R136, R176.reuse, R184, R136 ;  /* 0x000000b8b088723c */ /* 0x040fe80000041888 */
[----:B-1----:R-:W-:Y:S04]  /*8cc0*/  F2FP.BF16.PACK_AB R42, R222, R220 ;  /* 0x000000dcde2a723e */ /* 0x002fe800000010ff */
[-C--:B------:R-:W-:Y:S01]  /*8cd0*/  HMMA.16816.F32.BF16 R140, R176, R186.reuse, R140 ;  /* 0x000000bab08c723c */ /* 0x080fe2000004188c */
[----:B------:R1:W-:Y:S07]  /*8ce0*/  MUFU.EX2 R193, R30 ;  /* 0x0000001e00c17308 */ /* 0x0003ee0000000800 */
[C---:B------:R-:W-:Y:S01]  /*8cf0*/  HMMA.16816.F32.BF16 R144, R180.reuse, R186, R144 ;  /* 0x000000bab490723c */ /* 0x040fe20000041890 */
[----:B------:R-:W1:Y:S02]  /*8d00*/  LDSM.16.MT88.4 R184, [R227+0x2100] ;  /* 0x00210000e3b8783b */ /* 0x000e640000004200 */
[----:B------:R-:W-:Y:S01]  /*8d10*/  MUFU.EX2 R197, R31 ;  /* 0x0000001f00c57308 */ /* 0x000fe20000000800 */
[----:B----4-:R-:W-:Y:S02]  /*8d20*/  F2FP.BF16.PACK_AB R29, R200, R250 ;  /* 0x000000fac81d723e */ /* 0x010fe400000010ff */
[----:B-1----:R-:W-:Y:S02]  /*8d30*/  F2FP.BF16.PACK_AB R30, R203, R201 ;  /* 0x000000c9cb1e723e */ /* 0x002fe400000010ff */
[-C--:B------:R-:W-:Y:S08]  /*8d40*/  HMMA.16816.F32.BF16 R148, R180, R184.reuse, R148 ;  /* 0x000000b8b494723c */ /* 0x080ff00000041894 */
[C---:B------:R-:W-:Y:S08]  /*8d50*/  HMMA.16816.F32.BF16 R152, R176.reuse, R184, R152 ;  /* 0x000000b8b098723c */ /* 0x040ff00000041898 */
[-C--:B------:R-:W-:Y:S08]  /*8d60*/  HMMA.16816.F32.BF16 R156, R176, R186.reuse, R156 ;  /* 0x000000bab09c723c */ /* 0x080ff0000004189c */
[C---:B------:R-:W-:Y:S01]  /*8d70*/  HMMA.16816.F32.BF16 R160, R180.reuse, R186, R160 ;  /* 0x000000bab4a0723c */ /* 0x040fe200000418a0 */
[----:B------:R-:W1:Y:S07]  /*8d80*/  LDSM.16.MT88.4 R184, [R226+0x2100] ;  /* 0x00210000e2b8783b */ /* 0x000e6e0000004200 */
[-C--:B-1----:R-:W-:Y:S08]  /*8d90*/  HMMA.16816.F32.BF16 R20, R180, R184.reuse, R20 ;  /* 0x000000b8b414723c */ /* 0x082ff00000041814 */
[C---:B------:R-:W-:Y:S01]  /*8da0*/  HMMA.16816.F32.BF16 R32, R176.reuse, R184, R32 ;  /* 0x000000b8b020723c */ /* 0x040fe20000041820 */
[----:B------:R1:W4:Y:S06]  /*8db0*/  MUFU.EX2 R184, R26 ;  /* 0x0000001a00b87308 */ /* 0x00032c0000000800 */
[----:B------:R-:W-:Y:S01]  /*8dc0*/  MOV R185, R188 ;  /* 0x000000bc00b97202 */ /* 0x000fe20000000f00 */
[-C--:B------:R-:W-:Y:S01]  /*8dd0*/  HMMA.16816.F32.BF16 R164, R176, R186.reuse, R164 ;  /* 0x000000bab0a4723c */ /* 0x080fe200000418a4 */
[----:B------:R-:W4:Y:S03]  /*8de0*/  LDSM.16.MT88.4 R176, [R224+0x900] ;  /* 0x00090000e0b0783b */ /* 0x000f260000004200 */
[----:B------:R-:W-:Y:S02]  /*8df0*/  F2FP.BF16.PACK_AB R28, R185, R251 ;  /* 0x000000fbb91c723e */ /* 0x000fe400000010ff */
[----:B------:R-:W-:Y:S02]  /*8e00*/  MOV R188, R247 ;  /* 0x000000f700bc7202 */ /* 0x000fe40000000f00 */
[----:B------:R-:W2:Y:S01]  /*8e10*/  MUFU.EX2 R247, R37 ;  /* 0x0000002500f77308 */ /* 0x000ea20000000800 */
[----:B-1----:R-:W-:Y:S03]  /*8e20*/  FMUL.FTZ R26, R169, R202 ;  /* 0x000000caa91a7220 */ /* 0x002fe60000410000 */
[----:B------:R-:W-:Y:S06]  /*8e30*/  MOV R202, R223 ;  /* 0x000000df00ca7202 */ /* 0x000fec0000000f00 */
[----:B------:R1:W-:Y:S01]  /*8e40*/  MUFU.EX2 R223, R50 ;  /* 0x0000003200df7308 */ /* 0x0003e20000000800 */
[----:B------:R-:W-:Y:S07]  /*8e50*/  HMMA.16816.F32.BF16 R24, R180, R186, R24 ;  /* 0x000000bab418723c */ /* 0x000fee0000041818 */
[----:B------:R-:W-:Y:S02]  /*8e60*/  MOV R187, R221 ;  /* 0x000000dd00bb7202 */ /* 0x000fe40000000f00 */
[----:B------:R-:W-:Y:S01]  /*8e70*/  F2FP.BF16.PACK_AB R180, R252, R249 ;  /* 0x000000f9fcb4723e */ /* 0x000fe200000010ff */
[----:B------:R1:W1:Y:S02]  /*8e80*/  MUFU.EX2 R221, R39 ;  /* 0x0000002700dd7308 */ /* 0x0002640000000800 */
[----:B------:R-:W-:Y:S02]  /*8e90*/  F2FP.BF16.PACK_AB R31, R187, R202 ;  /* 0x000000cabb1f723e */ /* 0x000fe400000010ff */
[----:B------:R-:W-:Y:S02]  /*8ea0*/  F2FP.BF16.PACK_AB R182, R194, R195 ;  /* 0x000000c3c2b6723e */ /* 0x000fe400000010ff */
[----:B----4-:R-:W-:Y:S02]  /*8eb0*/  F2FP.BF16.PACK_AB R181, R192, R184 ;  /* 0x000000b8c0b5723e */ /* 0x010fe400000010ff */
[----:B------:R-:W-:Y:S01]  /*8ec0*/  F2FP.BF16.PACK_AB R183, R197, R193 ;  /* 0x000000c1c5b7723e */ /* 0x000fe200000010ff */
[-C--:B------:R-:W-:Y:S01]  /*8ed0*/  HMMA.16816.F32.BF16 R4, R28, R176.reuse, R4 ;  /* 0x000000b01c04723c */ /* 0x080fe20000041804 */
[----:B-1----:R-:W4:Y:S04]  /*8ee0*/  LDL.LU R50, [R1+0xc] ;  /* 0x00000c0001327983 */ /* 0x002f280000300800 */
[----:B------:R-:W2:Y:S01]  /*8ef0*/  LDL.LU R51, [R1] ;  /* 0x0000000001337983 */ /* 0x000ea20000300800 */
[----:B------:R-:W-:Y:S02]  /*8f00*/  MOV R186, R174 ;  /* 0x000000ae00ba7202 */ /* 0x000fe40000000f00 */
[C---:B------:R-:W-:Y:S01]  /*8f10*/  HMMA.16816.F32.BF16 R8, R180.reuse, R176, R8 ;  /* 0x000000b0b408723c */ /* 0x040fe20000041808 */
[----:B------:R-:W-:Y:S01]  /*8f20*/  MUFU.EX2 R174, R46 ;  /* 0x0000002e00ae7308 */ /* 0x000fe20000000800 */
[----:B------:R-:W-:Y:S06]  /*8f30*/  LDSM.16.MT88.4 R36, [R224+0x1100] ;  /* 0x00110000e024783b */ /* 0x000fec0000004200 */
[-C--:B------:R-:W-:Y:S08]  /*8f40*/  HMMA.16816.F32.BF16 R12, R180, R178.reuse, R12 ;  /* 0x000000b2b40c723c */ /* 0x080ff0000004180c */
[C---:B------:R-:W-:Y:S01]  /*8f50*/  HMMA.16816.F32.BF16 R16, R28.reuse, R178, R16 ;  /* 0x000000b21c10723c */ /* 0x040fe20000041810 */
[----:B------:R-:W1:Y:S07]  /*8f60*/  LDSM.16.MT88.4 R176, [R225+0x900] ;  /* 0x00090000e1b0783b */ /* 0x000e6e0000004200 */
[-C--:B-1----:R-:W-:Y:S08]  /*8f70*/  HMMA.16816.F32.BF16 R68, R28, R176.reuse, R68 ;  /* 0x000000b01c44723c */ /* 0x082ff00000041844 */
[C---:B------:R-:W-:Y:S08]  /*8f80*/  HMMA.16816.F32.BF16 R72, R180.reuse, R176, R72 ;  /* 0x000000b0b448723c */ /* 0x040ff00000041848 */
[-C--:B------:R-:W-:Y:S08]  /*8f90*/  HMMA.16816.F32.BF16 R76, R180, R178.reuse, R76 ;  /* 0x000000b2b44c723c */ /* 0x080ff0000004184c */
[C---:B------:R-:W-:Y:S01]  /*8fa0*/  HMMA.16816.F32.BF16 R80, R28.reuse, R178, R80 ;  /* 0x000000b21c50723c */ /* 0x040fe20000041850 */
[----:B------:R-:W1:Y:S03]  /*8fb0*/  LDSM.16.MT88.4 R176, [R227+0x900] ;  /* 0x00090000e3b0783b */ /* 0x000e660000004200 */
[----:B---3--:R-:W-:Y:S04]  /*8fc0*/  FFMA.FTZ R168, R168, R49, R212 ;  /* 0x00000031a8a87223 */ /* 0x008fe800000100d4 */
[-C--:B-1----:R-:W-:Y:S08]  /*8fd0*/  HMMA.16816.F32.BF16 R84, R28, R176.reuse, R84 ;  /* 0x000000b01c54723c */ /* 0x082ff00000041854 */
[C---:B------:R-:W-:Y:S08]  /*8fe0*/  HMMA.16816.F32.BF16 R88, R180.reuse, R176, R88 ;  /* 0x000000b0b458723c */ /* 0x040ff00000041858 */
[-C--:B------:R-:W-:Y:S08]  /*8ff0*/  HMMA.16816.F32.BF16 R92, R180, R178.reuse, R92 ;  /* 0x000000b2b45c723c */ /* 0x080ff0000004185c */
[C---:B------:R-:W-:Y:S01]  /*9000*/  HMMA.16816.F32.BF16 R96, R28.reuse, R178, R96 ;  /* 0x000000b21c60723c */ /* 0x040fe20000041860 */
[----:B------:R-:W1:Y:S07]  /*9010*/  LDSM.16.MT88.4 R176, [R226+0x900] ;  /* 0x00090000e2b0783b */ /* 0x000e6e0000004200 */
        /* <DEDUP_REMOVED lines=10> */
[----:B----4-:R-:W-:Y:S02]  /*90c0*/  FFMA.FTZ R169, R169, R50, R213 ;  /* 0x00000032a9a97223 */ /* 0x010fe400000100d5 */
[----:B--2---:R-:W-:Y:S02]  /*90d0*/  FFMA.FTZ R170, R170, R51, R214 ;  /* 0x00000033aaaa7223 */ /* 0x004fe400000100d6 */
        /* <DEDUP_REMOVED lines=11> */
[C---:B------:R-:W-:Y:S07]  /*9190*/  HMMA.16816.F32.BF16 R32, R180.reuse, R176, R32 ;  /* 0x000000b0b420723c */ /* 0x040fee0000041820 */
[--C-:B------:R-:W-:Y:S01]  /*91a0*/  FFMA.FTZ R177, R54, c[0x0][0x2d0], -R209.reuse ;  /* 0x0000b40036b17a23 */ /* 0x100fe200000108d1 */
[-C--:B------:R-:W-:Y:S04]  /*91b0*/  HMMA.16816.F32.BF16 R164, R180, R178.reuse, R164 ;  /* 0x000000b2b4a4723c */ /* 0x080fe800000418a4 */
[--C-:B------:R-:W-:Y:S03]  /*91c0*/  FFMA.FTZ R176, R55, c[0x0][0x2d0], -R209.reuse ;  /* 0x0000b40037b07a23 */ /* 0x100fe600000108d1 */
[--C-:B------:R-:W-:Y:S01]  /*91d0*/  FFMA.FTZ R182, R52, c[0x0][0x2d0], -R210.reuse ;  /* 0x0000b40034b67a23 */ /* 0x100fe200000108d2 */
[----:B------:R-:W-:Y:S04]  /*91e0*/  HMMA.16816.F32.BF16 R24, R28, R178, R24 ;  /* 0x000000b21c18723c */ /* 0x000fe80000041818 */
[--C-:B------:R-:W-:Y:S01]  /*91f0*/  FFMA.FTZ R181, R53, c[0x0][0x2d0], -R210.reuse ;  /* 0x0000b40035b57a23 */ /* 0x100fe200000108d2 */
[----:B------:R-:W-:Y:S01]  /*9200*/  MOV R183, R206 ;  /* 0x000000ce00b77202 */ /* 0x000fe20000000f00 */
[--C-:B------:R-:W-:Y:S01]  /*9210*/  FFMA.FTZ R180, R64, c[0x0][0x2d0], -R210.reuse ;  /* 0x0000b40040b47a23 */ /* 0x100fe200000108d2 */
[----:B------:R-:W-:Y:S01]  /*9220*/  F2FP.BF16.PACK_AB R28, R247, R246 ;  /* 0x000000f6f71c723e */ /* 0x000fe200000010ff */
[----:B------:R-:W-:Y:S01]  /*9230*/  FFMA.FTZ R210, R65, c[0x0][0x2d0], -R210 ;  /* 0x0000b40041d27a23 */ /* 0x000fe200000108d2 */
[----:B------:R-:W-:Y:S01]  /*9240*/  F2FP.BF16.PACK_AB R30, R245, R248 ;  /* 0x000000f8f51e723e */ /* 0x000fe200000010ff */
[----:B------:R-:W-:Y:S01]  /*9250*/  LDSM.16.MT88.4 R52, [R226+0x1100] ;  /* 0x00110000e234783b */ /* 0x000fe20000004200 */
[----:B------:R-:W-:Y:S01]  /*9260*/  MUFU.EX2 R214, R180 ;  /* 0x000000b400d67308 */ /* 0x000fe20000000800 */
[----:B------:R-:W-:Y:S01]  /*9270*/  FFMA.FTZ R65, R66, c[0x0][0x2d0], -R209 ;  /* 0x0000b40042417a23 */ /* 0x000fe200000108d1 */
[----:B------:R-:W-:Y:S01]  /*9280*/  F2FP.BF16.PACK_AB R29, R221, R199 ;  /* 0x000000c7dd1d723e */ /* 0x000fe200000010ff */
[--C-:B------:R-:W-:Y:S01]  /*9290*/  FFMA.FTZ R64, R56, c[0x0][0x2d0], -R208.reuse ;  /* 0x0000b40038407a23 */ /* 0x100fe200000108d0 */
[----:B------:R-:W-:Y:S01]  /*92a0*/  F2FP.BF16.PACK_AB R31, R244, R223 ;  /* 0x000000dff41f723e */ /* 0x000fe200000010ff */
[----:B------:R-:W-:Y:S01]  /*92b0*/  FFMA.FTZ R56, R0, R48, R211 ;  /* 0x0000003000387223 */ /* 0x000fe200000100d3 */
[----:B------:R-:W-:Y:S01]  /*92c0*/  MOV R178, R191 ;  /* 0x000000bf00b27202 */ /* 0x000fe20000000f00 */
[----:B------:R-:W-:Y:S01]  /*92d0*/  LDSM.16.MT88.4 R48, [R227+0x1100] ;  /* 0x00110000e330783b */ /* 0x000fe20000004200 */
[----:B------:R-:W-:Y:S01]  /*92e0*/  MOV R0, R188 ;  /* 0x000000bc00007202 */ /* 0x000fe20000000f00 */
[----:B------:R-:W-:Y:S01]  /*92f0*/  FFMA.FTZ R209, R67, c[0x0][0x2d0], -R209 ;  /* 0x0000b40043d17a23 */ /* 0x000fe200000108d1 */
[----:B------:R1:W2:Y:S01]  /*9300*/  MUFU.EX2 R66, R47 ;  /* 0x0000002f00427308 */ /* 0x0002a20000000800 */
[-C--:B------:R-:W-:Y:S03]  /*9310*/  HMMA.16816.F32.BF16 R4, R28, R36.reuse, R4 ;  /* 0x000000241c04723c */ /* 0x080fe60000041804 */
[----:B------:R-:W-:Y:S01]  /*9320*/  MOV R179, R207 ;  /* 0x000000cf00b37202 */ /* 0x000fe20000000f00 */
[----:B------:R-:W-:Y:S02]  /*9330*/  FFMA.FTZ R208, R61, c[0x0][0x2d0], -R208 ;  /* 0x0000b4003dd07a23 */ /* 0x000fe400000108d0 */
[--C-:B------:R-:W-:Y:S02]  /*9340*/  FFMA.FTZ R61, R62, c[0x0][0x2d0], -R3.reuse ;  /* 0x0000b4003e3d7a23 */ /* 0x100fe40000010803 */
[----:B------:R-:W-:Y:S01]  /*9350*/  FFMA.FTZ R3, R63, c[0x0][0x2d0], -R3 ;  /* 0x0000b4003f037a23 */ /* 0x000fe20000010803 */
[----:B------:R-:W-:Y:S03]  /*9360*/  MUFU.EX2 R62, R59 ;  /* 0x0000003b003e7308 */ /* 0x000fe60000000800 */
[----:B------:R-:W-:Y:S01]  /*9370*/  FADD.FTZ R0, R0, R169 ;  /* 0x000000a900007221 */ /* 0x000fe20000010000 */
[----:B------:R-:W-:Y:S06]  /*9380*/  MOV R169, R203 ;  /* 0x000000cb00a97202 */ /* 0x000fec0000000f00 */
[----:B------:R-:W-:Y:S01]  /*9390*/  MUFU.EX2 R63, R58 ;  /* 0x0000003a003f7308 */ /* 0x000fe20000000800 */
[----:B-1----:R-:W1:Y:S01]  /*93a0*/  LDSM.16.MT88.4 R44, [R225+0x1100] ;  /* 0x00110000e12c783b */ /* 0x002e620000004200 */
[----:B--2---:R-:W-:Y:S08]  /*93b0*/  F2FP.BF16.PACK_AB R43, R66, R174 ;  /* 0x000000ae422b723e */ /* 0x004ff000000010ff */
[----:B------:R-:W-:Y:S01]  /*93c0*/  MUFU.EX2 R212, R65 ;  /* 0x0000004100d47308 */ /* 0x000fe20000000800 */
[C---:B------:R-:W-:Y:S08]  /*93d0*/  HMMA.16816.F32.BF16 R8, R40.reuse, R36, R8 ;  /* 0x000000242808723c */ /* 0x040ff00000041808 */
[-C--:B------:R-:W-:Y:S01]  /*93e0*/  HMMA.16816.F32.BF16 R12, R40, R38.reuse, R12 ;  /* 0x00000026280c723c */ /* 0x080fe2000004180c */
[----:B------:R-:W2:Y:S07]  /*93f0*/  MUFU.EX2 R209, R209 ;  /* 0x000000d100d17308 */ /* 0x000eae0000000800 */
[C---:B------:R-:W-:Y:S01]  /*9400*/  HMMA.16816.F32.BF16 R16, R28.reuse, R38, R16 ;  /* 0x000000261c10723c */ /* 0x040fe20000041810 */
[----:B------:R-:W3:Y:S02]  /*9410*/  LDSM.16.MT88.4 R36, [R224+0x3100] ;  /* 0x00310000e024783b */ /* 0x000ee40000004200 */
[----:B------:R-:W-:Y:S10]  /*9420*/  MUFU.EX2 R206, R64 ;  /* 0x0000004000ce7308 */ /* 0x000ff40000000800 */
[----:B------:R-:W-:Y:S01]  /*9430*/  MUFU.EX2 R208, R208 ;  /* 0x000000d000d07308 */ /* 0x000fe20000000800 */
[-C--:B-1----:R-:W-:Y:S03]  /*9440*/  HMMA.16816.F32.BF16 R68, R28, R44.reuse, R68 ;  /* 0x0000002c1c44723c */ /* 0x082fe60000041844 */
[----:B--2---:R-:W-:Y:S06]  /*9450*/  F2FP.BF16.PACK_AB R203, R209, R212 ;  /* 0x000000d4d1cb723e */ /* 0x004fec00000010ff */
[----:B------:R1:W-:Y:S01]  /*9460*/  MUFU.EX2 R213, R181 ;  /* 0x000000b500d57308 */ /* 0x0003e20000000800 */
[C---:B------:R-:W-:Y:S08]  /*9470*/  HMMA.16816.F32.BF16 R72, R40.reuse, R44, R72 ;  /* 0x0000002c2848723c */ /* 0x040ff00000041848 */
[-C--:B------:R-:W-:Y:S01]  /*9480*/  HMMA.16816.F32.BF16 R76, R40, R46.reuse, R76 ;  /* 0x0000002e284c723c */ /* 0x080fe2000004184c */
[----:B------:R2:W-:Y:S07]  /*9490*/  MUFU.EX2 R211, R182 ;  /* 0x000000b600d37308 */ /* 0x0005ee0000000800 */
[C---:B------:R-:W-:Y:S01]  /*94a0*/  HMMA.16816.F32.BF16 R80, R28.reuse, R46, R80 ;  /* 0x0000002e1c50723c */ /* 0x040fe20000041850 */
[----:B------:R-:W4:Y:S02]  /*94b0*/  LDSM.16.MT88.4 R44, [R225+0x3100] ;  /* 0x00310000e12c783b */ /* 0x000f240000004200 */
[----:B------:R-:W-:Y:S01]  /*94c0*/  MUFU.EX2 R207, R177 ;  /* 0x000000b100cf7308 */ /* 0x000fe20000000800 */
[----:B-1----:R-:W-:Y:S04]  /*94d0*/  MOV R181, R215 ;  /* 0x000000d700b57202 */ /* 0x002fe80000000f00 */
[-C--:B------:R-:W-:Y:S05]  /*94e0*/  HMMA.16816.F32.BF16 R84, R28, R48.reuse, R84 ;  /* 0x000000301c54723c */ /* 0x080fea0000041854 */
[----:B------:R-:W1:Y:S03]  /*94f0*/  MUFU.EX2 R215, R210 ;  /* 0x000000d200d77308 */ /* 0x000e660000000800 */
[C---:B------:R-:W-:Y:S04]  /*9500*/  HMMA.16816.F32.BF16 R88, R40.reuse, R48, R88 ;  /* 0x000000302858723c */ /* 0x040fe80000041858 */
[----:B--2---:R-:W-:Y:S03]  /*9510*/  MOV R182, R205 ;  /* 0x000000cd00b67202 */ /* 0x004fe60000000f00 */
[----:B------:R-:W-:Y:S01]  /*9520*/  MUFU.EX2 R205, R57 ;  /* 0x0000003900cd7308 */ /* 0x000fe20000000800 */
[-C--:B------:R-:W-:Y:S04]  /*9530*/  HMMA.16816.F32.BF16 R92, R40, R50.reuse, R92 ;  /* 0x00000032285c723c */ /* 0x080fe8000004185c */
[----:B------:R-:W-:Y:S04]  /*9540*/  FADD.FTZ R0, R182, R0 ;  /* 0x00000000b6007221 */ /* 0x000fe80000010000 */
[C---:B------:R-:W-:Y:S01]  /*9550*/  HMMA.16816.F32.BF16 R96, R28.reuse, R50, R96 ;  /* 0x000000321c60723c */ /* 0x040fe20000041860 */
[----:B------:R-:W2:Y:S01]  /*9560*/  LDSM.16.MT88.4 R48, [R227+0x3100] ;  /* 0x00310000e330783b */ /* 0x000ea20000004200 */
[----:B------:R-:W1:Y:S06]  /*9570*/  MUFU.EX2 R210, R176 ;  /* 0x000000b000d27308 */ /* 0x000e6c0000000800 */
[-C--:B------:R-:W-:Y:S04]  /*9580*/  HMMA.16816.F32.BF16 R100, R28, R52.reuse, R100 ;  /* 0x000000341c64723c */ /* 0x080fe80000041864 */
[----:B------:R-:W1:Y:S04]  /*9590*/  MUFU.EX2 R67, R60 ;  /* 0x0000003c00437308 */ /* 0x000e680000000800 */
[C---:B------:R-:W-:Y:S06]  /*95a0*/  HMMA.16816.F32.BF16 R104, R40.reuse, R52, R104 ;  /* 0x000000342868723c */ /* 0x040fec0000041868 */
[----:B------:R1:W-:Y:S02]  /*95b0*/  MUFU.EX2 R60, R3 ;  /* 0x00000003003c7308 */ /* 0x0003e40000000800 */
[-C--:B------:R-:W-:Y:S08]  /*95c0*/  HMMA.16816.F32.BF16 R108, R40, R54.reuse, R108 ;  /* 0x00000036286c723c */ /* 0x080ff0000004186c */
[C---:B------:R-:W-:Y:S01]  /*95d0*/  HMMA.16816.F32.BF16 R112, R28.reuse, R54, R112 ;  /* 0x000000361c70723c */ /* 0x040fe20000041870 */
[----:B------:R-:W2:Y:S01]  /*95e0*/  LDSM.16.MT88.4 R52, [R226+0x3100] ;  /* 0x00310000e234783b */ /* 0x000ea20000004200 */
[----:B------:R-:W2:Y:S06]  /*95f0*/  MUFU.EX2 R61, R61 ;  /* 0x0000003d003d7308 */ /* 0x000eac0000000800 */
[-C--:B---3--:R-:W-:Y:S04]  /*9600*/  HMMA.16816.F32.BF16 R116, R28, R36.reuse, R116 ;  /* 0x000000241c74723c */ /* 0x088fe80000041874 */
[----:B-1----:R-:W-:Y:S04]  /*9610*/  FADD.FTZ R3, R183, R0 ;  /* 0x00000000b7037221 */ /* 0x002fe80000010000 */
[C---:B------:R-:W-:Y:S04]  /*9620*/  HMMA.16816.F32.BF16 R120, R40.reuse, R36, R120 ;  /* 0x000000242878723c */ /* 0x040fe80000041878 */
[----:B------:R-:W-:Y:S03]  /*9630*/  FADD.FTZ R3, R250, R3 ;  /* 0x00000003fa037221 */ /* 0x000fe60000010000 */
[----:B------:R-:W-:Y:S01]  /*9640*/  MOV R37, R190 ;  /* 0x000000be00257202 */ /* 0x000fe20000000f00 */
[-C--:B------:R-:W-:Y:S04]  /*9650*/  HMMA.16816.F32.BF16 R124, R40, R38.reuse, R124 ;  /* 0x00000026287c723c */ /* 0x080fe8000004187c */
[----:B------:R-:W-:Y:S02]  /*9660*/  MOV R36, R189 ;  /* 0x000000bd00247202 */ /* 0x000fe40000000f00 */
[----:B------:R-:W1:Y:S02]  /*9670*/  LDSM.16.MT88.4 R188, [R224+0x1900] ;  /* 0x00190000e0bc783b */ /* 0x000e640000004200 */
[C---:B------:R-:W-:Y:S08]  /*9680*/  HMMA.16816.F32.BF16 R128, R28.reuse, R38, R128 ;  /* 0x000000261c80723c */ /* 0x040ff00000041880 */
[-C--:B----4-:R-:W-:Y:S08]  /*9690*/  HMMA.16816.F32.BF16 R132, R28, R44.reuse, R132 ;  /* 0x0000002c1c84723c */ /* 0x090ff00000041884 */
[C---:B------:R-:W-:Y:S07]  /*96a0*/  HMMA.16816.F32.BF16 R136, R40.reuse, R44, R136 ;  /* 0x0000002c2888723c */ /* 0x040fee0000041888 */
[----:B------:R-:W-:Y:S01]  /*96b0*/  FADD.FTZ R44, R36, R170 ;  /* 0x000000aa242c7221 */ /* 0x000fe20000010000 */
[-C--:B------:R-:W-:Y:S04]  /*96c0*/  HMMA.16816.F32.BF16 R140, R40, R46.reuse, R140 ;  /* 0x0000002e288c723c */ /* 0x080fe8000004188c */
[----:B------:R-:W-:Y:S01]  /*96d0*/  FADD.FTZ R45, R37, R168 ;  /* 0x000000a8252d7221 */ /* 0x000fe20000010000 */
[----:B------:R-:W-:Y:S01]  /*96e0*/  MOV R168, R202 ;  /* 0x000000ca00a87202 */ /* 0x000fe20000000f00 */
[----:B------:R-:W3:Y:S01]  /*96f0*/  LDSM.16.MT88.4 R36, [R225+0x1900] ;  /* 0x00190000e124783b */ /* 0x000ee20000004200 */
[----:B------:R-:W-:Y:S01]  /*9700*/  F2FP.BF16.PACK_AB R202, R215, R214 ;  /* 0x000000d6d7ca723e */ /* 0x000fe200000010ff */
[C---:B------:R-:W-:Y:S04]  /*9710*/  HMMA.16816.F32.BF16 R144, R28.reuse, R46, R144 ;  /* 0x0000002e1c90723c */ /* 0x040fe80000041890 */
[----:B------:R-:W-:Y:S01]  /*9720*/  FADD.FTZ R45, R178, R45 ;  /* 0x0000002db22d7221 */ /* 0x000fe20000010000 */
[----:B------:R-:W-:Y:S01]  /*9730*/  MOV R170, R187 ;  /* 0x000000bb00aa7202 */ /* 0x000fe20000000f00 */
[----:B------:R-:W-:Y:S02]  /*9740*/  FADD.FTZ R44, R181, R44 ;  /* 0x0000002cb52c7221 */ /* 0x000fe40000010000 */
[-C--:B--2---:R-:W-:Y:S04]  /*9750*/  HMMA.16816.F32.BF16 R148, R28, R48.reuse, R148 ;  /* 0x000000301c94723c */ /* 0x084fe80000041894 */
[----:B------:R-:W-:Y:S02]  /*9760*/  FADD.FTZ R44, R179, R44 ;  /* 0x0000002cb32c7221 */ /* 0x000fe40000010000 */
[----:B------:R-:W-:Y:S02]  /*9770*/  FADD.FTZ R0, R186, R45 ;  /* 0x0000002dba007221 */ /* 0x000fe40000010000 */
[C---:B------:R-:W-:Y:S04]  /*9780*/  HMMA.16816.F32.BF16 R152, R40.reuse, R48, R152 ;  /* 0x000000302898723c */ /* 0x040fe80000041898 */
[----:B------:R-:W-:Y:S02]  /*9790*/  FADD.FTZ R65, R251, R44 ;  /* 0x0000002cfb417221 */ /* 0x000fe40000010000 */
[----:B------:R-:W-:Y:S01]  /*97a0*/  FADD.FTZ R46, R216, R56 ;  /* 0x00000038d82e7221 */ /* 0x000fe20000010000 */
[----:B------:R-:W-:Y:S01]  /*97b0*/  MOV R216, R201 ;  /* 0x000000c900d87202 */ /* 0x000fe20000000f00 */
[-C--:B------:R-:W-:Y:S04]  /*97c0*/  HMMA.16816.F32.BF16 R156, R40, R50.reuse, R156 ;  /* 0x00000032289c723c */ /* 0x080fe8000004189c */
[----:B------:R-:W-:Y:S01]  /*97d0*/  FADD.FTZ R46, R217, R46 ;  /* 0x0000002ed92e7221 */ /* 0x000fe20000010000 */
[----:B------:R-:W-:Y:S01]  /*97e0*/  F2FP.BF16.PACK_AB R201, R210, R207 ;  /* 0x000000cfd2c9723e */ /* 0x000fe200000010ff */
[----:B------:R-:W-:Y:S01]  /*97f0*/  FADD.FTZ R0, R249, R0 ;  /* 0x00000000f9007221 */ /* 0x000fe20000010000 */
[----:B------:R-:W-:Y:S01]  /*9800*/  MOV R217, R200 ;  /* 0x000000c800d97202 */ /* 0x000fe20000000f00 */
[C---:B------:R-:W-:Y:S01]  /*9810*/  HMMA.16816.F32.BF16 R160, R28.reuse, R50, R160 ;  /* 0x000000321ca0723c */ /* 0x040fe200000418a0 */
[----:B------:R-:W-:Y:S03]  /*9820*/  LDSM.16.MT88.4 R48, [R224+0x3900] ;  /* 0x00390000e030783b */ /* 0x000fe60000004200 */
[----:B------:R-:W-:Y:S01]  /*9830*/  FADD.FTZ R56, R218, R46 ;  /* 0x0000002eda387221 */ /* 0x000fe20000010000 */
[----:B------:R-:W-:Y:S01]  /*9840*/  F2FP.BF16.PACK_AB R200, R213, R211 ;  /* 0x000000d3d5c8723e */ /* 0x000fe200000010ff */
[----:B------:R-:W-:Y:S01]  /*9850*/  FADD.FTZ R0, R252, R0 ;  /* 0x00000000fc007221 */ /* 0x000fe20000010000 */
[----:B------:R-:W-:Y:S01]  /*9860*/  MOV R218, R185 ;  /* 0x000000b900da7202 */ /* 0x000fe20000000f00 */
[-C--:B------:R-:W-:Y:S01]  /*9870*/  HMMA.16816.F32.BF16 R20, R28, R52.reuse, R20 ;  /* 0x000000341c14723c */ /* 0x080fe20000041814 */
[----:B------:R-:W-:Y:S03]  /*9880*/  LDSM.16.MT88.4 R44, [R226+0x1900] ;  /* 0x00190000e22c783b */ /* 0x000fe60000004200 */
[----:B------:R-:W-:Y:S02]  /*9890*/  FADD.FTZ R64, R184, R56 ;  /* 0x00000038b8407221 */ /* 0x000fe40000010000 */
[----:B------:R-:W-:Y:S02]  /*98a0*/  FADD.FTZ R0, R195, R0 ;  /* 0x00000000c3007221 */ /* 0x000fe40000010000 */
[C---:B------:R-:W-:Y:S01]  /*98b0*/  HMMA.16816.F32.BF16 R32, R40.reuse, R52, R32 ;  /* 0x000000342820723c */ /* 0x040fe20000041820 */
[----:B------:R-:W-:Y:S03]  /*98c0*/  LDSM.16.MT88.4 R56, [R227+0x3900] ;  /* 0x00390000e338783b */ /* 0x000fe60000004200 */
[----:B------:R-:W-:Y:S04]  /*98d0*/  FADD.FTZ R3, R217, R3 ;  /* 0x00000003d9037221 */ /* 0x000fe80000010000 */
[-C--:B------:R-:W-:Y:S01]  /*98e0*/  HMMA.16816.F32.BF16 R164, R40, R54.reuse, R164 ;  /* 0x0000003628a4723c */ /* 0x080fe200000418a4 */
[----:B------:R-:W2:Y:S03]  /*98f0*/  LDSM.16.MT88.4 R40, [R227+0x1900] ;  /* 0x00190000e328783b */ /* 0x000ea60000004200 */
[----:B------:R-:W-:Y:S01]  /*9900*/  FADD.FTZ R3, R168, R3 ;  /* 0x00000003a8037221 */ /* 0x000fe20000010000 */
[----:B------:R-:W-:Y:S03]  /*9910*/  MOV R168, R171 ;  /* 0x000000ab00a87202 */ /* 0x000fe60000000f00 */
[----:B------:R-:W-:Y:S01]  /*9920*/  HMMA.16816.F32.BF16 R24, R28, R54, R24 ;  /* 0x000000361c18723c */ /* 0x000fe20000041818 */
[----:B------:R-:W4:Y:S06]  /*9930*/  LDSM.16.MT88.4 R52, [R225+0x3900] ;  /* 0x00390000e134783b */ /* 0x000f2c0000004200 */
[----:B------:R-:W-:Y:S01]  /*9940*/  F2FP.BF16.PACK_AB R28, R205, R206 ;  /* 0x000000cecd1c723e */ /* 0x000fe200000010ff */
[-C--:B-1----:R-:W-:Y:S01]  /*9950*/  HMMA.16816.F32.BF16 R180, R200, R188.reuse, R4 ;  /* 0x000000bcc8b4723c */ /* 0x082fe20000041804 */
[----:B------:R-:W1:Y:S04]  /*9960*/  LDSM.16.MT88.4 R4, [R226+0x3900] ;  /* 0x00390000e204783b */ /* 0x000e680000004200 */
[----:B------:R-:W-:Y:S02]  /*9970*/  F2FP.BF16.PACK_AB R30, R208, R67 ;  /* 0x00000043d01e723e */ /* 0x000fe400000010ff */
[----:B------:R-:W-:Y:S02]  /*9980*/  F2FP.BF16.PACK_AB R29, R62, R63 ;  /* 0x0000003f3e1d723e */ /* 0x000fe400000010ff */
[----:B------:R-:W-:Y:S07]  /*9990*/  F2FP.BF16.PACK_AB R31, R60, R61 ;  /* 0x0000003d3c1f723e */ /* 0x000fee00000010ff */
[C---:B------:R-:W-:Y:S07]  /*99a0*/  HMMA.16816.F32.BF16 R176, R28.reuse, R188, R8 ;  /* 0x000000bc1cb0723c */ /* 0x040fee0000041808 */
[----:B------:R-:W-:Y:S01]  /*99b0*/  FADD.FTZ R9, R194, R0 ;  /* 0x00000000c2097221 */ /* 0x000fe20000010000 */
[-C--:B------:R-:W-:Y:S04]  /*99c0*/  HMMA.16816.F32.BF16 R184, R28, R190.reuse, R12 ;  /* 0x000000be1cb8723c */ /* 0x080fe8000004180c */
[----:B------:R-:W-:Y:S02]  /*99d0*/  FADD.FTZ R10, R170, R3 ;  /* 0x00000003aa0a7221 */ /* 0x000fe40000010000 */
[----:B------:R-:W-:Y:S02]  /*99e0*/  FADD.FTZ R8, R218, R65 ;  /* 0x00000041da087221 */ /* 0x000fe40000010000 */
[C---:B------:R-:W-:Y:S04]  /*99f0*/  HMMA.16816.F32.BF16 R188, R200.reuse, R190, R16 ;  /* 0x000000bec8bc723c */ /* 0x040fe80000041810 */
[----:B------:R-:W-:Y:S02]  /*9a00*/  FADD.FTZ R12, R192, R64 ;  /* 0x00000040c00c7221 */ /* 0x000fe40000010000 */
[----:B------:R-:W-:Y:S02]  /*9a10*/  FADD.FTZ R0, R199, R10 ;  /* 0x0000000ac7007221 */ /* 0x000fe40000010000 */
[-C--:B---3--:R-:W-:Y:S04]  /*9a20*/  HMMA.16816.F32.BF16 R68, R200, R36.reuse, R68 ;  /* 0x00000024c844723c */ /* 0x088fe80000041844 */
[----:B------:R-:W-:Y:S02]  /*9a30*/  FADD.FTZ R12, R193, R12 ;  /* 0x0000000cc10c7221 */ /* 0x000fe40000010000 */
[----:B------:R-:W-:Y:S02]  /*9a40*/  FADD.FTZ R8, R216, R8 ;  /* 0x00000008d8087221 */ /* 0x000fe40000010000 */
[C---:B------:R-:W-:Y:S04]  /*9a50*/  HMMA.16816.F32.BF16 R72, R28.reuse, R36, R72 ;  /* 0x000000241c48723c */ /* 0x040fe80000041848 */
[----:B------:R-:W-:Y:S02]  /*9a60*/  FADD.FTZ R11, R169, R8 ;  /* 0x00000008a90b7221 */ /* 0x000fe40000010000 */
[----:B------:R-:W-:Y:S02]  /*9a70*/  FADD.FTZ R8, R197, R12 ;  /* 0x0000000cc5087221 */ /* 0x000fe40000010000 */
[-C--:B------:R-:W-:Y:S04]  /*9a80*/  HMMA.16816.F32.BF16 R76, R28, R38.reuse, R76 ;  /* 0x000000261c4c723c */ /* 0x080fe8000004184c */
[----:B------:R-:W-:Y:S02]  /*9a90*/  FADD.FTZ R10, R196, R8 ;  /* 0x00000008c40a7221 */ /* 0x000fe40000010000 */
[----:B------:R-:W-:Y:S02]  /*9aa0*/  FADD.FTZ R3, R246, R11 ;  /* 0x0000000bf6037221 */ /* 0x000fe40000010000 */
[C---:B------:R-:W-:Y:S04]  /*9ab0*/  HMMA.16816.F32.BF16 R80, R200.reuse, R38, R80 ;  /* 0x00000026c850723c */ /* 0x040fe80000041850 */
[----:B------:R-:W-:Y:S02]  /*9ac0*/  FADD.FTZ R11, R198, R9 ;  /* 0x00000009c60b7221 */ /* 0x000fe40000010000 */
[----:B------:R-:W-:Y:S02]  /*9ad0*/  FADD.FTZ R9, R247, R3 ;  /* 0x00000003f7097221 */ /* 0x000fe40000010000 */
[-C--:B--2---:R-:W-:Y:S04]  /*9ae0*/  HMMA.16816.F32.BF16 R84, R200, R40.reuse, R84 ;  /* 0x00000028c854723c */ /* 0x084fe80000041854 */
[----:B------:R-:W-:Y:S02]  /*9af0*/  FADD.FTZ R3, R204, R10 ;  /* 0x0000000acc037221 */ /* 0x000fe40000010000 */
[----:B------:R-:W-:Y:S02]  /*9b00*/  FADD.FTZ R8, R221, R0 ;  /* 0x00000000dd087221 */ /* 0x000fe40000010000 */
[C---:B------:R-:W-:Y:S04]  /*9b10*/  HMMA.16816.F32.BF16 R88, R28.reuse, R40, R88 ;  /* 0x000000281c58723c */ /* 0x040fe80000041858 */
[----:B------:R-:W-:Y:S02]  /*9b20*/  FADD.FTZ R0, R248, R9 ;  /* 0x00000009f8007221 */ /* 0x000fe40000010000 */
[----:B------:R-:W-:Y:S02]  /*9b30*/  FADD.FTZ R10, R223, R8 ;  /* 0x00000008df0a7221 */ /* 0x000fe40000010000 */
[-C--:B------:R-:W-:Y:S04]  /*9b40*/  HMMA.16816.F32.BF16 R92, R28, R42.reuse, R92 ;  /* 0x0000002a1c5c723c */ /* 0x080fe8000004185c */
[----:B------:R-:W-:Y:S04]  /*9b50*/  FADD.FTZ R9, R245, R0 ;  /* 0x00000000f5097221 */ /* 0x000fe80000010000 */
[C---:B------:R-:W-:Y:S04]  /*9b60*/  HMMA.16816.F32.BF16 R96, R200.reuse, R42, R96 ;  /* 0x0000002ac860723c */ /* 0x040fe80000041860 */
[----:B------:R-:W-:Y:S04]  /*9b70*/  FADD.FTZ R9, R211, R9 ;  /* 0x00000009d3097221 */ /* 0x000fe80000010000 */
[-C--:B------:R-:W-:Y:S08]  /*9b80*/  HMMA.16816.F32.BF16 R100, R200, R44.reuse, R100 ;  /* 0x0000002cc864723c */ /* 0x080ff00000041864 */
[C---:B------:R-:W-:Y:S08]  /*9b90*/  HMMA.16816.F32.BF16 R104, R28.reuse, R44, R104 ;  /* 0x0000002c1c68723c */ /* 0x040ff00000041868 */
[-C--:B------:R-:W-:Y:S08]  /*9ba0*/  HMMA.16816.F32.BF16 R108, R28, R46.reuse, R108 ;  /* 0x0000002e1c6c723c */ /* 0x080ff0000004186c */
[C---:B------:R-:W-:Y:S08]  /*9bb0*/  HMMA.16816.F32.BF16 R112, R200.reuse, R46, R112 ;  /* 0x0000002ec870723c */ /* 0x040ff00000041870 */
[-C--:B------:R-:W-:Y:S08]  /*9bc0*/  HMMA.16816.F32.BF16 R116, R200, R48.reuse, R116 ;  /* 0x00000030c874723c */ /* 0x080ff00000041874 */
[C---:B------:R-:W-:Y:S08]  /*9bd0*/  HMMA.16816.F32.BF16 R120, R28.reuse, R48, R120 ;  /* 0x000000301c78723c */ /* 0x040ff00000041878 */
[-C--:B------:R-:W-:Y:S08]  /*9be0*/  HMMA.16816.F32.BF16 R124, R28, R50.reuse, R124 ;  /* 0x000000321c7c723c */ /* 0x080ff0000004187c */
[C---:B------:R-:W-:Y:S08]  /*9bf0*/  HMMA.16816.F32.BF16 R128, R200.reuse, R50, R128 ;  /* 0x00000032c880723c */ /* 0x040ff00000041880 */
[-C--:B----4-:R-:W-:Y:S08]  /*9c00*/  HMMA.16816.F32.BF16 R132, R200, R52.reuse, R132 ;  /* 0x00000034c884723c */ /* 0x090ff00000041884 */
[C---:B------:R-:W-:Y:S08]  /*9c10*/  HMMA.16816.F32.BF16 R136, R28.reuse, R52, R136 ;  /* 0x000000341c88723c */ /* 0x040ff00000041888 */
[-C--:B------:R-:W-:Y:S08]  /*9c20*/  HMMA.16816.F32.BF16 R140, R28, R54.reuse, R140 ;  /* 0x000000361c8c723c */ /* 0x080ff0000004188c */
[C---:B------:R-:W-:Y:S08]  /*9c30*/  HMMA.16816.F32.BF16 R144, R200.reuse, R54, R144 ;  /* 0x00000036c890723c */ /* 0x040ff00000041890 */
[-C--:B------:R-:W-:Y:S08]  /*9c40*/  HMMA.16816.F32.BF16 R148, R200, R56.reuse, R148 ;  /* 0x00000038c894723c */ /* 0x080ff00000041894 */
[C---:B------:R-:W-:Y:S08]  /*9c50*/  HMMA.16816.F32.BF16 R152, R28.reuse, R56, R152 ;  /* 0x000000381c98723c */ /* 0x040ff00000041898 */
[-C--:B------:R-:W-:Y:S08]  /*9c60*/  HMMA.16816.F32.BF16 R156, R28, R58.reuse, R156 ;  /* 0x0000003a1c9c723c */ /* 0x080ff0000004189c */
[C---:B------:R-:W-:Y:S08]  /*9c70*/  HMMA.16816.F32.BF16 R160, R200.reuse, R58, R160 ;  /* 0x0000003ac8a0723c */ /* 0x040ff000000418a0 */
[-C--:B-1----:R-:W-:Y:S08]  /*9c80*/  HMMA.16816.F32.BF16 R192, R200, R4.reuse, R20 ;  /* 0x00000004c8c0723c */ /* 0x082ff00000041814 */
[C---:B------:R-:W-:Y:S07]  /*9c90*/  HMMA.16816.F32.BF16 R196, R28.reuse, R4, R32 ;  /* 0x000000041cc4723c */ /* 0x040fee0000041820 */
[----:B------:R-:W-:Y:S01]  /*9ca0*/  FADD.FTZ R4, R219, R11 ;  /* 0x0000000bdb047221 */ /* 0x000fe20000010000 */
[-C--:B------:R-:W-:Y:S04]  /*9cb0*/  HMMA.16816.F32.BF16 R164, R28, R6.reuse, R164 ;  /* 0x000000061ca4723c */ /* 0x080fe800000418a4 */
[----:B------:R-:W-:Y:S02]  /*9cc0*/  FADD.FTZ R8, R220, R4 ;  /* 0x00000004dc087221 */ /* 0x000fe40000010000 */
[----:B------:R-:W-:Y:S01]  /*9cd0*/  FADD.FTZ R5, R174, R3 ;  /* 0x00000003ae057221 */ /* 0x000fe20000010000 */
[----:B------:R-:W-:Y:S01]  /*9ce0*/  MOV R174, R2 ;  /* 0x0000000200ae7202 */ /* 0x000fe20000000f00 */
        /* <DEDUP_REMOVED lines=15> */
[----:B------:R-:W-:Y:S01]  /*9de0*/  STL [R1], R5 ;  /* 0x0000000501007387 */ /* 0x000fe20000100800 */
[----:B------:R-:W-:Y:S02]  /*9df0*/  FADD.FTZ R3, R208, R3 ;  /* 0x00000003d0037221 */ /* 0x000fe40000010000 */
[----:B------:R-:W-:Y:S02]  /*9e00*/  FADD.FTZ R4, R209, R4 ;  /* 0x00000004d1047221 */ /* 0x000fe40000010000 */
[----:B------:R-:W-:Y:S03]  /*9e10*/  FADD.FTZ R0, R61, R7 ;  /* 0x000000073d007221 */ /* 0x000fe60000010000 */
[----:B------:R-:W-:Y:S01]  /*9e20*/  STL [R1+0xc], R4 ;  /* 0x00000c0401007387 */ /* 0x000fe20000100800 */
[----:B------:R-:W-:Y:S03]  /*9e30*/  FADD.FTZ R0, R60, R0 ;  /* 0x000000003c007221 */ /* 0x000fe60000010000 */
[----:B------:R1:W-:Y:S04]  /*9e40*/  STL [R1+0x8], R3 ;  /* 0x0000080301007387 */ /* 0x0003e80000100800 */
[----:B------:R2:W-:Y:S01]  /*9e50*/  STL [R1+0x4], R0 ;  /* 0x0000040001007387 */ /* 0x0005e20000100800 */
[----:B-1----:R-:W-:Y:S02]  /*9e60*/  MOV R3, R172 ;  /* 0x000000ac00037202 */ /* 0x002fe40000000f00 */
[----:B--2---:R-:W-:Y:S01]  /*9e70*/  MOV R0, R173 ;  /* 0x000000ad00007202 */ /* 0x004fe20000000f00 */
[----:B------:R-:W-:-:S05]  /*9e80*/  @P1 BRA `(.L_x_112) ;  /* 0xffffc6c000001947 */ /* 0x000fca000383ffff */
.L_x_111:
[----:B-1----:R-:W2:Y:S04]  /*9e90*/  LDL.LU R6, [R1] ;  /* 0x0000000001067983 */ /* 0x002ea80000300800 */
[----:B------:R-:W3:Y:S04]  /*9ea0*/  LDL.LU R4, [R1+0xc] ;  /* 0x00000c0001047983 */ /* 0x000ee80000300800 */
[----:B------:R-:W4:Y:S04]  /*9eb0*/  LDL.LU R8, [R1+0x8] ;  /* 0x0000080001087983 */ /* 0x000f280000300800 */
[----:B------:R-:W4:Y:S01]  /*9ec0*/  LDL.LU R5, [R1+0x4] ;  /* 0x0000040001057983 */ /* 0x000f220000300800 */
[----:B------:R-:W-:-:S02]  /*9ed0*/  MOV R18, 0xff800000 ;  /* 0xff80000000127802 */ /* 0x000fc40000000f00 */
[----:B------:R-:W-:Y:S02]  /*9ee0*/  MOV R19, 0xff800000 ;  /* 0xff80000000137802 */ /* 0x000fe40000000f00 */
[----:B------:R-:W-:Y:S02]  /*9ef0*/  MOV R20, 0xff800000 ;  /* 0xff80000000147802 */ /* 0x000fe40000000f00 */
[----:B------:R-:W-:Y:S02]  /*9f00*/  MOV R21, 0xff800000 ;  /* 0xff80000000157802 */ /* 0x000fe40000000f00 */
[----:B------:R-:W-:Y:S01]  /*9f10*/  PLOP3.LUT P4, PT, PT, PT, PT, 0x8, 0x0 ;  /* 0x000000000000781c */ /* 0x000fe20003f8e170 */
[----:B--2---:R-:W1:Y:S04]  /*9f20*/  SHFL.BFLY PT, R11, R6, 0x2, 0x1f ;  /* 0x0c401f00060b7f89 */ /* 0x004e6800000e0000 */
[----:B---3--:R-:W2:Y:S04]  /*9f30*/  SHFL.BFLY PT, R9, R4, 0x2, 0x1f ;  /* 0x0c401f0004097f89 */ /* 0x008ea800000e0000 */
[----:B----4-:R-:W3:Y:S01]  /*9f40*/  SHFL.BFLY PT, R7, R8, 0x2, 0x1f ;  /* 0x0c401f0008077f89 */ /* 0x010ee200000e0000 */
[----:B-1----:R-:W-:-:S03]  /*9f50*/  FADD.FTZ R11, R11, R6 ;  /* 0x000000060b0b7221 */ /* 0x002fc60000010000 */
[----:B------:R-:W1:Y:S01]  /*9f60*/  SHFL.BFLY PT, R6, R5, 0x2, 0x1f ;  /* 0x0c401f0005067f89 */ /* 0x000e6200000e0000 */
[----:B--2---:R-:W-:-:S03]  /*9f70*/  FADD.FTZ R9, R9, R4 ;  /* 0x0000000409097221 */ /* 0x004fc60000010000 */
[----:B------:R-:W2:Y:S01]  /*9f80*/  SHFL.BFLY PT, R0, R11, 0x1, 0x1f ;  /* 0x0c201f000b007f89 */ /* 0x000ea200000e0000 */
[----:B---3--:R-:W-:-:S03]  /*9f90*/  FADD.FTZ R7, R7, R8 ;  /* 0x0000000807077221 */ /* 0x008fc60000010000 */
[----:B------:R-:W3:Y:S04]  /*9fa0*/  SHFL.BFLY PT, R4, R9, 0x1, 0x1f ;  /* 0x0c201f0009047f89 */ /* 0x000ee800000e0000 */
[----:B------:R-:W4:Y:S01]  /*9fb0*/  SHFL.BFLY PT, R3, R7, 0x1, 0x1f ;  /* 0x0c201f0007037f89 */ /* 0x000f2200000e0000 */
[----:B-1----:R-:W-:Y:S02]  /*9fc0*/  FADD.FTZ R6, R6, R5 ;  /* 0x0000000506067221 */ /* 0x002fe40000010000 */
[----:B--2---:R-:W-:-:S03]  /*9fd0*/  FADD.FTZ R11, R11, R0 ;  /* 0x000000000b0b7221 */ /* 0x004fc60000010000 */
[----:B------:R-:W1:Y:S01]  /*9fe0*/  SHFL.BFLY PT, R5, R6, 0x1, 0x1f ;  /* 0x0c201f0006057f89 */ /* 0x000e6200000e0000 */
[----:B------:R-:W-:Y:S01]  /*9ff0*/  MOV R0, RZ ;  /* 0x000000ff00007202 */ /* 0x000fe20000000f00 */
[----:B---3--:R-:W-:Y:S01]  /*a000*/  FADD.FTZ R9, R9, R4 ;  /* 0x0000000409097221 */ /* 0x008fe20000010000 */
[----:B------:R-:W-:Y:S02]  /*a010*/  FSETP.NE.FTZ.AND P3, PT, R11, RZ, PT ;  /* 0x000000ff0b00720b */ /* 0x000fe40003f75000 */
[----:B------:R-:W-:Y:S01]  /*a020*/  MOV R4, RZ ;  /* 0x000000ff00047202 */ /* 0x000fe20000000f00 */
[----:B----4-:R-:W-:Y:S01]  /*a030*/  FADD.FTZ R7, R7, R3 ;  /* 0x0000000307077221 */ /* 0x010fe20000010000 */
[----:B------:R-:W-:Y:S02]  /*a040*/  FSETP.NE.FTZ.AND P2, PT, R9, RZ, PT ;  /* 0x000000ff0900720b */ /* 0x000fe40003f55000 */
[----:B------:R-:W-:Y:S02]  /*a050*/  MOV R3, RZ ;  /* 0x000000ff00037202 */ /* 0x000fe40000000f00 */
[----:B------:R-:W-:-:S05]  /*a060*/  FSETP.NE.FTZ.AND P1, PT, R7, RZ, PT ;  /* 0x000000ff0700720b */ /* 0x000fca0003f35000 */
[----:B------:R-:W2:Y:S01]  /*a070*/  @P3 MUFU.RCP R0, R11 ;  /* 0x0000000b00003308 */ /* 0x000ea20000001000 */
[----:B-1----:R-:W-:-:S07]  /*a080*/  FADD.FTZ R6, R5, R6 ;  /* 0x0000000605067221 */ /* 0x002fce0000010000 */
[----:B------:R-:W1:Y:S01]  /*a090*/  @P1 MUFU.RCP R3, R7 ;  /* 0x0000000700031308 */ /* 0x000e620000001000 */
[----:B------:R-:W-:Y:S01]  /*a0a0*/  FSETP.NE.FTZ.AND P0, PT, R6, RZ, PT ;  /* 0x000000ff0600720b */ /* 0x000fe20003f15000 */
[----:B--2---:R-:W-:-:S06]  /*a0b0*/  FMUL.FTZ R180, R0, R180 ;  /* 0x000000b400b47220 */ /* 0x004fcc0000410000 */
[----:B------:R-:W2:Y:S01]  /*a0c0*/  @P2 MUFU.RCP R4, R9 ;  /* 0x0000000900042308 */ /* 0x000ea20000001000 */
[C---:B------:R-:W-:Y:S02]  /*a0d0*/  FMUL.FTZ R181, R0.reuse, R181 ;  /* 0x000000b500b57220 */ /* 0x040fe40000410000 */
[C---:B------:R-:W-:Y:S02]  /*a0e0*/  FMUL.FTZ R188, R0.reuse, R188 ;  /* 0x000000bc00bc7220 */ /* 0x040fe40000410000 */
[C---:B------:R-:W-:Y:S02]  /*a0f0*/  FMUL.FTZ R189, R0.reuse, R189 ;  /* 0x000000bd00bd7220 */ /* 0x040fe40000410000 */
[C---:B------:R-:W-:Y:S01]  /*a100*/  FMUL.FTZ R68, R0.reuse, R68 ;  /* 0x0000004400447220 */ /* 0x040fe20000410000 */
[----:B------:R-:W-:Y:S01]  /*a110*/  @P3 MUFU.LG2 R11, R11 ;  /* 0x0000000b000b3308 */ /* 0x000fe20000000c00 */
[C---:B------:R-:W-:Y:S01]  /*a120*/  FMUL.FTZ R69, R0.reuse, R69 ;  /* 0x0000004500457220 */ /* 0x040fe20000410000 */
[----:B------:R-:W-:Y:S01]  /*a130*/  @P0 MOV R8, 0x3f317218 ;  /* 0x3f31721800080802 */ /* 0x000fe20000000f00 */
[----:B------:R-:W-:-:S02]  /*a140*/  FMUL.FTZ R80, R0, R80 ;  /* 0x0000005000507220 */ /* 0x000fc40000410000 */
[C---:B------:R-:W-:Y:S02]  /*a150*/  FMUL.FTZ R81, R0.reuse, R81 ;  /* 0x0000005100517220 */ /* 0x040fe40000410000 */
[C---:B------:R-:W-:Y:S01]  /*a160*/  FMUL.FTZ R84, R0.reuse, R84 ;  /* 0x0000005400547220 */ /* 0x040fe20000410000 */
[----:B------:R-:W-:Y:S01]  /*a170*/  @P2 MUFU.LG2 R9, R9 ;  /* 0x0000000900092308 */ /* 0x000fe20000000c00 */
[C---:B------:R-:W-:Y:S02]  /*a180*/  FMUL.FTZ R85, R0.reuse, R85 ;  /* 0x0000005500557220 */ /* 0x040fe40000410000 */
[C---:B------:R-:W-:Y:S02]  /*a190*/  FMUL.FTZ R96, R0.reuse, R96 ;  /* 0x0000006000607220 */ /* 0x040fe40000410000 */
[C---:B------:R-:W-:Y:S02]  /*a1a0*/  FMUL.FTZ R97, R0.reuse, R97 ;  /* 0x0000006100617220 */ /* 0x040fe40000410000 */
[C---:B------:R-:W-:Y:S01]  /*a1b0*/  FMUL.FTZ R100, R0.reuse, R100 ;  /* 0x0000006400647220 */ /* 0x040fe20000410000 */
[----:B------:R-:W-:Y:S01]  /*a1c0*/  @P1 MUFU.LG2 R7, R7 ;  /* 0x0000000700071308 */ /* 0x000fe20000000c00 */
        /* <DEDUP_REMOVED lines=18> */
[----:B------:R-:W-:Y:S01]  /*a2f0*/  FMUL.FTZ R201, R0, R201 ;  /* 0x000000c900c97220 */ /* 0x000fe20000410000 */
[----:B------:R-:W-:Y:S01]  /*a300*/  MOV R0, RZ ;  /* 0x000000ff00007202 */ /* 0x000fe20000000f00 */
[----:B-1----:R-:W-:-:S02]  /*a310*/  FMUL.FTZ R176, R3, R176 ;  /* 0x000000b003b07220 */ /* 0x002fc40000410000 */
[C---:B------:R-:W-:Y:S02]  /*a320*/  FMUL.FTZ R177, R3.reuse, R177 ;  /* 0x000000b103b17220 */ /* 0x040fe40000410000 */
[C---:B------:R-:W-:Y:S01]  /*a330*/  FMUL.FTZ R184, R3.reuse, R184 ;  /* 0x000000b803b87220 */ /* 0x040fe20000410000 */
[----:B------:R-:W1:Y:S01]  /*a340*/  @P0 MUFU.RCP R0, R6 ;  /* 0x0000000600000308 */ /* 0x000e620000001000 */
[C---:B------:R-:W-:Y:S02]  /*a350*/  FMUL.FTZ R185, R3.reuse, R185 ;  /* 0x000000b903b97220 */ /* 0x040fe40000410000 */
[C---:B------:R-:W-:Y:S02]  /*a360*/  FMUL.FTZ R72, R3.reuse, R72 ;  /* 0x0000004803487220 */ /* 0x040fe40000410000 */
[C---:B------:R-:W-:Y:S02]  /*a370*/  FMUL.FTZ R73, R3.reuse, R73 ;  /* 0x0000004903497220 */ /* 0x040fe40000410000 */
[C---:B------:R-:W-:Y:S01]  /*a380*/  FMUL.FTZ R76, R3.reuse, R76 ;  /* 0x0000004c034c7220 */ /* 0x040fe20000410000 */
[----:B------:R-:W3:Y:S01]  /*a390*/  @P0 MUFU.LG2 R6, R6 ;  /* 0x0000000600060308 */ /* 0x000ee20000000c00 */
        /* <DEDUP_REMOVED lines=25> */
[----:B------:R-:W-:Y:S01]  /*a530*/  @P2 MOV R3, 0x3f317218 ;  /* 0x3f31721800032802 */ /* 0x000fe20000000f00 */
[----:B--2---:R-:W-:-:S02]  /*a540*/  FMUL.FTZ R182, R4, R182 ;  /* 0x000000b604b67220 */ /* 0x004fc40000410000 */
        /* <DEDUP_REMOVED lines=30> */
[----:B------:R-:W-:Y:S01]  /*a730*/  FMUL.FTZ R203, R4, R203 ;  /* 0x000000cb04cb7220 */ /* 0x000fe20000410000 */
[----:B------:R-:W-:Y:S01]  /*a740*/  @P3 MOV R4, 0x3f317218 ;  /* 0x3f31721800043802 */ /* 0x000fe20000000f00 */
[C---:B-1----:R-:W-:Y:S02]  /*a750*/  FMUL.FTZ R178, R0.reuse, R178 ;  /* 0x000000b200b27220 */ /* 0x042fe40000410000 */
        /* <DEDUP_REMOVED lines=30> */
[----:B------:R-:W-:Y:S01]  /*a940*/  FMUL.FTZ R167, R0, R167 ;  /* 0x000000a700a77220 */ /* 0x000fe20000410000 */
[----:B------:R-:W-:Y:S01]  /*a950*/  @P1 MOV R0, 0x3f317218 ;  /* 0x3f31721800001802 */ /* 0x000fe20000000f00 */
[----:B------:R-:W-:Y:S02]  /*a960*/  @P2 FMUL.FTZ R5, R3, c[0x0][0x2d0] ;  /* 0x0000b40003052a20 */ /* 0x000fe40000410000 */
[----:B------:R-:W-:Y:S02]  /*a970*/  @P3 FMUL.FTZ R10, R4, c[0x0][0x2d0] ;  /* 0x0000b400040a3a20 */ /* 0x000fe40000410000 */
[----:B------:R-:W-:-:S02]  /*a980*/  @P1 FMUL.FTZ R3, R0, c[0x0][0x2d0] ;  /* 0x0000b40000031a20 */ /* 0x000fc40000410000 */
[----:B------:R-:W-:Y:S02]  /*a990*/  @P3 FMUL.FTZ R11, R11, 0.69314718246459960938 ;  /* 0x3f3172180b0b3820 */ /* 0x000fe40000410000 */
[----:B------:R-:W-:Y:S02]  /*a9a0*/  @P2 FMUL.FTZ R9, R9, 0.69314718246459960938 ;  /* 0x3f31721809092820 */ /* 0x000fe40000410000 */
[----:B------:R-:W-:Y:S02]  /*a9b0*/  @P1 FMUL.FTZ R7, R7, 0.69314718246459960938 ;  /* 0x3f31721807071820 */ /* 0x000fe40000410000 */
[----:B---3--:R-:W-:Y:S02]  /*a9c0*/  @P0 FMUL.FTZ R4, R6, 0.69314718246459960938 ;  /* 0x3f31721806040820 */ /* 0x008fe40000410000 */
[----:B------:R-:W-:Y:S02]  /*a9d0*/  @P0 FMUL.FTZ R0, R8, c[0x0][0x2d0] ;  /* 0x0000b40008000a20 */ /* 0x000fe40000410000 */
[----:B------:R-:W-:-:S02]  /*a9e0*/  @P3 FFMA.FTZ R18, R10, R173, R11 ;  /* 0x000000ad0a123223 */ /* 0x000fc4000001000b */
[----:B------:R-:W-:Y:S02]  /*a9f0*/  @P2 FFMA.FTZ R19, R5, R172, R9 ;  /* 0x000000ac05132223 */ /* 0x000fe40000010009 */
[----:B------:R-:W-:Y:S02]  /*aa00*/  @P1 FFMA.FTZ R20, R3, R171, R7 ;  /* 0x000000ab03141223 */ /* 0x000fe40000010007 */
[----:B------:R-:W-:Y:S02]  /*aa10*/  @P0 FFMA.FTZ R21, R0, R2, R4 ;  /* 0x0000000200150223 */ /* 0x000fe40000010004 */
.L_x_95:
[----:B------:R-:W-:Y:S05]  /*aa20*/  @P4 BRA `(.L_x_113) ;  /* 0x0000209000004947 */ /* 0x000fea0003800000 */
[----:B------:R-:W1:Y:S01]  /*aa30*/  S2R R16, SR_TID.X ;  /* 0x0000000000107919 */ /* 0x000e620000002100 */
[----:B------:R-:W-:Y:S01]  /*aa40*/  ULDC.64 UR4, c[0x0][0x4d0] ;  /* 0x0001340000047ab9 */ /* 0x000fe20000000a00 */
[----:B------:R-:W-:Y:S01]  /*aa50*/  IMAD R4, RZ, RZ, -UR11 ;  /* 0x8000000bff047e24 */ /* 0x000fe2000f8e02ff */
[----:B------:R-:W-:Y:S01]  /*aa60*/  UIMAD.WIDE.U32 UR8, UR11, UR4, URZ ;  /* 0x000000040b0872a5 */ /* 0x000fe2000f8e003f */
[----:B------:R-:W2:Y:S01]  /*aa70*/  S2R R11, SR_CTAID.Y ;  /* 0x00000000000b7919 */ /* 0x000ea20000002600 */
[----:B------:R-:W-:Y:S01]  /*aa80*/  USHF.R.S32.HI UR6, URZ, 0x1f, UR11 ;  /* 0x0000001f3f067899 */ /* 0x000fe2000801140b */
[----:B------:R-:W-:Y:S01]  /*aa90*/  MOV R24, c[0x0][0x4e8] ;  /* 0x00013a0000187a02 */ /* 0x000fe20000000f00 */
[----:B------:R-:W-:Y:S01]  /*aaa0*/  BSSY B0, `(.L_x_114) ;  /* 0x00000db000007945 */ /* 0x000fe20003800000 */
[----:B------:R-:W3:Y:S01]  /*aab0*/  S2R R9, SR_CTAID.Z ;  /* 0x0000000000097919 */ /* 0x000ee20000002700 */
[----:B------:R-:W-:Y:S01]  /*aac0*/  IMAD.U32 R3, RZ, RZ, UR9 ;  /* 0x00000009ff037e24 */ /* 0x000fe2000f8e00ff */
[----:B------:R-:W-:Y:S01]  /*aad0*/  UIMAD UR7, UR6, UR4, URZ ;  /* 0x00000004060772a4 */ /* 0x000fe2000f8e023f */
[----:B------:R-:W-:Y:S01]  /*aae0*/  IMAD.U32 R2, RZ, RZ, UR8 ;  /* 0x00000008ff027e24 */ /* 0x000fe2000f8e00ff */
[----:B------:R-:W4:Y:S04]  /*aaf0*/  S2R R15, SR_CTAID.X ;  /* 0x00000000000f7919 */ /* 0x000f280000002500 */
[----:B------:R-:W-:Y:S01]  /*ab00*/  BAR.SYNC.DEFER_BLOCKING 0x1, 0x80 ;  /* 0x0042000000007b1d */ /* 0x000fe20000010000 */
[----:B------:R-:W-:Y:S01]  /*ab10*/  UIMAD UR5, UR11, UR5, UR7 ;  /* 0x000000050b0572a4 */ /* 0x000fe2000f8e0207 */
[C---:B------:R-:W-:Y:S01]  /*ab20*/  ISETP.NE.AND P0, PT, R24.reuse, 0x1, PT ;  /* 0x000000011800780c */ /* 0x040fe20003f05270 */
[----:B------:R-:W-:-:S02]  /*ab30*/  IMAD R24, R24, c[0x0][0x388], RZ ;  /* 0x0000e20018187a24 */ /* 0x000fc400078e02ff */
[----:B------:R-:W-:Y:S01]  /*ab40*/  UIADD3 UR5, UR9, UR5, URZ ;  /* 0x0000000509057290 */ /* 0x000fe2000fffe03f */
[----:B-1----:R-:W-:-:S05]  /*ab50*/  SHF.R.S32.HI R6, RZ, 0x1f, R16 ;  /* 0x0000001fff067819 */ /* 0x002fca0000011410 */
[----:B------:R-:W-:Y:S01]  /*ab60*/  IMAD.U32 R5, RZ, RZ, UR5 ;  /* 0x00000005ff057e24 */ /* 0x000fe2000f8e00ff */
[-C--:B------:R-:W-:Y:S01]  /*ab70*/  LEA.HI R0, R6, R16.reuse, RZ, 0x2 ;  /* 0x0000001006007211 */ /* 0x080fe200078f10ff */
[----:B--2---:R-:W-:Y:S01]  /*ab80*/  IMAD R12, R4, c[0x0][0x550], R11 ;  /* 0x00015400040c7a24 */ /* 0x004fe200078e020b */
[-C--:B------:R-:W-:Y:S01]  /*ab90*/  LEA.HI R6, R6, R16.reuse, RZ, 0x5 ;  /* 0x0000001006067211 */ /* 0x080fe200078f28ff */
[----:B------:R-:W-:Y:S01]  /*aba0*/  IMAD.MOV.U32 R4, RZ, RZ, R2 ;  /* 0x000000ffff047224 */ /* 0x000fe200078e0002 */
[----:B------:R-:W-:Y:S01]  /*abb0*/  LOP3.LUT R0, R0, 0xfffffffc, RZ, 0xc0, !PT ;  /* 0xfffffffc00007812 */ /* 0x000fe200078ec0ff */
[----:B------:R-:W-:Y:S01]  /*abc0*/  ULDC.64 UR4, c[0x0][0x438] ;  /* 0x00010e0000047ab9 */ /* 0x000fe20000000a00 */
[----:B------:R-:W-:Y:S01]  /*abd0*/  LOP3.LUT R7, R6, 0xffffffe0, RZ, 0xc0, !PT ;  /* 0xffffffe006077812 */ /* 0x000fe200078ec0ff */
[----:B------:R-:W-:Y:S01]  /*abe0*/  UIMAD UR6, UR6, UR4, URZ ;  /* 0x00000004060672a4 */ /* 0x000fe2000f8e023f */
[----:B------:R-:W-:Y:S01]  /*abf0*/  IADD3 R0, -R0, R16, RZ ;  /* 0x0000001000007210 */ /* 0x000fe20007ffe1ff */
[----:B------:R-:W-:Y:S01]  /*ac00*/  UIMAD.WIDE.U32 UR8, UR11, UR4, URZ ;  /* 0x000000040b0872a5 */ /* 0x000fe2000f8e003f */
[--C-:B------:R-:W-:Y:S01]  /*ac10*/  SHF.R.S32.HI R8, RZ, 0x5, R6.reuse ;  /* 0x00000005ff087819 */ /* 0x100fe20000011406 */
[----:B------:R-:W-:Y:S01]  /*ac20*/  IMAD.IADD R16, R16, 0x1, -R7 ;  /* 0x0000000110107824 */ /* 0x000fe200078e0a07 */
[----:B------:R-:W-:Y:S01]  /*ac30*/  LEA.HI R3, R0, R0, RZ, 0x1 ;  /* 0x0000000000037211 */ /* 0x000fe200078f08ff */
[----:B------:R-:W-:Y:S01]  /*ac40*/  UIMAD UR4, UR11, UR5, UR6 ;  /* 0x000000050b0472a4 */ /* 0x000fe2000f8e0206 */
[----:B------:R-:W-:Y:S01]  /*ac50*/  SHF.R.S32.HI R2, RZ, 0x1f, R6 ;  /* 0x0000001fff027819 */ /* 0x000fe20000011406 */
[----:B---3--:R-:W-:Y:S01]  /*ac60*/  IMAD.WIDE.U32 R4, R9, c[0x0][0x4d8], R4 ;  /* 0x0001360009047a25 */ /* 0x008fe200078e0004 */
[----:B------:R-:W-:Y:S01]  /*ac70*/  LOP3.LUT R7, R3, 0x1ffffffe, RZ, 0xc0, !PT ;  /* 0x1ffffffe03077812 */ /* 0x000fe200078ec0ff */
[----:B------:R-:W-:Y:S01]  /*ac80*/  UIADD3 UR4, UR9, UR4, URZ ;  /* 0x0000000409047290 */ /* 0x000fe2000fffe03f */
[----:B------:R-:W-:-:S02]  /*ac90*/  LEA.HI R2, R2, R8, RZ, 0x2 ;  /* 0x0000000802027211 */ /* 0x000fc400078f10ff */
[----:B------:R-:W-:Y:S01]  /*aca0*/  IADD3 R7, R0, -R7, RZ ;  /* 0x8000000700077210 */ /* 0x000fe20007ffe0ff */
[----:B------:R-:W-:Y:S01]  /*acb0*/  IMAD.SHL.U32 R0, R3, 0x20, RZ ;  /* 0x0000002003007824 */ /* 0x000fe200078e00ff */
[----:B------:R-:W-:Y:S02]  /*acc0*/  SHF.R.S32.HI R3, RZ, 0x1f, R16 ;  /* 0x0000001fff037819 */ /* 0x000fe40000011410 */
[----:B------:R-:W-:Y:S02]  /*acd0*/  LOP3.LUT R2, R2, 0xffffffc, RZ, 0xc0, !PT ;  /* 0x0ffffffc02027812 */ /* 0x000fe400078ec0ff */
[----:B------:R-:W-:Y:S01]  /*ace0*/  LEA.HI R17, R3, R16, RZ, 0x2 ;  /* 0x0000001003117211 */ /* 0x000fe200078f10ff */
[----:B------:R-:W-:Y:S01]  /*acf0*/  IMAD.U32 R3, RZ, RZ, UR9 ;  /* 0x00000009ff037e24 */ /* 0x000fe2000f8e00ff */
[----:B------:R-:W-:Y:S01]  /*ad00*/  LOP3.LUT R0, R0, 0xffffffc0, RZ, 0xc0, !PT ;  /* 0xffffffc000007812 */ /* 0x000fe200078ec0ff */
[----:B------:R-:W-:Y:S01]  /*ad10*/  IMAD.IADD R8, R8, 0x1, -R2 ;  /* 0x0000000108087824 */ /* 0x000fe200078e0a02 */
[----:B------:R-:W-:Y:S01]  /*ad20*/  SHF.R.S32.HI R6, RZ, 0x2, R17 ;  /* 0x00000002ff067819 */ /* 0x000fe20000011411 */
[----:B------:R-:W-:Y:S01]  /*ad30*/  IMAD.U32 R2, RZ, RZ, UR8 ;  /* 0x00000008ff027e24 */ /* 0x000fe2000f8e00ff */
[----:B------:R-:W-:Y:S01]  /*ad40*/  SHF.R.S32.HI R10, RZ, 0x1f, R9 ;  /* 0x0000001fff0a7819 */ /* 0x000fe20000011409 */
[----:B------:R-:W-:Y:S01]  /*ad50*/  IMAD R7, R7, 0x8, R0 ;  /* 0x0000000807077824 */ /* 0x000fe200078e0200 */
[----:B------:R-:W-:Y:S01]  /*ad60*/  MOV R3, UR4 ;  /* 0x0000000400037c02 */ /* 0x000fe20008000f00 */
[----:B------:R-:W-:Y:S01]  /*ad70*/  IMAD R14, R8, 0x10, R6 ;  /* 0x00000010080e7824 */ /* 0x000fe200078e0206 */
[----:B------:R-:W-:Y:S01]  /*ad80*/  LOP3.LUT P1, RZ, R16, 0x3, RZ, 0xc0, !PT ;  /* 0x0000000310ff7812 */ /* 0x000fe2000782c0ff */
[----:B------:R-:W-:-:S02]  /*ad90*/  IMAD R0, R10, c[0x0][0x4d8], RZ ;  /* 0x000136000a007a24 */ /* 0x000fc400078e02ff */
[----:B------:R-:W-:Y:S01]  /*ada0*/  IMAD R6, R10, c[0x0][0x440], RZ ;  /* 0x000110000a067a24 */ /* 0x000fe200078e02ff */
[----:B------:R-:W-:Y:S01]  /*adb0*/  IADD3 R8, R14, R7, RZ ;  /* 0x000000070e087210 */ /* 0x000fe20007ffe0ff */
[C---:B------:R-:W-:Y:S02]  /*adc0*/  IMAD R0, R9.reuse, c[0x0][0x4dc], R0 ;  /* 0x0001370009007a24 */ /* 0x040fe400078e0200 */
[----:B------:R-:W-:Y:S02]  /*add0*/  IMAD R6, R9, c[0x0][0x444], R6 ;  /* 0x0001110009067a24 */ /* 0x000fe400078e0206 */
[----:B----4-:R-:W-:Y:S02]  /*ade0*/  IMAD R8, R15, 0x80, R8 ;  /* 0x000000800f087824 */ /* 0x010fe400078e0208 */
[----:B------:R-:W-:-:S04]  /*adf0*/  IMAD.WIDE.U32 R2, R9, c[0x0][0x440], R2 ;  /* 0x0001100009027a25 */ /* 0x000fc800078e0002 */
[----:B------:R-:W-:-:S04]  /*ae00*/  @P0 IMAD.HI.U32 R11, R8, c[0x0][0x4ec], RZ ;  /* 0x00013b00080b0a27 */ /* 0x000fc800078e00ff */
[----:B------:R-:W-:Y:S01]  /*ae10*/  IMAD.IADD R5, R5, 0x1, R0 ;  /* 0x0000000105057824 */ /* 0x000fe200078e0200 */
[----:B------:R-:W-:Y:S01]  /*ae20*/  SHF.R.S32.HI R0, RZ, 0x1f, R12 ;  /* 0x0000001fff007819 */ /* 0x000fe2000001140c */
[----:B------:R-:W-:Y:S01]  /*ae30*/  IMAD.IADD R3, R3, 0x1, R6 ;  /* 0x0000000103037824 */ /* 0x000fe200078e0206 */
[----:B------:R-:W-:Y:S01]  /*ae40*/  MOV R6, R8 ;  /* 0x0000000800067202 */ /* 0x000fe20000000f00 */
[----:B------:R-:W-:Y:S01]  /*ae50*/  @P0 IMAD.HI.U32 R10, R8, c[0x0][0x4ec], RZ ;  /* 0x00013b00080a0a27 */ /* 0x000fe200078e00ff */
[----:B------:R-:W-:-:S03]  /*ae60*/  @P0 SHF.R.U32.HI R6, RZ, c[0x0][0x4f0], R11 ;  /* 0x00013c00ff060a19 */ /* 0x000fc6000001160b */
[----:B------:R-:W-:Y:S01]  /*ae70*/  IMAD.MOV.U32 R7, RZ, RZ, R8 ;  /* 0x000000ffff077224 */ /* 0x000fe200078e0008 */
[----:B------:R-:W-:Y:S01]  /*ae80*/  @P0 SHF.R.U32.HI R7, RZ, c[0x0][0x4f0], R10 ;  /* 0x00013c00ff070a19 */ /* 0x000fe2000001160a */
[C---:B------:R-:W-:Y:S02]  /*ae90*/  IMAD R9, R0.reuse, c[0x0][0x448], RZ ;  /* 0x0001120000097a24 */ /* 0x040fe400078e02ff */
[----:B------:R-:W-:Y:S02]  /*aea0*/  IMAD R0, R0, c[0x0][0x4e0], RZ ;  /* 0x0001380000007a24 */ /* 0x000fe400078e02ff */
[----:B------:R-:W-:Y:S02]  /*aeb0*/  IMAD.MOV R10, RZ, RZ, -R6 ;  /* 0x000000ffff0a7224 */ /* 0x000fe400078e0a06 */
[C---:B------:R-:W-:Y:S01]  /*aec0*/  IMAD R11, R12.reuse, c[0x0][0x44c], R9 ;  /* 0x000113000c0b7a24 */ /* 0x040fe200078e0209 */
[----:B------:R-:W-:Y:S01]  /*aed0*/  SHF.R.S32.HI R9, RZ, 0x1f, R7 ;  /* 0x0000001fff097819 */ /* 0x000fe20000011407 */
[----:B------:R-:W-:-:S02]  /*aee0*/  IMAD R13, R12, c[0x0][0x4e4], R0 ;  /* 0x000139000c0d7a24 */ /* 0x000fc400078e0200 */
[----:B------:R-:W-:-:S04]  /*aef0*/  IMAD.WIDE.U32 R4, R12, c[0x0][0x4e0], R4 ;  /* 0x000138000c047a25 */ /* 0x000fc800078e0004 */
[----:B------:R-:W-:Y:S01]  /*af00*/  IMAD R0, R10, c[0x0][0x4e8], R8 ;  /* 0x00013a000a007a24 */ /* 0x000fe200078e0208 */
[----:B------:R-:W-:Y:S01]  /*af10*/  SHF.R.S32.HI R10, RZ, 0x1f, R6 ;  /* 0x0000001fff0a7819 */ /* 0x000fe20000011406 */
[----:B------:R-:W-:Y:S01]  /*af20*/  IMAD R9, R9, c[0x0][0x430], RZ ;  /* 0x00010c0009097a24 */ /* 0x000fe200078e02ff */
[----:B------:R-:W-:Y:S01]  /*af30*/  IADD3 R4, P0, R6, R4, RZ ;  /* 0x0000000406047210 */ /* 0x000fe20007f1e0ff */
[----:B------:R-:W-:Y:S01]  /*af40*/  IMAD.WIDE.U32 R2, R12, c[0x0][0x448], R2 ;  /* 0x000112000c027a25 */ /* 0x000fe200078e0002 */
[----:B------:R-:W-:Y:S02]  /*af50*/  SHF.R.S32.HI R6, RZ, 0x1f, R0 ;  /* 0x0000001fff067819 */ /* 0x000fe40000011400 */
[----:B------:R-:W-:Y:S01]  /*af60*/  IADD3.X R5, R10, R5, R13, P0, !PT ;  /* 0x000000050a057210 */ /* 0x000fe200007fe40d */
[----:B------:R-:W-:Y:S01]  /*af70*/  IMAD R10, R7, c[0x0][0x434], R9 ;  /* 0x00010d00070a7a24 */ /* 0x000fe200078e0209 */
[----:B------:R-:W-:Y:S01]  /*af80*/  IADD3 R3, R3, R11, RZ ;  /* 0x0000000b03037210 */ /* 0x000fe20007ffe0ff */
[----:B------:R-:W-:-:S02]  /*af90*/  IMAD R9, R6, c[0x0][0x4c8], RZ ;  /* 0x0001320006097a24 */ /* 0x000fc400078e02ff */
[----:B------:R-:W-:Y:S02]  /*afa0*/  IMAD.MOV R6, RZ, RZ, -R7 ;  /* 0x000000ffff067224 */ /* 0x000fe400078e0a07 */
[----:B------:R-:W-:-:S04]  /*afb0*/  IMAD.WIDE.U32 R4, R0, c[0x0][0x4c8], R4 ;  /* 0x0001320000047a25 */ /* 0x000fc800078e0004 */
[----:B------:R-:W-:Y:S02]  /*afc0*/  IMAD R0, R0, c[0x0][0x4cc], R9 ;  /* 0x0001330000007a24 */ /* 0x000fe400078e0209 */
[----:B------:R-:W-:Y:S01]  /*afd0*/  IMAD R13, R6, c[0x0][0x4e8], R8 ;  /* 0x00013a00060d7a24 */ /* 0x000fe200078e0208 */
[C---:B------:R-:W-:Y:S01]  /*afe0*/  LEA R6, P0, R4.reuse, c[0x0][0x4a8], 0x2 ;  /* 0x00012a0004067a11 */ /* 0x040fe200078010ff */
[----:B------:R-:W-:Y:S01]  /*aff0*/  IMAD.WIDE.U32 R2, R7, c[0x0][0x430], R2 ;  /* 0x00010c0007027a25 */ /* 0x000fe200078e0002 */
[----:B------:R-:W-:Y:S02]  /*b000*/  IADD3 R0, R5, R0, RZ ;  /* 0x0000000005007210 */ /* 0x000fe40007ffe0ff */
[----:B------:R-:W-:Y:S01]  /*b010*/  SHF.R.S32.HI R7, RZ, 0x1f, R13 ;  /* 0x0000001fff077819 */ /* 0x000fe2000001140d */
[----:B------:R-:W-:Y:S01]  /*b020*/  IMAD.IADD R3, R3, 0x1, R10 ;  /* 0x0000000103037824 */ /* 0x000fe200078e020a */
[----:B------:R-:W-:Y:S01]  /*b030*/  LEA.HI.X R0, R4, c[0x0][0x4ac], R0, 0x2, P0 ;  /* 0x00012b0004007a11 */ /* 0x000fe200000f1400 */
[----:B------:R-:W-:Y:S01]  /*b040*/  IMAD R12, R15, 0x80, R14 ;  /* 0x000000800f0c7824 */ /* 0x000fe200078e020e */
[----:B------:R-:W-:Y:S01]  /*b050*/  SHFL.IDX PT, R4, R6, RZ, 0x1c1f ;  /* 0x001c1fff06047589 */ /* 0x000fe200000e0000 */
[----:B------:R-:W-:-:S02]  /*b060*/  IMAD R7, R7, c[0x0][0x428], RZ ;  /* 0x00010a0007077a24 */ /* 0x000fc400078e02ff */
[C---:B------:R-:W-:Y:S01]  /*b070*/  IMAD.WIDE.U32 R2, R13.reuse, c[0x0][0x428], R2 ;  /* 0x00010a000d027a25 */ /* 0x040fe200078e0002 */
[----:B------:R-:W1:Y:S01]  /*b080*/  SHFL.IDX PT, R5, R0, RZ, 0x1c1f ;  /* 0x001c1fff00057589 */ /* 0x000e6200000e0000 */
[C---:B------:R-:W-:Y:S02]  /*b090*/  IADD3 R14, R12.reuse, 0x40, RZ ;  /* 0x000000400c0e7810 */ /* 0x040fe40007ffe0ff */
[----:B------:R-:W-:Y:S01]  /*b0a0*/  IMAD R15, R13, c[0x0][0x42c], R7 ;  /* 0x00010b000d0f7a24 */ /* 0x000fe200078e0207 */
[----:B------:R-:W-:Y:S01]  /*b0b0*/  SHFL.IDX PT, R10, R6, 0x1, 0x1c1f ;  /* 0x003c1f00060a7f89 */ /* 0x000fe200000e0000 */
[C---:B------:R-:W-:Y:S02]  /*b0c0*/  IADD3 R13, R12.reuse, 0x48, RZ ;  /* 0x000000480c0d7810 */ /* 0x040fe40007ffe0ff */
[-C--:B------:R-:W-:Y:S01]  /*b0d0*/  ISETP.GE.OR P4, PT, R12, R24.reuse, P1 ;  /* 0x000000180c00720c */ /* 0x080fe20000f86670 */
[----:B------:R-:W2:Y:S01]  /*b0e0*/  SHFL.IDX PT, R11, R0, 0x1, 0x1c1f ;  /* 0x003c1f00000b7f89 */ /* 0x000ea200000e0000 */
[-C--:B------:R-:W-:Y:S01]  /*b0f0*/  ISETP.GE.OR P2, PT, R14, R24.reuse, P1 ;  /* 0x000000180e00720c */ /* 0x080fe20000f46670 */
[----:B------:R-:W-:Y:S01]  /*b100*/  IMAD.IADD R3, R3, 0x1, R15 ;  /* 0x0000000103037824 */ /* 0x000fe200078e020f */
[----:B------:R-:W-:Y:S01]  /*b110*/  LEA R23, P0, R2, c[0x0][0x400], 0x2 ;  /* 0x0001000002177a11 */ /* 0x000fe200078010ff */
[----:B------:R-:W-:Y:S01]  /*b120*/  SHFL.IDX PT, R8, R6, 0x2, 0x1c1f ;  /* 0x005c1f0006087f89 */ /* 0x000fe200000e0000 */
[----:B------:R-:W-:-:S02]  /*b130*/  ISETP.GE.AND P5, PT, R14, R24, PT ;  /* 0x000000180e00720c */ /* 0x000fc40003fa6270 */
[----:B------:R-:W-:Y:S01]  /*b140*/  LEA.HI.X R22, R2, c[0x0][0x404], R3, 0x2, P0 ;  /* 0x0001010002167a11 */ /* 0x000fe200000f1403 */
[----:B------:R-:W3:Y:S01]  /*b150*/  SHFL.IDX PT, R9, R0, 0x2, 0x1c1f ;  /* 0x005c1f0000097f89 */ /* 0x000ee200000e0000 */
[----:B------:R-:W-:-:S03]  /*b160*/  ISETP.GE.AND P6, PT, R13, R24, PT ;  /* 0x000000180d00720c */ /* 0x000fc60003fc6270 */
[----:B------:R-:W-:Y:S04]  /*b170*/  SHFL.IDX PT, R6, R6, 0x3, 0x1c1f ;  /* 0x007c1f0006067f89 */ /* 0x000fe800000e0000 */
[----:B------:R4:W2:Y:S04]  /*b180*/  SHFL.IDX PT, R7, R0, 0x3, 0x1c1f ;  /* 0x007c1f0000077f89 */ /* 0x0008a800000e0000 */
[----:B-1----:R1:W-:Y:S04]  /*b190*/  @!P4 ST.E [R4.64], R18 ;  /* 0x000000120400c985 */ /* 0x0023e8000c101912 */
[----:B------:R1:W1:Y:S04]  /*b1a0*/  SHFL.IDX PT, R2, R23, RZ, 0x1c1f ;  /* 0x001c1fff17027589 */ /* 0x00026800000e0000 */
[----:B------:R1:W1:Y:S01]  /*b1b0*/  SHFL.IDX PT, R3, R22, RZ, 0x1c1f ;  /* 0x001c1fff16037589 */ /* 0x00026200000e0000 */
[----:B----4-:R-:W-:-:S04]  /*b1c0*/  IADD3 R0, R12, 0x8, RZ ;  /* 0x000000080c007810 */ /* 0x010fc80007ffe0ff */
[CC--:B------:R-:W-:Y:S02]  /*b1d0*/  ISETP.GE.OR P3, PT, R0.reuse, R24.reuse, P1 ;  /* 0x000000180000720c */ /* 0x0c0fe40000f66670 */
[-C--:B------:R-:W-:Y:S02]  /*b1e0*/  ISETP.GE.OR P1, PT, R13, R24.reuse, P1 ;  /* 0x000000180d00720c */ /* 0x080fe40000f26670 */
[----:B------:R-:W-:Y:S02]  /*b1f0*/  ISETP.GE.AND P0, PT, R0, R24, PT ;  /* 0x000000180000720c */ /* 0x000fe40003f06270 */
[----:B------:R-:W-:-:S04]  /*b200*/  LOP3.LUT R0, R17, 0x7ffffffc, RZ, 0xc0, !PT ;  /* 0x7ffffffc11007812 */ /* 0x000fc800078ec0ff */
[----:B------:R-:W-:-:S03]  /*b210*/  IADD3 R0, R16, -R0, RZ ;  /* 0x8000000010007210 */ /* 0x000fc60007ffe0ff */
[----:B--2---:R2:W-:Y:S02]  /*b220*/  @!P3 ST.E [R10.64], R19 ;  /* 0x000000130a00b985 */ /* 0x0045e4000c101912 */
[----:B------:R-:W-:Y:S02]  /*b230*/  IMAD.SHL.U32 R0, R0, 0x2, RZ ;  /* 0x0000000200007824 */ /* 0x000fe400078e00ff */
[----:B---3--:R2:W-:Y:S04]  /*b240*/  @!P2 ST.E [R8.64], R20 ;  /* 0x000000140800a985 */ /* 0x0085e8000c101912 */
[----:B------:R2:W-:Y:S01]  /*b250*/  @!P1 ST.E [R6.64], R21 ;  /* 0x0000001506009985 */ /* 0x0005e2000c101912 */
[----:B------:R-:W-:-:S13]  /*b260*/  ISETP.GE.AND P1, PT, R12, R24, PT ;  /* 0x000000180c00720c */ /* 0x000fda0003f26270 */
[----:B------:R-:W-:Y:S05]  /*b270*/  @P1 BRA `(.L_x_115) ;  /* 0x000005d000001947 */ /* 0x000fea0003800000 */
[C---:B-1----:R-:W-:Y:S02]  /*b280*/  IADD3 R4, R0.reuse, 0x8, RZ ;  /* 0x0000000800047810 */ /* 0x042fe40007ffe0ff */
[----:B------:R-:W-:Y:S02]  /*b290*/  IADD3 R5, R0, 0x10, RZ ;  /* 0x0000001000057810 */ /* 0x000fe40007ffe0ff */
[----:B------:R-:W-:Y:S02]  /*b2a0*/  ISETP.GE.AND P3, PT, R4, c[0x0][0x3c8], PT ;  /* 0x0000f20004007a0c */ /* 0x000fe40003f66270 */
[----:B------:R-:W-:Y:S02]  /*b2b0*/  ISETP.GE.AND P2, PT, R5, c[0x0][0x3c8], PT ;  /* 0x0000f20005007a0c */ /* 0x000fe40003f46270 */
[C---:B------:R-:W-:Y:S02]  /*b2c0*/  ISETP.GE.AND P4, PT, R0.reuse, c[0x0][0x3c8], PT ;  /* 0x0000f20000007a0c */ /* 0x040fe40003f86270 */
[----:B--2---:R-:W-:-:S02]  /*b2d0*/  IADD3 R8, R0, 0x18, RZ ;  /* 0x0000001800087810 */ /* 0x004fc40007ffe0ff */
[----:B------:R-:W-:Y:S02]  /*b2e0*/  IADD3 R10, R0, 0x38, RZ ;  /* 0x00000038000a7810 */ /* 0x000fe40007ffe0ff */
[----:B------:R-:W-:-:S03]  /*b2f0*/  ISETP.GE.AND P1, PT, R8, c[0x0][0x3c8], PT ;  /* 0x0000f20008007a0c */ /* 0x000fc60003f26270 */
[----:B------:R-:W-:Y:S02]  /*b300*/  @!P3 LEA.HI R4, R4, R4, RZ, 0x1 ;  /* 0x000000040404b211 */ /* 0x000fe400078f08ff */
[----:B------:R-:W-:Y:S02]  /*b310*/  @!P2 LEA.HI R9, R5, R5, RZ, 0x1 ;  /* 0x000000050509a211 */ /* 0x000fe400078f08ff */
[----:B------:R-:W-:Y:S01]  /*b320*/  @!P3 LOP3.LUT R4, R4, 0xfffffffe, RZ, 0xc0, !PT ;  /* 0xfffffffe0404b812 */ /* 0x000fe200078ec0ff */
[----:B------:R-:W-:Y:S01]  /*b330*/  @!P4 IMAD.WIDE R6, R0, 0x4, R2 ;  /* 0x000000040006c825 */ /* 0x000fe200078e0202 */
[----:B------:R-:W-:-:S03]  /*b340*/  @!P2 LOP3.LUT R9, R9, 0xfffffffe, RZ, 0xc0, !PT ;  /* 0xfffffffe0909a812 */ /* 0x000fc600078ec0ff */
[----:B------:R-:W-:Y:S01]  /*b350*/  @!P3 IMAD.WIDE R4, R4, 0x4, R2 ;  /* 0x000000040404b825 */ /* 0x000fe200078e0202 */
[----:B------:R1:W-:Y:S01]  /*b360*/  @!P4 ST.E.64 [R6.64], R180 ;  /* 0x000000b40600c985 */ /* 0x0003e2000c101b12 */
[----:B------:R-:W-:-:S03]  /*b370*/  @!P1 LEA.HI R8, R8, R8, RZ, 0x1 ;  /* 0x0000000808089211 */ /* 0x000fc600078f08ff */
[----:B------:R2:W-:Y:S01]  /*b380*/  @!P3 ST.E.64 [R4.64], R188 ;  /* 0x000000bc0400b985 */ /* 0x0005e2000c101b12 */
[----:B------:R-:W-:Y:S02]  /*b390*/  @!P1 LOP3.LUT R8, R8, 0xfffffffe, RZ, 0xc0, !PT ;  /* 0xfffffffe08089812 */ /* 0x000fe400078ec0ff */
[C---:B-1----:R-:W-:Y:S02]  /*b3a0*/  IADD3 R7, R0.reuse, 0x20, RZ ;  /* 0x0000002000077810 */ /* 0x042fe40007ffe0ff */
[C---:B------:R-:W-:Y:S01]  /*b3b0*/  IADD3 R6, R0.reuse, 0x28, RZ ;  /* 0x0000002800067810 */ /* 0x040fe20007ffe0ff */
[----:B--2---:R-:W-:Y:S01]  /*b3c0*/  @!P2 IMAD.WIDE R4, R9, 0x4, R2 ;  /* 0x000000040904a825 */ /* 0x004fe200078e0202 */
[----:B------:R-:W-:Y:S02]  /*b3d0*/  IADD3 R9, R0, 0x30, RZ ;  /* 0x0000003000097810 */ /* 0x000fe40007ffe0ff */
[----:B------:R-:W-:Y:S02]  /*b3e0*/  ISETP.GE.AND P4, PT, R7, c[0x0][0x3c8], PT ;  /* 0x0000f20007007a0c */ /* 0x000fe40003f86270 */
[----:B------:R1:W-:Y:S01]  /*b3f0*/  @!P2 ST.E.64 [R4.64], R68 ;  /* 0x000000440400a985 */ /* 0x0003e2000c101b12 */
[----:B------:R-:W-:-:S02]  /*b400*/  ISETP.GE.AND P3, PT, R6, c[0x0][0x3c8], PT ;  /* 0x0000f20006007a0c */ /* 0x000fc40003f66270 */
[----:B------:R-:W-:Y:S01]  /*b410*/  ISETP.GE.AND P2, PT, R9, c[0x0][0x3c8], PT ;  /* 0x0000f20009007a0c */ /* 0x000fe20003f46270 */
[----:B-1----:R-:W-:-:S07]  /*b420*/  @!P1 IMAD.WIDE R4, R8, 0x4, R2 ;  /* 0x0000000408049825 */ /* 0x002fce00078e0202 */
[----:B------:R-:W-:Y:S01]  /*b430*/  @!P4 LEA.HI R8, R7, R7, RZ, 0x1 ;  /* 0x000000070708c211 */ /* 0x000fe200078f08ff */
[----:B------:R1:W-:Y:S01]  /*b440*/  @!P1 ST.E.64 [R4.64], R80 ;  /* 0x0000005004009985 */ /* 0x0003e2000c101b12 */
[----:B------:R-:W-:Y:S02]  /*b450*/  ISETP.GE.AND P1, PT, R10, c[0x0][0x3c8], PT ;  /* 0x0000f2000a007a0c */ /* 0x000fe40003f26270 */
[----:B------:R-:W-:-:S11]  /*b460*/  @!P4 LOP3.LUT R8, R8, 0xfffffffe, RZ, 0xc0, !PT ;  /* 0xfffffffe0808c812 */ /* 0x000fd600078ec0ff */
[----:B------:R-:W-:Y:S02]  /*b470*/  @!P1 LEA.HI R10, R10, R10, RZ, 0x1 ;  /* 0x0000000a0a0a9211 */ /* 0x000fe400078f08ff */
[----:B-1----:R-:W-:Y:S02]  /*b480*/  @!P3 LEA.HI R5, R6, R6, RZ, 0x1 ;  /* 0x000000060605b211 */ /* 0x002fe400078f08ff */
[----:B------:R-:W-:Y:S01]  /*b490*/  @!P2 LEA.HI R4, R9, R9, RZ, 0x1 ;  /* 0x000000090904a211 */ /* 0x000fe200078f08ff */
[--C-:B------:R-:W-:Y:S01]  /*b4a0*/  @!P4 IMAD.WIDE R8, R8, 0x4, R2.reuse ;  /* 0x000000040808c825 */ /* 0x100fe200078e0202 */
[----:B------:R-:W-:Y:S02]  /*b4b0*/  @!P3 LOP3.LUT R5, R5, 0xfffffffe, RZ, 0xc0, !PT ;  /* 0xfffffffe0505b812 */ /* 0x000fe400078ec0ff */
[----:B------:R-:W-:Y:S02]  /*b4c0*/  @!P2 LOP3.LUT R4, R4, 0xfffffffe, RZ, 0xc0, !PT ;  /* 0xfffffffe0404a812 */ /* 0x000fe400078ec0ff */
[----:B------:R1:W-:Y:S01]  /*b4d0*/  @!P4 ST.E.64 [R8.64], R84 ;  /* 0x000000540800c985 */ /* 0x0003e2000c101b12 */
[----:B------:R-:W-:-:S04]  /*b4e0*/  @!P3 IMAD.WIDE R6, R5, 0x4, R2 ;  /* 0x000000040506b825 */ /* 0x000fc800078e0202 */
[----:B------:R-:W-:Y:S01]  /*b4f0*/  @!P2 IMAD.WIDE R4, R4, 0x4, R2 ;  /* 0x000000040404a825 */ /* 0x000fe200078e0202 */
[----:B------:R2:W-:Y:S04]  /*b500*/  @!P3 ST.E.64 [R6.64], R96 ;  /* 0x000000600600b985 */ /* 0x0005e8000c101b12 */
[----:B------:R3:W-:Y:S01]  /*b510*/  @!P2 ST.E.64 [R4.64], R100 ;  /* 0x000000640400a985 */ /* 0x0007e2000c101b12 */
[----:B-1----:R-:W-:Y:S02]  /*b520*/  @!P1 LOP3.LUT R8, R10, 0xfffffffe, RZ, 0xc0, !PT ;  /* 0xfffffffe0a089812 */ /* 0x002fe400078ec0ff */
[----:B------:R-:W-:-:S03]  /*b530*/  IADD3 R9, R0, 0x40, RZ ;  /* 0x0000004000097810 */ /* 0x000fc60007ffe0ff */
[----:B--2---:R-:W-:Y:S01]  /*b540*/  @!P1 IMAD.WIDE R6, R8, 0x4, R2 ;  /* 0x0000000408069825 */ /* 0x004fe200078e0202 */
[----:B------:R-:W-:Y:S02]  /*b550*/  ISETP.GE.AND P4, PT, R9, c[0x0][0x3c8], PT ;  /* 0x0000f20009007a0c */ /* 0x000fe40003f86270 */
[C---:B------:R-:W-:Y:S02]  /*b560*/  IADD3 R8, R0.reuse, 0x58, RZ ;  /* 0x0000005800087810 */ /* 0x040fe40007ffe0ff */
[C---:B---3--:R-:W-:Y:S01]  /*b570*/  IADD3 R5, R0.reuse, 0x48, RZ ;  /* 0x0000004800057810 */ /* 0x048fe20007ffe0ff */
[----:B------:R1:W-:Y:S01]  /*b580*/  @!P1 ST.E.64 [R6.64], R112 ;  /* 0x0000007006009985 */ /* 0x0003e2000c101b12 */
[----:B------:R-:W-:Y:S02]  /*b590*/  IADD3 R4, R0, 0x50, RZ ;  /* 0x0000005000047810 */ /* 0x000fe40007ffe0ff */
[----:B------:R-:W-:Y:S02]  /*b5a0*/  ISETP.GE.AND P3, PT, R5, c[0x0][0x3c8], PT ;  /* 0x0000f20005007a0c */ /* 0x000fe40003f66270 */
[----:B------:R-:W-:-:S02]  /*b5b0*/  ISETP.GE.AND P2, PT, R4, c[0x0][0x3c8], PT ;  /* 0x0000f20004007a0c */ /* 0x000fc40003f46270 */
[----:B------:R-:W-:Y:S02]  /*b5c0*/  ISETP.GE.AND P1, PT, R8, c[0x0][0x3c8], PT ;  /* 0x0000f20008007a0c */ /* 0x000fe40003f26270 */
[----:B------:R-:W-:-:S09]  /*b5d0*/  @!P4 LEA.HI R9, R9, R9, RZ, 0x1 ;  /* 0x000000090909c211 */ /* 0x000fd200078f08ff */
[----:B------:R-:W-:Y:S02]  /*b5e0*/  @!P2 LEA.HI R4, R4, R4, RZ, 0x1 ;  /* 0x000000040404a211 */ /* 0x000fe400078f08ff */
[----:B------:R-:W-:-:S04]  /*b5f0*/  @!P1 LEA.HI R8, R8, R8, RZ, 0x1 ;  /* 0x0000000808089211 */ /* 0x000fc800078f08ff */
[----:B------:R-:W-:Y:S02]  /*b600*/  @!P1 LOP3.LUT R10, R8, 0xfffffffe, RZ, 0xc0, !PT ;  /* 0xfffffffe080a9812 */ /* 0x000fe400078ec0ff */
[----:B-1----:R-:W-:Y:S02]  /*b610*/  @!P3 LEA.HI R6, R5, R5, RZ, 0x1 ;  /* 0x000000050506b211 */ /* 0x002fe400078f08ff */
[----:B------:R-:W-:Y:S02]  /*b620*/  @!P4 LOP3.LUT R5, R9, 0xfffffffe, RZ, 0xc0, !PT ;  /* 0xfffffffe0905c812 */ /* 0x000fe400078ec0ff */
[----:B------:R-:W-:Y:S02]  /*b630*/  @!P3 LOP3.LUT R9, R6, 0xfffffffe, RZ, 0xc0, !PT ;  /* 0xfffffffe0609b812 */ /* 0x000fe400078ec0ff */
[----:B------:R-:W-:Y:S01]  /*b640*/  @!P2 LOP3.LUT R6, R4, 0xfffffffe, RZ, 0xc0, !PT ;  /* 0xfffffffe0406a812 */ /* 0x000fe200078ec0ff */
[----:B------:R-:W-:-:S04]  /*b650*/  @!P4 IMAD.WIDE R4, R5, 0x4, R2 ;  /* 0x000000040504c825 */ /* 0x000fc800078e0202 */
[--C-:B------:R-:W-:Y:S01]  /*b660*/  @!P3 IMAD.WIDE R8, R9, 0x4, R2.reuse ;  /* 0x000000040908b825 */ /* 0x100fe200078e0202 */
[----:B------:R1:W-:Y:S03]  /*b670*/  @!P4 ST.E.64 [R4.64], R116 ;  /* 0x000000740400c985 */ /* 0x0003e6000c101b12 */
[--C-:B------:R-:W-:Y:S01]  /*b680*/  @!P2 IMAD.WIDE R6, R6, 0x4, R2.reuse ;  /* 0x000000040606a825 */ /* 0x100fe200078e0202 */
[----:B------:R2:W-:Y:S04]  /*b690*/  @!P3 ST.E.64 [R8.64], R128 ;  /* 0x000000800800b985 */ /* 0x0005e8000c101b12 */
[----:B------:R3:W-:Y:S01]  /*b6a0*/  @!P2 ST.E.64 [R6.64], R132 ;  /* 0x000000840600a985 */ /* 0x0007e2000c101b12 */
[----:B-1----:R-:W-:Y:S01]  /*b6b0*/  @!P1 IMAD.WIDE R4, R10, 0x4, R2 ;  /* 0x000000040a049825 */ /* 0x002fe200078e0202 */
[----:B--2---:R-:W-:-:S04]  /*b6c0*/  IADD3 R8, R0, 0x60, RZ ;  /* 0x0000006000087810 */ /* 0x004fc80007ffe0ff */
[----:B------:R1:W-:Y:S01]  /*b6d0*/  @!P1 ST.E.64 [R4.64], R144 ;  /* 0x0000009004009985 */ /* 0x0003e2000c101b12 */
[----:B---3--:R-:W-:Y:S02]  /*b6e0*/  IADD3 R6, R0, 0x68, RZ ;  /* 0x0000006800067810 */ /* 0x008fe40007ffe0ff */
[----:B------:R-:W-:Y:S02]  /*b6f0*/  ISETP.GE.AND P4, PT, R8, c[0x0][0x3c8], PT ;  /* 0x0000f20008007a0c */ /* 0x000fe40003f86270 */
[----:B------:R-:W-:-:S11]  /*b700*/  ISETP.GE.AND P3, PT, R6, c[0x0][0x3c8], PT ;  /* 0x0000f20006007a0c */ /* 0x000fd60003f66270 */
[----:B------:R-:W-:Y:S02]  /*b710*/  @!P4 LEA.HI R8, R8, R8, RZ, 0x1 ;  /* 0x000000080808c211 */ /* 0x000fe400078f08ff */
[----:B------:R-:W-:-:S04]  /*b720*/  @!P3 LEA.HI R7, R6, R6, RZ, 0x1 ;  /* 0x000000060607b211 */ /* 0x000fc800078f08ff */
[----:B------:R-:W-:Y:S02]  /*b730*/  @!P3 LOP3.LUT R7, R7, 0xfffffffe, RZ, 0xc0, !PT ;  /* 0xfffffffe0707b812 */ /* 0x000fe400078ec0ff */
[C---:B-1----:R-:W-:Y:S02]  /*b740*/  IADD3 R5, R0.reuse, 0x70, RZ ;  /* 0x0000007000057810 */ /* 0x042fe40007ffe0ff */
[----:B------:R-:W-:Y:S02]  /*b750*/  IADD3 R4, R0, 0x78, RZ ;  /* 0x0000007800047810 */ /* 0x000fe40007ffe0ff */
[----:B------:R-:W-:Y:S02]  /*b760*/  ISETP.GE.AND P2, PT, R5, c[0x0][0x3c8], PT ;  /* 0x0000f20005007a0c */ /* 0x000fe40003f46270 */
[----:B------:R-:W-:-:S11]  /*b770*/  ISETP.GE.AND P1, PT, R4, c[0x0][0x3c8], PT ;  /* 0x0000f20004007a0c */ /* 0x000fd60003f26270 */
[----:B------:R-:W-:Y:S02]  /*b780*/  @!P2 LEA.HI R6, R5, R5, RZ, 0x1 ;  /* 0x000000050506a211 */ /* 0x000fe400078f08ff */
[----:B------:R-:W-:Y:S02]  /*b790*/  @!P1 LEA.HI R4, R4, R4, RZ, 0x1 ;  /* 0x0000000404049211 */ /* 0x000fe400078f08ff */
[----:B------:R-:W-:Y:S02]  /*b7a0*/  @!P4 LOP3.LUT R5, R8, 0xfffffffe, RZ, 0xc0, !PT ;  /* 0xfffffffe0805c812 */ /* 0x000fe400078ec0ff */
[----:B------:R-:W-:Y:S01]  /*b7b0*/  @!P2 LOP3.LUT R10, R6, 0xfffffffe, RZ, 0xc0, !PT ;  /* 0xfffffffe060aa812 */ /* 0x000fe200078ec0ff */
[----:B------:R-:W-:Y:S01]  /*b7c0*/  @!P3 IMAD.WIDE R6, R7, 0x4, R2 ;  /* 0x000000040706b825 */ /* 0x000fe200078e0202 */
[----:B------:R-:W-:-:S03]  /*b7d0*/  @!P1 LOP3.LUT R11, R4, 0xfffffffe, RZ, 0xc0, !PT ;  /* 0xfffffffe040b9812 */ /* 0x000fc600078ec0ff */
[----:B------:R-:W-:-:S04]  /*b7e0*/  @!P4 IMAD.WIDE R8, R5, 0x4, R2 ;  /* 0x000000040508c825 */ /* 0x000fc800078e0202 */
[--C-:B------:R-:W-:Y:S01]  /*b7f0*/  @!P2 IMAD.WIDE R4, R10, 0x4, R2.reuse ;  /* 0x000000040a04a825 */ /* 0x100fe200078e0202 */
[----:B------:R1:W-:Y:S03]  /*b800*/  @!P4 ST.E.64 [R8.64], R148 ;  /* 0x000000940800c985 */ /* 0x0003e6000c101b12 */
[----:B------:R-:W-:Y:S01]  /*b810*/  @!P1 IMAD.WIDE R2, R11, 0x4, R2 ;  /* 0x000000040b029825 */ /* 0x000fe200078e0202 */
[----:B------:R1:W-:Y:S04]  /*b820*/  @!P3 ST.E.64 [R6.64], R160 ;  /* 0x000000a00600b985 */ /* 0x0003e8000c101b12 */
[----:B------:R1:W-:Y:S04]  /*b830*/  @!P2 ST.E.64 [R4.64], R192 ;  /* 0x000000c00400a985 */ /* 0x0003e8000c101b12 */
[----:B------:R1:W-:Y:S02]  /*b840*/  @!P1 ST.E.64 [R2.64], R200 ;  /* 0x000000c802009985 */ /* 0x0003e4000c101b12 */
.L_x_115:
[----:B-1----:R-:W-:Y:S05]  /*b850*/  BSYNC B0 ;  /* 0x0000000000007941 */ /* 0x002fea0003800000 */
.L_x_114:
[----:B------:R1:W3:Y:S01]  /*b860*/  SHFL.IDX PT, R3, R22, 0x1, 0x1c1f ;  /* 0x003c1f0016037f89 */ /* 0x0002e200000e0000 */
[----:B------:R-:W-:Y:S03]  /*b870*/  BSSY B0, `(.L_x_116) ;  /* 0x0000060000007945 */ /* 0x000fe60003800000 */
[----:B------:R1:W4:Y:S01]  /*b880*/  SHFL.IDX PT, R2, R23, 0x1, 0x1c1f ;  /* 0x003c1f0017027f89 */ /* 0x00032200000e0000 */
[----:B------:R-:W-:Y:S05]  /*b890*/  @P0 BRA `(.L_x_117) ;  /* 0x000005d000000947 */ /* 0x000fea0003800000 */
[C---:B--2---:R-:W-:Y:S02]  /*b8a0*/  IADD3 R6, R0.reuse, 0x8, RZ ;  /* 0x0000000800067810 */ /* 0x044fe40007ffe0ff */
[----:B------:R-:W-:-:S02]  /*b8b0*/  IADD3 R5, R0, 0x10, RZ ;  /* 0x0000001000057810 */ /* 0x000fc40007ffe0ff */
[C---:B------:R-:W-:Y:S02]  /*b8c0*/  ISETP.GE.AND P0, PT, R0.reuse, c[0x0][0x3c8], PT ;  /* 0x0000f20000007a0c */ /* 0x040fe40003f06270 */
[----:B------:R-:W-:Y:S02]  /*b8d0*/  IADD3 R4, R0, 0x18, RZ ;  /* 0x0000001800047810 */ /* 0x000fe40007ffe0ff */
[----:B------:R-:W-:Y:S02]  /*b8e0*/  ISETP.GE.AND P4, PT, R6, c[0x0][0x3c8], PT ;  /* 0x0000f20006007a0c */ /* 0x000fe40003f86270 */
[----:B------:R-:W-:Y:S02]  /*b8f0*/  ISETP.GE.AND P3, PT, R5, c[0x0][0x3c8], PT ;  /* 0x0000f20005007a0c */ /* 0x000fe40003f66270 */
[----:B------:R-:W-:Y:S02]  /*b900*/  ISETP.GE.AND P2, PT, R4, c[0x0][0x3c8], PT ;  /* 0x0000f20004007a0c */ /* 0x000fe40003f46270 */
[----:B------:R-:W-:-:S02]  /*b910*/  IADD3 R10, R0, 0x20, RZ ;  /* 0x00000020000a7810 */ /* 0x000fc40007ffe0ff */
[C---:B------:R-:W-:Y:S01]  /*b920*/  IADD3 R11, R0.reuse, 0x28, RZ ;  /* 0x00000028000b7810 */ /* 0x040fe20007ffe0ff */
[----:B---34-:R-:W-:Y:S01]  /*b930*/  @!P0 IMAD.WIDE R8, R0, 0x4, R2 ;  /* 0x0000000400088825 */ /* 0x018fe200078e0202 */
[----:B------:R-:W-:Y:S02]  /*b940*/  ISETP.GE.AND P1, PT, R10, c[0x0][0x3c8], PT ;  /* 0x0000f2000a007a0c */ /* 0x000fe40003f26270 */
[----:B------:R-:W-:Y:S02]  /*b950*/  IADD3 R12, R0, 0x50, RZ ;  /* 0x00000050000c7810 */ /* 0x000fe40007ffe0ff */
[----:B------:R-:W-:Y:S01]  /*b960*/  @!P4 LEA.HI R7, R6, R6, RZ, 0x1 ;  /* 0x000000060607c211 */ /* 0x000fe200078f08ff */
[----:B------:R2:W-:Y:S01]  /*b970*/  @!P0 ST.E.64 [R8.64], R182 ;  /* 0x000000b608008985 */ /* 0x0005e2000c101b12 */
[----:B------:R-:W-:Y:S02]  /*b980*/  @!P3 LEA.HI R6, R5, R5, RZ, 0x1 ;  /* 0x000000050506b211 */ /* 0x000fe400078f08ff */
[----:B------:R-:W-:-:S02]  /*b990*/  @!P2 LEA.HI R4, R4, R4, RZ, 0x1 ;  /* 0x000000040404a211 */ /* 0x000fc400078f08ff */
[----:B------:R-:W-:Y:S02]  /*b9a0*/  @!P4 LOP3.LUT R5, R7, 0xfffffffe, RZ, 0xc0, !PT ;  /* 0xfffffffe0705c812 */ /* 0x000fe400078ec0ff */
[----:B------:R-:W-:Y:S02]  /*b9b0*/  @!P3 LOP3.LUT R6, R6, 0xfffffffe, RZ, 0xc0, !PT ;  /* 0xfffffffe0606b812 */ /* 0x000fe400078ec0ff */
[----:B------:R-:W-:Y:S02]  /*b9c0*/  ISETP.GE.AND P0, PT, R11, c[0x0][0x3c8], PT ;  /* 0x0000f2000b007a0c */ /* 0x000fe40003f06270 */
[----:B------:R-:W-:Y:S01]  /*b9d0*/  @!P2 LOP3.LUT R4, R4, 0xfffffffe, RZ, 0xc0, !PT ;  /* 0xfffffffe0404a812 */ /* 0x000fe200078ec0ff */
[----:B------:R-:W-:-:S04]  /*b9e0*/  @!P3 IMAD.WIDE R6, R6, 0x4, R2 ;  /* 0x000000040606b825 */ /* 0x000fc800078e0202 */
[----:B--2---:R-:W-:-:S04]  /*b9f0*/  @!P4 IMAD.WIDE R8, R5, 0x4, R2 ;  /* 0x000000040508c825 */ /* 0x004fc800078e0202 */
[----:B------:R-:W-:Y:S01]  /*ba00*/  @!P2 IMAD.WIDE R4, R4, 0x4, R2 ;  /* 0x000000040404a825 */ /* 0x000fe200078e0202 */
[----:B------:R2:W-:Y:S04]  /*ba10*/  @!P4 ST.E.64 [R8.64], R190 ;  /* 0x000000be0800c985 */ /* 0x0005e8000c101b12 */
[----:B------:R3:W-:Y:S04]  /*ba20*/  @!P3 ST.E.64 [R6.64], R70 ;  /* 0x000000460600b985 */ /* 0x0007e8000c101b12 */
[----:B------:R4:W-:Y:S01]  /*ba30*/  @!P2 ST.E.64 [R4.64], R82 ;  /* 0x000000520400a985 */ /* 0x0009e2000c101b12 */
[----:B--2---:R-:W-:-:S02]  /*ba40*/  IADD3 R8, R0, 0x30, RZ ;  /* 0x0000003000087810 */ /* 0x004fc40007ffe0ff */
[----:B------:R-:W-:Y:S02]  /*ba50*/  IADD3 R9, R0, 0x40, RZ ;  /* 0x0000004000097810 */ /* 0x000fe40007ffe0ff */
[----:B---3--:R-:W-:Y:S02]  /*ba60*/  @!P1 LEA.HI R6, R10, R10, RZ, 0x1 ;  /* 0x0000000a0a069211 */ /* 0x008fe400078f08ff */
[----:B------:R-:W-:Y:S02]  /*ba70*/  IADD3 R10, R0, 0x38, RZ ;  /* 0x00000038000a7810 */ /* 0x000fe40007ffe0ff */
[----:B----4-:R-:W-:Y:S02]  /*ba80*/  @!P0 LEA.HI R4, R11, R11, RZ, 0x1 ;  /* 0x0000000b0b048211 */ /* 0x010fe400078f08ff */
[----:B------:R-:W-:Y:S02]  /*ba90*/  @!P1 LOP3.LUT R6, R6, 0xfffffffe, RZ, 0xc0, !PT ;  /* 0xfffffffe06069812 */ /* 0x000fe400078ec0ff */
[----:B------:R-:W-:-:S02]  /*baa0*/  @!P0 LOP3.LUT R4, R4, 0xfffffffe, RZ, 0xc0, !PT ;  /* 0xfffffffe04048812 */ /* 0x000fc400078ec0ff */
[----:B------:R-:W-:Y:S01]  /*bab0*/  IADD3 R11, R0, 0x48, RZ ;  /* 0x00000048000b7810 */ /* 0x000fe20007ffe0ff */
[--C-:B------:R-:W-:Y:S01]  /*bac0*/  @!P1 IMAD.WIDE R6, R6, 0x4, R2.reuse ;  /* 0x0000000406069825 */ /* 0x100fe200078e0202 */
[----:B------:R-:W-:Y:S02]  /*bad0*/  ISETP.GE.AND P4, PT, R8, c[0x0][0x3c8], PT ;  /* 0x0000f20008007a0c */ /* 0x000fe40003f86270 */
[----:B------:R-:W-:Y:S01]  /*bae0*/  ISETP.GE.AND P3, PT, R10, c[0x0][0x3c8], PT ;  /* 0x0000f2000a007a0c */ /* 0x000fe20003f66270 */
[----:B------:R-:W-:Y:S01]  /*baf0*/  @!P0 IMAD.WIDE R4, R4, 0x4, R2 ;  /* 0x0000000404048825 */ /* 0x000fe200078e0202 */
[----:B------:R-:W-:Y:S01]  /*bb00*/  ISETP.GE.AND P2, PT, R9, c[0x0][0x3c8], PT ;  /* 0x0000f20009007a0c */ /* 0x000fe20003f46270 */
[----:B------:R2:W-:Y:S01]  /*bb10*/  @!P1 ST.E.64 [R6.64], R86 ;  /* 0x0000005606009985 */ /* 0x0005e2000c101b12 */
[----:B------:R-:W-:-:S03]  /*bb20*/  ISETP.GE.AND P1, PT, R11, c[0x0][0x3c8], PT ;  /* 0x0000f2000b007a0c */ /* 0x000fc60003f26270 */
[----:B------:R3:W-:Y:S01]  /*bb30*/  @!P0 ST.E.64 [R4.64], R98 ;  /* 0x0000006204008985 */ /* 0x0007e2000c101b12 */
[----:B------:R-:W-:-:S13]  /*bb40*/  ISETP.GE.AND P0, PT, R12, c[0x0][0x3c8], PT ;  /* 0x0000f2000c007a0c */ /* 0x000fda0003f06270 */
[----:B------:R-:W-:-:S04]  /*bb50*/  @!P0 LEA.HI R12, R12, R12, RZ, 0x1 ;  /* 0x0000000c0c0c8211 */ /* 0x000fc800078f08ff */
[----:B------:R-:W-:Y:S02]  /*bb60*/  @!P0 LOP3.LUT R12, R12, 0xfffffffe, RZ, 0xc0, !PT ;  /* 0xfffffffe0c0c8812 */ /* 0x000fe400078ec0ff */
[----:B--2---:R-:W-:Y:S02]  /*bb70*/  @!P3 LEA.HI R6, R10, R10, RZ, 0x1 ;  /* 0x0000000a0a06b211 */ /* 0x004fe400078f08ff */
[----:B------:R-:W-:Y:S02]  /*bb80*/  @!P1 LEA.HI R7, R11, R11, RZ, 0x1 ;  /* 0x0000000b0b079211 */ /* 0x000fe400078f08ff */
[----:B---3--:R-:W-:Y:S02]  /*bb90*/  @!P4 LEA.HI R4, R8, R8, RZ, 0x1 ;  /* 0x000000080804c211 */ /* 0x008fe400078f08ff */
[----:B------:R-:W-:Y:S02]  /*bba0*/  @!P2 LEA.HI R5, R9, R9, RZ, 0x1 ;  /* 0x000000090905a211 */ /* 0x000fe400078f08ff */
[----:B------:R-:W-:-:S02]  /*bbb0*/  @!P4 LOP3.LUT R4, R4, 0xfffffffe, RZ, 0xc0, !PT ;  /* 0xfffffffe0404c812 */ /* 0x000fc400078ec0ff */
[----:B------:R-:W-:Y:S02]  /*bbc0*/  @!P3 LOP3.LUT R6, R6, 0xfffffffe, RZ, 0xc0, !PT ;  /* 0xfffffffe0606b812 */ /* 0x000fe400078ec0ff */
[----:B------:R-:W-:Y:S01]  /*bbd0*/  @!P2 LOP3.LUT R10, R5, 0xfffffffe, RZ, 0xc0, !PT ;  /* 0xfffffffe050aa812 */ /* 0x000fe200078ec0ff */
[----:B------:R-:W-:Y:S01]  /*bbe0*/  @!P4 IMAD.WIDE R4, R4, 0x4, R2 ;  /* 0x000000040404c825 */ /* 0x000fe200078e0202 */
[----:B------:R-:W-:-:S03]  /*bbf0*/  @!P1 LOP3.LUT R7, R7, 0xfffffffe, RZ, 0xc0, !PT ;  /* 0xfffffffe07079812 */ /* 0x000fc600078ec0ff */
[--C-:B------:R-:W-:Y:S01]  /*bc00*/  @!P3 IMAD.WIDE R8, R6, 0x4, R2.reuse ;  /* 0x000000040608b825 */ /* 0x100fe200078e0202 */
[----:B------:R2:W-:Y:S03]  /*bc10*/  @!P4 ST.E.64 [R4.64], R102 ;  /* 0x000000660400c985 */ /* 0x0005e6000c101b12 */
[--C-:B------:R-:W-:Y:S01]  /*bc20*/  @!P2 IMAD.WIDE R10, R10, 0x4, R2.reuse ;  /* 0x000000040a0aa825 */ /* 0x100fe200078e0202 */
[----:B------:R3:W-:Y:S03]  /*bc30*/  @!P3 ST.E.64 [R8.64], R114 ;  /* 0x000000720800b985 */ /* 0x0007e6000c101b12 */
[--C-:B------:R-:W-:Y:S01]  /*bc40*/  @!P1 IMAD.WIDE R6, R7, 0x4, R2.reuse ;  /* 0x0000000407069825 */ /* 0x100fe200078e0202 */
[----:B------:R-:W-:Y:S04]  /*bc50*/  @!P2 ST.E.64 [R10.64], R118 ;  /* 0x000000760a00a985 */ /* 0x000fe8000c101b12 */
[----:B------:R4:W-:Y:S01]  /*bc60*/  @!P1 ST.E.64 [R6.64], R130 ;  /* 0x0000008206009985 */ /* 0x0009e2000c101b12 */
[----:B--2---:R-:W-:Y:S01]  /*bc70*/  @!P0 IMAD.WIDE R4, R12, 0x4, R2 ;  /* 0x000000040c048825 */ /* 0x004fe200078e0202 */
[----:B---3--:R-:W-:-:S04]  /*bc80*/  IADD3 R8, R0, 0x58, RZ ;  /* 0x0000005800087810 */ /* 0x008fc80007ffe0ff */
[----:B------:R2:W-:Y:S01]  /*bc90*/  @!P0 ST.E.64 [R4.64], R134 ;  /* 0x0000008604008985 */ /* 0x0005e2000c101b12 */
[----:B------:R-:W-:Y:S02]  /*bca0*/  ISETP.GE.AND P4, PT, R8, c[0x0][0x3c8], PT ;  /* 0x0000f20008007a0c */ /* 0x000fe40003f86270 */
[C---:B----4-:R-:W-:Y:S02]  /*bcb0*/  IADD3 R7, R0.reuse, 0x60, RZ ;  /* 0x0000006000077810 */ /* 0x050fe40007ffe0ff */
[----:B------:R-:W-:Y:S02]  /*bcc0*/  IADD3 R6, R0, 0x68, RZ ;  /* 0x0000006800067810 */ /* 0x000fe40007ffe0ff */
[----:B------:R-:W-:Y:S02]  /*bcd0*/  ISETP.GE.AND P3, PT, R7, c[0x0][0x3c8], PT ;  /* 0x0000f20007007a0c */ /* 0x000fe40003f66270 */
[----:B------:R-:W-:-:S05]  /*bce0*/  ISETP.GE.AND P2, PT, R6, c[0x0][0x3c8], PT ;  /* 0x0000f20006007a0c */ /* 0x000fca0003f46270 */
[----:B------:R-:W-:-:S06]  /*bcf0*/  @!P4 LEA.HI R9, R8, R8, RZ, 0x1 ;  /* 0x000000080809c211 */ /* 0x000fcc00078f08ff */
[----:B------:R-:W-:Y:S02]  /*bd00*/  @!P3 LEA.HI R8, R7, R7, RZ, 0x1 ;  /* 0x000000070708b211 */ /* 0x000fe400078f08ff */
[----:B------:R-:W-:Y:S02]  /*bd10*/  @!P2 LEA.HI R7, R6, R6, RZ, 0x1 ;  /* 0x000000060607a211 */ /* 0x000fe400078f08ff */
[----:B------:R-:W-:Y:S02]  /*bd20*/  @!P3 LOP3.LUT R8, R8, 0xfffffffe, RZ, 0xc0, !PT ;  /* 0xfffffffe0808b812 */ /* 0x000fe400078ec0ff */
[C---:B--2---:R-:W-:Y:S02]  /*bd30*/  IADD3 R5, R0.reuse, 0x70, RZ ;  /* 0x0000007000057810 */ /* 0x044fe40007ffe0ff */
[----:B------:R-:W-:Y:S02]  /*bd40*/  IADD3 R4, R0, 0x78, RZ ;  /* 0x0000007800047810 */ /* 0x000fe40007ffe0ff */
[----:B------:R-:W-:-:S02]  /*bd50*/  ISETP.GE.AND P1, PT, R5, c[0x0][0x3c8], PT ;  /* 0x0000f20005007a0c */ /* 0x000fc40003f26270 */
[----:B------:R-:W-:Y:S02]  /*bd60*/  ISETP.GE.AND P0, PT, R4, c[0x0][0x3c8], PT ;  /* 0x0000f20004007a0c */ /* 0x000fe40003f06270 */
[----:B------:R-:W-:-:S09]  /*bd70*/  @!P2 LOP3.LUT R7, R7, 0xfffffffe, RZ, 0xc0, !PT ;  /* 0xfffffffe0707a812 */ /* 0x000fd200078ec0ff */
[----:B------:R-:W-:Y:S02]  /*bd80*/  @!P1 LEA.HI R6, R5, R5, RZ, 0x1 ;  /* 0x0000000505069211 */ /* 0x000fe400078f08ff */
[----:B------:R-:W-:Y:S02]  /*bd90*/  @!P0 LEA.HI R4, R4, R4, RZ, 0x1 ;  /* 0x0000000404048211 */ /* 0x000fe400078f08ff */
[----:B------:R-:W-:Y:S01]  /*bda0*/  @!P4 LOP3.LUT R5, R9, 0xfffffffe, RZ, 0xc0, !PT ;  /* 0xfffffffe0905c812 */ /* 0x000fe200078ec0ff */
[--C-:B------:R-:W-:Y:S01]  /*bdb0*/  @!P3 IMAD.WIDE R8, R8, 0x4, R2.reuse ;  /* 0x000000040808b825 */ /* 0x100fe200078e0202 */
[----:B------:R-:W-:Y:S02]  /*bdc0*/  @!P1 LOP3.LUT R12, R6, 0xfffffffe, RZ, 0xc0, !PT ;  /* 0xfffffffe060c9812 */ /* 0x000fe400078ec0ff */
[----:B------:R-:W-:Y:S01]  /*bdd0*/  @!P0 LOP3.LUT R13, R4, 0xfffffffe, RZ, 0xc0, !PT ;  /* 0xfffffffe040d8812 */ /* 0x000fe200078ec0ff */
[----:B------:R-:W-:-:S04]  /*bde0*/  @!P4 IMAD.WIDE R10, R5, 0x4, R2 ;  /* 0x00000004050ac825 */ /* 0x000fc800078e0202 */
[--C-:B------:R-:W-:Y:S01]  /*bdf0*/  @!P2 IMAD.WIDE R6, R7, 0x4, R2.reuse ;  /* 0x000000040706a825 */ /* 0x100fe200078e0202 */
[----:B------:R2:W-:Y:S03]  /*be00*/  @!P4 ST.E.64 [R10.64], R146 ;  /* 0x000000920a00c985 */ /* 0x0005e6000c101b12 */
[--C-:B------:R-:W-:Y:S01]  /*be10*/  @!P1 IMAD.WIDE R4, R12, 0x4, R2.reuse ;  /* 0x000000040c049825 */ /* 0x100fe200078e0202 */
[----:B------:R2:W-:Y:S03]  /*be20*/  @!P3 ST.E.64 [R8.64], R150 ;  /* 0x000000960800b985 */ /* 0x0005e6000c101b12 */
[----:B------:R-:W-:Y:S01]  /*be30*/  @!P0 IMAD.WIDE R2, R13, 0x4, R2 ;  /* 0x000000040d028825 */ /* 0x000fe200078e0202 */
[----:B------:R2:W-:Y:S04]  /*be40*/  @!P2 ST.E.64 [R6.64], R162 ;  /* 0x000000a20600a985 */ /* 0x0005e8000c101b12 */
[----:B------:R2:W-:Y:S04]  /*be50*/  @!P1 ST.E.64 [R4.64], R194 ;  /* 0x000000c204009985 */ /* 0x0005e8000c101b12 */
[----:B------:R2:W-:Y:S02]  /*be60*/  @!P0 ST.E.64 [R2.64], R202 ;  /* 0x000000ca02008985 */ /* 0x0005e4000c101b12 */
.L_x_117:
[----:B------:R-:W-:Y:S05]  /*be70*/  BSYNC B0 ;  /* 0x0000000000007941 */ /* 0x000fea0003800000 */
.L_x_116:
[----:B--23--:R2:W3:Y:S01]  /*be80*/  SHFL.IDX PT, R3, R22, 0x2, 0x1c1f ;  /* 0x005c1f0016037f89 */ /* 0x00c4e200000e0000 */
[----:B------:R-:W-:Y:S03]  /*be90*/  BSSY B0, `(.L_x_118) ;  /* 0x0000060000007945 */ /* 0x000fe60003800000 */
[----:B----4-:R2:W4:Y:S01]  /*bea0*/  SHFL.IDX PT, R2, R23, 0x2, 0x1c1f ;  /* 0x005c1f0017027f89 */ /* 0x01052200000e0000 */
[----:B------:R-:W-:Y:S05]  /*beb0*/  @P5 BRA `(.L_x_119) ;  /* 0x000005d000005947 */ /* 0x000fea0003800000 */
[C---:B------:R-:W-:Y:S02]  /*bec0*/  IADD3 R5, R0.reuse, 0x8, RZ ;  /* 0x0000000800057810 */ /* 0x040fe40007ffe0ff */
[----:B------:R-:W-:-:S02]  /*bed0*/  IADD3 R4, R0, 0x10, RZ ;  /* 0x0000001000047810 */ /* 0x000fc40007ffe0ff */
[----:B------:R-:W-:Y:S02]  /*bee0*/  ISETP.GE.AND P2, PT, R5, c[0x0][0x3c8], PT ;  /* 0x0000f20005007a0c */ /* 0x000fe40003f46270 */
[----:B------:R-:W-:Y:S02]  /*bef0*/  ISETP.GE.AND P1, PT, R4, c[0x0][0x3c8], PT ;  /* 0x0000f20004007a0c */ /* 0x000fe40003f26270 */
[C---:B------:R-:W-:Y:S02]  /*bf00*/  ISETP.GE.AND P3, PT, R0.reuse, c[0x0][0x3c8], PT ;  /* 0x0000f20000007a0c */ /* 0x040fe40003f66270 */
[C---:B------:R-:W-:Y:S02]  /*bf10*/  IADD3 R10, R0.reuse, 0x18, RZ ;  /* 0x00000018000a7810 */ /* 0x040fe40007ffe0ff */
[----:B------:R-:W-:Y:S02]  /*bf20*/  IADD3 R11, R0, 0x20, RZ ;  /* 0x00000020000b7810 */ /* 0x000fe40007ffe0ff */
[----:B------:R-:W-:-:S02]  /*bf30*/  ISETP.GE.AND P0, PT, R10, c[0x0][0x3c8], PT ;  /* 0x0000f2000a007a0c */ /* 0x000fc40003f06270 */
[----:B------:R-:W-:Y:S02]  /*bf40*/  ISETP.GE.AND P5, PT, R11, c[0x0][0x3c8], PT ;  /* 0x0000f2000b007a0c */ /* 0x000fe40003fa6270 */
[----:B------:R-:W-:Y:S02]  /*bf50*/  @!P2 LEA.HI R5, R5, R5, RZ, 0x1 ;  /* 0x000000050505a211 */ /* 0x000fe400078f08ff */
[----:B------:R-:W-:Y:S01]  /*bf60*/  @!P1 LEA.HI R4, R4, R4, RZ, 0x1 ;  /* 0x0000000404049211 */ /* 0x000fe200078f08ff */
[--C-:B---34-:R-:W-:Y:S01]  /*bf70*/  @!P3 IMAD.WIDE R6, R0, 0x4, R2.reuse ;  /* 0x000000040006b825 */ /* 0x118fe200078e0202 */
[----:B------:R-:W-:Y:S02]  /*bf80*/  @!P2 LOP3.LUT R5, R5, 0xfffffffe, RZ, 0xc0, !PT ;  /* 0xfffffffe0505a812 */ /* 0x000fe400078ec0ff */
[----:B------:R-:W-:Y:S02]  /*bf90*/  @!P1 LOP3.LUT R8, R4, 0xfffffffe, RZ, 0xc0, !PT ;  /* 0xfffffffe04089812 */ /* 0x000fe400078ec0ff */
[----:B------:R3:W-:Y:S01]  /*bfa0*/  @!P3 ST.E.64 [R6.64], R176 ;  /* 0x000000b00600b985 */ /* 0x0007e2000c101b12 */
[----:B------:R-:W-:Y:S01]  /*bfb0*/  @!P2 IMAD.WIDE R4, R5, 0x4, R2 ;  /* 0x000000040504a825 */ /* 0x000fe200078e0202 */
[----:B------:R-:W-:-:S03]  /*bfc0*/  IADD3 R12, R0, 0x48, RZ ;  /* 0x00000048000c7810 */ /* 0x000fc60007ffe0ff */
[----:B------:R-:W-:Y:S01]  /*bfd0*/  @!P1 IMAD.WIDE R8, R8, 0x4, R2 ;  /* 0x0000000408089825 */ /* 0x000fe200078e0202 */
[----:B------:R4:W-:Y:S04]  /*bfe0*/  @!P2 ST.E.64 [R4.64], R184 ;  /* 0x000000b80400a985 */ /* 0x0009e8000c101b12 */
[----:B------:R1:W-:Y:S01]  /*bff0*/  @!P1 ST.E.64 [R8.64], R72 ;  /* 0x0000004808009985 */ /* 0x0003e2000c101b12 */
[----:B---3--:R-:W-:Y:S02]  /*c000*/  IADD3 R7, R0, 0x28, RZ ;  /* 0x0000002800077810 */ /* 0x008fe40007ffe0ff */
[----:B------:R-:W-:Y:S02]  /*c010*/  @!P5 LEA.HI R6, R11, R11, RZ, 0x1 ;  /* 0x0000000b0b06d211 */ /* 0x000fe400078f08ff */
[----:B------:R-:W-:-:S02]  /*c020*/  ISETP.GE.AND P4, PT, R7, c[0x0][0x3c8], PT ;  /* 0x0000f20007007a0c */ /* 0x000fc40003f86270 */
[----:B----4-:R-:W-:Y:S02]  /*c030*/  @!P0 LEA.HI R4, R10, R10, RZ, 0x1 ;  /* 0x0000000a0a048211 */ /* 0x010fe400078f08ff */
[----:B------:R-:W-:Y:S02]  /*c040*/  IADD3 R10, R0, 0x40, RZ ;  /* 0x00000040000a7810 */ /* 0x000fe40007ffe0ff */
[----:B------:R-:W-:Y:S02]  /*c050*/  @!P0 LOP3.LUT R4, R4, 0xfffffffe, RZ, 0xc0, !PT ;  /* 0xfffffffe04048812 */ /* 0x000fe400078ec0ff */
[C---:B-1----:R-:W-:Y:S02]  /*c060*/  IADD3 R8, R0.reuse, 0x30, RZ ;  /* 0x0000003000087810 */ /* 0x042fe40007ffe0ff */
[----:B------:R-:W-:Y:S01]  /*c070*/  IADD3 R9, R0, 0x38, RZ ;  /* 0x0000003800097810 */ /* 0x000fe20007ffe0ff */
[----:B------:R-:W-:Y:S01]  /*c080*/  @!P0 IMAD.WIDE R4, R4, 0x4, R2 ;  /* 0x0000000404048825 */ /* 0x000fe200078e0202 */
[----:B------:R-:W-:-:S02]  /*c090*/  ISETP.GE.AND P3, PT, R8, c[0x0][0x3c8], PT ;  /* 0x0000f20008007a0c */ /* 0x000fc40003f66270 */
[----:B------:R-:W-:Y:S02]  /*c0a0*/  ISETP.GE.AND P2, PT, R9, c[0x0][0x3c8], PT ;  /* 0x0000f20009007a0c */ /* 0x000fe40003f46270 */
[----:B------:R-:W-:Y:S01]  /*c0b0*/  @!P5 LOP3.LUT R6, R6, 0xfffffffe, RZ, 0xc0, !PT ;  /* 0xfffffffe0606d812 */ /* 0x000fe200078ec0ff */
[----:B------:R1:W-:Y:S01]  /*c0c0*/  @!P0 ST.E.64 [R4.64], R76 ;  /* 0x0000004c04008985 */ /* 0x0003e2000c101b12 */
[----:B------:R-:W-:Y:S02]  /*c0d0*/  ISETP.GE.AND P1, PT, R10, c[0x0][0x3c8], PT ;  /* 0x0000f2000a007a0c */ /* 0x000fe40003f26270 */
[----:B------:R-:W-:-:S13]  /*c0e0*/  ISETP.GE.AND P0, PT, R12, c[0x0][0x3c8], PT ;  /* 0x0000f2000c007a0c */ /* 0x000fda0003f06270 */
[----:B------:R-:W-:-:S04]  /*c0f0*/  @!P0 LEA.HI R12, R12, R12, RZ, 0x1 ;  /* 0x0000000c0c0c8211 */ /* 0x000fc800078f08ff */
[----:B------:R-:W-:Y:S01]  /*c100*/  @!P0 LOP3.LUT R12, R12, 0xfffffffe, RZ, 0xc0, !PT ;  /* 0xfffffffe0c0c8812 */ /* 0x000fe200078ec0ff */
[----:B-1----:R-:W-:Y:S01]  /*c110*/  @!P5 IMAD.WIDE R4, R6, 0x4, R2 ;  /* 0x000000040604d825 */ /* 0x002fe200078e0202 */
[----:B------:R-:W-:Y:S02]  /*c120*/  @!P4 LEA.HI R6, R7, R7, RZ, 0x1 ;  /* 0x000000070706c211 */ /* 0x000fe400078f08ff */
[----:B------:R-:W-:Y:S02]  /*c130*/  @!P1 LEA.HI R7, R10, R10, RZ, 0x1 ;  /* 0x0000000a0a079211 */ /* 0x000fe400078f08ff */
[----:B------:R1:W-:Y:S01]  /*c140*/  @!P5 ST.E.64 [R4.64], R88 ;  /* 0x000000580400d985 */ /* 0x0003e2000c101b12 */
[----:B------:R-:W-:Y:S02]  /*c150*/  @!P4 LOP3.LUT R6, R6, 0xfffffffe, RZ, 0xc0, !PT ;  /* 0xfffffffe0606c812 */ /* 0x000fe400078ec0ff */
[----:B------:R-:W-:Y:S02]  /*c160*/  @!P1 LOP3.LUT R7, R7, 0xfffffffe, RZ, 0xc0, !PT ;  /* 0xfffffffe07079812 */ /* 0x000fe400078ec0ff */
[----:B-1----:R-:W-:-:S02]  /*c170*/  @!P3 LEA.HI R5, R8, R8, RZ, 0x1 ;  /* 0x000000080805b211 */ /* 0x002fc400078f08ff */
[----:B------:R-:W-:Y:S02]  /*c180*/  @!P2 LEA.HI R4, R9, R9, RZ, 0x1 ;  /* 0x000000090904a211 */ /* 0x000fe400078f08ff */
[----:B------:R-:W-:Y:S02]  /*c190*/  @!P3 LOP3.LUT R8, R5, 0xfffffffe, RZ, 0xc0, !PT ;  /* 0xfffffffe0508b812 */ /* 0x000fe400078ec0ff */
[----:B------:R-:W-:Y:S01]  /*c1a0*/  @!P2 LOP3.LUT R10, R4, 0xfffffffe, RZ, 0xc0, !PT ;  /* 0xfffffffe040aa812 */ /* 0x000fe200078ec0ff */
[----:B------:R-:W-:-:S04]  /*c1b0*/  @!P4 IMAD.WIDE R4, R6, 0x4, R2 ;  /* 0x000000040604c825 */ /* 0x000fc800078e0202 */
[--C-:B------:R-:W-:Y:S01]  /*c1c0*/  @!P3 IMAD.WIDE R8, R8, 0x4, R2.reuse ;  /* 0x000000040808b825 */ /* 0x100fe200078e0202 */
[----:B------:R1:W-:Y:S03]  /*c1d0*/  @!P4 ST.E.64 [R4.64], R92 ;  /* 0x0000005c0400c985 */ /* 0x0003e6000c101b12 */
[--C-:B------:R-:W-:Y:S01]  /*c1e0*/  @!P2 IMAD.WIDE R10, R10, 0x4, R2.reuse ;  /* 0x000000040a0aa825 */ /* 0x100fe200078e0202 */
[----:B------:R3:W-:Y:S03]  /*c1f0*/  @!P3 ST.E.64 [R8.64], R104 ;  /* 0x000000680800b985 */ /* 0x0007e6000c101b12 */
[--C-:B------:R-:W-:Y:S01]  /*c200*/  @!P1 IMAD.WIDE R6, R7, 0x4, R2.reuse ;  /* 0x0000000407069825 */ /* 0x100fe200078e0202 */
[----:B------:R-:W-:Y:S04]  /*c210*/  @!P2 ST.E.64 [R10.64], R108 ;  /* 0x0000006c0a00a985 */ /* 0x000fe8000c101b12 */
[----:B------:R4:W-:Y:S01]  /*c220*/  @!P1 ST.E.64 [R6.64], R120 ;  /* 0x0000007806009985 */ /* 0x0009e2000c101b12 */
[----:B-1----:R-:W-:Y:S01]  /*c230*/  @!P0 IMAD.WIDE R4, R12, 0x4, R2 ;  /* 0x000000040c048825 */ /* 0x002fe200078e0202 */
[----:B---3--:R-:W-:-:S04]  /*c240*/  IADD3 R9, R0, 0x50, RZ ;  /* 0x0000005000097810 */ /* 0x008fc80007ffe0ff */
[----:B------:R1:W-:Y:S01]  /*c250*/  @!P0 ST.E.64 [R4.64], R124 ;  /* 0x0000007c04008985 */ /* 0x0003e2000c101b12 */
[----:B------:R-:W-:Y:S02]  /*c260*/  IADD3 R8, R0, 0x58, RZ ;  /* 0x0000005800087810 */ /* 0x000fe40007ffe0ff */
[----:B------:R-:W-:Y:S02]  /*c270*/  ISETP.GE.AND P5, PT, R9, c[0x0][0x3c8], PT ;  /* 0x0000f20009007a0c */ /* 0x000fe40003fa6270 */
[----:B------:R-:W-:Y:S02]  /*c280*/  ISETP.GE.AND P4, PT, R8, c[0x0][0x3c8], PT ;  /* 0x0000f20008007a0c */ /* 0x000fe40003f86270 */
[C---:B----4-:R-:W-:Y:S02]  /*c290*/  IADD3 R7, R0.reuse, 0x60, RZ ;  /* 0x0000006000077810 */ /* 0x050fe40007ffe0ff */
[----:B------:R-:W-:Y:S02]  /*c2a0*/  IADD3 R6, R0, 0x68, RZ ;  /* 0x0000006800067810 */ /* 0x000fe40007ffe0ff */
[----:B------:R-:W-:-:S02]  /*c2b0*/  ISETP.GE.AND P3, PT, R7, c[0x0][0x3c8], PT ;  /* 0x0000f20007007a0c */ /* 0x000fc40003f66270 */
[----:B------:R-:W-:-:S03]  /*c2c0*/  ISETP.GE.AND P2, PT, R6, c[0x0][0x3c8], PT ;  /* 0x0000f20006007a0c */ /* 0x000fc60003f46270 */
[----:B------:R-:W-:Y:S02]  /*c2d0*/  @!P5 LEA.HI R9, R9, R9, RZ, 0x1 ;  /* 0x000000090909d211 */ /* 0x000fe400078f08ff */
[----:B------:R-:W-:-:S04]  /*c2e0*/  @!P4 LEA.HI R10, R8, R8, RZ, 0x1 ;  /* 0x00000008080ac211 */ /* 0x000fc800078f08ff */
[----:B------:R-:W-:Y:S02]  /*c2f0*/  @!P4 LOP3.LUT R10, R10, 0xfffffffe, RZ, 0xc0, !PT ;  /* 0xfffffffe0a0ac812 */ /* 0x000fe400078ec0ff */
[----:B------:R-:W-:Y:S02]  /*c300*/  @!P3 LEA.HI R8, R7, R7, RZ, 0x1 ;  /* 0x000000070708b211 */ /* 0x000fe400078f08ff */
[----:B------:R-:W-:Y:S01]  /*c310*/  @!P2 LEA.HI R7, R6, R6, RZ, 0x1 ;  /* 0x000000060607a211 */ /* 0x000fe200078f08ff */
[----:B------:R-:W-:Y:S01]  /*c320*/  @!P4 IMAD.WIDE R10, R10, 0x4, R2 ;  /* 0x000000040a0ac825 */ /* 0x000fe200078e0202 */
[----:B------:R-:W-:Y:S02]  /*c330*/  @!P3 LOP3.LUT R8, R8, 0xfffffffe, RZ, 0xc0, !PT ;  /* 0xfffffffe0808b812 */ /* 0x000fe400078ec0ff */
[C---:B-1----:R-:W-:Y:S02]  /*c340*/  IADD3 R5, R0.reuse, 0x70, RZ ;  /* 0x0000007000057810 */ /* 0x042fe40007ffe0ff */
[----:B------:R-:W-:-:S02]  /*c350*/  IADD3 R4, R0, 0x78, RZ ;  /* 0x0000007800047810 */ /* 0x000fc40007ffe0ff */
[----:B------:R-:W-:Y:S02]  /*c360*/  ISETP.GE.AND P1, PT, R5, c[0x0][0x3c8], PT ;  /* 0x0000f20005007a0c */ /* 0x000fe40003f26270 */
[----:B------:R-:W-:Y:S02]  /*c370*/  ISETP.GE.AND P0, PT, R4, c[0x0][0x3c8], PT ;  /* 0x0000f20004007a0c */ /* 0x000fe40003f06270 */
[----:B------:R-:W-:-:S09]  /*c380*/  @!P2 LOP3.LUT R7, R7, 0xfffffffe, RZ, 0xc0, !PT ;  /* 0xfffffffe0707a812 */ /* 0x000fd200078ec0ff */
[----:B------:R-:W-:Y:S02]  /*c390*/  @!P1 LEA.HI R6, R5, R5, RZ, 0x1 ;  /* 0x0000000505069211 */ /* 0x000fe400078f08ff */
[----:B------:R-:W-:Y:S01]  /*c3a0*/  @!P5 LOP3.LUT R5, R9, 0xfffffffe, RZ, 0xc0, !PT ;  /* 0xfffffffe0905d812 */ /* 0x000fe200078ec0ff */
[--C-:B------:R-:W-:Y:S01]  /*c3b0*/  @!P3 IMAD.WIDE R8, R8, 0x4, R2.reuse ;  /* 0x000000040808b825 */ /* 0x100fe200078e0202 */
[----:B------:R-:W-:Y:S02]  /*c3c0*/  @!P0 LEA.HI R4, R4, R4, RZ, 0x1 ;  /* 0x0000000404048211 */ /* 0x000fe400078f08ff */
[----:B------:R-:W-:Y:S01]  /*c3d0*/  @!P1 LOP3.LUT R14, R6, 0xfffffffe, RZ, 0xc0, !PT ;  /* 0xfffffffe060e9812 */ /* 0x000fe200078ec0ff */
[----:B------:R-:W-:Y:S01]  /*c3e0*/  @!P5 IMAD.WIDE R12, R5, 0x4, R2 ;  /* 0x00000004050cd825 */ /* 0x000fe200078e0202 */
[----:B------:R-:W-:-:S03]  /*c3f0*/  @!P0 LOP3.LUT R15, R4, 0xfffffffe, RZ, 0xc0, !PT ;  /* 0xfffffffe040f8812 */ /* 0x000fc600078ec0ff */
[--C-:B------:R-:W-:Y:S01]  /*c400*/  @!P2 IMAD.WIDE R6, R7, 0x4, R2.reuse ;  /* 0x000000040706a825 */ /* 0x100fe200078e0202 */
[----:B------:R1:W-:Y:S03]  /*c410*/  @!P5 ST.E.64 [R12.64], R136 ;  /* 0x000000880c00d985 */ /* 0x0003e6000c101b12 */
[--C-:B------:R-:W-:Y:S01]  /*c420*/  @!P1 IMAD.WIDE R4, R14, 0x4, R2.reuse ;  /* 0x000000040e049825 */ /* 0x100fe200078e0202 */
[----:B------:R1:W-:Y:S03]  /*c430*/  @!P4 ST.E.64 [R10.64], R140 ;  /* 0x0000008c0a00c985 */ /* 0x0003e6000c101b12 */
[----:B------:R-:W-:Y:S01]  /*c440*/  @!P0 IMAD.WIDE R2, R15, 0x4, R2 ;  /* 0x000000040f028825 */ /* 0x000fe200078e0202 */
[----:B------:R1:W-:Y:S04]  /*c450*/  @!P3 ST.E.64 [R8.64], R152 ;  /* 0x000000980800b985 */ /* 0x0003e8000c101b12 */
[----:B------:R1:W-:Y:S04]  /*c460*/  @!P2 ST.E.64 [R6.64], R156 ;  /* 0x0000009c0600a985 */ /* 0x0003e8000c101b12 */
[----:B------:R1:W-:Y:S04]  /*c470*/  @!P1 ST.E.64 [R4.64], R196 ;  /* 0x000000c404009985 */ /* 0x0003e8000c101b12 */
[----:B------:R1:W-:Y:S02]  /*c480*/  @!P0 ST.E.64 [R2.64], R164 ;  /* 0x000000a402008985 */ /* 0x0003e4000c101b12 */
.L_x_119:
[----:B------:R-:W-:Y:S05]  /*c490*/  BSYNC B0 ;  /* 0x0000000000007941 */ /* 0x000fea0003800000 */
.L_x_118:
[----:B-1-3--:R1:W3:Y:S04]  /*c4a0*/  SHFL.IDX PT, R3, R22, 0x3, 0x1c1f ;  /* 0x007c1f0016037f89 */ /* 0x00a2e800000e0000 */
[----:B----4-:R1:W4:Y:S01]  /*c4b0*/  SHFL.IDX PT, R2, R23, 0x3, 0x1c1f ;  /* 0x007c1f0017027f89 */ /* 0x01032200000e0000 */
[----:B------:R-:W-:Y:S05]  /*c4c0*/  @P6 EXIT ;  /* 0x000000000000694d */ /* 0x000fea0003800000 */
[C---:B------:R-:W-:Y:S02]  /*c4d0*/  ISETP.GE.AND P0, PT, R0.reuse, c[0x0][0x3c8], PT ;  /* 0x0000f20000007a0c */ /* 0x040fe40003f06270 */
[----:B------:R-:W-:-:S02]  /*c4e0*/  IADD3 R5, R0, 0x8, RZ ;  /* 0x0000000800057810 */ /* 0x000fc40007ffe0ff */
[----:B------:R-:W-:Y:S02]  /*c4f0*/  IADD3 R4, R0, 0x10, RZ ;  /* 0x0000001000047810 */ /* 0x000fe40007ffe0ff */
[----:B------:R-:W-:Y:S02]  /*c500*/  ISETP.GE.AND P6, PT, R5, c[0x0][0x3c8], PT ;  /* 0x0000f20005007a0c */ /* 0x000fe40003fc6270 */
[----:B------:R-:W-:Y:S02]  /*c510*/  ISETP.GE.AND P5, PT, R4, c[0x0][0x3c8], PT ;  /* 0x0000f20004007a0c */ /* 0x000fe40003fa6270 */
[C---:B------:R-:W-:Y:S02]  /*c520*/  IADD3 R8, R0.reuse, 0x18, RZ ;  /* 0x0000001800087810 */ /* 0x040fe40007ffe0ff */
[C---:B------:R-:W-:Y:S01]  /*c530*/  IADD3 R9, R0.reuse, 0x20, RZ ;  /* 0x0000002000097810 */ /* 0x040fe20007ffe0ff */
[C---:B---34-:R-:W-:Y:S01]  /*c540*/  @!P0 IMAD.WIDE R6, R0.reuse, 0x4, R2 ;  /* 0x0000000400068825 */ /* 0x058fe200078e0202 */
[----:B------:R-:W-:-:S02]  /*c550*/  IADD3 R10, R0, 0x28, RZ ;  /* 0x00000028000a7810 */ /* 0x000fc40007ffe0ff */
[C---:B------:R-:W-:Y:S02]  /*c560*/  IADD3 R11, R0.reuse, 0x30, RZ ;  /* 0x00000030000b7810 */ /* 0x040fe40007ffe0ff */
[----:B------:R3:W-:Y:S01]  /*c570*/  @!P0 ST.E.64 [R6.64], R178 ;  /* 0x000000b206008985 */ /* 0x0007e2000c101b12 */
[----:B------:R-:W-:Y:S02]  /*c580*/  IADD3 R12, R0, 0x38, RZ ;  /* 0x00000038000c7810 */ /* 0x000fe40007ffe0ff */
[----:B------:R-:W-:Y:S02]  /*c590*/  @!P5 LEA.HI R4, R4, R4, RZ, 0x1 ;  /* 0x000000040404d211 */ /* 0x000fe400078f08ff */
[----:B------:R-:W-:Y:S02]  /*c5a0*/  ISETP.GE.AND P4, PT, R8, c[0x0][0x3c8], PT ;  /* 0x0000f20008007a0c */ /* 0x000fe40003f86270 */
[----:B------:R-:W-:Y:S02]  /*c5b0*/  ISETP.GE.AND P3, PT, R9, c[0x0][0x3c8], PT ;  /* 0x0000f20009007a0c */ /* 0x000fe40003f66270 */
[----:B------:R-:W-:-:S02]  /*c5c0*/  @!P5 LOP3.LUT R4, R4, 0xfffffffe, RZ, 0xc0, !PT ;  /* 0xfffffffe0404d812 */ /* 0x000fc400078ec0ff */
[----:B------:R-:W-:Y:S02]  /*c5d0*/  ISETP.GE.AND P2, PT, R10, c[0x0][0x3c8], PT ;  /* 0x0000f2000a007a0c */ /* 0x000fe40003f46270 */
[----:B------:R-:W-:Y:S02]  /*c5e0*/  ISETP.GE.AND P1, PT, R11, c[0x0][0x3c8], PT ;  /* 0x0000f2000b007a0c */ /* 0x000fe40003f26270 */
[----:B------:R-:W-:Y:S02]  /*c5f0*/  ISETP.GE.AND P0, PT, R12, c[0x0][0x3c8], PT ;  /* 0x0000f2000c007a0c */ /* 0x000fe40003f06270 */
[C---:B------:R-:W-:Y:S02]  /*c600*/  IADD3 R14, R0.reuse, 0x40, RZ ;  /* 0x00000040000e7810 */ /* 0x040fe40007ffe0ff */
[----:B------:R-:W-:Y:S02]  /*c610*/  IADD3 R15, R0, 0x48, RZ ;  /* 0x00000048000f7810 */ /* 0x000fe40007ffe0ff */
[----:B---3--:R-:W-:Y:S01]  /*c620*/  @!P6 LEA.HI R6, R5, R5, RZ, 0x1 ;  /* 0x000000050506e211 */ /* 0x008fe200078f08ff */
[----:B------:R-:W-:-:S03]  /*c630*/  @!P5 IMAD.WIDE R4, R4, 0x4, R2 ;  /* 0x000000040404d825 */ /* 0x000fc600078e0202 */
[----:B------:R-:W-:-:S05]  /*c640*/  @!P6 LOP3.LUT R6, R6, 0xfffffffe, RZ, 0xc0, !PT ;  /* 0xfffffffe0606e812 */ /* 0x000fca00078ec0ff */
[----:B------:R-:W-:-:S05]  /*c650*/  @!P6 IMAD.WIDE R6, R6, 0x4, R2 ;  /* 0x000000040606e825 */ /* 0x000fca00078e0202 */
[----:B------:R3:W-:Y:S01]  /*c660*/  @!P6 ST.E.64 [R6.64], R186 ;  /* 0x000000ba0600e985 */ /* 0x0007e2000c101b12 */
[----:B------:R-:W-:-:S03]  /*c670*/  ISETP.GE.AND P6, PT, R14, c[0x0][0x3c8], PT ;  /* 0x0000f2000e007a0c */ /* 0x000fc60003fc6270 */
[----:B------:R4:W-:Y:S01]  /*c680*/  @!P5 ST.E.64 [R4.64], R74 ;  /* 0x0000004a0400d985 */ /* 0x0009e2000c101b12 */
[----:B------:R-:W-:Y:S02]  /*c690*/  ISETP.GE.AND P5, PT, R15, c[0x0][0x3c8], PT ;  /* 0x0000f2000f007a0c */ /* 0x000fe40003fa6270 */
[----:B---3--:R-:W-:Y:S02]  /*c6a0*/  @!P2 LEA.HI R7, R10, R10, RZ, 0x1 ;  /* 0x0000000a0a07a211 */ /* 0x008fe400078f08ff */
[----:B------:R-:W-:Y:S02]  /*c6b0*/  @!P1 LEA.HI R6, R11, R11, RZ, 0x1 ;  /* 0x0000000b0b069211 */ /* 0x000fe400078f08ff */
[----:B----4-:R-:W-:Y:S02]  /*c6c0*/  @!P4 LEA.HI R4, R8, R8, RZ, 0x1 ;  /* 0x000000080804c211 */ /* 0x010fe400078f08ff */
[----:B------:R-:W-:Y:S02]  /*c6d0*/  @!P3 LEA.HI R8, R9, R9, RZ, 0x1 ;  /* 0x000000090908b211 */ /* 0x000fe400078f08ff */
[----:B------:R-:W-:-:S02]  /*c6e0*/  @!P0 LEA.HI R5, R12, R12, RZ, 0x1 ;  /* 0x0000000c0c058211 */ /* 0x000fc400078f08ff */
[----:B------:R-:W-:Y:S02]  /*c6f0*/  @!P4 LOP3.LUT R4, R4, 0xfffffffe, RZ, 0xc0, !PT ;  /* 0xfffffffe0404c812 */ /* 0x000fe400078ec0ff */
[----:B------:R-:W-:Y:S02]  /*c700*/  @!P3 LOP3.LUT R8, R8, 0xfffffffe, RZ, 0xc0, !PT ;  /* 0xfffffffe0808b812 */ /* 0x000fe400078ec0ff */
[----:B------:R-:W-:Y:S01]  /*c710*/  @!P2 LOP3.LUT R7, R7, 0xfffffffe, RZ, 0xc0, !PT ;  /* 0xfffffffe0707a812 */ /* 0x000fe200078ec0ff */
[--C-:B------:R-:W-:Y:S01]  /*c720*/  @!P4 IMAD.WIDE R12, R4, 0x4, R2.reuse ;  /* 0x00000004040cc825 */ /* 0x100fe200078e0202 */
[----:B------:R-:W-:Y:S02]  /*c730*/  @!P1 LOP3.LUT R6, R6, 0xfffffffe, RZ, 0xc0, !PT ;  /* 0xfffffffe06069812 */ /* 0x000fe400078ec0ff */
[----:B------:R-:W-:Y:S01]  /*c740*/  @!P0 LOP3.LUT R5, R5, 0xfffffffe, RZ, 0xc0, !PT ;  /* 0xfffffffe05058812 */ /* 0x000fe200078ec0ff */
[--C-:B------:R-:W-:Y:S01]  /*c750*/  @!P3 IMAD.WIDE R10, R8, 0x4, R2.reuse ;  /* 0x00000004080ab825 */ /* 0x100fe200078e0202 */
[----:B------:R3:W-:Y:S03]  /*c760*/  @!P4 ST.E.64 [R12.64], R78 ;  /* 0x0000004e0c00c985 */ /* 0x0007e6000c101b12 */
[--C-:B------:R-:W-:Y:S01]  /*c770*/  @!P2 IMAD.WIDE R8, R7, 0x4, R2.reuse ;  /* 0x000000040708a825 */ /* 0x100fe200078e0202 */
[----:B------:R4:W-:Y:S03]  /*c780*/  @!P3 ST.E.64 [R10.64], R90 ;  /* 0x0000005a0a00b985 */ /* 0x0009e6000c101b12 */
[--C-:B------:R-:W-:Y:S01]  /*c790*/  @!P1 IMAD.WIDE R6, R6, 0x4, R2.reuse ;  /* 0x0000000406069825 */ /* 0x100fe200078e0202 */
[----:B------:R1:W-:Y:S03]  /*c7a0*/  @!P2 ST.E.64 [R8.64], R94 ;  /* 0x0000005e0800a985 */ /* 0x0003e6000c101b12 */
[----:B------:R-:W-:Y:S01]  /*c7b0*/  @!P0 IMAD.WIDE R4, R5, 0x4, R2 ;  /* 0x0000000405048825 */ /* 0x000fe200078e0202 */
[----:B------:R-:W-:Y:S04]  /*c7c0*/  @!P1 ST.E.64 [R6.64], R106 ;  /* 0x0000006a06009985 */ /* 0x000fe8000c101b12 */
[----:B------:R2:W-:Y:S01]  /*c7d0*/  @!P0 ST.E.64 [R4.64], R110 ;  /* 0x0000006e04008985 */ /* 0x0005e2000c101b12 */
[----:B---3--:R-:W-:-:S02]  /*c7e0*/  IADD3 R12, R0, 0x70, RZ ;  /* 0x00000070000c7810 */ /* 0x008fc40007ffe0ff */
[C---:B----4-:R-:W-:Y:S02]  /*c7f0*/  IADD3 R10, R0.reuse, 0x60, RZ ;  /* 0x00000060000a7810 */ /* 0x050fe40007ffe0ff */
[C---:B------:R-:W-:Y:S02]  /*c800*/  IADD3 R11, R0.reuse, 0x68, RZ ;  /* 0x00000068000b7810 */ /* 0x040fe40007ffe0ff */
[C---:B-1----:R-:W-:Y:S02]  /*c810*/  IADD3 R8, R0.reuse, 0x50, RZ ;  /* 0x0000005000087810 */ /* 0x042fe40007ffe0ff */
[----:B------:R-:W-:Y:S02]  /*c820*/  IADD3 R9, R0, 0x58, RZ ;  /* 0x0000005800097810 */ /* 0x000fe40007ffe0ff */
[----:B------:R-:W-:Y:S02]  /*c830*/  ISETP.GE.AND P4, PT, R8, c[0x0][0x3c8], PT ;  /* 0x0000f20008007a0c */ /* 0x000fe40003f86270 */
[----:B------:R-:W-:-:S02]  /*c840*/  ISETP.GE.AND P3, PT, R9, c[0x0][0x3c8], PT ;  /* 0x0000f20009007a0c */ /* 0x000fc40003f66270 */
[----:B--2---:R-:W-:Y:S02]  /*c850*/  @!P6 LEA.HI R4, R14, R14, RZ, 0x1 ;  /* 0x0000000e0e04e211 */ /* 0x004fe400078f08ff */
[----:B------:R-:W-:Y:S02]  /*c860*/  @!P5 LEA.HI R5, R15, R15, RZ, 0x1 ;  /* 0x0000000f0f05d211 */ /* 0x000fe400078f08ff */
[----:B------:R-:W-:Y:S02]  /*c870*/  @!P6 LOP3.LUT R4, R4, 0xfffffffe, RZ, 0xc0, !PT ;  /* 0xfffffffe0404e812 */ /* 0x000fe400078ec0ff */
[----:B------:R-:W-:Y:S02]  /*c880*/  ISETP.GE.AND P2, PT, R10, c[0x0][0x3c8], PT ;  /* 0x0000f2000a007a0c */ /* 0x000fe40003f46270 */
[----:B------:R-:W-:Y:S01]  /*c890*/  @!P5 LOP3.LUT R5, R5, 0xfffffffe, RZ, 0xc0, !PT ;  /* 0xfffffffe0505d812 */ /* 0x000fe200078ec0ff */
[----:B------:R-:W-:Y:S01]  /*c8a0*/  @!P6 IMAD.WIDE R6, R4, 0x4, R2 ;  /* 0x000000040406e825 */ /* 0x000fe200078e0202 */
[----:B------:R-:W-:-:S02]  /*c8b0*/  ISETP.GE.AND P1, PT, R11, c[0x0][0x3c8], PT ;  /* 0x0000f2000b007a0c */ /* 0x000fc40003f26270 */
[----:B------:R-:W-:Y:S01]  /*c8c0*/  ISETP.GE.AND P0, PT, R12, c[0x0][0x3c8], PT ;  /* 0x0000f2000c007a0c */ /* 0x000fe20003f06270 */
[----:B------:R-:W-:Y:S01]  /*c8d0*/  @!P5 IMAD.WIDE R4, R5, 0x4, R2 ;  /* 0x000000040504d825 */ /* 0x000fe200078e0202 */
[----:B------:R1:W-:Y:S01]  /*c8e0*/  @!P6 ST.E.64 [R6.64], R122 ;  /* 0x0000007a0600e985 */ /* 0x0003e2000c101b12 */
[----:B------:R-:W-:-:S03]  /*c8f0*/  IADD3 R0, R0, 0x78, RZ ;  /* 0x0000007800007810 */ /* 0x000fc60007ffe0ff */
[----:B------:R2:W-:Y:S01]  /*c900*/  @!P5 ST.E.64 [R4.64], R126 ;  /* 0x0000007e0400d985 */ /* 0x0005e2000c101b12 */
[----:B-1----:R-:W-:-:S04]  /*c910*/  @!P2 LEA.HI R7, R10, R10, RZ, 0x1 ;  /* 0x0000000a0a07a211 */ /* 0x002fc800078f08ff */
[----:B------:R-:W-:Y:S02]  /*c920*/  @!P1 LEA.HI R6, R11, R11, RZ, 0x1 ;  /* 0x0000000b0b069211 */ /* 0x000fe400078f08ff */
[----:B--2---:R-:W-:Y:S02]  /*c930*/  @!P4 LEA.HI R4, R8, R8, RZ, 0x1 ;  /* 0x000000080804c211 */ /* 0x004fe400078f08ff */
[----:B------:R-:W-:Y:S02]  /*c940*/  @!P3 LEA.HI R8, R9, R9, RZ, 0x1 ;  /* 0x000000090908b211 */ /* 0x000fe400078f08ff */
[----:B------:R-:W-:Y:S02]  /*c950*/  @!P0 LEA.HI R5, R12, R12, RZ, 0x1 ;  /* 0x0000000c0c058211 */ /* 0x000fe400078f08ff */
[----:B------:R-:W-:Y:S02]  /*c960*/  @!P4 LOP3.LUT R4, R4, 0xfffffffe, RZ, 0xc0, !PT ;  /* 0xfffffffe0404c812 */ /* 0x000fe400078ec0ff */
[----:B------:R-:W-:-:S02]  /*c970*/  @!P3 LOP3.LUT R8, R8, 0xfffffffe, RZ, 0xc0, !PT ;  /* 0xfffffffe0808b812 */ /* 0x000fc400078ec0ff */
        /* <DEDUP_REMOVED lines=11> */
[----:B------:R1:W-:Y:S04]  /*ca30*/  @!P1 ST.E.64 [R6.64], R158 ;  /* 0x0000009e06009985 */ /* 0x0003e8000c101b12 */
[----:B------:R1:W-:Y:S01]  /*ca40*/  @!P0 ST.E.64 [R4.64], R198 ;  /* 0x000000c604008985 */ /* 0x0003e2000c101b12 */
[----:B------:R-:W-:-:S13]  /*ca50*/  ISETP.GE.AND P0, PT, R0, c[0x0][0x3c8], PT ;  /* 0x0000f20000007a0c */ /* 0x000fda0003f06270 */
[----:B------:R-:W-:Y:S05]  /*ca60*/  @P0 EXIT ;  /* 0x000000000000094d */ /* 0x000fea0003800000 */
[----:B------:R-:W-:-:S04]  /*ca70*/  LEA.HI R0, R0, R0, RZ, 0x1 ;  /* 0x0000000000007211 */ /* 0x000fc800078f08ff */
[----:B------:R-:W-:-:S05]  /*ca80*/  LOP3.LUT R0, R0, 0xfffffffe, RZ, 0xc0, !PT ;  /* 0xfffffffe00007812 */ /* 0x000fca00078ec0ff */
[----:B------:R-:W-:-:S05]  /*ca90*/  IMAD.WIDE R2, R0, 0x4, R2 ;  /* 0x0000000400027825 */ /* 0x000fca00078e0202 */
[----:B------:R-:W-:Y:S01]  /*caa0*/  ST.E.64 [R2.64], R166 ;  /* 0x000000a602007985 */ /* 0x000fe2000c101b12 */
[----:B------:R-:W-:Y:S05]  /*cab0*/  EXIT ;  /* 0x000000000000794d */ /* 0x000fea0003800000 */
.L_x_113:
        /* <DEDUP_REMOVED lines=26> */
[----:B------:R-:W-:-:S04]  /*cc60*/  IMAD.WIDE.U32 R2, R7, c[0x0][0x4d8], R2 ;  /* 0x0001360007027a25 */ /* 0x000fc800078e0002 */
[----:B------:R-:W-:Y:S02]  /*cc70*/  IMAD R6, R6, c[0x0][0x4d8], RZ ;  /* 0x0001360006067a24 */ /* 0x000fe400078e02ff */
[----:B--2---:R-:W-:Y:S02]  /*cc80*/  IMAD R4, R4, c[0x0][0x550], R9 ;  /* 0x0001540004047a24 */ /* 0x004fe400078e0209 */
[----:B------:R-:W-:Y:S01]  /*cc90*/  IMAD R5, R7, c[0x0][0x4dc], R6 ;  /* 0x0001370007057a24 */ /* 0x000fe200078e0206 */
[----:B------:R-:W-:Y:S02]  /*cca0*/  IADD3 R7, -R0, RZ, RZ ;  /* 0x000000ff00077210 */ /* 0x000fe40007ffe1ff */
[----:B------:R-:W-:Y:S01]  /*ccb0*/  SHF.R.S32.HI R6, RZ, 0x1f, R4 ;  /* 0x0000001fff067819 */ /* 0x000fe20000011404 */
[----:B------:R-:W-:Y:S02]  /*ccc0*/  IMAD.IADD R3, R5, 0x1, R3 ;  /* 0x0000000105037824 */ /* 0x000fe400078e0203 */
[----:B------:R-:W-:Y:S01]  /*ccd0*/  IMAD R5, R7, c[0x0][0x4e8], R8 ;  /* 0x00013a0007057a24 */ /* 0x000fe200078e0208 */
[----:B------:R-:W-:Y:S01]  /*cce0*/  SHF.R.S32.HI R7, RZ, 0x1f, R0 ;  /* 0x0000001fff077819 */ /* 0x000fe20000011400 */
[----:B------:R-:W-:-:S02]  /*ccf0*/  IMAD R6, R6, c[0x0][0x4e0], RZ ;  /* 0x0001380006067a24 */ /* 0x000fc400078e02ff */
        /* <DEDUP_REMOVED lines=14> */
.L_x_120:
        /* <DEDUP_REMOVED lines=10> */
.L_x_1341:


//--------------------- .text._ZN7cutlass13device_kernelIN5flash19enable_sm80_to_sm89INS1_16FlashAttnFwdSm80INS1_25CollectiveMainloopFwdSm80ILi8ELi1ELb1EN4cute5tupleIJNS5_1CILi128EEENS7_ILi112EEES8_EEELi128ENS_10bfloat16_tEfNS_4arch4Sm80ELb0ELb0ELb0ELb1ELb0ELb0ELb1ELb1EEENS1_21CollectiveEpilogueFwdINS6_IJS8_S8_S9_EEENS6_IJNS7_ILi1EEESH_SH_EEESB_SD_Li256ELb1ELb1ELb1ELb0EEENS1_36VarlenDynamicPersistentTileSchedulerILi128ELi112ELi256ELi256ELb1ELb1ELb0ELb0ELb1ELb1EEEEEEEEEvNT_6ParamsE --------------------------
	.section	.text._ZN7cutlass13device_kernelIN5flash19enable_sm80_to_sm89INS1_16FlashAttnFwdSm80INS1_25CollectiveMainloopFwdSm80ILi8ELi1ELb1EN4cute5tupleIJNS5_1CILi128EEENS7_ILi112EEES8_EEELi128ENS_10bfloat16_tEfNS_4arch4Sm80ELb0ELb0ELb0ELb1ELb0ELb0ELb1ELb1EEENS1_21CollectiveEpilogueFwdINS6_IJS8_S8_S9_EEENS6_IJNS7_ILi1EEESH_SH_EEESB_SD_Li256ELb1ELb1ELb1ELb0EEENS1_36VarlenDynamicPersistentTileSchedulerILi128ELi112ELi256ELi256ELb1ELb1ELb0ELb0ELb1ELb1EEEEEEEEEvNT_6ParamsE,"ax",@progbits
	.sectioninfo	@"SHI_REGISTERS=255"
	.align	128
.text._ZN7cutlass13device_kernelIN5flash19enable_sm80_to_sm89INS1_16FlashAttnFwdSm80INS1_25CollectiveMainloopFwdSm80ILi8ELi1ELb1EN4cute5tupleIJNS5_1CILi128EEENS7_ILi112EEES8_EEELi128ENS_10bfloat16_tEfNS_4arch4Sm80ELb0ELb0ELb0ELb1ELb0ELb0ELb1ELb1EEENS1_21CollectiveEpilogueFwdINS6_IJS8_S8_S9_EEENS6_IJNS7_ILi1EEESH_SH_EEESB_SD_Li256ELb1ELb1ELb1ELb0EEENS1_36VarlenDynamicPersistentTileSchedulerILi128ELi112ELi256ELi256ELb1ELb1ELb0ELb0ELb1ELb1EEEEEEEEEvNT_6ParamsE:
        .type           _ZN7cutlass13device_kernelIN5flash19enable_sm80_to_sm89INS1_16FlashAttnFwdSm80INS1_25CollectiveMainloopFwdSm80ILi8ELi1ELb1EN4cute5tupleIJNS5_1CILi128EEENS7_ILi112EEES8_EEELi128ENS_10bfloat16_tEfNS_4arch4Sm80ELb0ELb0ELb0ELb1ELb0ELb0ELb1ELb1EEENS1_21CollectiveEpilogueFwdINS6_IJS8_S8_S9_EEENS6_IJNS7_ILi1EEESH_SH_EEESB_SD_Li256ELb1ELb1ELb1ELb0EEENS1_36VarlenDynamicPersistentTileSchedulerILi128ELi112ELi256ELi256ELb1ELb1ELb0ELb0ELb1ELb1EEEEEEEEEvNT_6ParamsE,@function
        .size           _ZN7cutlass13device_kernelIN5flash19enable_sm80_to_sm89INS1_16FlashAttnFwdSm80INS1_25CollectiveMainloopFwdSm80ILi8ELi1ELb1EN4cute5tupleIJNS5_1CILi128EEENS7_ILi112EEES8_EEELi128ENS_10bfloat16_tEfNS_4arch4Sm80ELb0ELb0ELb0ELb1ELb0ELb0ELb1ELb1EEENS1_21CollectiveEpilogueFwdINS6_IJS8_S8_S9_EEENS6_IJNS7_ILi1EEESH_SH_EEESB_SD_Li256ELb1ELb1ELb1ELb0EEENS1_36VarlenDynamicPersistentTileSchedulerILi128ELi112ELi256ELi256ELb1ELb1ELb0ELb0ELb1ELb1EEEEEEEEEvNT_6ParamsE,(.L_x_1342 - _ZN7cutlass13device_kernelIN5flash19enable_sm80_to_sm89INS1_16FlashAttnFwdSm80INS1_25CollectiveMainloopFwdSm80ILi8ELi1ELb1EN4cute5tupleIJNS5_1CILi128EEENS7_ILi112EEES8_EEELi128ENS_10bfloat16_tEfNS_4arch4Sm80ELb0ELb0ELb0ELb1ELb0ELb0ELb1ELb1EEENS1_21CollectiveEpilogueFwdINS6_IJS8_S8_S9_EEENS6_IJNS7_ILi1EEESH_SH_EEESB_SD_Li256ELb1ELb1ELb1ELb0EEENS1_36VarlenDynamicPersistentTileSchedulerILi128ELi112ELi256ELi256ELb1ELb1ELb0ELb0ELb1ELb1EEEEEEEEEvNT_6ParamsE)
        .other          _ZN7cutlass13device_kernelIN5flash19enable_sm80_to_sm89INS1_16FlashAttnFwdSm80INS1_25CollectiveMainloopFwdSm80ILi8ELi1ELb1EN4cute5tupleIJNS5_1CILi128EEENS7_ILi112EEES8_EEELi128ENS_10bfloat16_tEfNS_4arch4Sm80ELb0ELb0ELb0ELb1ELb0ELb0ELb1ELb1EEENS1_21CollectiveEpilogueFwdINS6_IJS8_S8_S9_EEENS6_IJNS7_ILi1EEESH_SH_EEESB_SD_Li256ELb1ELb1ELb1ELb0EEENS1_36VarlenDynamicPersistentTileSchedulerILi128ELi112ELi256ELi256ELb1ELb1ELb0ELb0ELb1ELb1EEEEEEEEEvNT_6ParamsE,@"STO_CUDA_ENTRY STV_DEFAULT"
_ZN7cutlass13device_kernelIN5flash19enable_sm80_to_sm89INS1_16FlashAttnFwdSm80INS1_25CollectiveMainloopFwdSm80ILi8ELi1ELb1EN4cute5tupleIJNS5_1CILi128EEENS7_ILi112EEES8_EEELi128ENS_10bfloat16_tEfNS_4arch4Sm80ELb0ELb0ELb0ELb1ELb0ELb0ELb1ELb1EEENS1_21CollectiveEpilogueFwdINS6_IJS8_S8_S9_EEENS6_IJNS7_ILi1EEESH_SH_EEESB_SD_Li256ELb1ELb1ELb1ELb0EEENS1_36VarlenDynamicPersistentTileSchedulerILi128ELi112ELi256ELi256ELb1ELb1ELb0ELb0ELb1ELb1EEEEEEEEEvNT_6ParamsE:
[----:B------:R-:W-:-:S03]  /*0000*/  MOV R1, c[0x0][0x28] ;  /* 0x00000a0000017a02 */ /* 0x000fc60000000f00 */
[----:B------:R-:W1:Y:S01]  /*0010*/  S2R R2, SR_TID.X ;  /* 0x0000000000027919 */ /* 0x000e620000002100 */
[----:B------:R-:W-:Y:S01]  /*0020*/  IADD3 R1, R1, -0x38, RZ ;  /* 0xffffffc801017810 */ /* 0x000fe20007ffe0ff */
[----:B------:R-:W-:Y:S01]  /*0030*/  ULDC.64 UR6, c[0x0][0x118] ;  /* 0x0000460000067ab9 */ /* 0x000fe20000000a00 */
[----:B-1----:R-:W-:-:S05]  /*0040*/  SHF.R.U32.HI R0, RZ, 0x5, R2 ;  /* 0x00000005ff007819 */ /* 0x002fca0000011602 */
[----:B------:R-:W1:Y:S02]  /*0050*/  SHFL.IDX PT, R3, R0, RZ, 0x1f ;  /* 0x00001fff00037589 */ /* 0x000e6400000e0000 */
[----:B-1----:R-:W-:Y:S02]  /*0060*/  ISETP.NE.AND P0, PT, R3, RZ, PT ;  /* 0x000000ff0300720c */ /* 0x002fe40003f05270 */
[----:B------:R1:W-:Y:S11]  /*0070*/  STL [R1+0x28], R3 ;  /* 0x0000280301007387 */ /* 0x0003f60000100800 */
[----:B------:R-:W-:Y:S06]  /*0080*/  @P0 BAR.SYNC.DEFER_BLOCKING 0x5, 0x100 ;  /* 0x0144000000000b1d */ /* 0x000fec0000010000 */
[----:B------:R-:W2:Y:S04]  /*0090*/  @P0 LDS.128 R236, [0xf100] ;  /* 0x00f10000ffec0984 */ /* 0x000ea80000000c00 */
[----:B------:R-:W-:Y:S06]  /*00a0*/  @P0 BAR.ARV 0x4, 0x100 ;  /* 0x0104000000000b1d */ /* 0x000fec0000002000 */
[----:B------:R-:W-:Y:S05]  /*00b0*/  @P0 BRA `(.L_x_121) ;  /* 0x00000a7000000947 */ /* 0x000fea0003800000 */
[----:B-1----:R-:W-:Y:S01]  /*00c0*/  LOP3.LUT R12, R2, 0x1f, RZ, 0xc0, !PT ;  /* 0x0000001f020c7812 */ /* 0x002fe200078ec0ff */
[----:B------:R-:W-:Y:S01]  /*00d0*/  CS2R R8, SRZ ;  /* 0x0000000000087805 */ /* 0x000fe2000001ff00 */
[----:B------:R-:W-:-:S02]  /*00e0*/  IMAD.MOV.U32 R7, RZ, RZ, RZ ;  /* 0x000000ffff077224 */ /* 0x000fc400078e00ff */
[----:B------:R-:W-:-:S04]  /*00f0*/  ISETP.NE.AND P6, PT, R12, 0x1f, PT ;  /* 0x0000001f0c00780c */ /* 0x000fc80003fc5270 */
[----:B------:R-:W-:-:S13]  /*0100*/  ISETP.GE.OR P0, PT, R12, c[0x0][0x53c], !P6 ;  /* 0x00014f000c007a0c */ /* 0x000fda0007706670 */
[----:B------:R-:W-:Y:S02]  /*0110*/  @!P0 IMAD.MOV.U32 R4, RZ, RZ, 0x4 ;  /* 0x00000004ff048424 */ /* 0x000fe400078e00ff */
[----:B------:R-:W-:Y:S02]  /*0120*/  @!P0 IMAD.MOV.U32 R2, RZ, RZ, 0x4 ;  /* 0x00000004ff028424 */ /* 0x000fe400078e00ff */
[----:B------:R-:W-:-:S04]  /*0130*/  @!P0 IMAD.WIDE.U32 R4, R12, R4, c[0x0][0x580] ;  /* 0x000160000c048625 */ /* 0x000fc800078e0004 */
[C---:B------:R-:W-:Y:S01]  /*0140*/  @!P0 IMAD.WIDE.U32 R2, R12.reuse, R2, c[0x0][0x578] ;  /* 0x00015e000c028625 */ /* 0x040fe200078e0002 */
[----:B------:R-:W3:Y:S04]  /*0150*/  @!P0 LDG.E R8, [R4.64] ;  /* 0x0000000604088981 */ /* 0x000ee8000c1e1900 */
[----:B------:R-:W3:Y:S01]  /*0160*/  @!P0 LDG.E R7, [R2.64] ;  /* 0x0000000602078981 */ /* 0x000ee2000c1e1900 */
[C---:B------:R-:W-:Y:S01]  /*0170*/  ISETP.NE.AND P5, PT, R12.reuse, RZ, PT ;  /* 0x000000ff0c00720c */ /* 0x040fe20003fa5270 */
[----:B------:R-:W1:Y:S01]  /*0180*/  S2UR UR4, SR_CTAID.X ;  /* 0x00000000000479c3 */ /* 0x000e620000002500 */
[C---:B------:R-:W-:Y:S02]  /*0190*/  ISETP.GE.U32.AND P4, PT, R12.reuse, 0x2, PT ;  /* 0x000000020c00780c */ /* 0x040fe40003f86070 */
[----:B------:R-:W-:-:S02]  /*01a0*/  ISETP.GE.U32.AND P3, PT, R12, 0x4, PT ;  /* 0x000000040c00780c */ /* 0x000fc40003f66070 */
[C---:B------:R-:W-:Y:S02]  /*01b0*/  ISETP.GE.U32.AND P2, PT, R12.reuse, 0x8, PT ;  /* 0x000000080c00780c */ /* 0x040fe40003f46070 */
[----:B------:R-:W-:Y:S01]  /*01c0*/  ISETP.GE.U32.AND P1, PT, R12, 0x10, PT ;  /* 0x000000100c00780c */ /* 0x000fe20003f26070 */
[----:B---3--:R-:W-:-:S05]  /*01d0*/  IMAD R4, R8, R7, RZ ;  /* 0x0000000708047224 */ /* 0x008fca00078e02ff */
[----:B------:R-:W3:Y:S02]  /*01e0*/  SHFL.UP PT, R0, R4, 0x1, RZ ;  /* 0x0420000004007989 */ /* 0x000ee400000e00ff */
[----:B---3--:R-:W-:-:S05]  /*01f0*/  SEL R0, R0, RZ, P5 ;  /* 0x000000ff00007207 */ /* 0x008fca0002800000 */
[----:B------:R-:W-:-:S05]  /*0200*/  IMAD.IADD R4, R4, 0x1, R0 ;  /* 0x0000000104047824 */ /* 0x000fca00078e0200 */
        /* <DEDUP_REMOVED lines=12> */
[----:B------:R-:W3:Y:S02]  /*02d0*/  SHFL.IDX PT, R6, R4, 0x1f, 0x1f ;  /* 0x03e01f0004067f89 */ /* 0x000ee400000e0000 */
[----:B---3--:R-:W-:-:S04]  /*02e0*/  IMAD R6, R6, c[0x0][0x538], RZ ;  /* 0x00014e0006067a24 */ /* 0x008fc800078e02ff */
[----:B------:R-:W-:Y:S01]  /*02f0*/  IMAD.MOV.U32 R0, RZ, RZ, R6 ;  /* 0x000000ffff007224 */ /* 0x000fe200078e0006 */
[----:B-1----:R-:W-:-:S13]  /*0300*/  ISETP.GT.AND P0, PT, R6, UR4, PT ;  /* 0x0000000406007c0c */ /* 0x002fda000bf04270 */
[----:B------:R-:W-:Y:S05]  /*0310*/  @P0 BRA `(.L_x_122) ;  /* 0x0000027000000947 */ /* 0x000fea0003800000 */
[----:B------:R-:W-:Y:S02]  /*0320*/  MOV R6, R0 ;  /* 0x0000000000067202 */ /* 0x000fe40000000f00 */
[----:B------:R-:W-:-:S04]  /*0330*/  MOV R9, RZ ;  /* 0x000000ff00097202 */ /* 0x000fc80000000f00 */
.L_x_126:
[----:B------:R-:W-:-:S04]  /*0340*/  IADD3 R0, R9, 0x1f, RZ ;  /* 0x0000001f09007810 */ /* 0x000fc80007ffe0ff */
[----:B------:R-:W-:-:S13]  /*0350*/  ISETP.GE.AND P0, PT, R0, c[0x0][0x53c], PT ;  /* 0x00014f0000007a0c */ /* 0x000fda0003f06270 */
[----:B------:R-:W-:Y:S05]  /*0360*/  @P0 BRA `(.L_x_123) ;  /* 0x0000074000000947 */ /* 0x000fea0003800000 */
[----:B------:R-:W-:Y:S01]  /*0370*/  MOV R9, R0 ;  /* 0x0000000000097202 */ /* 0x000fe20000000f00 */
[----:B------:R-:W-:Y:S01]  /*0380*/  IMAD.MOV.U32 R7, RZ, RZ, RZ ;  /* 0x000000ffff077224 */ /* 0x000fe200078e00ff */
[----:B------:R-:W-:Y:S02]  /*0390*/  MOV R8, RZ ;  /* 0x000000ff00087202 */ /* 0x000fe40000000f00 */
[----:B------:R-:W-:-:S04]  /*03a0*/  IADD3 R0, R12, R9, RZ ;  /* 0x000000090c007210 */ /* 0x000fc80007ffe0ff */
[----:B------:R-:W-:-:S13]  /*03b0*/  ISETP.GE.OR P0, PT, R0, c[0x0][0x53c], !P6 ;  /* 0x00014f0000007a0c */ /* 0x000fda0007706670 */
[----:B------:R-:W-:Y:S01]  /*03c0*/  @!P0 MOV R2, 0x4 ;  /* 0x0000000400028802 */ /* 0x000fe20000000f00 */
[----:B------:R-:W-:-:S04]  /*03d0*/  @!P0 IMAD.MOV.U32 R3, RZ, RZ, 0x4 ;  /* 0x00000004ff038424 */ /* 0x000fc800078e00ff */
[----:B------:R-:W-:-:S04]  /*03e0*/  @!P0 IMAD.WIDE R4, R0, R2, c[0x0][0x580] ;  /* 0x0001600000048625 */ /* 0x000fc800078e0202 */
[----:B------:R-:W-:Y:S01]  /*03f0*/  @!P0 IMAD.WIDE R2, R0, R3, c[0x0][0x578] ;  /* 0x00015e0000028625 */ /* 0x000fe200078e0203 */
[----:B------:R-:W3:Y:S04]  /*0400*/  @!P0 LDG.E R8, [R4.64] ;  /* 0x0000000604088981 */ /* 0x000ee8000c1e1900 */
[----:B------:R-:W3:Y:S02]  /*0410*/  @!P0 LDG.E R7, [R2.64] ;  /* 0x0000000602078981 */ /* 0x000ee4000c1e1900 */
[----:B---3--:R-:W-:Y:S01]  /*0420*/  IMAD R5, R8, R7, RZ ;  /* 0x0000000708057224 */ /* 0x008fe200078e02ff */
[----:B------:R-:W-:Y:S05]  /*0430*/  BRA.DIV ~URZ, `(.L_x_124) ;  /* 0x0000c3a27f007947 */ /* 0x000fea000b800000 */
[----:B------:R1:W3:Y:S02]  /*0440*/  SHFL.UP PT, R0, R5, 0x1, RZ ;  /* 0x0420000005007989 */ /* 0x0002e400000e00ff */
.L_x_204:
[----:B---3--:R-:W-:-:S04]  /*0450*/  SEL R0, R0, RZ, P5 ;  /* 0x000000ff00007207 */ /* 0x008fc80002800000 */
[----:B-1----:R-:W-:Y:S01]  /*0460*/  IADD3 R5, R5, R0, RZ ;  /* 0x0000000005057210 */ /* 0x002fe20007ffe0ff */
[----:B------:R-:W-:Y:S05]  /*0470*/  BRA.DIV ~URZ, `(.L_x_125) ;  /* 0x0000c3c27f007947 */ /* 0x000fea000b800000 */
[----:B------:R-:W1:Y:S02]  /*0480*/  SHFL.UP PT, R0, R5, 0x2, RZ ;  /* 0x0440000005007989 */ /* 0x000e6400000e00ff */
[----:B-1----:R-:W-:-:S05]  /*0490*/  SEL R0, R0, RZ, P4 ;  /* 0x000000ff00007207 */ /* 0x002fca0002000000 */
[----:B------:R-:W-:-:S05]  /*04a0*/  IMAD.IADD R0, R5, 0x1, R0 ;  /* 0x0000000105007824 */ /* 0x000fca00078e0200 */
        /* <DEDUP_REMOVED lines=9> */
[----:B------:R1:W3:Y:S02]  /*0540*/  SHFL.IDX PT, R0, R4, 0x1f, 0x1f ;  /* 0x03e01f0004007f89 */ /* 0x0002e400000e0000 */
.L_x_205:
[----:B---3--:R-:W-:-:S05]  /*0550*/  IMAD R0, R0, c[0x0][0x538], RZ ;  /* 0x00014e0000007a24 */ /* 0x008fca00078e02ff */
[----:B------:R-:W-:-:S04]  /*0560*/  IADD3 R6, R0, R6, RZ ;  /* 0x0000000600067210 */ /* 0x000fc80007ffe0ff */
[----:B------:R-:W-:-:S13]  /*0570*/  ISETP.GT.AND P0, PT, R6, UR4, PT ;  /* 0x0000000406007c0c */ /* 0x000fda000bf04270 */
[----:B-12---:R-:W-:Y:S05]  /*0580*/  @!P0 BRA `(.L_x_126) ;  /* 0xfffffdb000008947 */ /* 0x006fea000383ffff */
.L_x_122:
[----:B--2---:R-:W-:-:S05]  /*0590*/  IADD3 R236, -R0, R6, RZ ;  /* 0x0000000600ec7210 */ /* 0x004fca0007ffe1ff */
[----:B------:R-:W-:-:S05]  /*05a0*/  IMAD R0, R4, c[0x0][0x538], R236 ;  /* 0x00014e0004007a24 */ /* 0x000fca00078e02ec */
[----:B------:R-:W-:Y:S01]  /*05b0*/  ISETP.GT.AND P0, PT, R0, UR4, PT ;  /* 0x0000000400007c0c */ /* 0x000fe2000bf04270 */
[----:B------:R-:W-:-:S12]  /*05c0*/  BRA.DIV ~URZ, `(.L_x_127) ;  /* 0x0000c4227f007947 */ /* 0x000fd8000b800000 */
[----:B------:R-:W-:-:S04]  /*05d0*/  VOTE.ANY R6, PT, !P0 ;  /* 0x0000000000067806 */ /* 0x000fc800040e0100 */
.L_x_206:
[----:B------:R1:W2:Y:S01]  /*05e0*/  POPC R239, R6 ;  /* 0x0000000600ef7309 */ /* 0x0002a20000000000 */
[----:B------:R-:W-:Y:S05]  /*05f0*/  BRA.DIV ~URZ, `(.L_x_128) ;  /* 0x0000c4427f007947 */ /* 0x000fea000b800000 */
[----:B--2---:R-:W2:Y:S04]  /*0600*/  SHFL.IDX PT, R11, R8, R239, 0x1f ;  /* 0x00001fef080b7589 */ /* 0x004ea800000e0000 */
[----:B------:R3:W4:Y:S02]  /*0610*/  SHFL.IDX PT, R10, R7, R239, 0x1f ;  /* 0x00001fef070a7589 */ /* 0x00072400000e0000 */
[----:B---3--:R-:W-:Y:S02]  /*0620*/  MOV R7, RZ ;  /* 0x000000ff00077202 */ /* 0x008fe40000000f00 */
.L_x_207:
[----:B--2-4-:R-:W-:Y:S01]  /*0630*/  ISETP.NE.AND P0, PT, R6, RZ, PT ;  /* 0x000000ff0600720c */ /* 0x014fe20003f05270 */
[----:B------:R-:W-:-:S12]  /*0640*/  BSSY B0, `(.L_x_129) ;  /* 0x0000005000007945 */ /* 0x000fd80003800000 */
[----:B------:R-:W-:Y:S05]  /*0650*/  @!P0 BRA `(.L_x_130) ;  /* 0x0000003000008947 */ /* 0x000fea0003800000 */
[----:B------:R-:W-:Y:S01]  /*0660*/  IADD3 R3, R239, -0x1, RZ ;  /* 0xffffffffef037810 */ /* 0x000fe20007ffe0ff */
[----:B------:R-:W-:Y:S05]  /*0670*/  BRA.DIV ~URZ, `(.L_x_131) ;  /* 0x0000c4a27f007947 */ /* 0x000fea000b800000 */
[----:B------:R2:W3:Y:S02]  /*0680*/  SHFL.IDX PT, R7, R4, R3, 0x1f ;  /* 0x00001f0304077589 */ /* 0x0004e400000e0000 */
.L_x_130:
[----:B------:R-:W-:Y:S05]  /*0690*/  BSYNC B0 ;  /* 0x0000000000007941 */ /* 0x000fea0003800000 */
.L_x_129:
[----:B------:R-:W-:Y:S01]  /*06a0*/  IABS R0, R11 ;  /* 0x0000000b00007213 */ /* 0x000fe20000000000 */
[----:B---3--:R-:W-:Y:S02]  /*06b0*/  IMAD R236, R7, c[0x0][0x538], R236 ;  /* 0x00014e0007ec7a24 */ /* 0x008fe400078e02ec */
[----:B------:R-:W-:Y:S02]  /*06c0*/  IMAD.IADD R239, R239, 0x1, R9 ;  /* 0x00000001efef7824 */ /* 0x000fe400078e0209 */
[----:B------:R-:W-:Y:S01]  /*06d0*/  IMAD.MOV.U32 R5, RZ, RZ, R0 ;  /* 0x000000ffff057224 */ /* 0x000fe200078e0000 */
[----:B------:R-:W-:Y:S02]  /*06e0*/  IABS R0, R10 ;  /* 0x0000000a00007213 */ /* 0x000fe40000000000 */
[----:B------:R-:W-:Y:S01]  /*06f0*/  IADD3 R237, -R236, UR4, RZ ;  /* 0x00000004eced7c10 */ /* 0x000fe2000fffe1ff */
[----:B------:R-:W3:Y:S02]  /*0700*/  I2F.RP R2, R5 ;  /* 0x0000000500027306 */ /* 0x000ee40000209400 */
[----:B------:R-:W-:Y:S01]  /*0710*/  IMAD.MOV.U32 R7, RZ, RZ, R0 ;  /* 0x000000ffff077224 */ /* 0x000fe200078e0000 */
[----:B-1----:R-:W-:-:S02]  /*0720*/  IABS R6, R237 ;  /* 0x000000ed00067213 */ /* 0x002fc40000000000 */
[----:B------:R-:W-:-:S03]  /*0730*/  IABS R0, R11 ;  /* 0x0000000b00007213 */ /* 0x000fc60000000000 */
[----:B------:R-:W-:Y:S01]  /*0740*/  I2F.RP R8, R7 ;  /* 0x0000000700087306 */ /* 0x000fe20000209400 */
[----:B------:R-:W-:-:S07]  /*0750*/  IADD3 R0, RZ, -R0, RZ ;  /* 0x80000000ff007210 */ /* 0x000fce0007ffe0ff */
[----:B---3--:R-:W1:Y:S02]  /*0760*/  MUFU.RCP R2, R2 ;  /* 0x0000000200027308 */ /* 0x008e640000001000 */
[----:B-1----:R-:W-:-:S06]  /*0770*/  IADD3 R2, R2, 0xffffffe, RZ ;  /* 0x0ffffffe02027810 */ /* 0x002fcc0007ffe0ff */
[----:B--2---:R-:W1:Y:S02]  /*0780*/  F2I.FTZ.U32.TRUNC.NTZ R3, R2 ;  /* 0x0000000200037305 */ /* 0x004e64000021f000 */
[----:B-1----:R-:W-:-:S04]  /*0790*/  IMAD.MOV R2, RZ, RZ, -R3 ;  /* 0x000000ffff027224 */ /* 0x002fc800078e0a03 */
[----:B------:R-:W-:Y:S02]  /*07a0*/  IMAD R4, R2, R5, RZ ;  /* 0x0000000502047224 */ /* 0x000fe400078e02ff */
[----:B------:R-:W-:-:S04]  /*07b0*/  IMAD.MOV.U32 R2, RZ, RZ, RZ ;  /* 0x000000ffff027224 */ /* 0x000fc800078e00ff */
[----:B------:R-:W-:-:S04]  /*07c0*/  IMAD.HI.U32 R2, R3, R4, R2 ;  /* 0x0000000403027227 */ /* 0x000fc800078e0002 */
[----:B------:R-:W-:-:S04]  /*07d0*/  IMAD.MOV.U32 R3, RZ, RZ, R6 ;  /* 0x000000ffff037224 */ /* 0x000fc800078e0006 */
[----:B------:R-:W-:-:S04]  /*07e0*/  IMAD.HI.U32 R2, R2, R3, RZ ;  /* 0x0000000302027227 */ /* 0x000fc800078e00ff */
[----:B------:R-:W-:Y:S02]  /*07f0*/  IMAD R0, R2, R0, R3 ;  /* 0x0000000002007224 */ /* 0x000fe400078e0203 */
[----:B------:R-:W1:Y:S03]  /*0800*/  MUFU.RCP R3, R8 ;  /* 0x0000000800037308 */ /* 0x000e660000001000 */
[----:B------:R-:W-:-:S13]  /*0810*/  ISETP.GT.U32.AND P1, PT, R5, R0, PT ;  /* 0x000000000500720c */ /* 0x000fda0003f24070 */
[----:B------:R-:W-:Y:S01]  /*0820*/  @!P1 IMAD.IADD R0, R0, 0x1, -R5 ;  /* 0x0000000100009824 */ /* 0x000fe200078e0a05 */
[----:B-1----:R-:W-:Y:S02]  /*0830*/  IADD3 R3, R3, 0xffffffe, RZ ;  /* 0x0ffffffe03037810 */ /* 0x002fe40007ffe0ff */
[----:B------:R-:W-:Y:S02]  /*0840*/  @!P1 IADD3 R2, R2, 0x1, RZ ;  /* 0x0000000102029810 */ /* 0x000fe40007ffe0ff */
[----:B------:R-:W-:Y:S02]  /*0850*/  ISETP.GE.U32.AND P2, PT, R0, R5, PT ;  /* 0x000000050000720c */ /* 0x000fe40003f46070 */
[----:B------:R-:W1:Y:S01]  /*0860*/  F2I.FTZ.U32.TRUNC.NTZ R3, R3 ;  /* 0x0000000300037305 */ /* 0x000e62000021f000 */
[----:B------:R-:W-:Y:S02]  /*0870*/  LOP3.LUT R0, R237, R11, RZ, 0x3c, !PT ;  /* 0x0000000bed007212 */ /* 0x000fe400078e3cff */
[----:B------:R-:W-:-:S02]  /*0880*/  ISETP.NE.AND P1, PT, R11, RZ, PT ;  /* 0x000000ff0b00720c */ /* 0x000fc40003f25270 */
[----:B------:R-:W-:-:S06]  /*0890*/  ISETP.GE.AND P0, PT, R0, RZ, PT ;  /* 0x000000ff0000720c */ /* 0x000fcc0003f06270 */
[----:B------:R-:W-:Y:S02]  /*08a0*/  @P2 IADD3 R2, R2, 0x1, RZ ;  /* 0x0000000102022810 */ /* 0x000fe40007ffe0ff */
[----:B-1----:R-:W-:-:S03]  /*08b0*/  IADD3 R0, RZ, -R3, RZ ;  /* 0x80000003ff007210 */ /* 0x002fc60007ffe0ff */
[----:B------:R-:W-:Y:S01]  /*08c0*/  IMAD.MOV.U32 R4, RZ, RZ, R2 ;  /* 0x000000ffff047224 */ /* 0x000fe200078e0002 */
[----:B------:R-:W-:-:S03]  /*08d0*/  MOV R2, RZ ;  /* 0x000000ff00027202 */ /* 0x000fc60000000f00 */
[----:B------:R-:W-:Y:S01]  /*08e0*/  @!P0 IMAD.MOV R4, RZ, RZ, -R4 ;  /* 0x000000ffff048224 */ /* 0x000fe200078e0a04 */
[----:B------:R-:W-:Y:S01]  /*08f0*/  @!P1 LOP3.LUT R4, RZ, R11, RZ, 0x33, !PT ;  /* 0x0000000bff049212 */ /* 0x000fe200078e33ff */
[----:B------:R-:W-:Y:S01]  /*0900*/  IMAD.MOV.U32 R5, RZ, RZ, R0 ;  /* 0x000000ffff057224 */ /* 0x000fe200078e0000 */
[----:B------:R-:W-:Y:S02]  /*0910*/  IABS R0, R10 ;  /* 0x0000000a00007213 */ /* 0x000fe40000000000 */
[----:B------:R-:W-:Y:S01]  /*0920*/  IABS R8, R4 ;  /* 0x0000000400087213 */ /* 0x000fe20000000000 */
[----:B------:R-:W-:Y:S02]  /*0930*/  IMAD R5, R5, R7, RZ ;  /* 0x0000000705057224 */ /* 0x000fe400078e02ff */
[----:B------:R-:W-:Y:S02]  /*0940*/  IMAD.MOV R6, RZ, RZ, -R0 ;  /* 0x000000ffff067224 */ /* 0x000fe400078e0a00 */
[----:B------:R-:W-:-:S04]  /*0950*/  IMAD.HI.U32 R0, R3, R5, R2 ;  /* 0x0000000503007227 */ /* 0x000fc800078e0002 */
[----:B------:R-:W-:Y:S02]  /*0960*/  IMAD.MOV.U32 R2, RZ, RZ, R8 ;  /* 0x000000ffff027224 */ /* 0x000fe400078e0008 */
[----:B------:R-:W-:Y:S02]  /*0970*/  IMAD.MOV.U32 R3, RZ, RZ, R6 ;  /* 0x000000ffff037224 */ /* 0x000fe400078e0006 */
[----:B------:R-:W-:-:S04]  /*0980*/  IMAD.HI.U32 R0, R0, R2, RZ ;  /* 0x0000000200007227 */ /* 0x000fc800078e00ff */
[----:B------:R-:W-:Y:S02]  /*0990*/  IMAD R2, R0, R3, R2 ;  /* 0x0000000300027224 */ /* 0x000fe400078e0202 */
[----:B------:R-:W-:-:S03]  /*09a0*/  IMAD R3, R4, R11, RZ ;  /* 0x0000000b04037224 */ /* 0x000fc600078e02ff */
[----:B------:R-:W-:Y:S02]  /*09b0*/  ISETP.GT.U32.AND P1, PT, R7, R2, PT ;  /* 0x000000020700720c */ /* 0x000fe40003f24070 */
[----:B------:R-:W-:-:S11]  /*09c0*/  IADD3 R237, R237, -R3, RZ ;  /* 0x80000003eded7210 */ /* 0x000fd60007ffe0ff */
[----:B------:R-:W-:Y:S01]  /*09d0*/  @!P1 IMAD.IADD R2, R2, 0x1, -R7 ;  /* 0x0000000102029824 */ /* 0x000fe200078e0a07 */
[----:B------:R-:W-:Y:S02]  /*09e0*/  @!P1 IADD3 R0, R0, 0x1, RZ ;  /* 0x0000000100009810 */ /* 0x000fe40007ffe0ff */
[----:B------:R-:W-:Y:S02]  /*09f0*/  ISETP.NE.AND P1, PT, R10, RZ, PT ;  /* 0x000000ff0a00720c */ /* 0x000fe40003f25270 */
[----:B------:R-:W-:Y:S02]  /*0a00*/  ISETP.GE.U32.AND P2, PT, R2, R7, PT ;  /* 0x000000070200720c */ /* 0x000fe40003f46070 */
[----:B------:R-:W-:-:S04]  /*0a10*/  LOP3.LUT R2, R4, R10, RZ, 0x3c, !PT ;  /* 0x0000000a04027212 */ /* 0x000fc800078e3cff */
[----:B------:R-:W-:-:S07]  /*0a20*/  ISETP.GE.AND P0, PT, R2, RZ, PT ;  /* 0x000000ff0200720c */ /* 0x000fce0003f06270 */
[----:B------:R-:W-:-:S06]  /*0a30*/  @P2 IADD3 R0, R0, 0x1, RZ ;  /* 0x0000000100002810 */ /* 0x000fcc0007ffe0ff */
[----:B------:R-:W-:Y:S02]  /*0a40*/  @!P0 IADD3 R0, -R0, RZ, RZ ;  /* 0x000000ff00008210 */ /* 0x000fe40007ffe1ff */
[----:B------:R-:W-:-:S05]  /*0a50*/  @!P1 LOP3.LUT R0, RZ, R10, RZ, 0x33, !PT ;  /* 0x0000000aff009212 */ /* 0x000fca00078e33ff */
[--C-:B------:R-:W-:Y:S02]  /*0a60*/  IMAD.MOV R2, RZ, RZ, -R0.reuse ;  /* 0x000000ffff027224 */ /* 0x100fe400078e0a00 */
[C---:B------:R-:W-:Y:S02]  /*0a70*/  IMAD R0, R10.reuse, 0x1000000, R0 ;  /* 0x010000000a007824 */ /* 0x040fe400078e0200 */
[----:B------:R-:W-:-:S04]  /*0a80*/  IMAD R2, R10, R2, R4 ;  /* 0x000000020a027224 */ /* 0x000fc800078e0204 */
[----:B------:R-:W-:Y:S01]  /*0a90*/  IMAD R238, R2, 0x10000, R0 ;  /* 0x0001000002ee7824 */ /* 0x000fe200078e0200 */
[----:B------:R-:W-:Y:S05]  /*0aa0*/  BRA `(.L_x_132) ;  /* 0x0000004000007947 */ /* 0x000fea0003800000 */
.L_x_123:
[----:B--2---:R-:W-:Y:S01]  /*0ab0*/  IMAD.MOV.U32 R237, RZ, RZ, RZ ;  /* 0x000000ffffed7224 */ /* 0x004fe200078e00ff */
[----:B------:R-:W-:Y:S01]  /*0ac0*/  MOV R238, RZ ;  /* 0x000000ff00ee7202 */ /* 0x000fe20000000f00 */
[----:B------:R-:W-:Y:S01]  /*0ad0*/  IMAD.U32 R236, RZ, RZ, UR4 ;  /* 0x00000004ffec7e24 */ /* 0x000fe2000f8e00ff */
[----:B------:R-:W-:Y:S02]  /*0ae0*/  MOV R239, c[0x0][0x53c] ;  /* 0x00014f0000ef7a02 */ /* 0x000fe40000000f00 */
.L_x_132:
[----:B------:R-:W-:Y:S01]  /*0af0*/  ISETP.NE.AND P0, PT, R12, RZ, PT ;  /* 0x000000ff0c00720c */ /* 0x000fe20003f05270 */
[----:B------:R-:W-:-:S12]  /*0b00*/  WARPSYNC 0xffffffff ;  /* 0xffffffff00007948 */ /* 0x000fd80003800000 */
[----:B------:R1:W-:Y:S04]  /*0b10*/  @!P0 STS.128 [0xf100], R236 ;  /* 0x00f100ecff008388 */ /* 0x0003e80000000c00 */
[----:B------:R-:W-:Y:S06]  /*0b20*/  BAR.ARV 0x5, 0x100 ;  /* 0x0144000000007b1d */ /* 0x000fec0000002000 */
.L_x_121:
[----:B-12---:R-:W-:-:S13]  /*0b30*/  ISETP.GE.AND P0, PT, R239, c[0x0][0x53c], PT ;  /* 0x00014f00ef007a0c */ /* 0x006fda0003f06270 */
[----:B------:R-:W-:Y:S05]  /*0b40*/  @P0 EXIT ;  /* 0x000000000000094d */ /* 0x000fea0003800000 */
[----:B------:R-:W1:Y:S02]  /*0b50*/  S2R R15, SR_TID.X ;  /* 0x00000000000f7919 */ /* 0x000e640000002100 */
[----:B-1----:R-:W-:-:S04]  /*0b60*/  SHF.R.S32.HI R7, RZ, 0x1f, R15 ;  /* 0x0000001fff077819 */ /* 0x002fc8000001140f */
[CC--:B------:R-:W-:Y:S02]  /*0b70*/  LEA.HI R2, R7.reuse, R15.reuse, RZ, 0x4 ;  /* 0x0000000f07027211 */ /* 0x0c0fe400078f20ff */
[----:B------:R-:W-:Y:S02]  /*0b80*/  LEA.HI R14, R7, R15, RZ, 0x2 ;  /* 0x0000000f070e7211 */ /* 0x000fe400078f10ff */
[----:B------:R-:W-:Y:S02]  /*0b90*/  SHF.R.S32.HI R3, RZ, 0x4, R2 ;  /* 0x00000004ff037819 */ /* 0x000fe40000011402 */
[--C-:B------:R-:W-:Y:S02]  /*0ba0*/  SHF.R.S32.HI R8, RZ, 0x2, R14.reuse ;  /* 0x00000002ff087819 */ /* 0x100fe4000001140e */
[----:B------:R-:W-:Y:S02]  /*0bb0*/  LEA.HI R0, R2, R3, RZ, 0x1 ;  /* 0x0000000302007211 */ /* 0x000fe400078f08ff */
[----:B------:R-:W-:-:S02]  /*0bc0*/  SHF.R.S32.HI R4, RZ, 0x1f, R14 ;  /* 0x0000001fff047819 */ /* 0x000fc4000001140e */
[----:B------:R-:W-:Y:S02]  /*0bd0*/  LOP3.LUT R0, R0, 0xfffffffe, RZ, 0xc0, !PT ;  /* 0xfffffffe00007812 */ /* 0x000fe400078ec0ff */
[----:B------:R-:W-:Y:S02]  /*0be0*/  LEA.HI R10, R7, R15, RZ, 0x3 ;  /* 0x0000000f070a7211 */ /* 0x000fe400078f18ff */
[----:B------:R-:W-:Y:S01]  /*0bf0*/  LOP3.LUT R2, R2, 0xfffffff0, RZ, 0xc0, !PT ;  /* 0xfffffff002027812 */ /* 0x000fe200078ec0ff */
[----:B------:R-:W-:Y:S01]  /*0c00*/  IMAD.IADD R12, R3, 0x1, -R0 ;  /* 0x00000001030c7824 */ /* 0x000fe200078e0a00 */
[----:B------:R-:W-:Y:S02]  /*0c10*/  LEA.HI R0, R4, R8, RZ, 0x3 ;  /* 0x0000000804007211 */ /* 0x000fe400078f18ff */
[----:B------:R-:W-:Y:S01]  /*0c20*/  SHF.R.S32.HI R230, RZ, 0x3, R10 ;  /* 0x00000003ffe67819 */ /* 0x000fe2000001140a */
[----:B------:R-:W-:Y:S01]  /*0c30*/  IMAD.IADD R3, R15, 0x1, -R2 ;  /* 0x000000010f037824 */ /* 0x000fe200078e0a02 */
[----:B------:R-:W-:-:S02]  /*0c40*/  LOP3.LUT R234, R10, 0xfffffff8, RZ, 0xc0, !PT ;  /* 0xfffffff80aea7812 */ /* 0x000fc400078ec0ff */
[----:B------:R-:W-:Y:S01]  /*0c50*/  LOP3.LUT R0, R0, 0xfffffff8, RZ, 0xc0, !PT ;  /* 0xfffffff800007812 */ /* 0x000fe200078ec0ff */
[----:B------:R-:W-:Y:S01]  /*0c60*/  IMAD.SHL.U32 R2, R230, 0x40, RZ ;  /* 0x00000040e6027824 */ /* 0x000fe200078e00ff */
[----:B------:R-:W-:Y:S01]  /*0c70*/  SHF.R.S32.HI R4, RZ, 0x1f, R3 ;  /* 0x0000001fff047819 */ /* 0x000fe20000011403 */
[----:B------:R-:W-:Y:S01]  /*0c80*/  IMAD.IADD R234, R15, 0x1, -R234 ;  /* 0x000000010fea7824 */ /* 0x000fe200078e0aea */
[----:B------:R-:W-:Y:S01]  /*0c90*/  LEA.HI R9, R7, R15, RZ, 0x5 ;  /* 0x0000000f07097211 */ /* 0x000fe200078f28ff */
[----:B------:R-:W-:Y:S01]  /*0ca0*/  IMAD.IADD R8, R8, 0x1, -R0 ;  /* 0x0000000108087824 */ /* 0x000fe200078e0a00 */
[----:B------:R-:W-:Y:S01]  /*0cb0*/  LOP3.LUT R0, R2, 0x1c0, RZ, 0xc0, !PT ;  /* 0x000001c002007812 */ /* 0x000fe200078ec0ff */
[----:B------:R-:W-:Y:S01]  /*0cc0*/  IMAD.SHL.U32 R228, R234, 0x8, RZ ;  /* 0x00000008eae47824 */ /* 0x000fe200078e00ff */
[----:B------:R-:W-:Y:S01]  /*0cd0*/  LEA.HI R13, R4, R3, RZ, 0x3 ;  /* 0x00000003040d7211 */ /* 0x000fe200078f18ff */
[----:B------:R-:W-:Y:S01]  /*0ce0*/  IMAD.SHL.U32 R4, R234, 0x40, RZ ;  /* 0x00000040ea047824 */ /* 0x000fe200078e00ff */
[----:B------:R-:W-:-:S02]  /*0cf0*/  SHF.R.U32.HI R6, RZ, 0x3, R0 ;  /* 0x00000003ff067819 */ /* 0x000fc40000011600 */
[----:B------:R-:W-:Y:S02]  /*0d00*/  LOP3.LUT R5, R0, 0x38, R228, 0xf8, !PT ;  /* 0x0000003800057812 */ /* 0x000fe400078ef8e4 */
[----:B------:R-:W-:Y:S02]  /*0d10*/  LOP3.LUT R2, R13, 0xfffffff8, RZ, 0xc0, !PT ;  /* 0xfffffff80d027812 */ /* 0x000fe400078ec0ff */
[----:B------:R-:W-:Y:S02]  /*0d20*/  LOP3.LUT R11, R5, R6, RZ, 0x3c, !PT ;  /* 0x00000006050b7212 */ /* 0x000fe400078e3cff */
[----:B------:R-:W-:Y:S01]  /*0d30*/  LOP3.LUT R0, R4, 0x1c0, RZ, 0xc0, !PT ;  /* 0x000001c004007812 */ /* 0x000fe200078ec0ff */
[----:B------:R-:W-:Y:S01]  /*0d40*/  IMAD.IADD R6, R3, 0x1, -R2 ;  /* 0x0000000103067824 */ /* 0x000fe200078e0a02 */
[----:B------:R-:W-:Y:S02]  /*0d50*/  LOP3.LUT R3, R9, 0xffffffe0, RZ, 0xc0, !PT ;  /* 0xffffffe009037812 */ /* 0x000fe400078ec0ff */
[----:B------:R-:W-:-:S02]  /*0d60*/  LOP3.LUT R4, R0, 0x8, R10, 0xf8, !PT ;  /* 0x0000000800047812 */ /* 0x000fc400078ef80a */
[----:B------:R-:W-:Y:S01]  /*0d70*/  SHF.R.U32.HI R2, RZ, 0x3, R0 ;  /* 0x00000003ff027819 */ /* 0x000fe20000011600 */
[----:B------:R-:W-:Y:S01]  /*0d80*/  IMAD.IADD R17, R15, 0x1, -R3 ;  /* 0x000000010f117824 */ /* 0x000fe200078e0a03 */
[--C-:B------:R-:W-:Y:S02]  /*0d90*/  SHF.R.S32.HI R203, RZ, 0x5, R9.reuse ;  /* 0x00000005ffcb7819 */ /* 0x100fe40000011409 */
[----:B------:R-:W-:Y:S02]  /*0da0*/  SHF.R.S32.HI R0, RZ, 0x1f, R9 ;  /* 0x0000001fff007819 */ /* 0x000fe40000011409 */
[----:B------:R-:W-:Y:S02]  /*0db0*/  LOP3.LUT R10, R4, R2, RZ, 0x3c, !PT ;  /* 0x00000002040a7212 */ /* 0x000fe400078e3cff */
[----:B------:R-:W-:Y:S02]  /*0dc0*/  LEA.HI R0, R0, R203, RZ, 0x3 ;  /* 0x000000cb00007211 */ /* 0x000fe400078f18ff */
[----:B------:R-:W-:-:S02]  /*0dd0*/  SHF.R.S32.HI R9, RZ, 0x1f, R17 ;  /* 0x0000001fff097819 */ /* 0x000fc40000011411 */
[----:B------:R-:W-:Y:S01]  /*0de0*/  LOP3.LUT R2, R14, 0xfffffffc, RZ, 0xc0, !PT ;  /* 0xfffffffc0e027812 */ /* 0x000fe200078ec0ff */
[----:B------:R-:W-:Y:S01]  /*0df0*/  IMAD.MOV.U32 R14, RZ, RZ, 0x20 ;  /* 0x00000020ff0e7424 */ /* 0x000fe200078e00ff */
[----:B------:R-:W-:Y:S02]  /*0e00*/  LOP3.LUT R0, R0, 0xffffff8, RZ, 0xc0, !PT ;  /* 0x0ffffff800007812 */ /* 0x000fe400078ec0ff */
[----:B------:R-:W-:Y:S01]  /*0e10*/  LEA.HI R9, R9, R17, RZ, 0x2 ;  /* 0x0000001109097211 */ /* 0x000fe200078f10ff */
[----:B------:R-:W-:Y:S01]  /*0e20*/  IMAD.IADD R5, R15, 0x1, -R2 ;  /* 0x000000010f057824 */ /* 0x000fe200078e0a02 */
[----:B------:R-:W-:Y:S01]  /*0e30*/  LOP3.LUT R4, R8, 0x1, RZ, 0xc0, !PT ;  /* 0x0000000108047812 */ /* 0x000fe200078ec0ff */
[----:B------:R-:W-:Y:S01]  /*0e40*/  IMAD.IADD R3, R203, 0x1, -R0 ;  /* 0x00000001cb037824 */ /* 0x000fe200078e0a00 */
[----:B------:R-:W-:Y:S02]  /*0e50*/  SHF.R.S32.HI R2, RZ, 0x2, R9 ;  /* 0x00000002ff027819 */ /* 0x000fe40000011409 */
[----:B------:R-:W-:-:S02]  /*0e60*/  LEA.HI R0, R5, R5, RZ, 0x1 ;  /* 0x0000000505007211 */ /* 0x000fc400078f08ff */
[----:B------:R-:W-:Y:S01]  /*0e70*/  LEA.HI R7, R7, R15, RZ, 0x6 ;  /* 0x0000000f07077211 */ /* 0x000fe200078f30ff */
[----:B------:R-:W-:Y:S01]  /*0e80*/  IMAD R16, R3, 0x10, R2 ;  /* 0x0000001003107824 */ /* 0x000fe200078e0202 */
[----:B------:R-:W-:Y:S01]  /*0e90*/  ISETP.NE.U32.AND P0, PT, R4, 0x1, PT ;  /* 0x000000010400780c */ /* 0x000fe20003f05070 */
[----:B------:R-:W-:Y:S01]  /*0ea0*/  IMAD.SHL.U32 R2, R6, 0x40, RZ ;  /* 0x0000004006027824 */ /* 0x000fe200078e00ff */
[----:B------:R-:W-:Y:S01]  /*0eb0*/  LOP3.LUT R3, R0, 0x1ffffffe, RZ, 0xc0, !PT ;  /* 0x1ffffffe00037812 */ /* 0x000fe200078ec0ff */
[C---:B------:R-:W-:Y:S01]  /*0ec0*/  IMAD.SHL.U32 R4, R8.reuse, 0x40, RZ ;  /* 0x0000004008047824 */ /* 0x040fe200078e00ff */
[----:B------:R-:W-:Y:S01]  /*0ed0*/  R2P PR, R8, 0x6 ;  /* 0x0000000608007804 */ /* 0x000fe20000000000 */
[----:B------:R-:W-:Y:S01]  /*0ee0*/  IMAD.SHL.U32 R7, R7, 0x8, RZ ;  /* 0x0000000807077824 */ /* 0x000fe200078e00ff */
[C---:B------:R-:W-:Y:S01]  /*0ef0*/  LOP3.LUT P4, RZ, R6.reuse, 0x2, RZ, 0xc0, !PT ;  /* 0x0000000206ff7812 */ /* 0x040fe2000788c0ff */
[----:B------:R-:W-:Y:S01]  /*0f00*/  IMAD.IADD R8, R5, 0x1, -R3 ;  /* 0x0000000105087824 */ /* 0x000fe200078e0a03 */
[----:B------:R-:W-:Y:S01]  /*0f10*/  LOP3.LUT P3, RZ, R6, 0x4, RZ, 0xc0, !PT ;  /* 0x0000000406ff7812 */ /* 0x000fe2000786c0ff */
[----:B------:R-:W-:Y:S01]  /*0f20*/  IMAD.SHL.U32 R6, R12, 0x8, RZ ;  /* 0x000000080c067824 */ /* 0x000fe200078e00ff */
[----:B------:R-:W-:Y:S01]  /*0f30*/  LOP3.LUT R2, R2, 0x1c0, RZ, 0xc0, !PT ;  /* 0x000001c002027812 */ /* 0x000fe200078ec0ff */
[----:B------:R-:W-:Y:S01]  /*0f40*/  IMAD.MOV.U32 R15, RZ, RZ, 0x10 ;  /* 0x00000010ff0f7424 */ /* 0x000fe200078e00ff */
[----:B------:R-:W-:Y:S01]  /*0f50*/  LOP3.LUT R3, R4, 0x1c0, RZ, 0xc0, !PT ;  /* 0x000001c004037812 */ /* 0x000fe200078ec0ff */
[----:B------:R-:W-:Y:S01]  /*0f60*/  IMAD R0, R12, 0x200, R10 ;  /* 0x000002000c007824 */ /* 0x000fe200078e020a */
[----:B------:R-:W-:Y:S01]  /*0f70*/  LOP3.LUT R11, R11, 0x7ffffe00, R7, 0xf8, !PT ;  /* 0x7ffffe000b0b7812 */ /* 0x000fe200078ef807 */
[----:B------:R-:W-:Y:S01]  /*0f80*/  IMAD R7, R203, 0x200, R5 ;  /* 0x00000200cb077824 */ /* 0x000fe200078e0205 */
[----:B------:R-:W-:Y:S01]  /*0f90*/  LOP3.LUT R6, R2, 0x8, R6, 0xf8, !PT ;  /* 0x0000000802067812 */ /* 0x000fe200078ef806 */
[----:B------:R-:W-:Y:S01]  /*0fa0*/  STL [R1+0x2c], R16 ;  /* 0x00002c1001007387 */ /* 0x000fe20000100800 */
[----:B------:R-:W-:Y:S01]  /*0fb0*/  SHF.R.U32.HI R5, RZ, 0x3, R2 ;  /* 0x00000003ff057819 */ /* 0x000fe20000011602 */
[----:B------:R-:W-:Y:S01]  /*0fc0*/  IMAD.SHL.U32 R207, R11, 0x2, RZ ;  /* 0x000000020bcf7824 */ /* 0x000fe200078e00ff */
[----:B------:R-:W-:-:S02]  /*0fd0*/  LEA.HI R2, R3, R3, RZ, 0x1d ;  /* 0x0000000303027211 */ /* 0x000fc400078fe8ff */
[----:B------:R-:W-:Y:S02]  /*0fe0*/  SEL R4, R15, 0xfffffff0, !P4 ;  /* 0xfffffff00f047807 */ /* 0x000fe40006000000 */
[----:B------:R-:W-:Y:S01]  /*0ff0*/  SEL R3, R14, 0xffffffe0, !P3 ;  /* 0xffffffe00e037807 */ /* 0x000fe20005800000 */
[----:B------:R-:W-:Y:S01]  /*1000*/  IMAD.U32 R7, R7, 0x2, R2 ;  /* 0x0000000207077824 */ /* 0x000fe200078e0002 */
[----:B------:R-:W-:Y:S01]  /*1010*/  LOP3.LUT R5, R6, R5, RZ, 0x3c, !PT ;  /* 0x0000000506057212 */ /* 0x000fe200078e3cff */
[----:B------:R-:W-:Y:S01]  /*1020*/  IMAD.SHL.U32 R6, R13, 0x40, RZ ;  /* 0x000000400d067824 */ /* 0x000fe200078e00ff */
[----:B------:R-:W-:Y:S01]  /*1030*/  LOP3.LUT R2, R9, 0x7ffffffc, RZ, 0xc0, !PT ;  /* 0x7ffffffc09027812 */ /* 0x000fe200078ec0ff */
[----:B------:R-:W-:Y:S01]  /*1040*/  IMAD.MOV.U32 R9, RZ, RZ, 0x40 ;  /* 0x00000040ff097424 */ /* 0x000fe200078e00ff */
[----:B------:R-:W-:Y:S01]  /*1050*/  LEA R12, R7, 0x80, 0x1 ;  /* 0x00000080070c7811 */ /* 0x000fe200078e08ff */
[----:B------:R-:W-:Y:S01]  /*1060*/  IMAD.IADD R4, R4, 0x1, R3 ;  /* 0x0000000104047824 */ /* 0x000fe200078e0203 */
[----:B------:R-:W-:Y:S01]  /*1070*/  LOP3.LUT R3, R5, 0x7ffffe00, R6, 0xf8, !PT ;  /* 0x7ffffe0005037812 */ /* 0x000fe200078ef806 */
[----:B------:R-:W-:Y:S01]  /*1080*/  IMAD.IADD R2, R17, 0x1, -R2 ;  /* 0x0000000111027824 */ /* 0x000fe200078e0a02 */
[----:B------:R-:W-:Y:S01]  /*1090*/  SEL R6, R14, 0xffffffe0, !P1 ;  /* 0xffffffe00e067807 */ /* 0x000fe20004800000 */
[----:B------:R-:W-:Y:S01]  /*10a0*/  STL [R1+0x8], R12 ;  /* 0x0000080c01007387 */ /* 0x000fe20000100800 */
[----:B------:R-:W-:Y:S01]  /*10b0*/  SEL R5, R9, 0xffffffc0, !P2 ;  /* 0xffffffc009057807 */ /* 0x000fe20005000000 */
[----:B------:R-:W-:Y:S01]  /*10c0*/  IMAD.SHL.U32 R244, R2, 0x2, RZ ;  /* 0x0000000202f47824 */ /* 0x000fe200078e00ff */
[----:B------:R-:W-:Y:S01]  /*10d0*/  IADD3 R7, R12, -0x10, RZ ;  /* 0xfffffff00c077810 */ /* 0x000fe20007ffe0ff */
[----:B------:R-:W-:Y:S01]  /*10e0*/  IMAD R2, R8, 0x8, R16 ;  /* 0x0000000808027824 */ /* 0x000fe200078e0210 */
[----:B------:R-:W-:Y:S01]  /*10f0*/  LEA R197, R3, 0x100, 0x1 ;  /* 0x0000010003c57811 */ /* 0x000fe200078e08ff */
[C---:B------:R-:W-:Y:S01]  /*1100*/  IMAD.IADD R10, R12.reuse, 0x1, R6 ;  /* 0x000000010c0a7824 */ /* 0x040fe200078e0206 */
[C---:B------:R-:W-:Y:S01]  /*1110*/  @P0 IADD3 R7, R12.reuse, 0x10, RZ ;  /* 0x000000100c070810 */ /* 0x040fe20007ffe0ff */
[----:B------:R-:W-:Y:S01]  /*1120*/  IMAD.IADD R8, R12, 0x1, R5 ;  /* 0x000000010c087824 */ /* 0x000fe200078e0205 */
[----:B------:R1:W-:Y:S01]  /*1130*/  STL [R1+0x30], R2 ;  /* 0x0000300201007387 */ /* 0x0003e20000100800 */
[----:B------:R-:W-:Y:S01]  /*1140*/  LEA R111, R0, 0x8100, 0x1 ;  /* 0x00008100006f7811 */ /* 0x000fe200078e08ff */
[----:B------:R-:W-:Y:S01]  /*1150*/  IMAD R203, R203, 0x800, R197 ;  /* 0x00000800cbcb7824 */ /* 0x000fe200078e02c5 */
[----:B------:R-:W-:Y:S01]  /*1160*/  SEL R0, R9, 0xffffffc0, !P3 ;  /* 0xffffffc009007807 */ /* 0x000fe20005800000 */
[----:B------:R-:W-:Y:S01]  /*1170*/  STL [R1+0x14], R10 ;  /* 0x0000140a01007387 */ /* 0x000fe20000100800 */
[--C-:B------:R-:W-:Y:S01]  /*1180*/  IMAD.IADD R3, R6, 0x1, R7.reuse ;  /* 0x0000000106037824 */ /* 0x100fe200078e0207 */
[----:B------:R-:W-:Y:S01]  /*1190*/  IADD3 R231, R228, 0x40, RZ ;  /* 0x00000040e4e77810 */ /* 0x000fe20007ffe0ff */
[----:B------:R-:W-:Y:S01]  /*11a0*/  IMAD.IADD R6, R5, 0x1, R7 ;  /* 0x0000000105067824 */ /* 0x000fe200078e0207 */
[----:B------:R2:W-:Y:S01]  /*11b0*/  STL [R1+0x24], R8 ;  /* 0x0000240801007387 */ /* 0x0005e20000100800 */
[----:B------:R-:W-:-:S02]  /*11c0*/  IMAD R202, R4, 0x2, R197 ;  /* 0x0000000204ca7824 */ /* 0x000fc400078e02c5 */
[----:B------:R-:W-:Y:S01]  /*11d0*/  IMAD.IADD R198, R197, 0x1, R0 ;  /* 0x00000001c5c67824 */ /* 0x000fe200078e0200 */
[----:B------:R3:W-:Y:S01]  /*11e0*/  STL [R1+0xc], R7 ;  /* 0x00000c0701007387 */ /* 0x0007e20000100800 */
[----:B------:R-:W-:Y:S01]  /*11f0*/  IMAD.IADD R206, R0, 0x1, R203 ;  /* 0x0000000100ce7824 */ /* 0x000fe200078e02cb */
[----:B-1----:R-:W-:-:S04]  /*1200*/  SEL R2, R14, 0xffffffe0, !P4 ;  /* 0xffffffe00e027807 */ /* 0x002fc80006000000 */
[--C-:B------:R-:W-:Y:S01]  /*1210*/  IADD3 R200, R0, R197, R2.reuse ;  /* 0x000000c500c87210 */ /* 0x100fe20007ffe002 */
[----:B------:R-:W-:Y:S02]  /*1220*/  IMAD.IADD R199, R197, 0x1, R2 ;  /* 0x00000001c5c77824 */ /* 0x000fe400078e0202 */
[----:B------:R-:W-:Y:S02]  /*1230*/  IMAD.IADD R204, R2, 0x1, R203 ;  /* 0x0000000102cc7824 */ /* 0x000fe400078e02cb */
[--C-:B--2---:R-:W-:Y:S02]  /*1240*/  IMAD.IADD R8, R10, 0x1, R5.reuse ;  /* 0x000000010a087824 */ /* 0x104fe400078e0205 */
[----:B------:R-:W-:Y:S02]  /*1250*/  IMAD.IADD R2, R3, 0x1, R5 ;  /* 0x0000000103027824 */ /* 0x000fe400078e0205 */
[----:B------:R-:W-:Y:S01]  /*1260*/  IMAD.IADD R205, R0, 0x1, R204 ;  /* 0x0000000100cd7824 */ /* 0x000fe200078e02cc */
[----:B------:R3:W-:Y:S04]  /*1270*/  STL [R1+0x20], R8 ;  /* 0x0000200801007387 */ /* 0x0007e80000100800 */
[----:B------:R3:W-:Y:S04]  /*1280*/  STL [R1+0x1c], R6 ;  /* 0x00001c0601007387 */ /* 0x0007e80000100800 */
[----:B------:R3:W-:Y:S04]  /*1290*/  STL [R1+0x10], R3 ;  /* 0x0000100301007387 */ /* 0x0007e80000100800 */
[----:B------:R3:W-:Y:S02]  /*12a0*/  STL [R1+0x18], R2 ;  /* 0x0000180201007387 */ /* 0x0007e40000100800 */
.L_x_203:
[----:B------:R-:W-:-:S04]  /*12b0*/  IMAD.MOV.U32 R14, RZ, RZ, 0x4 ;  /* 0x00000004ff0e7424 */ /* 0x000fc800078e00ff */
[----:B---3--:R-:W-:-:S05]  /*12c0*/  IMAD.WIDE R2, R239, R14, c[0x0][0x588] ;  /* 0x00016200ef027625 */ /* 0x008fca00078e020e */
[----:B------:R-:W2:Y:S01]  /*12d0*/  LDG.E R235, [R2.64] ;  /* 0x0000000602eb7981 */ /* 0x000ea2000c1e1900 */
[----:B------:R-:W-:Y:S01]  /*12e0*/  ISETP.NE.U32.AND P1, PT, RZ, c[0x0][0x370], PT ;  /* 0x0000dc00ff007a0c */ /* 0x000fe20003f25070 */
[----:B------:R-:W-:Y:S01]  /*12f0*/  CS2R R8, SRZ ;  /* 0x0000000000087805 */ /* 0x000fe2000001ff00 */
[----:B------:R-:W-:Y:S02]  /*1300*/  ISETP.NE.U32.AND P4, PT, RZ, c[0x0][0x360], PT ;  /* 0x0000d800ff007a0c */ /* 0x000fe40003f85070 */
[----:B------:R-:W-:Y:S02]  /*1310*/  ISETP.NE.AND.EX P1, PT, RZ, c[0x0][0x374], PT, P1 ;  /* 0x0000dd00ff007a0c */ /* 0x000fe40003f25310 */
[----:B------:R-:W-:Y:S02]  /*1320*/  ISETP.NE.AND.EX P4, PT, RZ, c[0x0][0x364], PT, P4 ;  /* 0x0000d900ff007a0c */ /* 0x000fe40003f85340 */
[----:B------:R-:W-:-:S04]  /*1330*/  ISETP.NE.U32.AND P6, PT, RZ, c[0x0][0x350], PT ;  /* 0x0000d400ff007a0c */ /* 0x000fc80003fc5070 */
[----:B------:R-:W-:Y:S01]  /*1340*/  ISETP.NE.AND.EX P6, PT, RZ, c[0x0][0x354], PT, P6 ;  /* 0x0000d500ff007a0c */ /* 0x000fe20003fc5360 */
[----:B------:R-:W-:Y:S01]  /*1350*/  IMAD.MOV.U32 R11, RZ, RZ, RZ ;  /* 0x000000ffff0b7224 */ /* 0x000fe200078e00ff */
[----:B--2---:R-:W-:-:S03]  /*1360*/  SHF.R.S32.HI R12, RZ, 0x1f, R235 ;  /* 0x0000001fff0c7819 */ /* 0x004fc600000114eb */
[----:B------:R-:W-:-:S04]  /*1370*/  @P1 LEA R2, P0, R235, c[0x0][0x370], 0x2 ;  /* 0x0000dc00eb021a11 */ /* 0x000fc800078010ff */
[C-C-:B------:R-:W-:Y:S02]  /*1380*/  @P1 LEA.HI.X R3, R235.reuse, c[0x0][0x374], R12.reuse, 0x2, P0 ;  /* 0x0000dd00eb031a11 */ /* 0x140fe400000f140c */
[----:B------:R-:W-:Y:S02]  /*1390*/  ISETP.NE.U32.AND P0, PT, RZ, c[0x0][0x348], PT ;  /* 0x0000d200ff007a0c */ /* 0x000fe40003f05070 */
[C---:B------:R-:W-:Y:S01]  /*13a0*/  LEA R4, P3, R235.reuse, c[0x0][0x348], 0x2 ;  /* 0x0000d200eb047a11 */ /* 0x040fe200078610ff */
[----:B------:R1:W5:Y:S01]  /*13b0*/  @P1 LDG.E R8, [R2.64] ;  /* 0x0000000602081981 */ /* 0x000362000c1e1900 */
[----:B------:R-:W-:Y:S02]  /*13c0*/  ISETP.NE.AND.EX P0, PT, RZ, c[0x0][0x34c], PT, P0 ;  /* 0x0000d300ff007a0c */ /* 0x000fe40003f05300 */
[C---:B------:R-:W-:Y:S02]  /*13d0*/  @P4 LEA R6, P1, R235.reuse, c[0x0][0x360], 0x2 ;  /* 0x0000d800eb064a11 */ /* 0x040fe400078210ff */
[----:B------:R-:W-:-:S02]  /*13e0*/  LEA.HI.X R5, R235, c[0x0][0x34c], R12, 0x2, P3 ;  /* 0x0000d300eb057a11 */ /* 0x000fc400018f140c */
[----:B------:R-:W-:-:S05]  /*13f0*/  @P4 LEA.HI.X R7, R235, c[0x0][0x364], R12, 0x2, P1 ;  /* 0x0000d900eb074a11 */ /* 0x000fca00008f140c */
[----:B------:R2:W5:Y:S04]  /*1400*/  @P4 LDG.E R15, [R6.64] ;  /* 0x00000006060f4981 */ /* 0x000568000c1e1900 */
[----:B------:R2:W5:Y:S01]  /*1410*/  @P0 LDG.E R11, [R4.64] ;  /* 0x00000006040b0981 */ /* 0x000562000c1e1900 */
[----:B-1----:R-:W-:-:S04]  /*1420*/  LEA R2, P2, R235, c[0x0][0x350], 0x2 ;  /* 0x0000d400eb027a11 */ /* 0x002fc800078410ff */
[----:B------:R-:W-:-:S05]  /*1430*/  LEA.HI.X R3, R235, c[0x0][0x354], R12, 0x2, P2 ;  /* 0x0000d500eb037a11 */ /* 0x000fca00010f140c */
[----:B------:R2:W5:Y:S01]  /*1440*/  @P6 LDG.E R9, [R2.64] ;  /* 0x0000000602096981 */ /* 0x000562000c1e1900 */
[----:B------:R-:W-:Y:S01]  /*1450*/  YIELD ;  /* 0x0000000000007946 */ /* 0x000fe20003800000 */
[----:B------:R-:W-:Y:S01]  /*1460*/  LOP3.LUT R245, R238, 0xffff, RZ, 0xc0, !PT ;  /* 0x0000ffffeef57812 */ /* 0x000fe200078ec0ff */
[----:B------:R-:W-:Y:S05]  /*1470*/  @P4 BRA `(.L_x_133) ;  /* 0x0000005000004947 */ /* 0x000fea0003800000 */
[----:B-----5:R-:W-:Y:S01]  /*1480*/  MOV R15, c[0x0][0x168] ;  /* 0x00005a00000f7a02 */ /* 0x020fe20000000f00 */
[----:B------:R-:W-:Y:S05]  /*1490*/  @!P0 BRA `(.L_x_133) ;  /* 0x0000003000008947 */ /* 0x000fea0003800000 */
[----:B--2---:R-:W2:Y:S04]  /*14a0*/  LDG.E R6, [R4.64] ;  /* 0x0000000604067981 */ /* 0x004ea8000c1e1900 */
[----:B------:R-:W2:Y:S02]  /*14b0*/  LDG.E R0, [R4.64+0x4] ;  /* 0x0000040604007981 */ /* 0x000ea4000c1e1900 */
[----:B--2---:R-:W-:-:S02]  /*14c0*/  IADD3 R15, -R6, R0, RZ ;  /* 0x00000000060f7210 */ /* 0x004fc40007ffe1ff */
.L_x_133:
[----:B------:R-:W-:-:S04]  /*14d0*/  ISETP.NE.U32.AND P1, PT, RZ, c[0x0][0x368], PT ;  /* 0x0000da00ff007a0c */ /* 0x000fc80003f25070 */
[----:B------:R-:W-:-:S13]  /*14e0*/  ISETP.NE.AND.EX P1, PT, RZ, c[0x0][0x36c], PT, P1 ;  /* 0x0000db00ff007a0c */ /* 0x000fda0003f25310 */
[----:B------:R-:W-:Y:S05]  /*14f0*/  @!P1 BRA `(.L_x_134) ;  /* 0x0000004000009947 */ /* 0x000fea0003800000 */
[----:B--2---:R-:W-:-:S04]  /*1500*/  LEA R2, P1, R235, c[0x0][0x368], 0x2 ;  /* 0x0000da00eb027a11 */ /* 0x004fc800078210ff */
[----:B------:R-:W-:-:S05]  /*1510*/  LEA.HI.X R3, R235, c[0x0][0x36c], R12, 0x2, P1 ;  /* 0x0000db00eb037a11 */ /* 0x000fca00008f140c */
[----:B------:R1:W5:Y:S01]  /*1520*/  LDG.E R0, [R2.64] ;  /* 0x0000000602007981 */ /* 0x000362000c1e1900 */
[----:B------:R-:W-:Y:S05]  /*1530*/  BRA `(.L_x_135) ;  /* 0x0000005000007947 */ /* 0x000fea0003800000 */
.L_x_134:
[----:B------:R-:W-:Y:S01]  /*1540*/  MOV R0, c[0x0][0x1d0] ;  /* 0x0000740000007a02 */ /* 0x000fe20000000f00 */
[----:B------:R-:W-:Y:S05]  /*1550*/  @!P6 BRA `(.L_x_135) ;  /* 0x000000300000e947 */ /* 0x000fea0003800000 */
[----:B--2---:R-:W2:Y:S04]  /*1560*/  LDG.E R4, [R2.64] ;  /* 0x0000000602047981 */ /* 0x004ea8000c1e1900 */
[----:B------:R-:W2:Y:S02]  /*1570*/  LDG.E R0, [R2.64+0x4] ;  /* 0x0000040602007981 */ /* 0x000ea4000c1e1900 */
[----:B--2---:R-:W-:-:S05]  /*1580*/  IADD3 R0, -R4, R0, RZ ;  /* 0x0000000004007210 */ /* 0x004fca0007ffe1ff */
.L_x_135:
[--C-:B-----5:R-:W-:Y:S01]  /*1590*/  IMAD.IADD R26, R0, 0x1, -R8.reuse ;  /* 0x00000001001a7824 */ /* 0x120fe200078e0a08 */
[----:B------:R-:W-:Y:S01]  /*15a0*/  LOP3.LUT R0, R238, 0xff000000, RZ, 0xc0, !PT ;  /* 0xff000000ee007812 */ /* 0x000fe200078ec0ff */
[----:B-12---:R-:W-:Y:S01]  /*15b0*/  IMAD.MOV.U32 R2, RZ, RZ, RZ ;  /* 0x000000ffff027224 */ /* 0x006fe200078e00ff */
[----:B------:R-:W-:Y:S01]  /*15c0*/  BSSY B0, `(.L_x_136) ;  /* 0x000002e000007945 */ /* 0x000fe20003800000 */
[----:B------:R-:W-:Y:S01]  /*15d0*/  IMAD.IADD R13, R9, 0x1, R8 ;  /* 0x00000001090d7824 */ /* 0x000fe200078e0208 */
[----:B------:R-:W-:-:S02]  /*15e0*/  IADD3 R3, R26, 0x6f, RZ ;  /* 0x0000006f1a037810 */ /* 0x000fc40007ffe0ff */
[----:B------:R-:W-:Y:S02]  /*15f0*/  SHF.R.U32.HI R4, RZ, 0x8, R0 ;  /* 0x00000008ff047819 */ /* 0x000fe40000011600 */
[----:B------:R-:W-:Y:S01]  /*1600*/  ISETP.GE.AND P1, PT, R26, 0x1, PT ;  /* 0x000000011a00780c */ /* 0x000fe20003f26270 */
[----:B------:R-:W-:Y:S01]  /*1610*/  IMAD.HI R2, R3, -0x6db6db6d, R2 ;  /* 0x9249249303027827 */ /* 0x000fe200078e0202 */
[----:B------:R-:W-:-:S04]  /*1620*/  LOP3.LUT R3, R238, 0xff0000, RZ, 0xc0, !PT ;  /* 0x00ff0000ee037812 */ /* 0x000fc800078ec0ff */
[----:B------:R-:W-:Y:S02]  /*1630*/  LEA.HI R3, R3, R4, RZ, 0x10 ;  /* 0x0000000403037211 */ /* 0x000fe400078f80ff */
[----:B------:R-:W-:Y:S02]  /*1640*/  SHF.R.U32.HI R0, RZ, 0x1f, R2 ;  /* 0x0000001fff007819 */ /* 0x000fe40000011602 */
[----:B------:R-:W-:Y:S02]  /*1650*/  LOP3.LUT R16, R3, 0xff, RZ, 0xc0, !PT ;  /* 0x000000ff03107812 */ /* 0x000fe400078ec0ff */
[----:B------:R-:W-:Y:S02]  /*1660*/  SHF.R.U32.HI R5, RZ, 0x10, R3 ;  /* 0x00000010ff057819 */ /* 0x000fe40000011603 */
[----:B------:R-:W-:Y:S01]  /*1670*/  LEA.HI.SX32 R10, R2, R0, 0x1a ;  /* 0x00000000020a7211 */ /* 0x000fe200078fd2ff */
[----:B------:R1:W-:Y:S01]  /*1680*/  STL [R1+0x4], R16 ;  /* 0x0000041001007387 */ /* 0x0003e20000100800 */
[----:B------:R-:W-:-:S03]  /*1690*/  IMAD.MOV.U32 R2, RZ, RZ, RZ ;  /* 0x000000ffff027224 */ /* 0x000fc600078e00ff */
[----:B------:R1:W-:Y:S01]  /*16a0*/  STL [R1], R5 ;  /* 0x0000000501007387 */ /* 0x0003e20000100800 */
[----:B------:R-:W-:Y:S05]  /*16b0*/  @!P1 BRA `(.L_x_137) ;  /* 0x000001e000009947 */ /* 0x000fea0003800000 */
[----:B------:R-:W-:Y:S01]  /*16c0*/  ISETP.NE.AND P1, PT, R5, RZ, PT ;  /* 0x000000ff0500720c */ /* 0x000fe20003f25270 */
[----:B------:R-:W-:-:S03]  /*16d0*/  IMAD.MOV.U32 R4, RZ, RZ, RZ ;  /* 0x000000ffff047224 */ /* 0x000fc600078e00ff */
[----:B------:R-:W-:-:S04]  /*16e0*/  SEL R0, R5, c[0x0][0x338], P1 ;  /* 0x0000ce0005007a07 */ /* 0x000fc80000800000 */
[----:B------:R-:W-:Y:S02]  /*16f0*/  IABS R3, R0 ;  /* 0x0000000000037213 */ /* 0x000fe40000000000 */
[----:B------:R-:W-:Y:S02]  /*1700*/  IADD3 R6, R10, -0x1, R0 ;  /* 0xffffffff0a067810 */ /* 0x000fe40007ffe000 */
[----:B------:R-:W2:Y:S02]  /*1710*/  I2F.RP R2, R3 ;  /* 0x0000000300027306 */ /* 0x000ea40000209400 */
[----:B------:R-:W-:-:S06]  /*1720*/  IABS R9, R6 ;  /* 0x0000000600097213 */ /* 0x000fcc0000000000 */
[----:B--2---:R-:W2:Y:S02]  /*1730*/  MUFU.RCP R2, R2 ;  /* 0x0000000200027308 */ /* 0x004ea40000001000 */
[----:B--2---:R-:W-:-:S06]  /*1740*/  IADD3 R2, R2, 0xffffffe, RZ ;  /* 0x0ffffffe02027810 */ /* 0x004fcc0007ffe0ff */
[----:B-1----:R-:W1:Y:S02]  /*1750*/  F2I.FTZ.U32.TRUNC.NTZ R5, R2 ;  /* 0x0000000200057305 */ /* 0x002e64000021f000 */
[----:B-1----:R-:W-:-:S04]  /*1760*/  IMAD.MOV R2, RZ, RZ, -R5 ;  /* 0x000000ffff027224 */ /* 0x002fc800078e0a05 */
        /* <DEDUP_REMOVED lines=13> */
[----:B------:R-:W-:Y:S02]  /*1840*/  ISETP.GE.U32.AND P3, PT, R4, R3, PT ;  /* 0x000000030400720c */ /* 0x000fe40003f66070 */
[----:B------:R-:W-:-:S04]  /*1850*/  LOP3.LUT R3, R6, R0, RZ, 0x3c, !PT ;  /* 0x0000000006037212 */ /* 0x000fc800078e3cff */
[----:B------:R-:W-:-:S07]  /*1860*/  ISETP.GE.AND P1, PT, R3, RZ, PT ;  /* 0x000000ff0300720c */ /* 0x000fce0003f26270 */
[----:B------:R-:W-:-:S06]  /*1870*/  @P3 IADD3 R2, R2, 0x1, RZ ;  /* 0x0000000102023810 */ /* 0x000fcc0007ffe0ff */
[----:B------:R-:W-:Y:S01]  /*1880*/  @!P1 IMAD.MOV R2, RZ, RZ, -R2 ;  /* 0x000000ffff029224 */ /* 0x000fe200078e0a02 */
[----:B------:R-:W-:Y:S02]  /*1890*/  @!P2 LOP3.LUT R2, RZ, R0, RZ, 0x33, !PT ;  /* 0x00000000ff02a212 */ /* 0x000fe400078e33ff */
.L_x_137:
[----:B------:R-:W-:Y:S05]  /*18a0*/  BSYNC B0 ;  /* 0x0000000000007941 */ /* 0x000fea0003800000 */
.L_x_136:
[----:B------:R-:W-:Y:S01]  /*18b0*/  IMAD R238, R16, R2, RZ ;  /* 0x0000000210ee7224 */ /* 0x000fe200078e02ff */
[----:B------:R-:W-:Y:S01]  /*18c0*/  PRMT R0, RZ, 0x7610, R0 ;  /* 0x00007610ff007816 */ /* 0x000fe20000000000 */
[----:B------:R-:W-:Y:S01]  /*18d0*/  CS2R R20, SRZ ;  /* 0x0000000000147805 */ /* 0x000fe2000001ff00 */
[----:B------:R-:W-:Y:S01]  /*18e0*/  CS2R R46, SRZ ;  /* 0x00000000002e7805 */ /* 0x000fe2000001ff00 */
[----:B------:R-:W-:Y:S01]  /*18f0*/  IMAD.IADD R2, R238, 0x1, R2 ;  /* 0x00000001ee027824 */ /* 0x000fe200078e0202 */
[----:B------:R-:W-:Y:S01]  /*1900*/  CS2R R44, SRZ ;  /* 0x00000000002c7805 */ /* 0x000fe2000001ff00 */
        /* <DEDUP_REMOVED lines=33> */
[----:B------:R-:W-:-:S04]  /*1b20*/  ISETP.NE.U32.AND P1, PT, RZ, c[0x0][0x340], PT ;  /* 0x0000d000ff007a0c */ /* 0x000fc80003f25070 */
[----:B------:R-:W-:-:S13]  /*1b30*/  ISETP.NE.AND.EX P1, PT, RZ, c[0x0][0x344], PT, P1 ;  /* 0x0000d100ff007a0c */ /* 0x000fda0003f25310 */
[----:B------:R-:W-:-:S05]  /*1b40*/  @P1 IMAD.WIDE R2, R235, R14, c[0x0][0x340] ;  /* 0x0000d000eb021625 */ /* 0x000fca00078e020e */
[----:B------:R2:W3:Y:S01]  /*1b50*/  @P1 LDG.E R14, [R2.64] ;  /* 0x00000006020e1981 */ /* 0x0004e2000c1e1900 */
[----:B------:R-:W-:Y:S01]  /*1b60*/  IMAD.MOV.U32 R4, RZ, RZ, c[0x0][0x2c4] ;  /* 0x0000b100ff047624 */ /* 0x000fe200078e00ff */
[----:B------:R-:W-:Y:S01]  /*1b70*/  SHF.R.S32.HI R0, RZ, 0x1f, R11 ;  /* 0x0000001fff007819 */ /* 0x000fe2000001140b */
[--C-:B-1----:R-:W-:Y:S01]  /*1b80*/  IMAD R5, R234, 0x20, R230.reuse ;  /* 0x00000020ea057824 */ /* 0x102fe200078e02e6 */
[----:B------:R-:W-:Y:S01]  /*1b90*/  SEL R6, R12, RZ, !P0 ;  /* 0x000000ff0c067207 */ /* 0x000fe20004000000 */
[----:B------:R-:W-:Y:S01]  /*1ba0*/  IMAD R8, R237, 0x80, R230 ;  /* 0x00000080ed087824 */ /* 0x000fe200078e02e6 */
[----:B------:R-:W-:Y:S01]  /*1bb0*/  ISETP.NE.AND P2, PT, R4, 0x1, PT ;  /* 0x000000010400780c */ /* 0x000fe20003f45270 */
[----:B------:R-:W-:Y:S01]  /*1bc0*/  IMAD R0, R0, c[0x0][0x178], RZ ;  /* 0x00005e0000007a24 */ /* 0x000fe200078e02ff */
[----:B------:R-:W-:Y:S01]  /*1bd0*/  SEL R4, R235, RZ, !P0 ;  /* 0x000000ffeb047207 */ /* 0x000fe20004000000 */
[----:B------:R-:W-:Y:S01]  /*1be0*/  IMAD R5, R237, 0x80, R5 ;  /* 0x00000080ed057824 */ /* 0x000fe200078e0205 */
[----:B------:R-:W-:Y:S01]  /*1bf0*/  IADD3 R22, P0, R230, R13, RZ ;  /* 0x0000000de6167210 */ /* 0x000fe20007f1e0ff */
[----:B------:R-:W-:Y:S01]  /*1c00*/  IMAD R0, R11, c[0x0][0x17c], R0 ;  /* 0x00005f000b007a24 */ /* 0x000fe200078e0200 */
[----:B------:R-:W-:Y:S01]  /*1c10*/  SHF.R.S32.HI R229, RZ, 0x1f, R228 ;  /* 0x0000001fffe57819 */ /* 0x000fe200000114e4 */
[----:B------:R-:W-:Y:S01]  /*1c20*/  IMAD R6, R6, c[0x0][0x1c0], RZ ;  /* 0x0000700006067a24 */ /* 0x000fe200078e02ff */
[----:B------:R-:W-:Y:S01]  /*1c30*/  IADD3 R10, R8, 0x20, RZ ;  /* 0x00000020080a7810 */ /* 0x000fe20007ffe0ff */
[----:B------:R-:W-:Y:S01]  /*1c40*/  WARPSYNC 0xffffffff ;  /* 0xffffffff00007948 */ /* 0x000fe20003800000 */
[----:B------:R-:W-:Y:S01]  /*1c50*/  SHF.R.S32.HI R20, RZ, 0x1f, R231 ;  /* 0x0000001fff147819 */ /* 0x000fe200000114e7 */
[----:B------:R-:W-:Y:S01]  /*1c60*/  BAR.SYNC.DEFER_BLOCKING 0x0 ;  /* 0x0000000000007b1d */ /* 0x000fe20000010000 */
[----:B------:R-:W-:Y:S01]  /*1c70*/  IMAD.MOV.U32 R25, RZ, RZ, 0x70 ;  /* 0x00000070ff197424 */ /* 0x000fe200078e00ff */
[----:B------:R-:W-:Y:S01]  /*1c80*/  IADD3 R109, R162, -0x1, RZ ;  /* 0xffffffffa26d7810 */ /* 0x000fe20007ffe0ff */
[----:B------:R-:W-:Y:S01]  /*1c90*/  @P2 IMAD.HI.U32 R7, R5, c[0x0][0x2c8], RZ ;  /* 0x0000b20005072a27 */ /* 0x000fe200078e00ff */
[----:B------:R-:W-:-:S02]  /*1ca0*/  IADD3 R201, R111, 0x20, RZ ;  /* 0x000000206fc97810 */ /* 0x000fc40007ffe0ff */
[----:B------:R-:W-:Y:S01]  /*1cb0*/  SHF.R.S32.HI R28, RZ, 0x1f, R109 ;  /* 0x0000001fff1c7819 */ /* 0x000fe2000001146d */
[----:B------:R-:W-:Y:S01]  /*1cc0*/  IMAD R25, R162, -0x70, R25 ;  /* 0xffffff90a2197824 */ /* 0x000fe200078e0219 */
[----:B------:R-:W1:Y:S01]  /*1cd0*/  S2R R29, SR_TID.X ;  /* 0x00000000001d7919 */ /* 0x000e620000002100 */
[----:B--2---:R-:W-:Y:S01]  /*1ce0*/  IMAD.WIDE.U32 R2, R11, c[0x0][0x178], RZ ;  /* 0x00005e000b027a25 */ /* 0x004fe200078e00ff */
[----:B------:R-:W-:Y:S03]  /*1cf0*/  BSSY B0, `(.L_x_139) ;  /* 0x00001b7000007945 */ /* 0x000fe60003800000 */
[----:B------:R-:W-:Y:S02]  /*1d00*/  IMAD.IADD R3, R3, 0x1, R0 ;  /* 0x0000000103037824 */ /* 0x000fe400078e0200 */
[----:B------:R-:W-:Y:S01]  /*1d10*/  IMAD.MOV.U32 R0, RZ, RZ, R5 ;  /* 0x000000ffff007224 */ /* 0x000fe200078e0005 */
[----:B------:R-:W-:Y:S01]  /*1d20*/  @P2 SHF.R.U32.HI R0, RZ, c[0x0][0x2cc], R7 ;  /* 0x0000b300ff002a19 */ /* 0x000fe20000011607 */
[----:B------:R-:W-:-:S04]  /*1d30*/  IMAD.WIDE.U32 R2, R245, c[0x0][0x1b8], R2 ;  /* 0x00006e00f5027a25 */ /* 0x000fc800078e0002 */
[----:B------:R-:W-:Y:S02]  /*1d40*/  IMAD R3, R245, c[0x0][0x1bc], R3 ;  /* 0x00006f00f5037a24 */ /* 0x000fe400078e0203 */
[C---:B------:R-:W-:Y:S01]  /*1d50*/  IMAD R7, R4.reuse, c[0x0][0x1c4], R6 ;  /* 0x0000710004077a24 */ /* 0x040fe200078e0206 */
[----:B------:R-:W-:Y:S01]  /*1d60*/  SHF.R.S32.HI R6, RZ, 0x1f, R0 ;  /* 0x0000001fff067819 */ /* 0x000fe20000011400 */
[----:B------:R-:W-:-:S04]  /*1d70*/  IMAD.WIDE.U32 R2, R4, c[0x0][0x1c0], R2 ;  /* 0x0000700004027a25 */ /* 0x000fc800078e0002 */
[----:B------:R-:W-:Y:S02]  /*1d80*/  IMAD.MOV R4, RZ, RZ, -R0 ;  /* 0x000000ffff047224 */ /* 0x000fe400078e0a00 */
[----:B------:R-:W-:Y:S02]  /*1d90*/  IMAD.IADD R3, R3, 0x1, R7 ;  /* 0x0000000103037824 */ /* 0x000fe400078e0207 */
[----:B------:R-:W-:Y:S02]  /*1da0*/  IMAD R6, R6, c[0x0][0x1b0], RZ ;  /* 0x00006c0006067a24 */ /* 0x000fe400078e02ff */
[----:B------:R-:W-:Y:S02]  /*1db0*/  IMAD R4, R4, c[0x0][0x2c4], R5 ;  /* 0x0000b10004047a24 */ /* 0x000fe400078e0205 */
[C---:B------:R-:W-:Y:S01]  /*1dc0*/  IMAD R5, R0.reuse, c[0x0][0x1b4], R6 ;  /* 0x00006d0000057a24 */ /* 0x040fe200078e0206 */
[----:B------:R-:W-:Y:S01]  /*1dd0*/  SHF.R.S32.HI R6, RZ, 0x1f, R13 ;  /* 0x0000001fff067819 */ /* 0x000fe2000001140d */
[----:B------:R-:W-:Y:S01]  /*1de0*/  IMAD.WIDE.U32 R2, R0, c[0x0][0x1b0], R2 ;  /* 0x00006c0000027a25 */ /* 0x000fe200078e0002 */
[----:B------:R-:W-:-:S02]  /*1df0*/  SHF.R.S32.HI R0, RZ, 0x1f, R4 ;  /* 0x0000001fff007819 */ /* 0x000fc40000011404 */
[----:B------:R-:W-:Y:S01]  /*1e00*/  LEA.HI.X.SX32 R27, R230, R6, 0x1, P0 ;  /* 0x00000006e61b7211 */ /* 0x000fe200000f0eff */
[----:B------:R-:W-:Y:S02]  /*1e10*/  IMAD.IADD R3, R3, 0x1, R5 ;  /* 0x0000000103037824 */ /* 0x000fe400078e0205 */
[----:B------:R-:W-:Y:S02]  /*1e20*/  IMAD R0, R0, c[0x0][0x1a8], RZ ;  /* 0x00006a0000007a24 */ /* 0x000fe400078e02ff */
[----:B------:R-:W-:-:S04]  /*1e30*/  IMAD.WIDE.U32 R2, R4, c[0x0][0x1a8], R2 ;  /* 0x00006a0004027a25 */ /* 0x000fc800078e0002 */
[----:B------:R-:W-:Y:S01]  /*1e40*/  IMAD R0, R4, c[0x0][0x1ac], R0 ;  /* 0x00006b0004007a24 */ /* 0x000fe200078e0200 */
[----:B------:R-:W-:Y:S01]  /*1e50*/  LEA R5, P0, R2, c[0x0][0x160], 0x1 ;  /* 0x0000580002057a11 */ /* 0x000fe200078008ff */
[----:B------:R-:W-:Y:S02]  /*1e60*/  IMAD R4, R27, c[0x0][0x1e0], RZ ;  /* 0x000078001b047a24 */ /* 0x000fe400078e02ff */
[----:B------:R-:W-:Y:S02]  /*1e70*/  IMAD.IADD R0, R3, 0x1, R0 ;  /* 0x0000000103007824 */ /* 0x000fe400078e0200 */
[C---:B------:R-:W-:Y:S01]  /*1e80*/  IMAD R9, R22.reuse, c[0x0][0x1e4], R4 ;  /* 0x0000790016097a24 */ /* 0x040fe200078e0204 */
[----:B------:R-:W-:Y:S01]  /*1e90*/  SHFL.IDX PT, R18, R5, 0x3, 0x181f ;  /* 0x00781f0005127f89 */ /* 0x000fe200000e0000 */
[----:B------:R-:W-:Y:S01]  /*1ea0*/  IMAD.WIDE.U32 R6, R22, c[0x0][0x1e0], R228 ;  /* 0x0000780016067a25 */ /* 0x000fe200078e00e4 */
[----:B------:R-:W-:-:S03]  /*1eb0*/  LEA.HI.X R0, R2, c[0x0][0x164], R0, 0x1, P0 ;  /* 0x0000590002007a11 */ /* 0x000fc600000f0c00 */
[----:B------:R-:W-:Y:S02]  /*1ec0*/  IMAD R4, R15, c[0x0][0x2c4], RZ ;  /* 0x0000b1000f047a24 */ /* 0x000fe400078e02ff */
[----:B------:R-:W-:Y:S01]  /*1ed0*/  IMAD.IADD R3, R7, 0x1, R9 ;  /* 0x0000000107037824 */ /* 0x000fe200078e0209 */
[----:B------:R-:W-:Y:S01]  /*1ee0*/  SHFL.IDX PT, R11, R0, RZ, 0x181f ;  /* 0x00181fff000b7589 */ /* 0x000fe200000e0000 */
[----:B------:R-:W-:Y:S01]  /*1ef0*/  IMAD.MOV.U32 R2, RZ, RZ, R6 ;  /* 0x000000ffff027224 */ /* 0x000fe200078e0006 */
[-C--:B------:R-:W-:Y:S01]  /*1f00*/  ISETP.GE.AND P3, PT, R10, R4.reuse, PT ;  /* 0x000000040a00720c */ /* 0x080fe20003f66270 */
[----:B------:R-:W-:Y:S01]  /*1f10*/  IMAD.IADD R108, R26, 0x1, R25 ;  /* 0x000000011a6c7824 */ /* 0x000fe200078e0219 */
[----:B------:R-:W2:Y:S01]  /*1f20*/  SHFL.IDX PT, R9, R5, RZ, 0x181f ;  /* 0x00181fff05097589 */ /* 0x000ea200000e0000 */
[CC--:B------:R-:W-:Y:S01]  /*1f30*/  ISETP.GE.AND P4, PT, R8.reuse, R4.reuse, PT ;  /* 0x000000040800720c */ /* 0x0c0fe20003f86270 */
[C---:B------:R-:W-:Y:S01]  /*1f40*/  IMAD.WIDE.U32 R2, R245.reuse, c[0x0][0x1e8], R2 ;  /* 0x00007a00f5027a25 */ /* 0x040fe200078e0002 */
[C---:B------:R-:W-:Y:S01]  /*1f50*/  IADD3 R7, R8.reuse, 0x40, RZ ;  /* 0x0000004008077810 */ /* 0x040fe20007ffe0ff */
[----:B------:R-:W4:Y:S01]  /*1f60*/  SHFL.IDX PT, R10, R5, 0x1, 0x181f ;  /* 0x00381f00050a7f89 */ /* 0x000f2200000e0000 */
[----:B------:R-:W-:Y:S01]  /*1f70*/  IADD3 R6, R8, 0x60, RZ ;  /* 0x0000006008067810 */ /* 0x000fe20007ffe0ff */
[----:B------:R-:W-:Y:S01]  /*1f80*/  IMAD R3, R245, c[0x0][0x1ec], R3 ;  /* 0x00007b00f5037a24 */ /* 0x000fe200078e0203 */
[-C--:B------:R-:W-:Y:S01]  /*1f90*/  ISETP.GE.AND P0, PT, R7, R4.reuse, PT ;  /* 0x000000040700720c */ /* 0x080fe20003f06270 */
[----:B------:R-:W5:Y:S01]  /*1fa0*/  SHFL.IDX PT, R13, R0, 0x1, 0x181f ;  /* 0x00381f00000d7f89 */ /* 0x000f6200000e0000 */
[----:B------:R-:W-:Y:S01]  /*1fb0*/  ISETP.GE.AND P5, PT, R6, R4, PT ;  /* 0x000000040600720c */ /* 0x000fe20003fa6270 */
[----:B------:R-:W-:-:S02]  /*1fc0*/  IMAD R21, R28, c[0x0][0x1e0], RZ ;  /* 0x000078001c157a24 */ /* 0x000fc400078e02ff */
[----:B------:R1:W1:Y:S01]  /*1fd0*/  SHFL.IDX PT, R8, R5, 0x2, 0x181f ;  /* 0x00581f0005087f89 */ /* 0x00026200000e0000 */
[----:B------:R-:W-:Y:S02]  /*1fe0*/  IMAD.MOV.U32 R72, RZ, RZ, 0x40 ;  /* 0x00000040ff487424 */ /* 0x000fe400078e00ff */
[----:B------:R-:W-:Y:S01]  /*1ff0*/  IMAD R21, R109, c[0x0][0x1e4], R21 ;  /* 0x000079006d157a24 */ /* 0x000fe200078e0215 */
[----:B------:R-:W1:Y:S04]  /*2000*/  SHFL.IDX PT, R19, R0, 0x2, 0x181f ;  /* 0x00581f0000137f89 */ /* 0x000e6800000e0000 */
[----:B------:R-:W1:Y:S01]  /*2010*/  SHFL.IDX PT, R0, R0, 0x3, 0x181f ;  /* 0x00781f0000007f89 */ /* 0x000e6200000e0000 */
[----:B--2---:R-:W-:Y:S02]  /*2020*/  @!P4 LEA R6, P2, R228, R9, 0x1 ;  /* 0x00000009e406c211 */ /* 0x004fe400078408ff */
[----:B---3--:R-:W-:Y:S01]  /*2030*/  @P1 SHF.R.S32.HI R7, RZ, 0x1f, R14 ;  /* 0x0000001fff071819 */ /* 0x008fe2000001140e */
[----:B------:R-:W-:-:S02]  /*2040*/  @!P1 IMAD.MOV.U32 R7, RZ, RZ, R12 ;  /* 0x000000ffff079224 */ /* 0x000fc400078e000c */
[----:B------:R-:W-:Y:S01]  /*2050*/  @!P1 IMAD.MOV.U32 R14, RZ, RZ, R235 ;  /* 0x000000ffff0e9224 */ /* 0x000fe200078e00eb */
[----:B------:R-:W-:Y:S02]  /*2060*/  ISETP.GE.AND P1, PT, R228, c[0x0][0x198], PT ;  /* 0x00006600e4007a0c */ /* 0x000fe40003f26270 */
[----:B------:R-:W-:Y:S02]  /*2070*/  SEL R23, R7, RZ, !P6 ;  /* 0x000000ff07177207 */ /* 0x000fe40007000000 */
[----:B------:R-:W-:Y:S02]  /*2080*/  SEL R24, R14, RZ, !P6 ;  /* 0x000000ff0e187207 */ /* 0x000fe40007000000 */
[----:B------:R-:W-:Y:S01]  /*2090*/  @!P4 LEA R4, P6, R231, R9, 0x1 ;  /* 0x00000009e704c211 */ /* 0x000fe200078c08ff */
[----:B------:R-:W-:Y:S01]  /*20a0*/  IMAD R9, R23, c[0x0][0x1f0], RZ ;  /* 0x00007c0017097a24 */ /* 0x000fe200078e02ff */
[----:B------:R-:W-:Y:S01]  /*20b0*/  @!P4 LEA.HI.X R7, R228, R11, R229, 0x1, P2 ;  /* 0x0000000be407c211 */ /* 0x000fe200010f0ce5 */
[----:B------:R-:W-:Y:S01]  /*20c0*/  IMAD.WIDE.U32 R212, R24, c[0x0][0x1f0], R2 ;  /* 0x00007c0018d47a25 */ /* 0x000fe200078e0002 */
[----:B----4-:R-:W-:-:S02]  /*20d0*/  @!P3 LEA R16, P2, R228, R10, 0x1 ;  /* 0x0000000ae410b211 */ /* 0x010fc400078408ff */
[C---:B-1----:R-:W-:Y:S01]  /*20e0*/  @!P4 LEA.HI.X R5, R231.reuse, R11, R20, 0x1, P6 ;  /* 0x0000000be705c211 */ /* 0x042fe200030f0c14 */
[----:B------:R1:W-:Y:S01]  /*20f0*/  @!P4 LDGSTS.E.BYPASS.LTC128B.128 [R207+0x100], [R6.64], !P1 ;  /* 0x0010000006cfcfae */ /* 0x0003e2000c901d46 */
[----:B------:R-:W-:Y:S01]  /*2100*/  @!P3 LEA R14, P6, R231, R10, 0x1 ;  /* 0x0000000ae70eb211 */ /* 0x000fe200078c08ff */
[----:B------:R-:W-:Y:S01]  /*2110*/  IMAD.WIDE.U32 R2, R109, c[0x0][0x1e0], RZ ;  /* 0x000078006d027a25 */ /* 0x000fe200078e00ff */
[CCC-:B-----5:R-:W-:Y:S02]  /*2120*/  @!P3 LEA.HI.X R17, R228.reuse, R13.reuse, R229.reuse, 0x1, P2 ;  /* 0x0000000de411b211 */ /* 0x1e0fe400010f0ce5 */
[C---:B------:R-:W-:Y:S01]  /*2130*/  @!P0 LEA R12, P2, R228.reuse, R8, 0x1 ;  /* 0x00000008e40c8211 */ /* 0x040fe200078408ff */
[----:B------:R-:W-:Y:S01]  /*2140*/  IMAD.MOV.U32 R210, RZ, RZ, R212 ;  /* 0x000000ffffd27224 */ /* 0x000fe200078e00d4 */
[----:B------:R-:W-:Y:S02]  /*2150*/  @!P3 LEA.HI.X R15, R231, R13, R20, 0x1, P6 ;  /* 0x0000000de70fb211 */ /* 0x000fe400030f0c14 */
[----:B------:R-:W-:-:S02]  /*2160*/  @!P0 LEA.HI.X R13, R228, R19, R229, 0x1, P2 ;  /* 0x00000013e40d8211 */ /* 0x000fc400010f0ce5 */
[C---:B------:R-:W-:Y:S02]  /*2170*/  @!P0 LEA R10, P2, R231.reuse, R8, 0x1 ;  /* 0x00000008e70a8211 */ /* 0x040fe400078408ff */
[C---:B------:R-:W-:Y:S02]  /*2180*/  ISETP.GE.AND P6, PT, R231.reuse, c[0x0][0x198], PT ;  /* 0x00006600e7007a0c */ /* 0x040fe40003fc6270 */
[----:B------:R-:W-:Y:S01]  /*2190*/  @!P0 LEA.HI.X R11, R231, R19, R20, 0x1, P2 ;  /* 0x00000013e70b8211 */ /* 0x000fe200010f0c14 */
[----:B------:R-:W-:Y:S01]  /*21a0*/  IMAD R19, R24, c[0x0][0x1f4], R9 ;  /* 0x00007d0018137a24 */ /* 0x000fe200078e0209 */
[----:B------:R-:W-:-:S03]  /*21b0*/  @!P5 LEA R8, P2, R228, R18, 0x1 ;  /* 0x00000012e408d211 */ /* 0x000fc600078408ff */
[----:B------:R-:W-:Y:S01]  /*21c0*/  IMAD.IADD R211, R213, 0x1, R19 ;  /* 0x00000001d5d37824 */ /* 0x000fe200078e0213 */
[----:B------:R-:W-:Y:S02]  /*21d0*/  @!P5 LEA.HI.X R9, R228, R0, R229, 0x1, P2 ;  /* 0x00000000e409d211 */ /* 0x000fe400010f0ce5 */
[----:B------:R-:W-:-:S03]  /*21e0*/  @!P5 LEA R18, P2, R231, R18, 0x1 ;  /* 0x00000012e712d211 */ /* 0x000fc600078408ff */
[----:B------:R2:W-:Y:S01]  /*21f0*/  @!P4 LDGSTS.E.BYPASS.LTC128B.128 [R207+0x4100], [R4.64], !P6 ;  /* 0x0410000004cfcfae */ /* 0x0005e2000f101d46 */
[----:B------:R-:W-:Y:S01]  /*2200*/  @!P5 LEA.HI.X R19, R231, R0, R20, 0x1, P2 ;  /* 0x00000000e713d211 */ /* 0x000fe200010f0c14 */
[----:B------:R-:W-:Y:S01]  /*2210*/  IMAD.IADD R20, R3, 0x1, R21 ;  /* 0x0000000103147824 */ /* 0x000fe200078e0215 */
[----:B------:R-:W-:Y:S01]  /*2220*/  IMNMX R0, R108, 0x70, PT ;  /* 0x000000706c007817 */ /* 0x000fe20003800200 */
[----:B------:R3:W-:Y:S01]  /*2230*/  @!P3 LDGSTS.E.BYPASS.LTC128B.128 [R207+0x1100], [R16.64], !P1 ;  /* 0x0110000010cfbfae */ /* 0x0007e2000c901d46 */
[----:B------:R-:W-:-:S03]  /*2240*/  IMAD.WIDE.U32 R2, R2, 0x70, R210 ;  /* 0x0000007002027825 */ /* 0x000fc600078e00d2 */
[----:B------:R4:W-:Y:S01]  /*2250*/  @!P3 LDGSTS.E.BYPASS.LTC128B.128 [R207+0x5100], [R14.64], !P6 ;  /* 0x051000000ecfbfae */ /* 0x0009e2000f101d46 */
[----:B------:R-:W-:-:S03]  /*2260*/  IMAD.IADD R0, R0, 0x1, -R230 ;  /* 0x0000000100007824 */ /* 0x000fc600078e0ae6 */
[----:B------:R5:W-:Y:S02]  /*2270*/  @!P0 LDGSTS.E.BYPASS.LTC128B.128 [R207+0x2100], [R12.64], !P1 ;  /* 0x021000000ccf8fae */ /* 0x000be4000c901d46 */
[C---:B------:R-:W-:Y:S02]  /*2280*/  ISETP.GE.AND P4, PT, R0.reuse, 0x1, PT ;  /* 0x000000010000780c */ /* 0x040fe40003f86270 */
[C---:B------:R-:W-:Y:S01]  /*2290*/  ISETP.GE.AND P3, PT, R0.reuse, 0x21, PT ;  /* 0x000000210000780c */ /* 0x040fe20003f66270 */
[----:B------:R3:W-:Y:S01]  /*22a0*/  @!P0 LDGSTS.E.BYPASS.LTC128B.128 [R207+0x6100], [R10.64], !P6 ;  /* 0x061000000acf8fae */ /* 0x0007e2000f101d46 */
[----:B------:R-:W-:-:S03]  /*22b0*/  ISETP.GE.AND P2, PT, R0, 0x41, PT ;  /* 0x000000410000780c */ /* 0x000fc60003f46270 */
[----:B------:R3:W-:Y:S04]  /*22c0*/  @!P5 LDGSTS.E.BYPASS.LTC128B.128 [R207+0x3100], [R8.64], !P1 ;  /* 0x0310000008cfdfae */ /* 0x0007e8000c901d46 */
[----:B------:R3:W-:Y:S01]  /*22d0*/  @!P5 LDGSTS.E.BYPASS.LTC128B.128 [R207+0x7100], [R18.64], !P6 ;  /* 0x0710000012cfdfae */ /* 0x0007e2000f101d46 */
[----:B------:R-:W-:Y:S01]  /*22e0*/  ISETP.GE.AND P6, PT, R228, c[0x0][0x1d4], PT ;  /* 0x00007500e4007a0c */ /* 0x000fe20003fc6270 */
[----:B--2---:R-:W-:Y:S01]  /*22f0*/  IMAD R4, R20, 0x70, RZ ;  /* 0x0000007014047824 */ /* 0x004fe200078e02ff */
[----:B------:R-:W-:Y:S01]  /*2300*/  ISETP.GE.AND P5, PT, R231, c[0x0][0x1d4], PT ;  /* 0x00007500e7007a0c */ /* 0x000fe20003fa6270 */
[----:B------:R-:W-:Y:S01]  /*2310*/  IMAD.MOV.U32 R5, RZ, RZ, 0x20 ;  /* 0x00000020ff057424 */ /* 0x000fe200078e00ff */
[----:B------:R-:W0:Y:S01]  /*2320*/  LDGDEPBAR ;  /* 0x00000000000079af */ /* 0x000e220000000000 */
[----:B------:R-:W-:-:S02]  /*2330*/  IMAD.IADD R3, R3, 0x1, R4 ;  /* 0x0000000103037824 */ /* 0x000fc400078e0204 */
[----:B-1----:R-:W-:-:S04]  /*2340*/  IMAD.WIDE.U32 R6, R5, c[0x0][0x1e0], RZ ;  /* 0x0000780005067a25 */ /* 0x002fc800078e00ff */
[----:B------:R-:W-:Y:S01]  /*2350*/  IMAD R5, R5, c[0x0][0x1e4], RZ ;  /* 0x0000790005057a24 */ /* 0x000fe200078e02ff */
[----:B------:R-:W-:Y:S01]  /*2360*/  @P3 IADD3 R4, P0, R2, R6, RZ ;  /* 0x0000000602043210 */ /* 0x000fe20007f1e0ff */
[----:B-----5:R-:W-:-:S04]  /*2370*/  IMAD.WIDE.U32 R12, R22, c[0x0][0x208], R228 ;  /* 0x00008200160c7a25 */ /* 0x020fc800078e00e4 */
[----:B----4-:R-:W-:Y:S01]  /*2380*/  IMAD.MOV.U32 R15, RZ, RZ, c[0x0][0x208] ;  /* 0x00008200ff0f7624 */ /* 0x010fe200078e00ff */
[----:B---3--:R-:W-:-:S04]  /*2390*/  @P4 LEA R10, P1, R2, c[0x0][0x1c8], 0x1 ;  /* 0x00007200020a4a11 */ /* 0x008fc800078208ff */
[----:B------:R-:W-:Y:S02]  /*23a0*/  @P4 LEA.HI.X R11, R2, c[0x0][0x1cc], R3, 0x1, P1 ;  /* 0x00007300020b4a11 */ /* 0x000fe400008f0c03 */
[----:B------:R-:W-:Y:S02]  /*23b0*/  ISETP.GE.AND P1, PT, R0, 0x61, PT ;  /* 0x000000610000780c */ /* 0x000fe40003f26270 */
[----:B------:R-:W-:Y:S01]  /*23c0*/  @P3 IADD3.X R0, R3, R7, R5, P0, !PT ;  /* 0x0000000703003210 */ /* 0x000fe200007fe405 */
[----:B------:R-:W-:Y:S01]  /*23d0*/  IMAD.WIDE.U32 R6, R72, c[0x0][0x1e0], RZ ;  /* 0x0000780048067a25 */ /* 0x000fe200078e00ff */
[----:B------:R-:W-:Y:S01]  /*23e0*/  @P3 LEA R8, P0, R4, c[0x0][0x1c8], 0x1 ;  /* 0x0000720004083a11 */ /* 0x000fe200078008ff */
[----:B------:R1:W-:Y:S02]  /*23f0*/  @P4 LDGSTS.E.BYPASS.LTC128B.128 [R207+0x8100], [R10.64], !P6 ;  /* 0x081000000acf4fae */ /* 0x0003e4000f101d46 */
[----:B------:R-:W-:Y:S01]  /*2400*/  IMAD R5, R72, c[0x0][0x1e4], RZ ;  /* 0x0000790048057a24 */ /* 0x000fe200078e02ff */
[----:B------:R-:W-:Y:S01]  /*2410*/  @P3 LEA.HI.X R9, R4, c[0x0][0x1cc], R0, 0x1, P0 ;  /* 0x0000730004093a11 */ /* 0x000fe200000f0c00 */
[----:B------:R1:W-:Y:S01]  /*2420*/  @P4 LDGSTS.E.BYPASS.LTC128B.128 [R207+0xb900], [R10.64+0x80], !P5 ;  /* 0x0b9000800acf4fae */ /* 0x0003e2000e901d46 */
[----:B------:R-:W-:-:S02]  /*2430*/  @P2 IADD3 R4, P0, R2, R6, RZ ;  /* 0x0000000602042210 */ /* 0x000fc40007f1e0ff */
[----:B------:R-:W-:Y:S01]  /*2440*/  LOP3.LUT P4, RZ, R234, 0x2, RZ, 0xc0, !PT ;  /* 0x00000002eaff7812 */ /* 0x000fe2000788c0ff */
[----:B------:R-:W-:Y:S01]  /*2450*/  @P1 IMAD.MOV.U32 R0, RZ, RZ, 0x60 ;  /* 0x00000060ff001424 */ /* 0x000fe200078e00ff */
[----:B------:R-:W-:Y:S01]  /*2460*/  @P2 IADD3.X R5, R3, R7, R5, P0, !PT ;  /* 0x0000000703052210 */ /* 0x000fe200007fe405 */
[----:B------:R2:W-:Y:S01]  /*2470*/  @P3 LDGSTS.E.BYPASS.LTC128B.128 [R207+0x9100], [R8.64], !P6 ;  /* 0x0910000008cf3fae */ /* 0x0005e2000f101d46 */
[----:B------:R-:W-:Y:S01]  /*2480*/  @P2 LEA R6, P0, R4, c[0x0][0x1c8], 0x1 ;  /* 0x0000720004062a11 */ /* 0x000fe200078008ff */
[----:B------:R-:W-:Y:S02]  /*2490*/  @P1 IMAD.WIDE.U32 R2, R0, c[0x0][0x1e0], R2 ;  /* 0x0000780000021a25 */ /* 0x000fe400078e0002 */
[----:B------:R2:W-:Y:S01]  /*24a0*/  @P3 LDGSTS.E.BYPASS.LTC128B.128 [R207+0xc900], [R8.64+0x80], !P5 ;  /* 0x0c90008008cf3fae */ /* 0x0005e2000e901d46 */
[----:B------:R-:W-:Y:S01]  /*24b0*/  @P2 LEA.HI.X R7, R4, c[0x0][0x1cc], R5, 0x1, P0 ;  /* 0x0000730004072a11 */ /* 0x000fe200000f0c05 */
[----:B------:R-:W-:Y:S01]  /*24c0*/  @P1 IMAD R0, R0, c[0x0][0x1e4], RZ ;  /* 0x0000790000001a24 */ /* 0x000fe200078e02ff */
[----:B------:R-:W-:Y:S01]  /*24d0*/  @P1 LEA R4, P0, R2, c[0x0][0x1c8], 0x1 ;  /* 0x0000720002041a11 */ /* 0x000fe200078008ff */
[----:B------:R-:W-:Y:S01]  /*24e0*/  IMAD R5, R27, c[0x0][0x208], RZ ;  /* 0x000082001b057a24 */ /* 0x000fe200078e02ff */
[----:B------:R-:W-:Y:S01]  /*24f0*/  ISETP.GT.AND P3, PT, R29, 0x7f, PT ;  /* 0x0000007f1d00780c */ /* 0x000fe20003f64270 */
[----:B------:R-:W-:Y:S01]  /*2500*/  @P1 IMAD.IADD R0, R3, 0x1, R0 ;  /* 0x0000000103001824 */ /* 0x000fe200078e0200 */
[----:B------:R3:W-:Y:S01]  /*2510*/  @P2 LDGSTS.E.BYPASS.LTC128B.128 [R207+0xa100], [R6.64], !P6 ;  /* 0x0a10000006cf2fae */ /* 0x0007e2000f101d46 */
[----:B------:R-:W-:-:S03]  /*2520*/  IMAD R3, R22, c[0x0][0x20c], R5 ;  /* 0x0000830016037a24 */ /* 0x000fc600078e0205 */
[----:B------:R-:W-:Y:S01]  /*2530*/  @P1 LEA.HI.X R5, R2, c[0x0][0x1cc], R0, 0x1, P0 ;  /* 0x0000730002051a11 */ /* 0x000fe200000f0c00 */
[----:B------:R3:W-:Y:S01]  /*2540*/  @P2 LDGSTS.E.BYPASS.LTC128B.128 [R207+0xd900], [R6.64+0x80], !P5 ;  /* 0x0d90008006cf2fae */ /* 0x0007e2000e901d46 */
[----:B------:R-:W-:Y:S02]  /*2550*/  IMAD.IADD R3, R13, 0x1, R3 ;  /* 0x000000010d037824 */ /* 0x000fe400078e0203 */
[----:B------:R-:W-:Y:S01]  /*2560*/  IMAD.MOV.U32 R2, RZ, RZ, R12 ;  /* 0x000000ffff027224 */ /* 0x000fe200078e000c */
[----:B------:R4:W-:Y:S01]  /*2570*/  @P1 LDGSTS.E.BYPASS.LTC128B.128 [R207+0xb100], [R4.64], !P6 ;  /* 0x0b10000004cf1fae */ /* 0x0009e2000f101d46 */
[----:B------:R-:W-:Y:S01]  /*2580*/  IMAD R0, R23, c[0x0][0x218], RZ ;  /* 0x0000860017007a24 */ /* 0x000fe200078e02ff */
[----:B-1----:R-:W-:Y:S01]  /*2590*/  SEL R11, RZ, 0x1, P6 ;  /* 0x00000001ff0b7807 */ /* 0x002fe20003000000 */
[C---:B------:R-:W-:Y:S01]  /*25a0*/  IMAD.WIDE.U32 R2, R245.reuse, c[0x0][0x210], R2 ;  /* 0x00008400f5027a25 */ /* 0x040fe200078e0002 */
[----:B------:R4:W-:Y:S03]  /*25b0*/  @P1 LDGSTS.E.BYPASS.LTC128B.128 [R207+0xe900], [R4.64+0x80], !P5 ;  /* 0x0e90008004cf1fae */ /* 0x0009e6000e901d46 */
[----:B------:R-:W-:Y:S01]  /*25c0*/  IMAD R3, R245, c[0x0][0x214], R3 ;  /* 0x00008500f5037a24 */ /* 0x000fe200078e0203 */
[----:B------:R-:W0:Y:S01]  /*25d0*/  LDGDEPBAR ;  /* 0x00000000000079af */ /* 0x000e220000000000 */
[----:B------:R-:W-:-:S02]  /*25e0*/  IMAD R0, R24, c[0x0][0x21c], R0 ;  /* 0x0000870018007a24 */ /* 0x000fc400078e0200 */
[----:B------:R-:W-:-:S04]  /*25f0*/  IMAD.WIDE.U32 R242, R24, c[0x0][0x218], R2 ;  /* 0x0000860018f27a25 */ /* 0x000fc800078e0002 */
[----:B------:R-:W-:-:S04]  /*2600*/  IMAD.WIDE.U32 R2, R109, c[0x0][0x208], RZ ;  /* 0x000082006d027a25 */ /* 0x000fc800078e00ff */
[----:B------:R-:W-:Y:S02]  /*2610*/  IMAD.IADD R241, R243, 0x1, R0 ;  /* 0x00000001f3f17824 */ /* 0x000fe400078e0200 */
[----:B------:R-:W-:Y:S02]  /*2620*/  IMAD.MOV.U32 R240, RZ, RZ, R242 ;  /* 0x000000fffff07224 */ /* 0x000fe400078e00f2 */
[----:B------:R-:W-:Y:S02]  /*2630*/  IMAD.MOV.U32 R13, RZ, RZ, 0x6 ;  /* 0x00000006ff0d7424 */ /* 0x000fe400078e00ff */
[----:B---3--:R-:W-:-:S03]  /*2640*/  IMAD.WIDE.U32 R6, R2, 0x70, R240 ;  /* 0x0000007002067825 */ /* 0x008fc600078e00f0 */
[C---:B------:R-:W-:Y:S01]  /*2650*/  SHF.L.U64.HI R13, R15.reuse, R13, c[0x0][0x20c] ;  /* 0x000083000f0d7619 */ /* 0x040fe2000001020d */
[----:B------:R-:W-:Y:S02]  /*2660*/  IMAD.SHL.U32 R12, R15, 0x40, RZ ;  /* 0x000000400f0c7824 */ /* 0x000fe400078e00ff */
[----:B----4-:R-:W-:Y:S01]  /*2670*/  IMAD R4, R28, c[0x0][0x208], RZ ;  /* 0x000082001c047a24 */ /* 0x010fe200078e02ff */
[----:B------:R-:W-:-:S04]  /*2680*/  DEPBAR.LE SB0, 0x1 ;  /* 0x000080400000791a */ /* 0x000fc80000000000 */
[----:B------:R-:W-:Y:S01]  /*2690*/  BAR.SYNC.DEFER_BLOCKING 0x0 ;  /* 0x0000000000007b1d */ /* 0x000fe20000010000 */
[----:B------:R-:W-:Y:S02]  /*26a0*/  IMAD R4, R109, c[0x0][0x20c], R4 ;  /* 0x000083006d047a24 */ /* 0x000fe400078e0204 */
[----:B------:R-:W-:Y:S02]  /*26b0*/  @!P3 IMAD.MOV.U32 R14, RZ, RZ, c[0x0][0x20c] ;  /* 0x00008300ff0eb624 */ /* 0x000fe400078e00ff */
[----:B------:R-:W-:Y:S01]  /*26c0*/  IMAD.IADD R0, R3, 0x1, R4 ;  /* 0x0000000103007824 */ /* 0x000fe200078e0204 */
[----:B------:R-:W-:Y:S01]  /*26d0*/  LEA R4, P0, R6, c[0x0][0x1f8], 0x1 ;  /* 0x00007e0006047a11 */ /* 0x000fe200078008ff */
[----:B------:R-:W-:Y:S01]  /*26e0*/  IMAD.MOV.U32 R2, RZ, RZ, R201 ;  /* 0x000000ffff027224 */ /* 0x000fe200078e00c9 */
[----:B------:R-:W-:Y:S01]  /*26f0*/  SEL R3, RZ, 0x2, P5 ;  /* 0x00000002ff037807 */ /* 0x000fe20002800000 */
[----:B------:R-:W-:Y:S01]  /*2700*/  IMAD R0, R0, 0x70, RZ ;  /* 0x0000007000007824 */ /* 0x000fe200078e02ff */
[----:B------:R-:W-:-:S02]  /*2710*/  @P4 IADD3 R2, R111, -0x20, RZ ;  /* 0xffffffe06f024810 */ /* 0x000fc40007ffe0ff */
[----:B------:R-:W-:Y:S01]  /*2720*/  @P4 IADD3 R201, R111, -0x20, RZ ;  /* 0xffffffe06fc94810 */ /* 0x000fe20007ffe0ff */
[----:B------:R-:W-:Y:S02]  /*2730*/  IMAD.IADD R0, R7, 0x1, R0 ;  /* 0x0000000107007824 */ /* 0x000fe400078e0200 */
[----:B------:R-:W-:-:S03]  /*2740*/  IMAD.IADD R3, R11, 0x1, R3 ;  /* 0x000000010b037824 */ /* 0x000fc600078e0203 */
[----:B------:R-:W-:Y:S02]  /*2750*/  LEA.HI.X R5, R6, c[0x0][0x1fc], R0, 0x1, P0 ;  /* 0x00007f0006057a11 */ /* 0x000fe400000f0c00 */
[----:B--2---:R-:W-:Y:S02]  /*2760*/  IADD3 R8, P0, R12, R4, RZ ;  /* 0x000000040c087210 */ /* 0x004fe40007f1e0ff */
[----:B------:R-:W-:Y:S01]  /*2770*/  IADD3 R0, R25, R26, -R230 ;  /* 0x0000001a19007210 */ /* 0x000fe20007ffe8e6 */
[----:B------:R-:W-:Y:S02]  /*2780*/  LDSM.16.M88.4 R128, [R203] ;  /* 0x00000000cb80783b */ /* 0x000fe40000000200 */
[----:B------:R-:W-:Y:S01]  /*2790*/  IMAD.X R9, R13, 0x1, R5, P0 ;  /* 0x000000010d097824 */ /* 0x000fe200000e0605 */
[----:B------:R-:W-:Y:S01]  /*27a0*/  IADD3 R6, P0, R8, R12, RZ ;  /* 0x0000000c08067210 */ /* 0x000fe20007f1e0ff */
[----:B------:R-:W-:Y:S01]  /*27b0*/  LDSM.16.M88.4 R132, [R204] ;  /* 0x00000000cc84783b */ /* 0x000fe20000000200 */
[----:B------:R-:W-:-:S03]  /*27c0*/  IADD3 R12, P2, P1, R12, 0x80, R4 ;  /* 0x000000800c0c7810 */ /* 0x000fc6000795e004 */
[----:B------:R-:W-:Y:S01]  /*27d0*/  IMAD.X R7, R9, 0x1, R13, P0 ;  /* 0x0000000109077824 */ /* 0x000fe200000e060d */
[----:B------:R-:W-:Y:S01]  /*27e0*/  LDSM.16.M88.4 R156, [R206] ;  /* 0x00000000ce9c783b */ /* 0x000fe20000000200 */
[----:B------:R-:W-:Y:S02]  /*27f0*/  @!P3 LEA R10, P0, R15, R6, 0x6 ;  /* 0x000000060f0ab211 */ /* 0x000fe400078030ff */
[----:B------:R-:W-:Y:S01]  /*2800*/  IADD3.X R13, R13, RZ, R5, P2, P1 ;  /* 0x000000ff0d0d7210 */ /* 0x000fe200017e2405 */
[----:B------:R-:W-:Y:S01]  /*2810*/  LDSM.16.M88.4 R172, [R205] ;  /* 0x00000000cdac783b */ /* 0x000fe20000000200 */
[----:B------:R-:W-:Y:S02]  /*2820*/  @!P3 LEA.HI.X R11, R15, R7, R14, 0x6, P0 ;  /* 0x000000070f0bb211 */ /* 0x000fe400000f340e */
[C---:B------:R-:W-:Y:S01]  /*2830*/  LOP3.LUT P0, RZ, R3.reuse, 0x1, RZ, 0xc0, !PT ;  /* 0x0000000103ff7812 */ /* 0x040fe2000780c0ff */
[----:B------:R-:W-:Y:S01]  /*2840*/  LDSM.16.M88.4 R176, [R203+0x4000] ;  /* 0x00400000cbb0783b */ /* 0x000fe20000000200 */
[----:B------:R-:W-:-:S02]  /*2850*/  LOP3.LUT P1, RZ, R3, 0x2, RZ, 0xc0, !PT ;  /* 0x0000000203ff7812 */ /* 0x000fc4000782c0ff */
[----:B------:R-:W-:Y:S01]  /*2860*/  ISETP.LT.OR P2, PT, R0, 0x1, !P0 ;  /* 0x000000010000780c */ /* 0x000fe20004741670 */
[----:B------:R-:W-:Y:S04]  /*2870*/  LDSM.16.M88.4 R184, [R204+0x4000] ;  /* 0x00400000ccb8783b */ /* 0x000fe80000000200 */
[----:B------:R-:W-:Y:S04]  /*2880*/  LDSM.16.M88.4 R188, [R206+0x4000] ;  /* 0x00400000cebc783b */ /* 0x000fe80000000200 */
[----:B------:R-:W-:Y:S04]  /*2890*/  LDSM.16.M88.4 R192, [R205+0x4000] ;  /* 0x00400000cdc0783b */ /* 0x000fe80000000200 */
[----:B------:R-:W-:Y:S06]  /*28a0*/  BAR.SYNC.DEFER_BLOCKING 0x0 ;  /* 0x0000000000007b1d */ /* 0x000fec0000010000 */
[----:B------:R-:W-:-:S04]  /*28b0*/  DEPBAR.LE SB0, 0x0 ;  /* 0x000080000000791a */ /* 0x000fc80000000000 */
[----:B------:R-:W-:Y:S06]  /*28c0*/  BAR.SYNC.DEFER_BLOCKING 0x0 ;  /* 0x0000000000007b1d */ /* 0x000fec0000010000 */
[----:B------:R-:W1:Y:S04]  /*28d0*/  LDSM.16.M88.4 R16, [R111] ;  /* 0x000000006f10783b */ /* 0x000e680000000200 */
[----:B------:R-:W-:Y:S04]  /*28e0*/  LDSM.16.M88.4 R20, [R2] ;  /* 0x000000000214783b */ /* 0x000fe80000000200 */
[----:B------:R-:W-:Y:S04]  /*28f0*/  LDSM.16.M88.4 R40, [R111+0x2000] ;  /* 0x002000006f28783b */ /* 0x000fe80000000200 */
[----:B------:R-:W2:Y:S04]  /*2900*/  LDSM.16.M88.4 R36, [R111+0x800] ;  /* 0x000800006f24783b */ /* 0x000ea80000000200 */
[----:B------:R-:W3:Y:S04]  /*2910*/  LDSM.16.M88.4 R32, [R111+0x1000] ;  /* 0x001000006f20783b */ /* 0x000ee80000000200 */
[----:B------:R-:W4:Y:S04]  /*2920*/  LDSM.16.M88.4 R28, [R111+0x1800] ;  /* 0x001800006f1c783b */ /* 0x000f280000000200 */
[----:B------:R-:W-:Y:S04]  /*2930*/  LDSM.16.M88.4 R64, [R2+0x800] ;  /* 0x000800000240783b */ /* 0x000fe80000000200 */
[----:B------:R-:W-:Y:S04]  /*2940*/  LDSM.16.M88.4 R68, [R2+0x1000] ;  /* 0x001000000244783b */ /* 0x000fe80000000200 */
[----:B------:R-:W-:Y:S04]  /*2950*/  LDSM.16.M88.4 R88, [R2+0x1800] ;  /* 0x001800000258783b */ /* 0x000fe80000000200 */
[----:B------:R-:W-:Y:S04]  /*2960*/  LDSM.16.M88.4 R92, [R2+0x2000] ;  /* 0x00200000025c783b */ /* 0x000fe80000000200 */
[----:B------:R-:W-:Y:S01]  /*2970*/  LDSM.16.M88.4 R96, [R2+0x2800] ;  /* 0x002800000260783b */ /* 0x000fe20000000200 */
[C---:B-1----:R-:W-:Y:S03]  /*2980*/  HMMA.16816.F32.BF16 R24, R128.reuse, R16, RZ ;  /* 0x000000108018723c */ /* 0x042fe600000418ff */
[----:B------:R1:W-:Y:S04]  /*2990*/  LDSM.16.M88.4 R100, [R2+0x3000] ;  /* 0x003000000264783b */ /* 0x0003e80000000200 */
[----:B------:R-:W5:Y:S01]  /*29a0*/  LDSM.16.M88.4 R56, [R111+0x2800] ;  /* 0x002800006f38783b */ /* 0x000f620000000200 */
[C---:B------:R-:W-:Y:S03]  /*29b0*/  HMMA.16816.F32.BF16 R16, R128.reuse, R18, RZ ;  /* 0x000000128010723c */ /* 0x040fe600000418ff */
[----:B------:R-:W1:Y:S04]  /*29c0*/  LDSM.16.M88.4 R60, [R111+0x3000] ;  /* 0x003000006f3c783b */ /* 0x000e680000000200 */
[----:B------:R-:W-:Y:S01]  /*29d0*/  @!PT LDS RZ, [RZ] ;  /* 0x00000000fffff984 */ /* 0x000fe20000000800 */
[----:B------:R-:W-:Y:S01]  /*29e0*/  @!PT LDS RZ, [RZ] ;  /* 0x00000000fffff984 */ /* 0x000fe20000000800 */
[----:B------:R-:W-:Y:S01]  /*29f0*/  @!PT LDS RZ, [RZ] ;  /* 0x00000000fffff984 */ /* 0x000fe20000000800 */
[----:B------:R1:W-:Y:S01]  /*2a00*/  LDGSTS.E.BYPASS.LTC128B.128 [R207+0x100], [R4.64], !P2 ;  /* 0x0010000004cf7fae */ /* 0x0003e2000d101d46 */
[C---:B------:R-:W-:Y:S01]  /*2a10*/  ISETP.LT.OR P2, PT, R0.reuse, 0x1, !P1 ;  /* 0x000000010000780c */ /* 0x040fe20004f41670 */
[----:B--2---:R-:W-:Y:S08]  /*2a20*/  HMMA.16816.F32.BF16 R52, R128, R36, RZ ;  /* 0x000000248034723c */ /* 0x004ff000000418ff */
[----:B------:R-:W-:Y:S04]  /*2a30*/  HMMA.16816.F32.BF16 R112, R132, R20, R24 ;  /* 0x000000148470723c */ /* 0x000fe80000041818 */
[----:B------:R2:W-:Y:S01]  /*2a40*/  LDGSTS.E.BYPASS.LTC128B.128 [R207+0x3900], [R4.64+0x80], !P2 ;  /* 0x0390008004cf7fae */ /* 0x0005e2000d101d46 */
[----:B------:R-:W-:-:S02]  /*2a50*/  ISETP.LT.OR P2, PT, R0, 0x21, !P0 ;  /* 0x000000210000780c */ /* 0x000fc40004741670 */
[C---:B------:R-:W-:Y:S01]  /*2a60*/  ISETP.LT.OR P0, PT, R0.reuse, 0x41, !P0 ;  /* 0x000000410000780c */ /* 0x040fe20004701670 */
[----:B------:R-:W-:Y:S08]  /*2a70*/  HMMA.16816.F32.BF16 R104, R132, R22, R16 ;  /* 0x000000168468723c */ /* 0x000ff00000041810 */
[----:B------:R-:W-:Y:S02]  /*2a80*/  HMMA.16816.F32.BF16 R20, R128, R42, RZ ;  /* 0x0000002a8014723c */ /* 0x000fe400000418ff */
[----:B------:R1:W-:Y:S01]  /*2a90*/  LDGSTS.E.BYPASS.LTC128B.128 [R207+0x1100], [R8.64], !P2 ;  /* 0x0110000008cf7fae */ /* 0x0003e2000d101d46 */
[----:B------:R-:W-:-:S02]  /*2aa0*/  ISETP.LT.OR P2, PT, R0, 0x21, !P1 ;  /* 0x000000210000780c */ /* 0x000fc40004f41670 */
[----:B------:R-:W-:-:S03]  /*2ab0*/  ISETP.LT.OR P1, PT, R0, 0x41, !P1 ;  /* 0x000000410000780c */ /* 0x000fc60004f21670 */
[C---:B------:R-:W-:Y:S08]  /*2ac0*/  HMMA.16816.F32.BF16 R48, R128.reuse, R38, RZ ;  /* 0x000000268030723c */ /* 0x040ff000000418ff */
[----:B------:R2:W-:Y:S01]  /*2ad0*/  LDGSTS.E.BYPASS.LTC128B.128 [R207+0x4900], [R12.64], !P2 ;  /* 0x049000000ccf7fae */ /* 0x0005e2000d101d46 */
[C---:B------:R-:W-:Y:S01]  /*2ae0*/  @!P3 ISETP.LT.OR P2, PT, R0.reuse, 0x61, P6 ;  /* 0x000000610000b80c */ /* 0x040fe20003741670 */
[----:B---3--:R-:W-:Y:S02]  /*2af0*/  HMMA.16816.F32.BF16 R44, R128, R32, RZ ;  /* 0x00000020802c723c */ /* 0x008fe400000418ff */
[----:B------:R3:W-:Y:S01]  /*2b00*/  LDGSTS.E.BYPASS.LTC128B.128 [R207+0x2100], [R6.64], !P0 ;  /* 0x0210000006cf7fae */ /* 0x0007e2000c101d46 */
[----:B------:R-:W-:-:S03]  /*2b10*/  @!P3 ISETP.LT.OR P0, PT, R0, 0x61, P5 ;  /* 0x000000610000b80c */ /* 0x000fc60002f01670 */
[----:B------:R3:W-:Y:S01]  /*2b20*/  LDGSTS.E.BYPASS.LTC128B.128 [R207+0x5900], [R6.64+0x80], !P1 ;  /* 0x0590008006cf7fae */ /* 0x0007e2000c901d46 */
[----:B------:R-:W-:Y:S01]  /*2b30*/  LOP3.LUT P1, RZ, R234, 0x4, RZ, 0xc0, !PT ;  /* 0x00000004eaff7812 */ /* 0x000fe2000782c0ff */
[C---:B------:R-:W-:Y:S03]  /*2b40*/  HMMA.16816.F32.BF16 R36, R128.reuse, R34, RZ ;  /* 0x000000228024723c */ /* 0x040fe600000418ff */
[----:B------:R-:W-:Y:S01]  /*2b50*/  SEL R0, R72, 0xffffffc0, !P1 ;  /* 0xffffffc048007807 */ /* 0x000fe20004800000 */
[----:B------:R2:W-:Y:S04]  /*2b60*/  @!P3 LDGSTS.E.BYPASS.LTC128B.128 [R207+0x3100], [R10.64], !P2 ;  /* 0x031000000acfbfae */ /* 0x0005e8000d101d46 */
[----:B----4-:R-:W-:Y:S01]  /*2b70*/  HMMA.16816.F32.BF16 R32, R128, R28, RZ ;  /* 0x0000001c8020723c */ /* 0x010fe200000418ff */
[----:B-1----:R-:W-:Y:S01]  /*2b80*/  IMAD.IADD R2, R111, 0x1, R0 ;  /* 0x000000016f027824 */ /* 0x002fe200078e0200 */
[----:B------:R1:W-:Y:S01]  /*2b90*/  @!P3 LDGSTS.E.BYPASS.LTC128B.128 [R207+0x6900], [R10.64+0x80], !P0 ;  /* 0x069000800acfbfae */ /* 0x0003e2000c101d46 */
[----:B------:R-:W-:Y:S01]  /*2ba0*/  IMAD.IADD R196, R0, 0x1, R201 ;  /* 0x0000000100c47824 */ /* 0x000fe200078e02c9 */
[----:B------:R-:W-:-:S02]  /*2bb0*/  ISETP.GT.AND P0, PT, R109, R238, PT ;  /* 0x000000ee6d00720c */ /* 0x000fc40003f04270 */
[----:B------:R-:W4:Y:S02]  /*2bc0*/  LDSM.16.M88.4 R76, [R2] ;  /* 0x00000000024c783b */ /* 0x000f240000000200 */
[C---:B------:R-:W-:Y:S02]  /*2bd0*/  HMMA.16816.F32.BF16 R28, R128.reuse, R30, RZ ;  /* 0x0000001e801c723c */ /* 0x040fe400000418ff */
[----:B------:R-:W1:Y:S04]  /*2be0*/  LDSM.16.M88.4 R84, [R2+0x800] ;  /* 0x000800000254783b */ /* 0x000e680000000200 */
[----:B------:R-:W-:Y:S02]  /*2bf0*/  LDSM.16.M88.4 R80, [R2+0x1000] ;  /* 0x001000000250783b */ /* 0x000fe40000000200 */
[C---:B------:R-:W-:Y:S02]  /*2c00*/  HMMA.16816.F32.BF16 R24, R128.reuse, R40, RZ ;  /* 0x000000288018723c */ /* 0x040fe400000418ff */
[----:B------:R-:W-:Y:S04]  /*2c10*/  LDSM.16.M88.4 R120, [R196+0x6000] ;  /* 0x00600000c478783b */ /* 0x000fe80000000200 */
[----:B------:R-:W0:Y:S02]  /*2c20*/  LDGDEPBAR ;  /* 0x00000000000079af */ /* 0x000e240000000000 */
[----:B-----5:R-:W-:Y:S08]  /*2c30*/  HMMA.16816.F32.BF16 R16, R128, R56, RZ ;  /* 0x000000388010723c */ /* 0x020ff000000418ff */
[----:B------:R-:W-:Y:S01]  /*2c40*/  HMMA.16816.F32.BF16 R40, R132, R94, R20 ;  /* 0x0000005e8428723c */ /* 0x000fe20000041814 */
[----:B------:R-:W5:Y:S07]  /*2c50*/  LDSM.16.M88.4 R20, [R2+0x1800] ;  /* 0x001800000214783b */ /* 0x000f6e0000000200 */
[----:B--2---:R-:W-:Y:S08]  /*2c60*/  HMMA.16816.F32.BF16 R12, R128, R58, RZ ;  /* 0x0000003a800c723c */ /* 0x004ff000000418ff */
[----:B------:R-:W-:Y:S08]  /*2c70*/  HMMA.16816.F32.BF16 R72, R132, R64, R52 ;  /* 0x000000408448723c */ /* 0x000ff00000041834 */
[----:B-1----:R-:W-:Y:S08]  /*2c80*/  HMMA.16816.F32.BF16 R8, R128, R60, RZ ;  /* 0x0000003c8008723c */ /* 0x002ff000000418ff */
[C---:B------:R-:W-:Y:S08]  /*2c90*/  HMMA.16816.F32.BF16 R64, R132.reuse, R66, R48 ;  /* 0x000000428440723c */ /* 0x040ff00000041830 */
[C---:B------:R-:W-:Y:S08]  /*2ca0*/  HMMA.16816.F32.BF16 R56, R132.reuse, R88, R32 ;  /* 0x000000588438723c */ /* 0x040ff00000041820 */
[----:B------:R-:W-:Y:S08]  /*2cb0*/  HMMA.16816.F32.BF16 R48, R132, R90, R28 ;  /* 0x0000005a8430723c */ /* 0x000ff0000004181c */
[----:B---3--:R-:W-:Y:S08]  /*2cc0*/  HMMA.16816.F32.BF16 R4, R128, R62, RZ ;  /* 0x0000003e8004723c */ /* 0x008ff000000418ff */
[C---:B------:R-:W-:Y:S08]  /*2cd0*/  HMMA.16816.F32.BF16 R60, R132.reuse, R70, R36 ;  /* 0x00000046843c723c */ /* 0x040ff00000041824 */
[C---:B------:R-:W-:Y:S01]  /*2ce0*/  HMMA.16816.F32.BF16 R36, R132.reuse, R96, R16 ;  /* 0x000000608424723c */ /* 0x040fe20000041810 */
[----:B------:R-:W1:Y:S07]  /*2cf0*/  LDSM.16.M88.4 R16, [R2+0x2000] ;  /* 0x002000000210783b */ /* 0x000e6e0000000200 */
[C---:B------:R-:W-:Y:S01]  /*2d00*/  HMMA.16816.F32.BF16 R32, R132.reuse, R98, R12 ;  /* 0x000000628420723c */ /* 0x040fe2000004180c */
[----:B------:R-:W2:Y:S07]  /*2d10*/  LDSM.16.M88.4 R12, [R2+0x2800] ;  /* 0x00280000020c783b */ /* 0x000eae0000000200 */
[----:B------:R-:W-:Y:S08]  /*2d20*/  HMMA.16816.F32.BF16 R52, R132, R68, R44 ;  /* 0x000000448434723c */ /* 0x000ff0000004182c */
[C---:B----4-:R-:W-:Y:S08]  /*2d30*/  HMMA.16816.F32.BF16 R68, R156.reuse, R76, R112 ;  /* 0x0000004c9c44723c */ /* 0x050ff00000041870 */
[C---:B------:R-:W-:Y:S08]  /*2d40*/  HMMA.16816.F32.BF16 R88, R156.reuse, R78, R104 ;  /* 0x0000004e9c58723c */ /* 0x040ff00000041868 */
[----:B------:R-:W-:Y:S08]  /*2d50*/  HMMA.16816.F32.BF16 R76, R156, R84, R72 ;  /* 0x000000549c4c723c */ /* 0x000ff00000041848 */
[----:B------:R-:W-:Y:S01]  /*2d60*/  HMMA.16816.F32.BF16 R28, R132, R100, R8 ;  /* 0x00000064841c723c */ /* 0x000fe20000041808 */
[----:B------:R-:W3:Y:S07]  /*2d70*/  LDSM.16.M88.4 R8, [R2+0x3000] ;  /* 0x003000000208783b */ /* 0x000eee0000000200 */
[----:B------:R-:W-:Y:S08]  /*2d80*/  HMMA.16816.F32.BF16 R84, R156, R86, R64 ;  /* 0x000000569c54723c */ /* 0x000ff00000041840 */
[----:B------:R-:W-:Y:S01]  /*2d90*/  HMMA.16816.F32.BF16 R44, R132, R92, R24 ;  /* 0x0000005c842c723c */ /* 0x000fe20000041818 */
[----:B------:R-:W-:Y:S07]  /*2da0*/  LDSM.16.M88.4 R24, [R196] ;  /* 0x00000000c418783b */ /* 0x000fee0000000200 */
[C---:B-----5:R-:W-:Y:S08]  /*2db0*/  HMMA.16816.F32.BF16 R72, R156.reuse, R20, R56 ;  /* 0x000000149c48723c */ /* 0x060ff00000041838 */
[----:B------:R-:W-:Y:S01]  /*2dc0*/  HMMA.16816.F32.BF16 R64, R156, R22, R48 ;  /* 0x000000169c40723c */ /* 0x000fe20000041830 */
[----:B------:R-:W4:Y:S07]  /*2dd0*/  LDSM.16.M88.4 R20, [R196+0x800] ;  /* 0x00080000c414783b */ /* 0x000f2e0000000200 */
[----:B------:R-:W-:Y:S08]  /*2de0*/  HMMA.16816.F32.BF16 R4, R132, R102, R4 ;  /* 0x000000668404723c */ /* 0x000ff00000041804 */
[C---:B------:R-:W-:Y:S08]  /*2df0*/  HMMA.16816.F32.BF16 R92, R156.reuse, R80, R52 ;  /* 0x000000509c5c723c */ /* 0x040ff00000041834 */
[C---:B------:R-:W-:Y:S08]  /*2e00*/  HMMA.16816.F32.BF16 R80, R156.reuse, R82, R60 ;  /* 0x000000529c50723c */ /* 0x040ff0000004183c */
[C---:B-1----:R-:W-:Y:S08]  /*2e10*/  HMMA.16816.F32.BF16 R60, R156.reuse, R16, R44 ;  /* 0x000000109c3c723c */ /* 0x042ff0000004182c */
[C---:B------:R-:W-:Y:S01]  /*2e20*/  HMMA.16816.F32.BF16 R48, R156.reuse, R18, R40 ;  /* 0x000000129c30723c */ /* 0x040fe20000041828 */
[----:B------:R-:W1:Y:S07]  /*2e30*/  LDSM.16.M88.4 R16, [R196+0x1000] ;  /* 0x00100000c410783b */ /* 0x000e6e0000000200 */
[C---:B--2---:R-:W-:Y:S01]  /*2e40*/  HMMA.16816.F32.BF16 R44, R156.reuse, R14, R32 ;  /* 0x0000000e9c2c723c */ /* 0x044fe20000041820 */
[----:B------:R-:W2:Y:S07]  /*2e50*/  LDSM.16.M88.4 R32, [R196+0x1800] ;  /* 0x00180000c420783b */ /* 0x000eae0000000200 */
[C---:B------:R-:W-:Y:S08]  /*2e60*/  HMMA.16816.F32.BF16 R52, R156.reuse, R12, R36 ;  /* 0x0000000c9c34723c */ /* 0x040ff00000041824 */
[C---:B---3--:R-:W-:Y:S01]  /*2e70*/  HMMA.16816.F32.BF16 R40, R156.reuse, R8, R28 ;  /* 0x000000089c28723c */ /* 0x048fe2000004181c */
[----:B------:R-:W3:Y:S07]  /*2e80*/  LDSM.16.M88.4 R28, [R196+0x2000] ;  /* 0x00200000c41c783b */ /* 0x000eee0000000200 */
[----:B------:R-:W-:Y:S08]  /*2e90*/  HMMA.16816.F32.BF16 R36, R156, R10, R4 ;  /* 0x0000000a9c24723c */ /* 0x000ff00000041804 */
[C---:B----4-:R-:W-:Y:S08]  /*2ea0*/  HMMA.16816.F32.BF16 R4, R172.reuse, R20, R76 ;  /* 0x00000014ac04723c */ /* 0x050ff0000004184c */
[C---:B------:R-:W-:Y:S01]  /*2eb0*/  HMMA.16816.F32.BF16 R56, R172.reuse, R22, R84 ;  /* 0x00000016ac38723c */ /* 0x040fe20000041854 */
[----:B------:R-:W4:Y:S07]  /*2ec0*/  LDSM.16.M88.4 R20, [R196+0x3000] ;  /* 0x00300000c414783b */ /* 0x000f2e0000000200 */
[C---:B------:R-:W-:Y:S01]  /*2ed0*/  HMMA.16816.F32.BF16 R12, R172.reuse, R24, R68 ;  /* 0x00000018ac0c723c */ /* 0x040fe20000041844 */
[----:B------:R-:W-:Y:S07]  /*2ee0*/  LDSM.16.M88.4 R68, [R111+0x6800] ;  /* 0x006800006f44783b */ /* 0x000fee0000000200 */
[C---:B------:R-:W-:Y:S01]  /*2ef0*/  HMMA.16816.F32.BF16 R8, R172.reuse, R26, R88 ;  /* 0x0000001aac08723c */ /* 0x040fe20000041858 */
[----:B------:R-:W5:Y:S07]  /*2f00*/  LDSM.16.M88.4 R24, [R196+0x2800] ;  /* 0x00280000c418783b */ /* 0x000f6e0000000200 */
[C---:B-1----:R-:W-:Y:S08]  /*2f10*/  HMMA.16816.F32.BF16 R92, R172.reuse, R16, R92 ;  /* 0x00000010ac5c723c */ /* 0x042ff0000004185c */
[C---:B------:R-:W-:Y:S01]  /*2f20*/  HMMA.16816.F32.BF16 R100, R172.reuse, R18, R80 ;  /* 0x00000012ac64723c */ /* 0x040fe20000041850 */
[----:B------:R-:W1:Y:S07]  /*2f30*/  LDSM.16.M88.4 R16, [R111+0x3800] ;  /* 0x003800006f10783b */ /* 0x000e6e0000000200 */
[C---:B--2---:R-:W-:Y:S08]  /*2f40*/  HMMA.16816.F32.BF16 R116, R172.reuse, R32, R72 ;  /* 0x00000020ac74723c */ /* 0x044ff00000041848 */
[C---:B------:R-:W-:Y:S01]  /*2f50*/  HMMA.16816.F32.BF16 R112, R172.reuse, R34, R64 ;  /* 0x00000022ac70723c */ /* 0x040fe20000041840 */
[----:B------:R-:W2:Y:S04]  /*2f60*/  LDSM.16.M88.4 R32, [R111+0x4000] ;  /* 0x004000006f20783b */ /* 0x000ea80000000200 */
[----:B------:R-:W-:Y:S03]  /*2f70*/  LDSM.16.M88.4 R64, [R201+0x3800] ;  /* 0x00380000c940783b */ /* 0x000fe60000000200 */
[C---:B---3--:R-:W-:Y:S01]  /*2f80*/  HMMA.16816.F32.BF16 R96, R172.reuse, R30, R48 ;  /* 0x0000001eac60723c */ /* 0x048fe20000041830 */
[----:B------:R-:W3:Y:S07]  /*2f90*/  LDSM.16.M88.4 R48, [R111+0x4800] ;  /* 0x004800006f30783b */ /* 0x000eee0000000200 */
[C---:B----4-:R-:W-:Y:S01]  /*2fa0*/  HMMA.16816.F32.BF16 R72, R172.reuse, R20, R40 ;  /* 0x00000014ac48723c */ /* 0x050fe20000041828 */
[----:B------:R-:W4:Y:S07]  /*2fb0*/  LDSM.16.M88.4 R40, [R111+0x5000] ;  /* 0x005000006f28783b */ /* 0x000f2e0000000200 */
[C---:B-----5:R-:W-:Y:S01]  /*2fc0*/  HMMA.16816.F32.BF16 R84, R172.reuse, R26, R44 ;  /* 0x0000001aac54723c */ /* 0x060fe2000004182c */
[----:B------:R-:W5:Y:S07]  /*2fd0*/  LDSM.16.M88.4 R44, [R111+0x5800] ;  /* 0x005800006f2c783b */ /* 0x000f6e0000000200 */
[C---:B------:R-:W-:Y:S01]  /*2fe0*/  HMMA.16816.F32.BF16 R104, R172.reuse, R28, R60 ;  /* 0x0000001cac68723c */ /* 0x040fe2000004183c */
[----:B------:R-:W-:Y:S07]  /*2ff0*/  LDSM.16.M88.4 R28, [R201+0x4000] ;  /* 0x00400000c91c783b */ /* 0x000fee0000000200 */
[C---:B------:R-:W-:Y:S01]  /*3000*/  HMMA.16816.F32.BF16 R88, R172.reuse, R24, R52 ;  /* 0x00000018ac58723c */ /* 0x040fe20000041834 */
[----:B------:R-:W3:Y:S04]  /*3010*/  LDSM.16.M88.4 R52, [R111+0x6000] ;  /* 0x006000006f34783b */ /* 0x000ee80000000200 */
[----:B------:R-:W3:Y:S03]  /*3020*/  LDSM.16.M88.4 R24, [R201+0x4800] ;  /* 0x00480000c918783b */ /* 0x000ee60000000200 */
[----:B------:R-:W-:Y:S08]  /*3030*/  HMMA.16816.F32.BF16 R80, R172, R22, R36 ;  /* 0x00000016ac50723c */ /* 0x000ff00000041824 */
[C---:B-1----:R-:W-:Y:S08]  /*3040*/  HMMA.16816.F32.BF16 R76, R176.reuse, R16, R12 ;  /* 0x00000010b04c723c */ /* 0x042ff0000004180c */
[C---:B------:R-:W-:Y:S08]  /*3050*/  HMMA.16816.F32.BF16 R60, R176.reuse, R18, R8 ;  /* 0x00000012b03c723c */ /* 0x040ff00000041808 */
[C---:B--2---:R-:W-:Y:S08]  /*3060*/  HMMA.16816.F32.BF16 R20, R176.reuse, R32, R4 ;  /* 0x00000020b014723c */ /* 0x044ff00000041804 */
[C---:B------:R-:W-:Y:S01]  /*3070*/  HMMA.16816.F32.BF16 R16, R176.reuse, R34, R56 ;  /* 0x00000022b010723c */ /* 0x040fe20000041838 */
[----:B------:R-:W1:Y:S04]  /*3080*/  LDSM.16.M88.4 R32, [R201+0x5000] ;  /* 0x00500000c920783b */ /* 0x000e680000000200 */
[----:B------:R-:W2:Y:S03]  /*3090*/  LDSM.16.M88.4 R56, [R201+0x5800] ;  /* 0x00580000c938783b */ /* 0x000ea60000000200 */
[C---:B---3--:R-:W-:Y:S01]  /*30a0*/  HMMA.16816.F32.BF16 R12, R176.reuse, R48, R92 ;  /* 0x00000030b00c723c */ /* 0x048fe2000004185c */
[----:B------:R-:W3:Y:S07]  /*30b0*/  LDSM.16.M88.4 R92, [R201+0x6000] ;  /* 0x00600000c95c783b */ /* 0x000eee0000000200 */
[C---:B------:R-:W-:Y:S01]  /*30c0*/  HMMA.16816.F32.BF16 R8, R176.reuse, R50, R100 ;  /* 0x00000032b008723c */ /* 0x040fe20000041864 */
[----:B------:R-:W1:Y:S07]  /*30d0*/  LDSM.16.M88.4 R100, [R201+0x6800] ;  /* 0x00680000c964783b */ /* 0x000e6e0000000200 */
[C---:B----4-:R-:W-:Y:S01]  /*30e0*/  HMMA.16816.F32.BF16 R4, R176.reuse, R40, R116 ;  /* 0x00000028b004723c */ /* 0x050fe20000041874 */
[----:B------:R-:W-:Y:S07]  /*30f0*/  LDSM.16.M88.4 R116, [R196+0x5800] ;  /* 0x00580000c474783b */ /* 0x000fee0000000200 */
[C---:B------:R-:W-:Y:S01]  /*3100*/  HMMA.16816.F32.BF16 R36, R176.reuse, R42, R112 ;  /* 0x0000002ab024723c */ /* 0x040fe20000041870 */
[----:B------:R-:W4:Y:S07]  /*3110*/  LDSM.16.M88.4 R112, [R2+0x4000] ;  /* 0x004000000270783b */ /* 0x000f2e0000000200 */
[C---:B-----5:R-:W-:Y:S01]  /*3120*/  HMMA.16816.F32.BF16 R40, R176.reuse, R44, R104 ;  /* 0x0000002cb028723c */ /* 0x060fe20000041868 */
[----:B------:R-:W-:Y:S07]  /*3130*/  LDSM.16.M88.4 R104, [R196+0x5000] ;  /* 0x00500000c468783b */ /* 0x000fee0000000200 */
[C---:B------:R-:W-:Y:S08]  /*3140*/  HMMA.16816.F32.BF16 R44, R176.reuse, R46, R96 ;  /* 0x0000002eb02c723c */ /* 0x040ff00000041860 */
[C---:B------:R-:W-:Y:S08]  /*3150*/  HMMA.16816.F32.BF16 R48, R176.reuse, R52, R88 ;  /* 0x00000034b030723c */ /* 0x040ff00000041858 */
[C---:B------:R-:W-:Y:S08]  /*3160*/  HMMA.16816.F32.BF16 R52, R176.reuse, R54, R84 ;  /* 0x00000036b034723c */ /* 0x040ff00000041854 */
[C---:B------:R-:W-:Y:S08]  /*3170*/  HMMA.16816.F32.BF16 R72, R176.reuse, R68, R72 ;  /* 0x00000044b048723c */ /* 0x040ff00000041848 */
[----:B------:R-:W-:Y:S08]  /*3180*/  HMMA.16816.F32.BF16 R68, R176, R70, R80 ;  /* 0x00000046b044723c */ /* 0x000ff00000041850 */
[C---:B------:R-:W-:Y:S08]  /*3190*/  HMMA.16816.F32.BF16 R88, R184.reuse, R64, R76 ;  /* 0x00000040b858723c */ /* 0x040ff0000004184c */
[C---:B------:R-:W-:Y:S01]  /*31a0*/  HMMA.16816.F32.BF16 R80, R184.reuse, R66, R60 ;  /* 0x00000042b850723c */ /* 0x040fe2000004183c */
[----:B------:R-:W5:Y:S07]  /*31b0*/  LDSM.16.M88.4 R64, [R2+0x3800] ;  /* 0x003800000240783b */ /* 0x000f6e0000000200 */
[C---:B------:R-:W-:Y:S08]  /*31c0*/  HMMA.16816.F32.BF16 R76, R184.reuse, R24, R12 ;  /* 0x00000018b84c723c */ /* 0x040ff0000004180c */
[C---:B------:R-:W-:Y:S01]  /*31d0*/  HMMA.16816.F32.BF16 R84, R184.reuse, R28, R20 ;  /* 0x0000001cb854723c */ /* 0x040fe20000041814 */
[----:B------:R-:W3:Y:S07]  /*31e0*/  LDSM.16.M88.4 R20, [R2+0x4800] ;  /* 0x004800000214783b */ /* 0x000eee0000000200 */
[C---:B------:R-:W-:Y:S08]  /*31f0*/  HMMA.16816.F32.BF16 R24, R184.reuse, R26, R8 ;  /* 0x0000001ab818723c */ /* 0x040ff00000041808 */
[C---:B------:R-:W-:Y:S01]  /*3200*/  HMMA.16816.F32.BF16 R96, R184.reuse, R30, R16 ;  /* 0x0000001eb860723c */ /* 0x040fe20000041810 */
[----:B------:R-:W4:Y:S04]  /*3210*/  LDSM.16.M88.4 R16, [R2+0x5000] ;  /* 0x005000000210783b */ /* 0x000f280000000200 */
[----:B------:R-:W4:Y:S03]  /*3220*/  LDSM.16.M88.4 R28, [R2+0x5800] ;  /* 0x00580000021c783b */ /* 0x000f260000000200 */
[C---:B-1----:R-:W-:Y:S08]  /*3230*/  HMMA.16816.F32.BF16 R12, R184.reuse, R32, R4 ;  /* 0x00000020b80c723c */ /* 0x042ff00000041804 */
[C---:B------:R-:W-:Y:S08]  /*3240*/  HMMA.16816.F32.BF16 R8, R184.reuse, R34, R36 ;  /* 0x00000022b808723c */ /* 0x040ff00000041824 */
[C---:B--2---:R-:W-:Y:S01]  /*3250*/  HMMA.16816.F32.BF16 R32, R184.reuse, R58, R44 ;  /* 0x0000003ab820723c */ /* 0x044fe2000004182c */
[----:B------:R-:W1:Y:S07]  /*3260*/  LDSM.16.M88.4 R44, [R2+0x6000] ;  /* 0x00600000022c783b */ /* 0x000e6e0000000200 */
[C---:B------:R-:W-:Y:S01]  /*3270*/  HMMA.16816.F32.BF16 R4, R184.reuse, R56, R40 ;  /* 0x00000038b804723c */ /* 0x040fe20000041828 */
[----:B------:R-:W2:Y:S07]  /*3280*/  LDSM.16.M88.4 R56, [R2+0x6800] ;  /* 0x006800000238783b */ /* 0x000eae0000000200 */
[C---:B---3--:R-:W-:Y:S08]  /*3290*/  HMMA.16816.F32.BF16 R40, R184.reuse, R92, R48 ;  /* 0x0000005cb828723c */ /* 0x048ff00000041830 */
[C---:B------:R-:W-:Y:S01]  /*32a0*/  HMMA.16816.F32.BF16 R48, R184.reuse, R94, R52 ;  /* 0x0000005eb830723c */ /* 0x040fe20000041834 */
[----:B------:R-:W-:Y:S07]  /*32b0*/  LDSM.16.M88.4 R92, [R196+0x4000] ;  /* 0x00400000c45c783b */ /* 0x000fee0000000200 */
[C---:B------:R-:W-:Y:S01]  /*32c0*/  HMMA.16816.F32.BF16 R52, R184.reuse, R100, R72 ;  /* 0x00000064b834723c */ /* 0x040fe20000041848 */
[----:B------:R-:W3:Y:S07]  /*32d0*/  LDSM.16.M88.4 R72, [R196+0x3800] ;  /* 0x00380000c448783b */ /* 0x000eee0000000200 */
[----:B------:R-:W-:Y:S01]  /*32e0*/  HMMA.16816.F32.BF16 R60, R184, R102, R68 ;  /* 0x00000066b83c723c */ /* 0x000fe20000041844 */
[----:B------:R-:W1:Y:S07]  /*32f0*/  LDSM.16.M88.4 R100, [R196+0x4800] ;  /* 0x00480000c464783b */ /* 0x000e6e0000000200 */
[C---:B----4-:R-:W-:Y:S08]  /*3300*/  HMMA.16816.F32.BF16 R84, R188.reuse, R112, R84 ;  /* 0x00000070bc54723c */ /* 0x050ff00000041854 */
[----:B------:R-:W-:Y:S01]  /*3310*/  HMMA.16816.F32.BF16 R96, R188, R114, R96 ;  /* 0x00000072bc60723c */ /* 0x000fe20000041860 */
[----:B------:R-:W4:Y:S01]  /*3320*/  LDSM.16.M88.4 R112, [R196+0x6800] ;  /* 0x00680000c470783b */ /* 0x000f220000000200 */
        /* <DEDUP_REMOVED lines=10> */
[C---:B------:R-:W-:Y:S08]  /*33d0*/  HMMA.16816.F32.BF16 R16, R188.reuse, R44, R40 ;  /* 0x0000002cbc10723c */ /* 0x040ff00000041828 */
[C---:B--2---:R-:W-:Y:S08]  /*33e0*/  HMMA.16816.F32.BF16 R8, R188.reuse, R56, R52 ;  /* 0x00000038bc08723c */ /* 0x044ff00000041834 */
[----:B------:R-:W-:Y:S08]  /*33f0*/  HMMA.16816.F32.BF16 R4, R188, R58, R60 ;  /* 0x0000003abc04723c */ /* 0x000ff0000004183c */
[C---:B---3--:R-:W-:Y:S08]  /*3400*/  HMMA.16816.F32.BF16 R28, R192.reuse, R74, R64 ;  /* 0x0000004ac01c723c */ /* 0x048ff00000041840 */
        /* <DEDUP_REMOVED lines=12> */
[----:B------:R-:W-:Y:S01]  /*34d0*/  HMMA.16816.F32.BF16 R12, R192, R114, R4 ;  /* 0x00000072c00c723c */ /* 0x000fe20000041804 */
[----:B------:R-:W-:Y:S06]  /*34e0*/  BAR.SYNC.DEFER_BLOCKING 0x0 ;  /* 0x0000000000007b1d */ /* 0x000fec0000010000 */
[----:B------:R-:W-:Y:S01]  /*34f0*/  @!UPT UIADD3 URZ, URZ, URZ, URZ ;  /* 0x0000003f3f3ff290 */ /* 0x000fe2000fffe03f */
[----:B------:R-:W-:Y:S11]  /*3500*/  @!P0 BRA `(.L_x_140) ;  /* 0x0000035000008947 */ /* 0x000ff60003800000 */
[----:B------:R-:W-:Y:S02]  /*3510*/  IADD3 R2, R162, -0x2, RZ ;  /* 0xfffffffea2027810 */ /* 0x000fe40007ffe0ff */
[----:B------:R-:W-:-:S02]  /*3520*/  IADD3 R0, -R230, 0x70, RZ ;  /* 0x00000070e6007810 */ /* 0x000fc40007ffe1ff */
[----:B------:R-:W-:Y:S01]  /*3530*/  SHF.R.S32.HI R3, RZ, 0x1f, R2 ;  /* 0x0000001fff037819 */ /* 0x000fe20000011402 */
[----:B------:R-:W-:Y:S01]  /*3540*/  IMAD.WIDE.U32 R4, R2, c[0x0][0x1e0], RZ ;  /* 0x0000780002047a25 */ /* 0x000fe200078e00ff */
[C---:B------:R-:W-:Y:S02]  /*3550*/  ISETP.GE.AND P3, PT, R0.reuse, 0x21, PT ;  /* 0x000000210000780c */ /* 0x040fe40003f66270 */
[C---:B------:R-:W-:Y:S01]  /*3560*/  ISETP.GE.AND P4, PT, R0.reuse, 0x1, PT ;  /* 0x000000010000780c */ /* 0x040fe20003f86270 */
[----:B------:R-:W-:Y:S01]  /*3570*/  IMAD R3, R3, c[0x0][0x1e0], RZ ;  /* 0x0000780003037a24 */ /* 0x000fe200078e02ff */
[----:B------:R-:W-:-:S03]  /*3580*/  ISETP.GE.AND P2, PT, R0, 0x41, PT ;  /* 0x000000410000780c */ /* 0x000fc60003f46270 */
[----:B------:R-:W-:-:S04]  /*3590*/  IMAD R2, R2, c[0x0][0x1e4], R3 ;  /* 0x0000790002027a24 */ /* 0x000fc800078e0203 */
[----:B------:R-:W-:Y:S02]  /*35a0*/  IMAD.IADD R5, R5, 0x1, R2 ;  /* 0x0000000105057824 */ /* 0x000fe400078e0202 */
[----:B------:R-:W-:-:S04]  /*35b0*/  IMAD.WIDE.U32 R2, R4, 0x70, RZ ;  /* 0x0000007004027825 */ /* 0x000fc800078e00ff */
[----:B------:R-:W-:Y:S01]  /*35c0*/  IMAD R5, R5, 0x70, RZ ;  /* 0x0000007005057824 */ /* 0x000fe200078e02ff */
[-C--:B------:R-:W-:Y:S01]  /*35d0*/  @P4 IADD3 R4, P1, R212, R2.reuse, RZ ;  /* 0x00000002d4044210 */ /* 0x080fe20007f3e0ff */
[----:B------:R-:W-:Y:S02]  /*35e0*/  @P3 IMAD.MOV.U32 R7, RZ, RZ, c[0x0][0x1e0] ;  /* 0x00007800ff073624 */ /* 0x000fe400078e00ff */
[----:B------:R-:W-:Y:S02]  /*35f0*/  IMAD.IADD R3, R3, 0x1, R5 ;  /* 0x0000000103037824 */ /* 0x000fe400078e0205 */
[----:B------:R-:W-:Y:S01]  /*3600*/  @P3 IMAD.MOV.U32 R9, RZ, RZ, c[0x0][0x1e4] ;  /* 0x00007900ff093624 */ /* 0x000fe200078e00ff */
[----:B------:R-:W-:Y:S01]  /*3610*/  @P3 LEA R6, P0, R7, R2, 0x5 ;  /* 0x0000000207063211 */ /* 0x000fe200078028ff */
[----:B------:R-:W-:Y:S01]  /*3620*/  @P4 IMAD.X R5, R3, 0x1, R211, P1 ;  /* 0x0000000103054824 */ /* 0x000fe200008e06d3 */
[----:B------:R-:W-:Y:S02]  /*3630*/  @P4 LEA R8, P1, R4, c[0x0][0x1c8], 0x1 ;  /* 0x0000720004084a11 */ /* 0x000fe400078208ff */
[----:B------:R-:W-:-:S02]  /*3640*/  @P3 LEA.HI.X R7, R7, R3, R9, 0x5, P0 ;  /* 0x0000000307073211 */ /* 0x000fc400000f2c09 */
[----:B------:R-:W-:Y:S01]  /*3650*/  @P4 LEA.HI.X R9, R4, c[0x0][0x1cc], R5, 0x1, P1 ;  /* 0x0000730004094a11 */ /* 0x000fe200008f0c05 */
[----:B------:R-:W-:Y:S01]  /*3660*/  @P2 IMAD.MOV.U32 R5, RZ, RZ, c[0x0][0x1e0] ;  /* 0x00007800ff052624 */ /* 0x000fe200078e00ff */
[----:B------:R-:W-:Y:S02]  /*3670*/  @P3 IADD3 R4, P0, R6, R212, RZ ;  /* 0x000000d406043210 */ /* 0x000fe40007f1e0ff */
[----:B------:R-:W-:Y:S01]  /*3680*/  ISETP.GE.AND P1, PT, R0, 0x61, PT ;  /* 0x000000610000780c */ /* 0x000fe20003f26270 */
[----:B------:R-:W-:Y:S01]  /*3690*/  @!PT LDS RZ, [RZ] ;  /* 0x00000000fffff984 */ /* 0x000fe20000000800 */
[----:B------:R-:W-:Y:S01]  /*36a0*/  @!PT LDS RZ, [RZ] ;  /* 0x00000000fffff984 */ /* 0x000fe20000000800 */
[----:B------:R-:W-:Y:S01]  /*36b0*/  @!PT LDS RZ, [RZ] ;  /* 0x00000000fffff984 */ /* 0x000fe20000000800 */
[----:B------:R1:W-:Y:S02]  /*36c0*/  @P4 LDGSTS.E.BYPASS.LTC128B.128 [R207+0x8100], [R8.64], !P6 ;  /* 0x0810000008cf4fae */ /* 0x0003e4000f101d46 */
[----:B------:R-:W-:Y:S01]  /*36d0*/  @P3 IMAD.X R0, R7, 0x1, R211, P0 ;  /* 0x0000000107003824 */ /* 0x000fe200000e06d3 */
[C---:B------:R-:W-:Y:S01]  /*36e0*/  @P3 LEA R6, P0, R4.reuse, c[0x0][0x1c8], 0x1 ;  /* 0x0000720004063a11 */ /* 0x040fe200078008ff */
[----:B------:R1:W-:Y:S03]  /*36f0*/  @P4 LDGSTS.E.BYPASS.LTC128B.128 [R207+0xb900], [R8.64+0x80], !P5 ;  /* 0x0b90008008cf4fae */ /* 0x0003e6000e901d46 */
[----:B------:R-:W-:Y:S01]  /*3700*/  @P3 LEA.HI.X R7, R4, c[0x0][0x1cc], R0, 0x1, P0 ;  /* 0x0000730004073a11 */ /* 0x000fe200000f0c00 */
[----:B------:R-:W-:Y:S01]  /*3710*/  @P2 IMAD.MOV.U32 R4, RZ, RZ, c[0x0][0x1e4] ;  /* 0x00007900ff042624 */ /* 0x000fe200078e00ff */
[----:B------:R-:W-:-:S03]  /*3720*/  @P2 LEA R0, P0, R5, R2, 0x6 ;  /* 0x0000000205002211 */ /* 0x000fc600078030ff */
[----:B------:R-:W-:Y:S01]  /*3730*/  @P1 IMAD.MOV.U32 R11, RZ, RZ, c[0x0][0x1e0] ;  /* 0x00007800ff0b1624 */ /* 0x000fe200078e00ff */
[----:B------:R-:W-:Y:S01]  /*3740*/  @P2 LEA.HI.X R4, R5, R3, R4, 0x6, P0 ;  /* 0x0000000305042211 */ /* 0x000fe200000f3404 */
[----:B------:R-:W-:Y:S01]  /*3750*/  @P1 IMAD.MOV.U32 R10, RZ, RZ, c[0x0][0x1e4] ;  /* 0x00007900ff0a1624 */ /* 0x000fe200078e00ff */
[----:B------:R-:W-:Y:S01]  /*3760*/  @P2 IADD3 R0, P0, R0, R212, RZ ;  /* 0x000000d400002210 */ /* 0x000fe20007f1e0ff */
[----:B------:R-:W-:Y:S01]  /*3770*/  @P1 IMAD.WIDE.U32 R2, R11, 0x60, R2 ;  /* 0x000000600b021825 */ /* 0x000fe200078e0002 */
[----:B------:R1:W-:Y:S03]  /*3780*/  @P3 LDGSTS.E.BYPASS.LTC128B.128 [R207+0x9100], [R6.64], !P6 ;  /* 0x0910000006cf3fae */ /* 0x0003e6000f101d46 */
[----:B------:R-:W-:Y:S01]  /*3790*/  @P2 IMAD.X R5, R4, 0x1, R211, P0 ;  /* 0x0000000104052824 */ /* 0x000fe200000e06d3 */
[----:B------:R-:W-:Y:S01]  /*37a0*/  @P2 LEA R4, P0, R0, c[0x0][0x1c8], 0x1 ;  /* 0x0000720000042a11 */ /* 0x000fe200078008ff */
[----:B------:R-:W-:Y:S01]  /*37b0*/  @P1 IMAD R10, R10, 0x60, RZ ;  /* 0x000000600a0a1824 */ /* 0x000fe200078e02ff */
[----:B------:R1:W-:Y:S02]  /*37c0*/  @P3 LDGSTS.E.BYPASS.LTC128B.128 [R207+0xc900], [R6.64+0x80], !P5 ;  /* 0x0c90008006cf3fae */ /* 0x0003e4000e901d46 */
[----:B------:R-:W-:-:S02]  /*37d0*/  @P2 LEA.HI.X R5, R0, c[0x0][0x1cc], R5, 0x1, P0 ;  /* 0x0000730000052a11 */ /* 0x000fc400000f0c05 */
[----:B------:R-:W-:-:S03]  /*37e0*/  @P1 IADD3 R0, P0, R212, R2, RZ ;  /* 0x00000002d4001210 */ /* 0x000fc60007f1e0ff */
[----:B------:R1:W-:Y:S01]  /*37f0*/  @P2 LDGSTS.E.BYPASS.LTC128B.128 [R207+0xa100], [R4.64], !P6 ;  /* 0x0a10000004cf2fae */ /* 0x0003e2000f101d46 */
[----:B------:R-:W-:Y:S02]  /*3800*/  @P1 IADD3.X R3, R211, R3, R10, P0, !PT ;  /* 0x00000003d3031210 */ /* 0x000fe400007fe40a */
[C---:B------:R-:W-:Y:S01]  /*3810*/  @P1 LEA R2, P0, R0.reuse, c[0x0][0x1c8], 0x1 ;  /* 0x0000720000021a11 */ /* 0x040fe200078008ff */
[----:B------:R1:W-:Y:S03]  /*3820*/  @P2 LDGSTS.E.BYPASS.LTC128B.128 [R207+0xd900], [R4.64+0x80], !P5 ;  /* 0x0d90008004cf2fae */ /* 0x0003e6000e901d46 */
[----:B------:R-:W-:-:S05]  /*3830*/  @P1 LEA.HI.X R3, R0, c[0x0][0x1cc], R3, 0x1, P0 ;  /* 0x0000730000031a11 */ /* 0x000fca00000f0c03 */
[----:B------:R1:W-:Y:S04]  /*3840*/  @P1 LDGSTS.E.BYPASS.LTC128B.128 [R207+0xb100], [R2.64], !P6 ;  /* 0x0b10000002cf1fae */ /* 0x0003e8000f101d46 */
[----:B------:R1:W-:Y:S02]  /*3850*/  @P1 LDGSTS.E.BYPASS.LTC128B.128 [R207+0xe900], [R2.64+0x80], !P5 ;  /* 0x0e90008002cf1fae */ /* 0x0003e4000e901d46 */
.L_x_140:
[----:B------:R-:W-:Y:S05]  /*3860*/  BSYNC B0 ;  /* 0x0000000000007941 */ /* 0x000fea0003800000 */
.L_x_139:
[----:B------:R-:W-:Y:S01]  /*3870*/  IMAD.IADD R0, R108, 0x1, -R244 ;  /* 0x000000016c007824 */ /* 0x000fe200078e0af4 */
[----:B------:R-:W0:Y:S04]  /*3880*/  LDGDEPBAR ;  /* 0x00000000000079af */ /* 0x000e280000000000 */
[C---:B------:R-:W-:Y:S02]  /*3890*/  ISETP.GT.AND P1, PT, R0.reuse, RZ, PT ;  /* 0x000000ff0000720c */ /* 0x040fe40003f24270 */
[----:B------:R-:W-:-:S02]  /*38a0*/  ISETP.GT.AND P0, PT, R0, 0x1, PT ;  /* 0x000000010000780c */ /* 0x000fc40003f04270 */
[----:B------:R-:W-:Y:S02]  /*38b0*/  ISETP.GT.AND P2, PT, R0, 0x8, PT ;  /* 0x000000080000780c */ /* 0x000fe40003f44270 */
[----:B-1----:R-:W-:Y:S02]  /*38c0*/  FSEL R6, R68, -INF , P1 ;  /* 0xff80000044067808 */ /* 0x002fe40000800000 */
[----:B------:R-:W-:Y:S02]  /*38d0*/  FSEL R7, R69, -INF , P0 ;  /* 0xff80000045077808 */ /* 0x000fe40000000000 */
[----:B------:R-:W-:Y:S02]  /*38e0*/  FSEL R11, R71, -INF , P0 ;  /* 0xff800000470b7808 */ /* 0x000fe40000000000 */
[----:B------:R-:W-:Y:S02]  /*38f0*/  ISETP.GT.AND P0, PT, R0, 0x9, PT ;  /* 0x000000090000780c */ /* 0x000fe40003f04270 */
[----:B------:R-:W-:-:S02]  /*3900*/  FSEL R8, R28, -INF , P2 ;  /* 0xff8000001c087808 */ /* 0x000fc40001000000 */
[----:B------:R-:W-:Y:S02]  /*3910*/  FMNMX.FTZ R2, R6, R7, !PT ;  /* 0x0000000706027209 */ /* 0x000fe40007810000 */
[----:B------:R-:W-:Y:S02]  /*3920*/  FSEL R10, R70, -INF , P1 ;  /* 0xff800000460a7808 */ /* 0x000fe40000800000 */
[----:B------:R-:W-:Y:S02]  /*3930*/  ISETP.GT.AND P1, PT, R0, 0x10, PT ;  /* 0x000000100000780c */ /* 0x000fe40003f24270 */
[----:B------:R-:W-:Y:S02]  /*3940*/  FSEL R9, R29, -INF , P0 ;  /* 0xff8000001d097808 */ /* 0x000fe40000000000 */
[----:B------:R-:W-:Y:S02]  /*3950*/  FMNMX.FTZ R2, R8, R2, !PT ;  /* 0x0000000208027209 */ /* 0x000fe40007810000 */
[----:B------:R-:W-:-:S02]  /*3960*/  FSEL R17, R31, -INF , P0 ;  /* 0xff8000001f117808 */ /* 0x000fc40000000000 */
[----:B------:R-:W-:Y:S02]  /*3970*/  ISETP.GT.AND P0, PT, R0, 0x11, PT ;  /* 0x000000110000780c */ /* 0x000fe40003f04270 */
[----:B------:R-:W-:Y:S02]  /*3980*/  FSEL R24, R32, -INF , P1 ;  /* 0xff80000020187808 */ /* 0x000fe40000800000 */
[----:B------:R-:W-:Y:S02]  /*3990*/  FMNMX.FTZ R2, R9, R2, !PT ;  /* 0x0000000209027209 */ /* 0x000fe40007810000 */
[----:B------:R-:W-:Y:S02]  /*39a0*/  FSEL R16, R30, -INF , P2 ;  /* 0xff8000001e107808 */ /* 0x000fe40001000000 */
[----:B------:R-:W-:Y:S01]  /*39b0*/  ISETP.GT.AND P2, PT, R0, 0x18, PT ;  /* 0x000000180000780c */ /* 0x000fe20003f44270 */
[----:B------:R-:W-:Y:S01]  /*39c0*/  LDSM.16.MT88.4 R28, [R197+0x3800] ;  /* 0x00380000c51c783b */ /* 0x000fe20000004200 */
[----:B------:R-:W-:-:S02]  /*39d0*/  FSEL R25, R33, -INF , P0 ;  /* 0xff80000021197808 */ /* 0x000fc40000000000 */
[----:B------:R-:W-:Y:S02]  /*39e0*/  FMNMX.FTZ R2, R24, R2, !PT ;  /* 0x0000000218027209 */ /* 0x000fe40007810000 */
[----:B------:R-:W-:Y:S02]  /*39f0*/  FSEL R36, R34, -INF , P1 ;  /* 0xff80000022247808 */ /* 0x000fe40000800000 */
[----:B------:R-:W-:Y:S02]  /*3a00*/  ISETP.GT.AND P1, PT, R0, 0x19, PT ;  /* 0x000000190000780c */ /* 0x000fe40003f24270 */
[----:B------:R-:W-:Y:S02]  /*3a10*/  FSEL R26, R40, -INF , P2 ;  /* 0xff800000281a7808 */ /* 0x000fe40001000000 */
[----:B------:R-:W-:Y:S02]  /*3a20*/  FMNMX.FTZ R2, R25, R2, !PT ;  /* 0x0000000219027209 */ /* 0x000fe40007810000 */
[----:B------:R-:W-:-:S02]  /*3a30*/  FSEL R37, R35, -INF , P0 ;  /* 0xff80000023257808 */ /* 0x000fc40000000000 */
[----:B------:R-:W-:Y:S01]  /*3a40*/  ISETP.GT.AND P0, PT, R0, 0x20, PT ;  /* 0x000000200000780c */ /* 0x000fe20003f04270 */
[----:B------:R-:W-:Y:S01]  /*3a50*/  LDSM.16.MT88.4 R32, [R199+0x3800] ;  /* 0x00380000c720783b */ /* 0x000fe20000004200 */
[----:B------:R-:W-:Y:S02]  /*3a60*/  FSEL R27, R41, -INF , P1 ;  /* 0xff800000291b7808 */ /* 0x000fe40000800000 */
        /* <DEDUP_REMOVED lines=13> */
[----:B------:R-:W-:Y:S02]  /*3b40*/  ISETP.GT.AND P1, PT, R0, 0x29, PT ;  /* 0x000000290000780c */ /* 0x000fe40003f24270 */
[----:B------:R-:W-:Y:S02]  /*3b50*/  FSEL R105, R80, -INF , P2 ;  /* 0xff80000050697808 */ /* 0x000fe40001000000 */
[----:B------:R-:W-:-:S02]  /*3b60*/  FMNMX.FTZ R3, R36, R3, !PT ;  /* 0x0000000324037209 */ /* 0x000fc40007810000 */
[----:B------:R-:W-:Y:S02]  /*3b70*/  FMNMX.FTZ R2, R104, R2, !PT ;  /* 0x0000000268027209 */ /* 0x000fe40007810000 */
[----:B------:R-:W-:Y:S02]  /*3b80*/  FSEL R107, R50, -INF , P0 ;  /* 0xff800000326b7808 */ /* 0x000fe40000000000 */
        /* <DEDUP_REMOVED lines=21> */
[----:B------:R-:W-:-:S02]  /*3ce0*/  FSEL R145, R45, -INF , P0 ;  /* 0xff8000002d917808 */ /* 0x000fc40000000000 */
[----:B------:R-:W-:Y:S02]  /*3cf0*/  ISETP.GT.AND P1, PT, R0, 0x40, PT ;  /* 0x000000400000780c */ /* 0x000fe40003f24270 */
[----:B------:R-:W-:Y:S02]  /*3d00*/  FMNMX.FTZ R3, R108, R3, !PT ;  /* 0x000000036c037209 */ /* 0x000fe40007810000 */
[----:B------:R-:W-:Y:S02]  /*3d10*/  FMNMX.FTZ R2, R144, R2, !PT ;  /* 0x0000000290027209 */ /* 0x000fe40007810000 */
[----:B------:R-:W-:Y:S02]  /*3d20*/  FSEL R149, R47, -INF , P0 ;  /* 0xff8000002f957808 */ /* 0x000fe40000000000 */
[----:B------:R-:W-:Y:S02]  /*3d30*/  ISETP.GT.AND P0, PT, R0, 0x41, PT ;  /* 0x000000410000780c */ /* 0x000fe40003f04270 */
[----:B------:R-:W-:-:S02]  /*3d40*/  FSEL R151, R52, -INF , P1 ;  /* 0xff80000034977808 */ /* 0x000fc40000800000 */
[----:B------:R-:W-:Y:S02]  /*3d50*/  FMNMX.FTZ R3, R140, R3, !PT ;  /* 0x000000038c037209 */ /* 0x000fe40007810000 */
[----:B------:R-:W-:Y:S02]  /*3d60*/  FMNMX.FTZ R2, R145, R2, !PT ;  /* 0x0000000291027209 */ /* 0x000fe40007810000 */
[----:B------:R-:W-:Y:S02]  /*3d70*/  FSEL R154, R54, -INF , P1 ;  /* 0xff800000369a7808 */ /* 0x000fe40000800000 */
[----:B------:R-:W-:Y:S02]  /*3d80*/  FSEL R152, R53, -INF , P0 ;  /* 0xff80000035987808 */ /* 0x000fe40000000000 */
[----:B------:R-:W-:Y:S02]  /*3d90*/  ISETP.GT.AND P1, PT, R0, 0x48, PT ;  /* 0x000000480000780c */ /* 0x000fe40003f24270 */
        /* <DEDUP_REMOVED lines=8> */
[----:B------:R-:W-:Y:S02]  /*3e20*/  FSEL R153, R21, -INF , P0 ;  /* 0xff80000015997808 */ /* 0x000fe40000000000 */
[----:B------:R-:W-:Y:S02]  /*3e30*/  ISETP.GT.AND P0, PT, R0, 0x50, PT ;  /* 0x000000500000780c */ /* 0x000fe40003f04270 */
[----:B------:R-:W-:Y:S02]  /*3e40*/  FMNMX.FTZ R3, R148, R3, !PT ;  /* 0x0000000394037209 */ /* 0x000fe40007810000 */
[----:B------:R-:W-:Y:S02]  /*3e50*/  FMNMX.FTZ R2, R150, R2, !PT ;  /* 0x0000000296027209 */ /* 0x000fe40007810000 */
[----:B------:R-:W-:-:S02]  /*3e60*/  ISETP.GT.AND P6, PT, R0, 0x51, PT ;  /* 0x000000510000780c */ /* 0x000fc40003fc4270 */
[----:B------:R-:W-:Y:S02]  /*3e70*/  FSEL R170, R56, -INF , P0 ;  /* 0xff80000038aa7808 */ /* 0x000fe40000000000 */
[----:B------:R-:W-:Y:S02]  /*3e80*/  FMNMX.FTZ R3, R147, R3, !PT ;  /* 0x0000000393037209 */ /* 0x000fe40007810000 */
[----:B------:R-:W-:Y:S02]  /*3e90*/  FMNMX.FTZ R2, R153, R2, !PT ;  /* 0x0000000299027209 */ /* 0x000fe40007810000 */
[----:B------:R-:W-:Y:S02]  /*3ea0*/  ISETP.GT.AND P5, PT, R0, 0x58, PT ;  /* 0x000000580000780c */ /* 0x000fe40003fa4270 */
[----:B------:R-:W-:Y:S02]  /*3eb0*/  FSEL R171, R57, -INF , P6 ;  /* 0xff80000039ab7808 */ /* 0x000fe40003000000 */
[----:B------:R-:W-:-:S02]  /*3ec0*/  FMNMX.FTZ R3, R149, R3, !PT ;  /* 0x0000000395037209 */ /* 0x000fc40007810000 */
[----:B------:R-:W-:Y:S02]  /*3ed0*/  FMNMX.FTZ R2, R170, R2, !PT ;  /* 0x00000002aa027209 */ /* 0x000fe40007810000 */
[----:B------:R-:W-:Y:S02]  /*3ee0*/  ISETP.GT.AND P4, PT, R0, 0x59, PT ;  /* 0x000000590000780c */ /* 0x000fe40003f84270 */
[----:B------:R-:W-:Y:S02]  /*3ef0*/  FSEL R180, R64, -INF , P5 ;  /* 0xff80000040b47808 */ /* 0x000fe40002800000 */
[----:B------:R-:W-:Y:S02]  /*3f00*/  FMNMX.FTZ R3, R154, R3, !PT ;  /* 0x000000039a037209 */ /* 0x000fe40007810000 */
[----:B------:R-:W-:Y:S02]  /*3f10*/  FMNMX.FTZ R2, R171, R2, !PT ;  /* 0x00000002ab027209 */ /* 0x000fe40007810000 */
[----:B------:R-:W-:-:S02]  /*3f20*/  FSEL R160, R22, -INF , P1 ;  /* 0xff80000016a07808 */ /* 0x000fc40000800000 */
[----:B------:R-:W-:Y:S01]  /*3f30*/  ISETP.GT.AND P3, PT, R0, 0x60, PT ;  /* 0x000000600000780c */ /* 0x000fe20003f64270 */
[----:B------:R-:W-:Y:S01]  /*3f40*/  LDSM.16.MT88.4 R20, [R202] ;  /* 0x00000000ca14783b */ /* 0x000fe20000004200 */
[----:B------:R-:W-:Y:S02]  /*3f50*/  FSEL R181, R65, -INF , P4 ;  /* 0xff80000041b57808 */ /* 0x000fe40002000000 */
[----:B------:R-:W-:Y:S02]  /*3f60*/  FMNMX.FTZ R3, R155, R3, !PT ;  /* 0x000000039b037209 */ /* 0x000fe40007810000 */
[----:B------:R-:W-:Y:S02]  /*3f70*/  FMNMX.FTZ R2, R180, R2, !PT ;  /* 0x00000002b4027209 */ /* 0x000fe40007810000 */
[----:B------:R-:W-:Y:S02]  /*3f80*/  ISETP.GT.AND P2, PT, R0, 0x61, PT ;  /* 0x000000610000780c */ /* 0x000fe40003f44270 */
[----:B------:R-:W-:-:S02]  /*3f90*/  FSEL R223, R60, -INF , P3 ;  /* 0xff8000003cdf7808 */ /* 0x000fc40001800000 */
[----:B------:R-:W-:Y:S02]  /*3fa0*/  FMNMX.FTZ R3, R160, R3, !PT ;  /* 0x00000003a0037209 */ /* 0x000fe40007810000 */
[----:B------:R-:W-:Y:S02]  /*3fb0*/  FMNMX.FTZ R2, R181, R2, !PT ;  /* 0x00000002b5027209 */ /* 0x000fe40007810000 */
        /* <DEDUP_REMOVED lines=8> */
[----:B------:R-:W-:Y:S02]  /*4040*/  FMNMX.FTZ R2, R182, R3, !PT ;  /* 0x00000003b6027209 */ /* 0x000fe40007810000 */
[----:B------:R-:W-:-:S02]  /*4050*/  FMNMX.FTZ R0, R224, R0, !PT ;  /* 0x00000000e0007209 */ /* 0x000fc40007810000 */
[----:B------:R-:W-:Y:S02]  /*4060*/  FSEL R214, R66, -INF , P5 ;  /* 0xff80000042d67808 */ /* 0x000fe40002800000 */
[----:B------:R-:W-:Y:S02]  /*4070*/  FSEL R226, R13, -INF , P0 ;  /* 0xff8000000de27808 */ /* 0x000fe40000000000 */
[----:B------:R-:W-:Y:S02]  /*4080*/  FMNMX.FTZ R2, R183, R2, !PT ;  /* 0x00000002b7027209 */ /* 0x000fe40007810000 */
[----:B------:R-:W-:Y:S02]  /*4090*/  FMNMX.FTZ R0, R225, R0, !PT ;  /* 0x00000000e1007209 */ /* 0x000fe40007810000 */
[----:B------:R-:W-:Y:S02]  /*40a0*/  FSEL R208, R67, -INF , P4 ;  /* 0xff80000043d07808 */ /* 0x000fe40002000000 */
[----:B------:R-:W-:-:S02]  /*40b0*/  FMNMX.FTZ R2, R214, R2, !PT ;  /* 0x00000002d6027209 */ /* 0x000fc40007810000 */
[----:B------:R-:W-:Y:S02]  /*40c0*/  FMNMX.FTZ R0, R226, R0, !PT ;  /* 0x00000000e2007209 */ /* 0x000fe40007810000 */
[----:B------:R-:W-:Y:S02]  /*40d0*/  FSEL R227, R62, -INF , P3 ;  /* 0xff8000003ee37808 */ /* 0x000fe40001800000 */
[----:B------:R-:W-:Y:S01]  /*40e0*/  FMNMX.FTZ R2, R208, R2, !PT ;  /* 0x00000002d0027209 */ /* 0x000fe20007810000 */
[----:B------:R-:W1:Y:S01]  /*40f0*/  SHFL.BFLY PT, R4, R0, 0x2, 0x1f ;  /* 0x0c401f0000047f89 */ /* 0x000e6200000e0000 */
[----:B------:R-:W-:Y:S02]  /*4100*/  FSEL R233, R63, -INF , P2 ;  /* 0xff8000003fe97808 */ /* 0x000fe40001000000 */
[----:B------:R-:W-:Y:S02]  /*4110*/  FMNMX.FTZ R2, R227, R2, !PT ;  /* 0x00000002e3027209 */ /* 0x000fe40007810000 */
[----:B------:R-:W-:-:S02]  /*4120*/  FSEL R232, R14, -INF , P1 ;  /* 0xff8000000ee87808 */ /* 0x000fc40000800000 */
[----:B------:R-:W-:Y:S02]  /*4130*/  FMNMX.FTZ R2, R233, R2, !PT ;  /* 0x00000002e9027209 */ /* 0x000fe40007810000 */
[----:B------:R-:W-:Y:S02]  /*4140*/  FSEL R246, R15, -INF , P0 ;  /* 0xff8000000ff67808 */ /* 0x000fe40000000000 */
[----:B------:R-:W-:Y:S01]  /*4150*/  FMNMX.FTZ R2, R232, R2, !PT ;  /* 0x00000002e8027209 */ /* 0x000fe20007810000 */
[----:B------:R-:W-:Y:S03]  /*4160*/  LDSM.16.MT88.4 R12, [R197] ;  /* 0x00000000c50c783b */ /* 0x000fe60000004200 */
        /* <DEDUP_REMOVED lines=15> */
[----:B------:R2:W-:Y:S01]  /*4260*/  MUFU.EX2 R163, R3 ;  /* 0x0000000300a37308 */ /* 0x0005e20000000800 */
[----:B-1----:R-:W-:-:S07]  /*4270*/  FFMA.FTZ R0, R7, c[0x0][0x2d0], -R2 ;  /* 0x0000b40007007a23 */ /* 0x002fce0000010802 */
[----:B------:R1:W3:Y:S01]  /*4280*/  MUFU.EX2 R215, R0 ;  /* 0x0000000000d77308 */ /* 0x0002e20000000800 */
[----:B--2---:R-:W-:-:S07]  /*4290*/  FFMA.FTZ R3, R9, c[0x0][0x2d0], -R2 ;  /* 0x0000b40009037a23 */ /* 0x004fce0000010802 */
[----:B------:R-:W2:Y:S01]  /*42a0*/  MUFU.EX2 R86, R3 ;  /* 0x0000000300567308 */ /* 0x000ea20000000800 */
[----:B-1----:R-:W-:Y:S01]  /*42b0*/  FMUL.FTZ R0, R109, c[0x0][0x2d0] ;  /* 0x0000b4006d007a20 */ /* 0x002fe20000410000 */
[----:B---3--:R-:W-:-:S04]  /*42c0*/  F2FP.BF16.PACK_AB R4, R215, R168 ;  /* 0x000000a8d704723e */ /* 0x008fc800000010ff */
[----:B------:R-:W-:Y:S02]  /*42d0*/  FSEL R0, R0, RZ, P0 ;  /* 0x000000ff00007208 */ /* 0x000fe40000000000 */
[----:B--2---:R-:W-:-:S03]  /*42e0*/  F2FP.BF16.PACK_AB R6, R86, R163 ;  /* 0x000000a35606723e */ /* 0x004fc600000010ff */
[----:B------:R-:W-:-:S04]  /*42f0*/  FFMA.FTZ R3, R10, c[0x0][0x2d0], -R0 ;  /* 0x0000b4000a037a23 */ /* 0x000fc80000010800 */
        /* <DEDUP_REMOVED lines=9> */
[----:B------:R3:W4:Y:S02]  /*4390*/  MUFU.EX2 R169, R3 ;  /* 0x0000000300a97308 */ /* 0x0007240000000800 */
[----:B---3--:R-:W-:Y:S01]  /*43a0*/  FFMA.FTZ R3, R24, c[0x0][0x2d0], -R2 ;  /* 0x0000b40018037a23 */ /* 0x008fe20000010802 */
[----:B----4-:R-:W-:-:S05]  /*43b0*/  F2FP.BF16.PACK_AB R7, R169, R85 ;  /* 0x00000055a907723e */ /* 0x010fca00000010ff */
[----:B------:R3:W-:Y:S02]  /*43c0*/  MUFU.EX2 R252, R3 ;  /* 0x0000000300fc7308 */ /* 0x0007e40000000800 */
[C---:B------:R-:W-:Y:S08]  /*43d0*/  HMMA.16816.F32.BF16 R76, R4.reuse, R12, RZ ;  /* 0x0000000c044c723c */ /* 0x040ff000000418ff */
[----:B------:R-:W-:Y:S01]  /*43e0*/  HMMA.16816.F32.BF16 R72, R4, R14, RZ ;  /* 0x0000000e0448723c */ /* 0x000fe200000418ff */
[----:B------:R-:W4:Y:S01]  /*43f0*/  LDSM.16.MT88.4 R12, [R198+0x3800] ;  /* 0x00380000c60c783b */ /* 0x000f220000004200 */
[----:B---3--:R-:W-:-:S04]  /*4400*/  FFMA.FTZ R3, R25, c[0x0][0x2d0], -R2 ;  /* 0x0000b40019037a23 */ /* 0x008fc80000010802 */
[----:B------:R3:W5:Y:S02]  /*4410*/  MUFU.EX2 R166, R3 ;  /* 0x0000000300a67308 */ /* 0x0007640000000800 */
[C---:B-1----:R-:W-:Y:S08]  /*4420*/  HMMA.16816.F32.BF16 R68, R4.reuse, R8, RZ ;  /* 0x000000080444723c */ /* 0x042ff000000418ff */
[----:B------:R-:W-:Y:S01]  /*4430*/  HMMA.16816.F32.BF16 R64, R4, R10, RZ ;  /* 0x0000000a0440723c */ /* 0x000fe200000418ff */
[----:B------:R-:W1:Y:S01]  /*4440*/  LDSM.16.MT88.4 R8, [R200+0x3800] ;  /* 0x00380000c808783b */ /* 0x000e620000004200 */
[----:B---3--:R-:W-:-:S06]  /*4450*/  FFMA.FTZ R3, R26, c[0x0][0x2d0], -R2 ;  /* 0x0000b4001a037a23 */ /* 0x008fcc0000010802 */
[C---:B--2---:R-:W-:Y:S01]  /*4460*/  HMMA.16816.F32.BF16 R60, R4.reuse, R16, RZ ;  /* 0x00000010043c723c */ /* 0x044fe200000418ff */
[----:B------:R2:W-:Y:S07]  /*4470*/  MUFU.EX2 R251, R3 ;  /* 0x0000000300fb7308 */ /* 0x0005ee0000000800 */
[C---:B------:R-:W-:Y:S01]  /*4480*/  HMMA.16816.F32.BF16 R56, R4.reuse, R18, RZ ;  /* 0x000000120438723c */ /* 0x040fe200000418ff */
[----:B------:R-:W3:Y:S07]  /*4490*/  LDSM.16.MT88.4 R16, [R199+0x800] ;  /* 0x00080000c710783b */ /* 0x000eee0000004200 */
[----:B------:R-:W-:Y:S01]  /*44a0*/  HMMA.16816.F32.BF16 R44, R4, R20, RZ ;  /* 0x00000014042c723c */ /* 0x000fe200000418ff */
[----:B--2---:R-:W-:-:S02]  /*44b0*/  FFMA.FTZ R3, R27, c[0x0][0x2d0], -R2 ;  /* 0x0000b4001b037a23 */ /* 0x004fc40000010802 */
[----:B------:R-:W-:Y:S02]  /*44c0*/  LDSM.16.MT88.4 R24, [R198+0x800] ;  /* 0x00080000c618783b */ /* 0x000fe40000004200 */
[----:B------:R2:W1:Y:S03]  /*44d0*/  MUFU.EX2 R164, R3 ;  /* 0x0000000300a47308 */ /* 0x0004660000000800 */
[C---:B------:R-:W-:Y:S01]  /*44e0*/  HMMA.16816.F32.BF16 R52, R4.reuse, R22, RZ ;  /* 0x000000160434723c */ /* 0x040fe200000418ff */
[----:B------:R-:W3:Y:S07]  /*44f0*/  LDSM.16.MT88.4 R20, [R197+0x800] ;  /* 0x00080000c514783b */ /* 0x000eee0000004200 */
[----:B------:R-:W-:Y:S01]  /*4500*/  HMMA.16816.F32.BF16 R40, R4, R28, RZ ;  /* 0x0000001c0428723c */ /* 0x000fe200000418ff */
[----:B--2---:R-:W-:-:S07]  /*4510*/  FFMA.FTZ R3, R36, c[0x0][0x2d0], -R0 ;  /* 0x0000b40024037a23 */ /* 0x004fce0000010800 */
[C---:B------:R-:W-:Y:S01]  /*4520*/  HMMA.16816.F32.BF16 R48, R4.reuse, R30, RZ ;  /* 0x0000001e0430723c */ /* 0x040fe200000418ff */
[----:B------:R-:W-:Y:S01]  /*4530*/  LDSM.16.MT88.4 R28, [R200+0x800] ;  /* 0x00080000c81c783b */ /* 0x000fe20000004200 */
[----:B------:R2:W-:Y:S06]  /*4540*/  MUFU.EX2 R249, R3 ;  /* 0x0000000300f97308 */ /* 0x0005ec0000000800 */
[C---:B----4-:R-:W-:Y:S08]  /*4550*/  HMMA.16816.F32.BF16 R80, R4.reuse, R12, RZ ;  /* 0x0000000c0450723c */ /* 0x050ff000000418ff */
[----:B------:R-:W-:Y:S01]  /*4560*/  HMMA.16816.F32.BF16 R88, R4, R14, RZ ;  /* 0x0000000e0458723c */ /* 0x000fe200000418ff */
[----:B------:R-:W4:Y:S01]  /*4570*/  LDSM.16.MT88.4 R12, [R199+0x4000] ;  /* 0x00400000c70c783b */ /* 0x000f220000004200 */
[----:B--2---:R-:W-:-:S04]  /*4580*/  FFMA.FTZ R3, R37, c[0x0][0x2d0], -R0 ;  /* 0x0000b40025037a23 */ /* 0x004fc80000010800 */
[----:B------:R2:W2:Y:S02]  /*4590*/  MUFU.EX2 R247, R3 ;  /* 0x0000000300f77308 */ /* 0x0004a40000000800 */
[C---:B-1----:R-:W-:Y:S08]  /*45a0*/  HMMA.16816.F32.BF16 R120, R4.reuse, R8, RZ ;  /* 0x000000080478723c */ /* 0x042ff000000418ff */
[----:B------:R-:W-:Y:S01]  /*45b0*/  HMMA.16816.F32.BF16 R100, R4, R10, RZ ;  /* 0x0000000a0464723c */ /* 0x000fe200000418ff */
[----:B------:R-:W-:Y:S01]  /*45c0*/  LDSM.16.MT88.4 R8, [R197+0x4000] ;  /* 0x00400000c508783b */ /* 0x000fe20000004200 */
[----:B--2---:R-:W-:-:S04]  /*45d0*/  FFMA.FTZ R3, R38, c[0x0][0x2d0], -R0 ;  /* 0x0000b40026037a23 */ /* 0x004fc80000010800 */
[----:B------:R1:W-:Y:S02]  /*45e0*/  MUFU.EX2 R248, R3 ;  /* 0x0000000300f87308 */ /* 0x0003e40000000800 */
[----:B-1----:R-:W-:Y:S02]  /*45f0*/  FFMA.FTZ R3, R39, c[0x0][0x2d0], -R0 ;  /* 0x0000b40027037a23 */ /* 0x002fe40000010800 */
[C---:B------:R-:W-:Y:S04]  /*4600*/  HMMA.16816.F32.BF16 R36, R4.reuse, R32, RZ ;  /* 0x000000200424723c */ /* 0x040fe800000418ff */
[----:B------:R1:W2:Y:S04]  /*4610*/  MUFU.EX2 R250, R3 ;  /* 0x0000000300fa7308 */ /* 0x0002a80000000800 */
[----:B------:R-:W-:Y:S07]  /*4620*/  HMMA.16816.F32.BF16 R32, R4, R34, RZ ;  /* 0x000000220420723c */ /* 0x000fee00000418ff */
[----:B-----5:R-:W-:-:S02]  /*4630*/  F2FP.BF16.PACK_AB R4, R166, R252 ;  /* 0x000000fca604723e */ /* 0x020fc400000010ff */
[----:B------:R-:W-:Y:S01]  /*4640*/  F2FP.BF16.PACK_AB R6, R164, R251 ;  /* 0x000000fba406723e */ /* 0x000fe200000010ff */
[--C-:B-1----:R-:W-:Y:S01]  /*4650*/  FFMA.FTZ R3, R84, c[0x0][0x2d0], -R2.reuse ;  /* 0x0000b40054037a23 */ /* 0x102fe20000010802 */
[----:B------:R-:W-:Y:S02]  /*4660*/  F2FP.BF16.PACK_AB R5, R247, R249 ;  /* 0x000000f9f705723e */ /* 0x000fe400000010ff */
[----:B--2---:R-:W-:Y:S01]  /*4670*/  F2FP.BF16.PACK_AB R7, R250, R248 ;  /* 0x000000f8fa07723e */ /* 0x004fe200000010ff */
[----:B------:R1:W-:Y:S06]  /*4680*/  MUFU.EX2 R221, R3 ;  /* 0x0000000300dd7308 */ /* 0x0003ec0000000800 */
[C---:B---3--:R-:W-:Y:S08]  /*4690*/  HMMA.16816.F32.BF16 R116, R4.reuse, R16, R68 ;  /* 0x000000100474723c */ /* 0x048ff00000041844 */
[----:B------:R-:W-:Y:S01]  /*46a0*/  HMMA.16816.F32.BF16 R96, R4, R18, R64 ;  /* 0x000000120460723c */ /* 0x000fe20000041840 */
[----:B------:R-:W2:Y:S01]  /*46b0*/  LDSM.16.MT88.4 R16, [R198+0x4000] ;  /* 0x00400000c610783b */ /* 0x000ea20000004200 */
[----:B-1----:R-:W-:-:S04]  /*46c0*/  FFMA.FTZ R3, R104, c[0x0][0x2d0], -R2 ;  /* 0x0000b40068037a23 */ /* 0x002fc80000010802 */
[----:B------:R1:W3:Y:S02]  /*46d0*/  MUFU.EX2 R222, R3 ;  /* 0x0000000300de7308 */ /* 0x0002e40000000800 */
[C---:B------:R-:W-:Y:S08]  /*46e0*/  HMMA.16816.F32.BF16 R136, R4.reuse, R20, R76 ;  /* 0x000000140488723c */ /* 0x040ff0000004184c */
[----:B------:R-:W-:Y:S01]  /*46f0*/  HMMA.16816.F32.BF16 R124, R4, R22, R72 ;  /* 0x00000016047c723c */ /* 0x000fe20000041848 */
[----:B------:R-:W5:Y:S01]  /*4700*/  LDSM.16.MT88.4 R20, [R200+0x4000] ;  /* 0x00400000c814783b */ /* 0x000f620000004200 */
[----:B-1----:R-:W-:-:S06]  /*4710*/  FFMA.FTZ R3, R105, c[0x0][0x2d0], -R2 ;  /* 0x0000b40069037a23 */ /* 0x002fcc0000010802 */
[C---:B------:R-:W-:Y:S01]  /*4720*/  HMMA.16816.F32.BF16 R112, R4.reuse, R24, R60 ;  /* 0x000000180470723c */ /* 0x040fe2000004183c */
[----:B------:R1:W-:Y:S06]  /*4730*/  MUFU.EX2 R219, R3 ;  /* 0x0000000300db7308 */ /* 0x0003ec0000000800 */
[----:B------:R-:W-:Y:S01]  /*4740*/  IMAD.MOV.U32 R63, RZ, RZ, R86 ;  /* 0x000000ffff3f7224 */ /* 0x000fe200078e0056 */
[----:B----4-:R-:W-:Y:S01]  /*4750*/  HMMA.16816.F32.BF16 R36, R4, R12, R36 ;  /* 0x0000000c0424723c */ /* 0x010fe20000041824 */
[----:B------:R-:W-:-:S07]  /*4760*/  IMAD.MOV.U32 R62, RZ, RZ, R85 ;  /* 0x000000ffff3e7224 */ /* 0x000fce00078e0055 */
[----:B------:R-:W-:Y:S01]  /*4770*/  HMMA.16816.F32.BF16 R84, R4, R28, R44 ;  /* 0x0000001c0454723c */ /* 0x000fe2000004182c */
[----:B-1----:R-:W-:-:S04]  /*4780*/  FFMA.FTZ R3, R106, c[0x0][0x2d0], -R2 ;  /* 0x0000b4006a037a23 */ /* 0x002fc80000010802 */
[----:B------:R1:W4:Y:S03]  /*4790*/  MUFU.EX2 R220, R3 ;  /* 0x0000000300dc7308 */ /* 0x0003260000000800 */
[C---:B------:R-:W-:Y:S01]  /*47a0*/  HMMA.16816.F32.BF16 R44, R4.reuse, R14, R32 ;  /* 0x0000000e042c723c */ /* 0x040fe20000041820 */
[----:B------:R-:W3:Y:S07]  /*47b0*/  LDSM.16.MT88.4 R12, [R198+0x1000] ;  /* 0x00100000c60c783b */ /* 0x000eee0000004200 */
[----:B------:R-:W-:Y:S01]  /*47c0*/  HMMA.16816.F32.BF16 R92, R4, R26, R56 ;  /* 0x0000001a045c723c */ /* 0x000fe20000041838 */
[----:B------:R-:W3:Y:S01]  /*47d0*/  LDSM.16.MT88.4 R24, [R199+0x1000] ;  /* 0x00100000c718783b */ /* 0x000ee20000004200 */
[----:B-1----:R-:W-:-:S06]  /*47e0*/  FFMA.FTZ R3, R107, c[0x0][0x2d0], -R0 ;  /* 0x0000b4006b037a23 */ /* 0x002fcc0000010800 */
[C---:B--2---:R-:W-:Y:S01]  /*47f0*/  HMMA.16816.F32.BF16 R80, R4.reuse, R16, R80 ;  /* 0x000000100450723c */ /* 0x044fe20000041850 */
[----:B------:R1:W-:Y:S07]  /*4800*/  MUFU.EX2 R218, R3 ;  /* 0x0000000300da7308 */ /* 0x0003ee0000000800 */
[C---:B------:R-:W-:Y:S01]  /*4810*/  HMMA.16816.F32.BF16 R64, R4.reuse, R18, R88 ;  /* 0x000000120440723c */ /* 0x040fe20000041858 */
[----:B------:R-:W2:Y:S07]  /*4820*/  LDSM.16.MT88.4 R16, [R200+0x1000] ;  /* 0x00100000c810783b */ /* 0x000eae0000004200 */
[----:B------:R-:W-:Y:S01]  /*4830*/  HMMA.16816.F32.BF16 R76, R4, R30, R52 ;  /* 0x0000001e044c723c */ /* 0x000fe20000041834 */
[----:B------:R-:W2:Y:S01]  /*4840*/  LDSM.16.MT88.4 R28, [R197+0x1000] ;  /* 0x00100000c51c783b */ /* 0x000ea20000004200 */
[----:B-1----:R-:W-:-:S02]  /*4850*/  FFMA.FTZ R3, R108, c[0x0][0x2d0], -R0 ;  /* 0x0000b4006c037a23 */ /* 0x002fc40000010800 */
[----:B------:R-:W-:Y:S02]  /*4860*/  IMAD.MOV.U32 R108, RZ, RZ, R215 ;  /* 0x000000ffff6c7224 */ /* 0x000fe400078e00d7 */
[----:B------:R1:W1:Y:S02]  /*4870*/  MUFU.EX2 R217, R3 ;  /* 0x0000000300d97308 */ /* 0x0002640000000800 */
[C---:B------:R-:W-:Y:S08]  /*4880*/  HMMA.16816.F32.BF16 R72, R4.reuse, R8, R40 ;  /* 0x000000080448723c */ /* 0x040ff00000041828 */
[----:B------:R-:W-:Y:S01]  /*4890*/  HMMA.16816.F32.BF16 R68, R4, R10, R48 ;  /* 0x0000000a0444723c */ /* 0x000fe20000041830 */
[----:B------:R-:W2:Y:S01]  /*48a0*/  LDSM.16.MT88.4 R8, [R197+0x4800] ;  /* 0x00480000c508783b */ /* 0x000ea20000004200 */
[----:B-1----:R-:W-:-:S06]  /*48b0*/  FFMA.FTZ R3, R140, c[0x0][0x2d0], -R0 ;  /* 0x0000b4008c037a23 */ /* 0x002fcc0000010800 */
[C---:B-----5:R-:W-:Y:S01]  /*48c0*/  HMMA.16816.F32.BF16 R56, R4.reuse, R20, R120 ;  /* 0x000000140438723c */ /* 0x060fe20000041878 */
[----:B------:R-:W-:Y:S01]  /*48d0*/  IMAD.MOV.U32 R140, RZ, RZ, R168 ;  /* 0x000000ffff8c7224 */ /* 0x000fe200078e00a8 */
[----:B------:R1:W-:Y:S06]  /*48e0*/  MUFU.EX2 R216, R3 ;  /* 0x0000000300d87308 */ /* 0x0003ec0000000800 */
[----:B------:R-:W-:Y:S01]  /*48f0*/  HMMA.16816.F32.BF16 R40, R4, R22, R100 ;  /* 0x000000160428723c */ /* 0x000fe20000041864 */
[----:B------:R-:W5:Y:S06]  /*4900*/  LDSM.16.MT88.4 R20, [R199+0x4800] ;  /* 0x00480000c714783b */ /* 0x000f6c0000004200 */
[----:B---3--:R-:W-:-:S02]  /*4910*/  F2FP.BF16.PACK_AB R4, R222, R221 ;  /* 0x000000ddde04723e */ /* 0x008fc400000010ff */
[----:B----4-:R-:W-:Y:S01]  /*4920*/  F2FP.BF16.PACK_AB R6, R220, R219 ;  /* 0x000000dbdc06723e */ /* 0x010fe200000010ff */
[----:B-1----:R-:W-:Y:S01]  /*4930*/  FFMA.FTZ R3, R141, c[0x0][0x2d0], -R0 ;  /* 0x0000b4008d037a23 */ /* 0x002fe20000010800 */
[----:B------:R-:W-:Y:S01]  /*4940*/  F2FP.BF16.PACK_AB R5, R217, R218 ;  /* 0x000000dad905723e */ /* 0x000fe200000010ff */
[----:B------:R-:W-:Y:S02]  /*4950*/  IMAD.MOV.U32 R141, RZ, RZ, R167 ;  /* 0x000000ffff8d7224 */ /* 0x000fe400078e00a7 */
[----:B------:R1:W3:Y:S02]  /*4960*/  MUFU.EX2 R215, R3 ;  /* 0x0000000300d77308 */ /* 0x0002e40000000800 */
[----:B-1----:R-:W-:Y:S01]  /*4970*/  FFMA.FTZ R3, R142, c[0x0][0x2d0], -R2 ;  /* 0x0000b4008e037a23 */ /* 0x002fe20000010802 */
[----:B---3--:R-:W-:Y:S01]  /*4980*/  F2FP.BF16.PACK_AB R7, R215, R216 ;  /* 0x000000d8d707723e */ /* 0x008fe200000010ff */
[----:B------:R-:W-:-:S04]  /*4990*/  IMAD.MOV.U32 R142, RZ, RZ, R169 ;  /* 0x000000ffff8e7224 */ /* 0x000fc800078e00a9 */
[----:B------:R1:W-:Y:S02]  /*49a0*/  MUFU.EX2 R169, R3 ;  /* 0x0000000300a97308 */ /* 0x0003e40000000800 */
[C---:B------:R-:W-:Y:S08]  /*49b0*/  HMMA.16816.F32.BF16 R100, R4.reuse, R14, R92 ;  /* 0x0000000e0464723c */ /* 0x040ff0000004185c */
[----:B------:R-:W-:Y:S01]  /*49c0*/  HMMA.16816.F32.BF16 R48, R4, R24, R116 ;  /* 0x000000180430723c */ /* 0x000fe20000041874 */
[----:B-1----:R-:W-:-:S02]  /*49d0*/  FFMA.FTZ R3, R143, c[0x0][0x2d0], -R2 ;  /* 0x0000b4008f037a23 */ /* 0x002fc40000010802 */
[----:B------:R-:W-:Y:S02]  /*49e0*/  IMAD.MOV.U32 R143, RZ, RZ, R166 ;  /* 0x000000ffff8f7224 */ /* 0x000fe400078e00a6 */
[----:B------:R1:W3:Y:S03]  /*49f0*/  MUFU.EX2 R168, R3 ;  /* 0x0000000300a87308 */ /* 0x0002e60000000800 */
[C---:B------:R-:W-:Y:S01]  /*4a00*/  HMMA.16816.F32.BF16 R32, R4.reuse, R26, R96 ;  /* 0x0000001a0420723c */ /* 0x040fe20000041860 */
[----:B------:R-:W4:Y:S07]  /*4a10*/  LDSM.16.MT88.4 R24, [R198+0x4800] ;  /* 0x00480000c618783b */ /* 0x000f2e0000004200 */
[----:B--2---:R-:W-:Y:S01]  /*4a20*/  HMMA.16816.F32.BF16 R92, R4, R16, R84 ;  /* 0x00000010045c723c */ /* 0x004fe20000041854 */
[----:B-1----:R-:W-:-:S07]  /*4a30*/  FFMA.FTZ R3, R144, c[0x0][0x2d0], -R2 ;  /* 0x0000b40090037a23 */ /* 0x002fce0000010802 */
[C---:B------:R-:W-:Y:S01]  /*4a40*/  HMMA.16816.F32.BF16 R88, R4.reuse, R18, R76 ;  /* 0x000000120458723c */ /* 0x040fe2000004184c */
[----:B------:R-:W1:Y:S01]  /*4a50*/  LDSM.16.MT88.4 R16, [R200+0x4800] ;  /* 0x00480000c810783b */ /* 0x000e620000004200 */
[----:B------:R-:W-:Y:S01]  /*4a60*/  IMAD.MOV.U32 R144, RZ, RZ, R164 ;  /* 0x000000ffff907224 */ /* 0x000fe200078e00a4 */
[----:B------:R2:W-:Y:S05]  /*4a70*/  MUFU.EX2 R167, R3 ;  /* 0x0000000300a77308 */ /* 0x0005ea0000000800 */
[C---:B------:R-:W-:Y:S07]  /*4a80*/  HMMA.16816.F32.BF16 R52, R4.reuse, R28, R136 ;  /* 0x0000001c0434723c */ /* 0x040fee0000041888 */
[----:B------:R-:W-:Y:S01]  /*4a90*/  IMAD.MOV.U32 R137, RZ, RZ, R62 ;  /* 0x000000ffff897224 */ /* 0x000fe200078e003e */
[----:B------:R-:W-:Y:S01]  /*4aa0*/  HMMA.16816.F32.BF16 R104, R4, R8, R72 ;  /* 0x000000080468723c */ /* 0x000fe20000041848 */
[----:B------:R-:W-:-:S02]  /*4ab0*/  IMAD.MOV.U32 R136, RZ, RZ, R63 ;  /* 0x000000ffff887224 */ /* 0x000fc400078e003f */
[----:B--2---:R-:W-:Y:S02]  /*4ac0*/  FFMA.FTZ R3, R145, c[0x0][0x2d0], -R2 ;  /* 0x0000b40091037a23 */ /* 0x004fe40000010802 */
[----:B------:R-:W-:Y:S02]  /*4ad0*/  IMAD.MOV.U32 R139, RZ, RZ, R165 ;  /* 0x000000ffff8b7224 */ /* 0x000fe400078e00a5 */
[----:B------:R2:W1:Y:S01]  /*4ae0*/  MUFU.EX2 R166, R3 ;  /* 0x0000000300a67308 */ /* 0x0004620000000800 */
[----:B------:R-:W-:Y:S01]  /*4af0*/  HMMA.16816.F32.BF16 R60, R4, R30, R124 ;  /* 0x0000001e043c723c */ /* 0x000fe2000004187c */
[----:B------:R-:W-:Y:S02]  /*4b00*/  IMAD.MOV.U32 R138, RZ, RZ, R163 ;  /* 0x000000ffff8a7224 */ /* 0x000fe400078e00a3 */
[----:B------:R-:W-:-:S05]  /*4b10*/  IMAD.MOV.U32 R145, RZ, RZ, R162 ;  /* 0x000000ffff917224 */ /* 0x000fca00078e00a2 */
[----:B------:R-:W-:Y:S01]  /*4b20*/  HMMA.16816.F32.BF16 R28, R4, R12, R112 ;  /* 0x0000000c041c723c */ /* 0x000fe20000041870 */
[----:B------:R-:W1:Y:S01]  /*4b30*/  LDSM.16.MT88.4 R12, [R197+0x1800] ;  /* 0x00180000c50c783b */ /* 0x000e620000004200 */
[----:B--2---:R-:W-:-:S06]  /*4b40*/  FFMA.FTZ R3, R146, c[0x0][0x2d0], -R0 ;  /* 0x0000b40092037a23 */ /* 0x004fcc0000010800 */
[C---:B------:R-:W-:Y:S01]  /*4b50*/  HMMA.16816.F32.BF16 R96, R4.reuse, R10, R68 ;  /* 0x0000000a0460723c */ /* 0x040fe20000041844 */
[----:B------:R-:W2:Y:S01]  /*4b60*/  LDSM.16.MT88.4 R8, [R199+0x1800] ;  /* 0x00180000c708783b */ /* 0x000ea20000004200 */
[----:B------:R3:W-:Y:S06]  /*4b70*/  MUFU.EX2 R165, R3 ;  /* 0x0000000300a57308 */ /* 0x0007ec0000000800 */
[C---:B-----5:R-:W-:Y:S08]  /*4b80*/  HMMA.16816.F32.BF16 R36, R4.reuse, R20, R36 ;  /* 0x000000140424723c */ /* 0x060ff00000041824 */
[----:B------:R-:W-:Y:S01]  /*4b90*/  HMMA.16816.F32.BF16 R112, R4, R22, R44 ;  /* 0x000000160470723c */ /* 0x000fe2000004182c */
[----:B------:R-:W5:Y:S01]  /*4ba0*/  LDSM.16.MT88.4 R20, [R198+0x1800] ;  /* 0x00180000c614783b */ /* 0x000f620000004200 */
[----:B---3--:R-:W-:-:S04]  /*4bb0*/  FFMA.FTZ R3, R148, c[0x0][0x2d0], -R0 ;  /* 0x0000b40094037a23 */ /* 0x008fc80000010800 */
[----:B------:R3:W1:Y:S02]  /*4bc0*/  MUFU.EX2 R164, R3 ;  /* 0x0000000300a47308 */ /* 0x0006640000000800 */
[C---:B----4-:R-:W-:Y:S08]  /*4bd0*/  HMMA.16816.F32.BF16 R124, R4.reuse, R24, R80 ;  /* 0x00000018047c723c */ /* 0x050ff00000041850 */
[----:B------:R-:W-:Y:S01]  /*4be0*/  HMMA.16816.F32.BF16 R120, R4, R26, R64 ;  /* 0x0000001a0478723c */ /* 0x000fe20000041840 */
[----:B------:R-:W4:Y:S01]  /*4bf0*/  LDSM.16.MT88.4 R24, [R200+0x1800] ;  /* 0x00180000c818783b */ /* 0x000f220000004200 */
[----:B---3--:R-:W-:-:S06]  /*4c00*/  FFMA.FTZ R3, R147, c[0x0][0x2d0], -R0 ;  /* 0x0000b40093037a23 */ /* 0x008fcc0000010800 */
[C---:B-1----:R-:W-:Y:S01]  /*4c10*/  HMMA.16816.F32.BF16 R116, R4.reuse, R16, R56 ;  /* 0x000000100474723c */ /* 0x042fe20000041838 */
[----:B------:R1:W-:Y:S07]  /*4c20*/  MUFU.EX2 R163, R3 ;  /* 0x0000000300a37308 */ /* 0x0003ee0000000800 */
[----:B------:R-:W-:Y:S01]  /*4c30*/  HMMA.16816.F32.BF16 R84, R4, R18, R40 ;  /* 0x000000120454723c */ /* 0x000fe20000041828 */
[----:B------:R-:W3:Y:S06]  /*4c40*/  LDSM.16.MT88.4 R16, [R197+0x5000] ;  /* 0x00500000c510783b */ /* 0x000eec0000004200 */
[----:B------:R-:W-:-:S02]  /*4c50*/  F2FP.BF16.PACK_AB R4, R168, R169 ;  /* 0x000000a9a804723e */ /* 0x000fc400000010ff */
[----:B------:R-:W-:Y:S01]  /*4c60*/  F2FP.BF16.PACK_AB R6, R166, R167 ;  /* 0x000000a7a606723e */ /* 0x000fe200000010ff */
[----:B-1----:R-:W-:Y:S01]  /*4c70*/  FFMA.FTZ R3, R149, c[0x0][0x2d0], -R0 ;  /* 0x0000b40095037a23 */ /* 0x002fe20000010800 */
[----:B------:R-:W-:-:S03]  /*4c80*/  F2FP.BF16.PACK_AB R5, R164, R165 ;  /* 0x000000a5a405723e */ /* 0x000fc600000010ff */
[----:B------:R-:W1:Y:S02]  /*4c90*/  MUFU.EX2 R162, R3 ;  /* 0x0000000300a27308 */ /* 0x000e640000000800 */
[----:B-1----:R-:W-:Y:S01]  /*4ca0*/  F2FP.BF16.PACK_AB R7, R162, R163 ;  /* 0x000000a3a207723e */ /* 0x002fe200000010ff */
[----:B------:R-:W-:Y:S02]  /*4cb0*/  FFMA.FTZ R3, R151, c[0x0][0x2d0], -R2 ;  /* 0x0000b40097037a23 */ /* 0x000fe40000010802 */
[----:B------:R-:W-:-:S03]  /*4cc0*/  IMAD.MOV.U32 R151, RZ, RZ, R145 ;  /* 0x000000ffff977224 */ /* 0x000fc600078e0091 */
[----:B------:R1:W-:Y:S01]  /*4cd0*/  MUFU.EX2 R149, R3 ;  /* 0x0000000300957308 */ /* 0x0003e20000000800 */
[C---:B------:R-:W-:Y:S08]  /*4ce0*/  HMMA.16816.F32.BF16 R80, R4.reuse, R12, R52 ;  /* 0x0000000c0450723c */ /* 0x040ff00000041834 */
[----:B------:R-:W-:Y:S01]  /*4cf0*/  HMMA.16816.F32.BF16 R76, R4, R14, R60 ;  /* 0x0000000e044c723c */ /* 0x000fe2000004183c */
[----:B------:R-:W3:Y:S01]  /*4d00*/  LDSM.16.MT88.4 R12, [R199+0x5000] ;  /* 0x00500000c70c783b */ /* 0x000ee20000004200 */
[----:B-1----:R-:W-:-:S06]  /*4d10*/  FFMA.FTZ R3, R152, c[0x0][0x2d0], -R2 ;  /* 0x0000b40098037a23 */ /* 0x002fcc0000010802 */
[C---:B--2---:R-:W-:Y:S01]  /*4d20*/  HMMA.16816.F32.BF16 R72, R4.reuse, R8, R48 ;  /* 0x000000080448723c */ /* 0x044fe20000041830 */
[----:B------:R-:W-:Y:S01]  /*4d30*/  IMAD.MOV.U32 R152, RZ, RZ, R144 ;  /* 0x000000ffff987224 */ /* 0x000fe200078e0090 */
[----:B------:R1:W2:Y:S06]  /*4d40*/  MUFU.EX2 R148, R3 ;  /* 0x0000000300947308 */ /* 0x0002ac0000000800 */
[C---:B------:R-:W-:Y:S01]  /*4d50*/  HMMA.16816.F32.BF16 R68, R4.reuse, R10, R32 ;  /* 0x0000000a0444723c */ /* 0x040fe20000041820 */
[----:B------:R-:W2:Y:S04]  /*4d60*/  LDSM.16.MT88.4 R8, [R198+0x5000] ;  /* 0x00500000c608783b */ /* 0x000ea80000004200 */
[----:B------:R-:W-:Y:S03]  /*4d70*/  LDSM.16.MT88.4 R32, [R197+0x2000] ;  /* 0x00200000c520783b */ /* 0x000fe60000004200 */
[----:B-----5:R-:W-:Y:S01]  /*4d80*/  HMMA.16816.F32.BF16 R64, R4, R20, R28 ;  /* 0x000000140440723c */ /* 0x020fe2000004181c */
[----:B------:R-:W5:Y:S01]  /*4d90*/  LDSM.16.MT88.4 R28, [R200+0x5000] ;  /* 0x00500000c81c783b */ /* 0x000f620000004200 */
[----:B-1----:R-:W-:-:S02]  /*4da0*/  FFMA.FTZ R3, R150, c[0x0][0x2d0], -R2 ;  /* 0x0000b40096037a23 */ /* 0x002fc40000010802 */
[----:B------:R-:W-:Y:S02]  /*4db0*/  IMAD.MOV.U32 R150, RZ, RZ, R143 ;  /* 0x000000ffff967224 */ /* 0x000fe400078e008f */
[----:B------:R1:W-:Y:S02]  /*4dc0*/  MUFU.EX2 R147, R3 ;  /* 0x0000000300937308 */ /* 0x0003e40000000800 */
[C---:B----4-:R-:W-:Y:S08]  /*4dd0*/  HMMA.16816.F32.BF16 R52, R4.reuse, R24, R92 ;  /* 0x000000180434723c */ /* 0x050ff0000004185c */
[----:B------:R-:W-:Y:S01]  /*4de0*/  HMMA.16816.F32.BF16 R56, R4, R26, R88 ;  /* 0x0000001a0438723c */ /* 0x000fe20000041858 */
[----:B------:R-:W4:Y:S01]  /*4df0*/  LDSM.16.MT88.4 R24, [R199+0x2000] ;  /* 0x00200000c718783b */ /* 0x000f220000004200 */
[----:B-1----:R-:W-:-:S06]  /*4e00*/  FFMA.FTZ R3, R153, c[0x0][0x2d0], -R2 ;  /* 0x0000b40099037a23 */ /* 0x002fcc0000010802 */
[C---:B---3--:R-:W-:Y:S01]  /*4e10*/  HMMA.16816.F32.BF16 R48, R4.reuse, R16, R104 ;  /* 0x000000100430723c */ /* 0x048fe20000041868 */
[----:B------:R-:W-:Y:S01]  /*4e20*/  IMAD.MOV.U32 R153, RZ, RZ, R142 ;  /* 0x000000ffff997224 */ /* 0x000fe200078e008e */
[----:B------:R1:W3:Y:S06]  /*4e30*/  MUFU.EX2 R146, R3 ;  /* 0x0000000300927308 */ /* 0x0002ec0000000800 */
[C---:B------:R-:W-:Y:S01]  /*4e40*/  HMMA.16816.F32.BF16 R40, R4.reuse, R18, R96 ;  /* 0x000000120428723c */ /* 0x040fe20000041860 */
[----:B------:R-:W3:Y:S07]  /*4e50*/  LDSM.16.MT88.4 R16, [R198+0x2000] ;  /* 0x00200000c610783b */ /* 0x000eee0000004200 */
[----:B------:R-:W-:Y:S01]  /*4e60*/  HMMA.16816.F32.BF16 R60, R4, R22, R100 ;  /* 0x00000016043c723c */ /* 0x000fe20000041864 */
[----:B------:R-:W3:Y:S01]  /*4e70*/  LDSM.16.MT88.4 R20, [R200+0x2000] ;  /* 0x00200000c814783b */ /* 0x000ee20000004200 */
[----:B-1----:R-:W-:-:S02]  /*4e80*/  FFMA.FTZ R3, R154, c[0x0][0x2d0], -R0 ;  /* 0x0000b4009a037a23 */ /* 0x002fc40000010800 */
[----:B------:R-:W-:Y:S02]  /*4e90*/  IMAD.MOV.U32 R154, RZ, RZ, R136 ;  /* 0x000000ffff9a7224 */ /* 0x000fe400078e0088 */
[----:B------:R1:W-:Y:S02]  /*4ea0*/  MUFU.EX2 R145, R3 ;  /* 0x0000000300917308 */ /* 0x0003e40000000800 */
[C---:B------:R-:W-:Y:S08]  /*4eb0*/  HMMA.16816.F32.BF16 R44, R4.reuse, R12, R36 ;  /* 0x0000000c042c723c */ /* 0x040ff00000041824 */
[----:B------:R-:W-:Y:S01]  /*4ec0*/  HMMA.16816.F32.BF16 R36, R4, R14, R112 ;  /* 0x0000000e0424723c */ /* 0x000fe20000041870 */
[----:B------:R-:W3:Y:S01]  /*4ed0*/  LDSM.16.MT88.4 R12, [R197+0x5800] ;  /* 0x00580000c50c783b */ /* 0x000ee20000004200 */
[----:B-1----:R-:W-:-:S06]  /*4ee0*/  FFMA.FTZ R3, R155, c[0x0][0x2d0], -R0 ;  /* 0x0000b4009b037a23 */ /* 0x002fcc0000010800 */
[C---:B--2---:R-:W-:Y:S01]  /*4ef0*/  HMMA.16816.F32.BF16 R88, R4.reuse, R8, R124 ;  /* 0x000000080458723c */ /* 0x044fe2000004187c */
[----:B------:R-:W-:Y:S01]  /*4f00*/  IMAD.MOV.U32 R155, RZ, RZ, R137 ;  /* 0x000000ffff9b7224 */ /* 0x000fe200078e0089 */
[----:B------:R1:W2:Y:S05]  /*4f10*/  MUFU.EX2 R144, R3 ;  /* 0x0000000300907308 */ /* 0x0002aa0000000800 */
[----:B------:R-:W-:Y:S01]  /*4f20*/  IMAD.MOV.U32 R127, RZ, RZ, R141 ;  /* 0x000000ffff7f7224 */ /* 0x000fe200078e008d */
[----:B------:R-:W-:Y:S01]  /*4f30*/  HMMA.16816.F32.BF16 R104, R4, R10, R120 ;  /* 0x0000000a0468723c */ /* 0x000fe20000041878 */
[----:B------:R-:W4:Y:S01]  /*4f40*/  LDSM.16.MT88.4 R8, [R199+0x5800] ;  /* 0x00580000c708783b */ /* 0x000f220000004200 */
[----:B------:R-:W-:-:S06]  /*4f50*/  IMAD.MOV.U32 R126, RZ, RZ, R140 ;  /* 0x000000ffff7e7224 */ /* 0x000fcc00078e008c */
[C---:B-----5:R-:W-:Y:S01]  /*4f60*/  HMMA.16816.F32.BF16 R116, R4.reuse, R28, R116 ;  /* 0x0000001c0474723c */ /* 0x060fe20000041874 */
[----:B-1----:R-:W-:Y:S02]  /*4f70*/  FFMA.FTZ R3, R160, c[0x0][0x2d0], -R0 ;  /* 0x0000b400a0037a23 */ /* 0x002fe40000010800 */
[----:B------:R-:W-:Y:S02]  /*4f80*/  IMAD.MOV.U32 R160, RZ, RZ, R138 ;  /* 0x000000ffffa07224 */ /* 0x000fe400078e008a */
[----:B------:R1:W-:Y:S03]  /*4f90*/  MUFU.EX2 R143, R3 ;  /* 0x00000003008f7308 */ /* 0x0003e60000000800 */
[----:B------:R-:W-:Y:S01]  /*4fa0*/  HMMA.16816.F32.BF16 R92, R4, R30, R84 ;  /* 0x0000001e045c723c */ /* 0x000fe20000041854 */
[----:B------:R-:W-:Y:S06]  /*4fb0*/  LDSM.16.MT88.4 R28, [R198+0x5800] ;  /* 0x00580000c61c783b */ /* 0x000fec0000004200 */
[----:B------:R-:W-:-:S02]  /*4fc0*/  F2FP.BF16.PACK_AB R4, R148, R149 ;  /* 0x000000959404723e */ /* 0x000fc400000010ff */
[----:B---3--:R-:W-:Y:S02]  /*4fd0*/  F2FP.BF16.PACK_AB R6, R146, R147 ;  /* 0x000000939206723e */ /* 0x008fe400000010ff */
[----:B--2---:R-:W-:Y:S01]  /*4fe0*/  F2FP.BF16.PACK_AB R5, R144, R145 ;  /* 0x000000919005723e */ /* 0x004fe200000010ff */
[----:B-1----:R-:W-:Y:S02]  /*4ff0*/  FFMA.FTZ R3, R161, c[0x0][0x2d0], -R0 ;  /* 0x0000b400a1037a23 */ /* 0x002fe40000010800 */
[----:B------:R-:W-:Y:S02]  /*5000*/  IMAD.MOV.U32 R161, RZ, RZ, R139 ;  /* 0x000000ffffa17224 */ /* 0x000fe400078e008b */
[----:B------:R1:W2:Y:S02]  /*5010*/  MUFU.EX2 R142, R3 ;  /* 0x00000003008e7308 */ /* 0x0002a40000000800 */
[----:B-1----:R-:W-:Y:S01]  /*5020*/  FFMA.FTZ R3, R170, c[0x0][0x2d0], -R2 ;  /* 0x0000b400aa037a23 */ /* 0x002fe20000010802 */
[----:B--2---:R-:W-:Y:S01]  /*5030*/  F2FP.BF16.PACK_AB R7, R142, R143 ;  /* 0x0000008f8e07723e */ /* 0x004fe200000010ff */
[----:B------:R-:W-:-:S04]  /*5040*/  IMAD.MOV.U32 R170, RZ, RZ, R108 ;  /* 0x000000ffffaa7224 */ /* 0x000fc800078e006c */
[----:B------:R1:W-:Y:S02]  /*5050*/  MUFU.EX2 R125, R3 ;  /* 0x00000003007d7308 */ /* 0x0003e40000000800 */
[C---:B----4-:R-:W-:Y:S08]  /*5060*/  HMMA.16816.F32.BF16 R96, R4.reuse, R24, R72 ;  /* 0x000000180460723c */ /* 0x050ff00000041848 */
[----:B------:R-:W-:Y:S01]  /*5070*/  HMMA.16816.F32.BF16 R84, R4, R16, R64 ;  /* 0x000000100454723c */ /* 0x000fe20000041840 */
[----:B-1----:R-:W-:-:S04]  /*5080*/  FFMA.FTZ R3, R171, c[0x0][0x2d0], -R2 ;  /* 0x0000b400ab037a23 */ /* 0x002fc80000010802 */
[----:B------:R1:W2:Y:S03]  /*5090*/  MUFU.EX2 R141, R3 ;  /* 0x00000003008d7308 */ /* 0x0002a60000000800 */
[C---:B------:R-:W-:Y:S08]  /*50a0*/  HMMA.16816.F32.BF16 R72, R4.reuse, R20, R52 ;  /* 0x000000140448723c */ /* 0x040ff00000041834 */
[----:B------:R-:W-:Y:S01]  /*50b0*/  HMMA.16816.F32.BF16 R64, R4, R22, R56 ;  /* 0x000000160440723c */ /* 0x000fe20000041838 */
[----:B------:R-:W3:Y:S01]  /*50c0*/  LDSM.16.MT88.4 R20, [R200+0x5800] ;  /* 0x00580000c814783b */ /* 0x000ee20000004200 */
[----:B-1----:R-:W-:-:S06]  /*50d0*/  FFMA.FTZ R3, R180, c[0x0][0x2d0], -R2 ;  /* 0x0000b400b4037a23 */ /* 0x002fcc0000010802 */
[C---:B------:R-:W-:Y:S01]  /*50e0*/  HMMA.16816.F32.BF16 R112, R4.reuse, R32, R80 ;  /* 0x000000200470723c */ /* 0x040fe20000041850 */
[----:B------:R1:W-:Y:S07]  /*50f0*/  MUFU.EX2 R140, R3 ;  /* 0x00000003008c7308 */ /* 0x0003ee0000000800 */
[C---:B------:R-:W-:Y:S01]  /*5100*/  HMMA.16816.F32.BF16 R80, R4.reuse, R18, R60 ;  /* 0x000000120450723c */ /* 0x040fe2000004183c */
[----:B------:R-:W-:Y:S07]  /*5110*/  LDSM.16.MT88.4 R16, [R197+0x2800] ;  /* 0x00280000c510783b */ /* 0x000fee0000004200 */
[----:B------:R-:W-:Y:S01]  /*5120*/  HMMA.16816.F32.BF16 R60, R4, R12, R48 ;  /* 0x0000000c043c723c */ /* 0x000fe20000041830 */
[----:B-1----:R-:W-:-:S04]  /*5130*/  FFMA.FTZ R3, R181, c[0x0][0x2d0], -R2 ;  /* 0x0000b400b5037a23 */ /* 0x002fc80000010802 */
[----:B------:R1:W4:Y:S03]  /*5140*/  MUFU.EX2 R139, R3 ;  /* 0x00000003008b7308 */ /* 0x0003260000000800 */
[C---:B------:R-:W-:Y:S01]  /*5150*/  HMMA.16816.F32.BF16 R52, R4.reuse, R14, R40 ;  /* 0x0000000e0434723c */ /* 0x040fe20000041828 */
[----:B------:R-:W5:Y:S07]  /*5160*/  LDSM.16.MT88.4 R12, [R199+0x2800] ;  /* 0x00280000c70c783b */ /* 0x000f6e0000004200 */
[----:B------:R-:W-:Y:S01]  /*5170*/  HMMA.16816.F32.BF16 R100, R4, R34, R76 ;  /* 0x000000220464723c */ /* 0x000fe2000004184c */
[----:B-1----:R-:W-:-:S07]  /*5180*/  FFMA.FTZ R3, R182, c[0x0][0x2d0], -R0 ;  /* 0x0000b400b6037a23 */ /* 0x002fce0000010800 */
[C---:B------:R-:W-:Y:S01]  /*5190*/  HMMA.16816.F32.BF16 R76, R4.reuse, R26, R68 ;  /* 0x0000001a044c723c */ /* 0x040fe20000041844 */
[----:B------:R-:W1:Y:S01]  /*51a0*/  LDSM.16.MT88.4 R24, [R200+0x2800] ;  /* 0x00280000c818783b */ /* 0x000e620000004200 */
[----:B------:R2:W-:Y:S06]  /*51b0*/  MUFU.EX2 R124, R3 ;  /* 0x00000003007c7308 */ /* 0x0005ec0000000800 */
[C---:B------:R-:W-:Y:S08]  /*51c0*/  HMMA.16816.F32.BF16 R48, R4.reuse, R8, R44 ;  /* 0x000000080430723c */ /* 0x040ff0000004182c */
[----:B---3--:R-:W-:Y:S01]  /*51d0*/  HMMA.16816.F32.BF16 R44, R4, R20, R116 ;  /* 0x00000014042c723c */ /* 0x008fe20000041874 */
[----:B------:R-:W-:Y:S01]  /*51e0*/  LDSM.16.MT88.4 R116, [R197+0x3000] ;  /* 0x00300000c574783b */ /* 0x000fe20000004200 */
[----:B--2---:R-:W-:-:S04]  /*51f0*/  FFMA.FTZ R3, R183, c[0x0][0x2d0], -R0 ;  /* 0x0000b400b7037a23 */ /* 0x004fc80000010800 */
[----:B------:R2:W3:Y:S02]  /*5200*/  MUFU.EX2 R138, R3 ;  /* 0x00000003008a7308 */ /* 0x0004e40000000800 */
[C---:B------:R-:W-:Y:S01]  /*5210*/  HMMA.16816.F32.BF16 R40, R4.reuse, R22, R92 ;  /* 0x000000160428723c */ /* 0x040fe2000004185c */
[----:B------:R-:W1:Y:S07]  /*5220*/  LDSM.16.MT88.4 R20, [R199+0x6000] ;  /* 0x00600000c714783b */ /* 0x000e6e0000004200 */
[----:B------:R-:W-:Y:S01]  /*5230*/  HMMA.16816.F32.BF16 R36, R4, R10, R36 ;  /* 0x0000000a0424723c */ /* 0x000fe20000041824 */
[----:B------:R-:W-:Y:S01]  /*5240*/  LDSM.16.MT88.4 R8, [R198+0x2800] ;  /* 0x00280000c608783b */ /* 0x000fe20000004200 */
[----:B--2---:R-:W-:-:S06]  /*5250*/  FFMA.FTZ R3, R214, c[0x0][0x2d0], -R0 ;  /* 0x0000b400d6037a23 */ /* 0x004fcc0000010800 */
[C---:B------:R-:W-:Y:S01]  /*5260*/  HMMA.16816.F32.BF16 R32, R4.reuse, R28, R88 ;  /* 0x0000001c0420723c */ /* 0x040fe20000041858 */
[----:B------:R-:W-:Y:S01]  /*5270*/  LDSM.16.MT88.4 R88, [R197+0x6800] ;  /* 0x00680000c558783b */ /* 0x000fe20000004200 */
[----:B------:R2:W-:Y:S06]  /*5280*/  MUFU.EX2 R137, R3 ;  /* 0x0000000300897308 */ /* 0x0005ec0000000800 */
[----:B------:R-:W-:Y:S01]  /*5290*/  HMMA.16816.F32.BF16 R56, R4, R30, R104 ;  /* 0x0000001e0438723c */ /* 0x000fe20000041868 */
[----:B------:R-:W-:Y:S06]  /*52a0*/  LDSM.16.MT88.4 R28, [R197+0x6000] ;  /* 0x00600000c51c783b */ /* 0x000fec0000004200 */
[----:B------:R-:W-:-:S02]  /*52b0*/  F2FP.BF16.PACK_AB R4, R141, R125 ;  /* 0x0000007d8d04723e */ /* 0x000fc400000010ff */
[----:B----4-:R-:W-:Y:S01]  /*52c0*/  F2FP.BF16.PACK_AB R6, R139, R140 ;  /* 0x0000008c8b06723e */ /* 0x010fe200000010ff */
[----:B--2---:R-:W-:Y:S01]  /*52d0*/  FFMA.FTZ R3, R208, c[0x0][0x2d0], -R0 ;  /* 0x0000b400d0037a23 */ /* 0x004fe20000010800 */
[----:B---3--:R-:W-:Y:S02]  /*52e0*/  F2FP.BF16.PACK_AB R5, R138, R124 ;  /* 0x0000007c8a05723e */ /* 0x008fe400000010ff */
[----:B------:R-:W-:Y:S01]  /*52f0*/  IADD3 R208, R151, -0x2, RZ ;  /* 0xfffffffe97d07810 */ /* 0x000fe20007ffe0ff */
[----:B------:R-:W2:Y:S03]  /*5300*/  MUFU.EX2 R136, R3 ;  /* 0x0000000300887308 */ /* 0x000ea60000000800 */
[----:B------:R-:W-:Y:S02]  /*5310*/  ISETP.GE.AND P0, PT, R208, R238, PT ;  /* 0x000000eed000720c */ /* 0x000fe40003f06270 */
[----:B--2---:R-:W-:Y:S01]  /*5320*/  F2FP.BF16.PACK_AB R7, R136, R137 ;  /* 0x000000898807723e */ /* 0x004fe200000010ff */
[----:B------:R-:W-:-:S04]  /*5330*/  FFMA.FTZ R3, R223, c[0x0][0x2d0], -R2 ;  /* 0x0000b400df037a23 */ /* 0x000fc80000010802 */
[----:B------:R2:W-:Y:S02]  /*5340*/  MUFU.EX2 R108, R3 ;  /* 0x00000003006c7308 */ /* 0x0005e40000000800 */
[C---:B-----5:R-:W-:Y:S08]  /*5350*/  HMMA.16816.F32.BF16 R68, R4.reuse, R12, R96 ;  /* 0x0000000c0444723c */ /* 0x060ff00000041860 */
[----:B------:R-:W-:Y:S01]  /*5360*/  HMMA.16816.F32.BF16 R76, R4, R14, R76 ;  /* 0x0000000e044c723c */ /* 0x000fe2000004184c */
[----:B------:R-:W3:Y:S01]  /*5370*/  LDSM.16.MT88.4 R12, [R198+0x6000] ;  /* 0x00600000c60c783b */ /* 0x000ee20000004200 */
[----:B--2---:R-:W-:-:S06]  /*5380*/  FFMA.FTZ R3, R224, c[0x0][0x2d0], -R2 ;  /* 0x0000b400e0037a23 */ /* 0x004fcc0000010802 */
[C---:B------:R-:W-:Y:S08]  /*5390*/  HMMA.16816.F32.BF16 R112, R4.reuse, R16, R112 ;  /* 0x000000100470723c */ /* 0x040ff00000041870 */
[C---:B------:R-:W-:Y:S08]  /*53a0*/  HMMA.16816.F32.BF16 R16, R4.reuse, R18, R100 ;  /* 0x000000120410723c */ /* 0x040ff00000041864 */
[C---:B-1----:R-:W-:Y:S01]  /*53b0*/  HMMA.16816.F32.BF16 R100, R4.reuse, R26, R64 ;  /* 0x0000001a0464723c */ /* 0x042fe20000041840 */
[----:B------:R1:W2:Y:S01]  /*53c0*/  MUFU.EX2 R26, R3 ;  /* 0x00000003001a7308 */ /* 0x0002a20000000800 */
[----:B------:R-:W-:Y:S06]  /*53d0*/  LDSM.16.MT88.4 R64, [R199+0x3000] ;  /* 0x00300000c740783b */ /* 0x000fec0000004200 */
[C---:B------:R-:W-:Y:S01]  /*53e0*/  HMMA.16816.F32.BF16 R96, R4.reuse, R24, R72 ;  /* 0x000000180460723c */ /* 0x040fe20000041848 */
[----:B------:R-:W-:Y:S07]  /*53f0*/  LDSM.16.MT88.4 R72, [R198+0x3000] ;  /* 0x00300000c648783b */ /* 0x000fee0000004200 */
[----:B------:R-:W-:Y:S01]  /*5400*/  HMMA.16816.F32.BF16 R48, R4, R20, R48 ;  /* 0x000000140430723c */ /* 0x000fe20000041830 */
[--C-:B-1----:R-:W-:Y:S01]  /*5410*/  FFMA.FTZ R3, R225, c[0x0][0x2d0], -R2.reuse ;  /* 0x0000b400e1037a23 */ /* 0x102fe20000010802 */
[----:B--2---:R-:W-:Y:S01]  /*5420*/  F2FP.BF16.PACK_AB R104, R26, R108 ;  /* 0x0000006c1a68723e */ /* 0x004fe200000010ff */
[----:B------:R-:W-:-:S02]  /*5430*/  FFMA.FTZ R2, R226, c[0x0][0x2d0], -R2 ;  /* 0x0000b400e2027a23 */ /* 0x000fc40000010802 */
[----:B------:R-:W-:Y:S03]  /*5440*/  MUFU.EX2 R25, R3 ;  /* 0x0000000300197308 */ /* 0x000fe60000000800 */
[C---:B---3--:R-:W-:Y:S05]  /*5450*/  HMMA.16816.F32.BF16 R32, R4.reuse, R12, R32 ;  /* 0x0000000c0420723c */ /* 0x048fea0000041820 */
[----:B------:R1:W2:Y:S03]  /*5460*/  MUFU.EX2 R24, R2 ;  /* 0x0000000200187308 */ /* 0x0002a60000000800 */
[C---:B------:R-:W-:Y:S01]  /*5470*/  HMMA.16816.F32.BF16 R92, R4.reuse, R10, R80 ;  /* 0x0000000a045c723c */ /* 0x040fe20000041850 */
[----:B------:R-:W-:Y:S07]  /*5480*/  LDSM.16.MT88.4 R80, [R200+0x3000] ;  /* 0x00300000c850783b */ /* 0x000fee0000004200 */
[----:B------:R-:W-:Y:S01]  /*5490*/  HMMA.16816.F32.BF16 R84, R4, R8, R84 ;  /* 0x000000080454723c */ /* 0x000fe20000041854 */
[----:B------:R-:W3:Y:S01]  /*54a0*/  LDSM.16.MT88.4 R8, [R200+0x6000] ;  /* 0x00600000c808783b */ /* 0x000ee20000004200 */
[----:B-1----:R-:W-:Y:S01]  /*54b0*/  FFMA.FTZ R2, R227, c[0x0][0x2d0], -R0 ;  /* 0x0000b400e3027a23 */ /* 0x002fe20000010800 */
[----:B--2---:R-:W-:-:S05]  /*54c0*/  F2FP.BF16.PACK_AB R106, R24, R25 ;  /* 0x00000019186a723e */ /* 0x004fca00000010ff */
[C---:B------:R-:W-:Y:S01]  /*54d0*/  HMMA.16816.F32.BF16 R120, R4.reuse, R28, R60 ;  /* 0x0000001c0478723c */ /* 0x040fe2000004183c */
[----:B------:R1:W-:Y:S07]  /*54e0*/  MUFU.EX2 R21, R2 ;  /* 0x0000000200157308 */ /* 0x0003ee0000000800 */
[C---:B------:R-:W-:Y:S08]  /*54f0*/  HMMA.16816.F32.BF16 R52, R4.reuse, R30, R52 ;  /* 0x0000001e0434723c */ /* 0x040ff00000041834 */
[----:B------:R-:W-:Y:S01]  /*5500*/  HMMA.16816.F32.BF16 R36, R4, R22, R36 ;  /* 0x000000160424723c */ /* 0x000fe20000041824 */
[----:B-1----:R-:W-:-:S04]  /*5510*/  FFMA.FTZ R2, R233, c[0x0][0x2d0], -R0 ;  /* 0x0000b400e9027a23 */ /* 0x002fc80000010800 */
[----:B------:R1:W2:Y:S03]  /*5520*/  MUFU.EX2 R20, R2 ;  /* 0x0000000200147308 */ /* 0x0002a60000000800 */
[C---:B------:R-:W-:Y:S08]  /*5530*/  HMMA.16816.F32.BF16 R56, R4.reuse, R14, R56 ;  /* 0x0000000e0438723c */ /* 0x040ff00000041838 */
[----:B---3--:R-:W-:Y:S01]  /*5540*/  HMMA.16816.F32.BF16 R44, R4, R8, R44 ;  /* 0x00000008042c723c */ /* 0x008fe2000004182c */
[--C-:B-1----:R-:W-:Y:S01]  /*5550*/  FFMA.FTZ R2, R232, c[0x0][0x2d0], -R0.reuse ;  /* 0x0000b400e8027a23 */ /* 0x102fe20000010800 */
[----:B--2---:R-:W-:Y:S01]  /*5560*/  F2FP.BF16.PACK_AB R105, R20, R21 ;  /* 0x000000151469723e */ /* 0x004fe200000010ff */
[----:B------:R-:W-:-:S02]  /*5570*/  FFMA.FTZ R0, R246, c[0x0][0x2d0], -R0 ;  /* 0x0000b400f6007a23 */ /* 0x000fc40000010800 */
[----:B------:R1:W-:Y:S03]  /*5580*/  MUFU.EX2 R13, R2 ;  /* 0x00000002000d7308 */ /* 0x0003e60000000800 */
[----:B------:R-:W-:Y:S01]  /*5590*/  HMMA.16816.F32.BF16 R40, R4, R10, R40 ;  /* 0x0000000a0428723c */ /* 0x000fe20000041828 */
[----:B------:R-:W-:Y:S04]  /*55a0*/  LDSM.16.MT88.4 R4, [R200+0x6800] ;  /* 0x00680000c804783b */ /* 0x000fe80000004200 */
[----:B------:R2:W3:Y:S01]  /*55b0*/  MUFU.EX2 R12, R0 ;  /* 0x00000000000c7308 */ /* 0x0004e20000000800 */
[----:B-1----:R-:W-:-:S04]  /*55c0*/  FADD.FTZ R2, R161, R127 ;  /* 0x0000007fa1027221 */ /* 0x002fc80000010000 */
[----:B------:R-:W-:Y:S02]  /*55d0*/  FADD.FTZ R2, R155, R2 ;  /* 0x000000029b027221 */ /* 0x000fe40000010000 */
[----:B--2---:R-:W-:Y:S01]  /*55e0*/  FADD.FTZ R0, R126, R170 ;  /* 0x000000aa7e007221 */ /* 0x004fe20000010000 */
[----:B---3--:R-:W-:Y:S01]  /*55f0*/  F2FP.BF16.PACK_AB R107, R12, R13 ;  /* 0x0000000d0c6b723e */ /* 0x008fe200000010ff */
        /* <DEDUP_REMOVED lines=19> */
[----:B------:R-:W-:Y:S03]  /*5730*/  HMMA.16816.F32.BF16 R76, R104, R80, R96 ;  /* 0x00000050684c723c */ /* 0x000fe60000041860 */
[----:B------:R-:W-:-:S04]  /*5740*/  FADD.FTZ R0, R219, R0 ;  /* 0x00000000db007221 */ /* 0x000fc80000010000 */
[----:B------:R-:W-:Y:S01]  /*5750*/  FADD.FTZ R2, R220, R0 ;  /* 0x00000000dc027221 */ /* 0x000fe20000010000 */
[C---:B------:R-:W-:Y:S01]  /*5760*/  HMMA.16816.F32.BF16 R72, R104.reuse, R74, R92 ;  /* 0x0000004a6848723c */ /* 0x040fe2000004185c */
[----:B------:R-:W-:Y:S01]  /*5770*/  FADD.FTZ R0, R215, R3 ;  /* 0x00000003d7007221 */ /* 0x000fe20000010000 */
[----:B------:R-:W1:Y:S01]  /*5780*/  LDSM.16.MT88.4 R92, [R199+0x6800] ;  /* 0x00680000c75c783b */ /* 0x000e620000004200 */
[----:B------:R-:W-:Y:S02]  /*5790*/  FADD.FTZ R2, R169, R2 ;  /* 0x00000002a9027221 */ /* 0x000fe40000010000 */
[----:B------:R-:W-:Y:S02]  /*57a0*/  FADD.FTZ R0, R165, R0 ;  /* 0x00000000a5007221 */ /* 0x000fe40000010000 */
[----:B------:R-:W-:Y:S01]  /*57b0*/  FADD.FTZ R2, R168, R2 ;  /* 0x00000002a8027221 */ /* 0x000fe20000010000 */
[----:B------:R-:W-:Y:S01]  /*57c0*/  HMMA.16816.F32.BF16 R80, R104, R82, R100 ;  /* 0x000000526850723c */ /* 0x000fe20000041864 */
[----:B------:R-:W-:Y:S01]  /*57d0*/  FADD.FTZ R0, R164, R0 ;  /* 0x00000000a4007221 */ /* 0x000fe20000010000 */
[----:B------:R-:W2:Y:S01]  /*57e0*/  LDSM.16.MT88.4 R100, [R198+0x6800] ;  /* 0x00680000c664783b */ /* 0x000ea20000004200 */
[----:B------:R-:W-:-:S02]  /*57f0*/  FADD.FTZ R2, R167, R2 ;  /* 0x00000002a7027221 */ /* 0x000fc40000010000 */
[----:B------:R-:W-:Y:S02]  /*5800*/  FADD.FTZ R0, R163, R0 ;  /* 0x00000000a3007221 */ /* 0x000fe40000010000 */
        /* <DEDUP_REMOVED lines=21> */
[----:B-1----:R-:W-:Y:S01]  /*5960*/  HMMA.16816.F32.BF16 R120, R104, R92, R48 ;  /* 0x0000005c6878723c */ /* 0x002fe20000041830 */
[----:B------:R-:W-:-:S02]  /*5970*/  FADD.FTZ R0, R136, R0 ;  /* 0x0000000088007221 */ /* 0x000fc40000010000 */
[----:B------:R-:W-:Y:S02]  /*5980*/  FADD.FTZ R2, R108, R2 ;  /* 0x000000026c027221 */ /* 0x000fe40000010000 */
[----:B------:R-:W-:Y:S02]  /*5990*/  FADD.FTZ R0, R21, R0 ;  /* 0x0000000015007221 */ /* 0x000fe40000010000 */
[----:B------:R-:W-:Y:S01]  /*59a0*/  FADD.FTZ R2, R26, R2 ;  /* 0x000000021a027221 */ /* 0x000fe20000010000 */
[----:B--2---:R-:W-:Y:S01]  /*59b0*/  HMMA.16816.F32.BF16 R96, R104, R100, R32 ;  /* 0x000000646860723c */ /* 0x004fe20000041820 */
[----:B------:R-:W-:Y:S02]  /*59c0*/  FADD.FTZ R0, R20, R0 ;  /* 0x0000000014007221 */ /* 0x000fe40000010000 */
[----:B------:R-:W-:Y:S02]  /*59d0*/  FADD.FTZ R2, R25, R2 ;  /* 0x0000000219027221 */ /* 0x000fe40000010000 */
[----:B------:R-:W-:-:S02]  /*59e0*/  FADD.FTZ R0, R13, R0 ;  /* 0x000000000d007221 */ /* 0x000fc40000010000 */
[----:B------:R-:W-:Y:S01]  /*59f0*/  FADD.FTZ R226, R24, R2 ;  /* 0x0000000218e27221 */ /* 0x000fe20000010000 */
[----:B------:R-:W-:Y:S01]  /*5a00*/  HMMA.16816.F32.BF16 R92, R104, R94, R36 ;  /* 0x0000005e685c723c */ /* 0x000fe20000041824 */
[----:B------:R-:W-:-:S07]  /*5a10*/  FADD.FTZ R227, R12, R0 ;  /* 0x000000000ce37221 */ /* 0x000fce0000010000 */
[C---:B------:R-:W-:Y:S08]  /*5a20*/  HMMA.16816.F32.BF16 R100, R104.reuse, R102, R56 ;  /* 0x000000666864723c */ /* 0x040ff00000041838 */
[C---:B------:R-:W-:Y:S08]  /*5a30*/  HMMA.16816.F32.BF16 R124, R104.reuse, R4, R44 ;  /* 0x00000004687c723c */ /* 0x040ff0000004182c */
[----:B------:R-:W-:Y:S01]  /*5a40*/  HMMA.16816.F32.BF16 R104, R104, R6, R40 ;  /* 0x000000066868723c */ /* 0x000fe20000041828 */
[----:B------:R-:W-:Y:S07]  /*5a50*/  @!UPT UIADD3 URZ, URZ, URZ, URZ ;  /* 0x0000003f3f3ff290 */ /* 0x000fee000fffe03f */
[----:B------:R-:W-:Y:S11]  /*5a60*/  @!P0 BRA `(.L_x_141) ;  /* 0x0000320000008947 */ /* 0x000ff60003800000 */
[----:B------:R-:W1:Y:S01]  /*5a70*/  S2R R151, SR_TID.X ;  /* 0x0000000000977919 */ /* 0x000e620000002100 */
[----:B------:R-:W-:Y:S01]  /*5a80*/  LOP3.LUT P1, RZ, R234, 0x2, RZ, 0xc0, !PT ;  /* 0x00000002eaff7812 */ /* 0x000fe2000782c0ff */
[----:B------:R-:W-:Y:S01]  /*5a90*/  IMAD.MOV.U32 R0, RZ, RZ, c[0x0][0x208] ;  /* 0x00008200ff007624 */ /* 0x000fe200078e00ff */
[----:B------:R-:W-:Y:S01]  /*5aa0*/  LOP3.LUT R209, R209, 0xfffffffd, RZ, 0xc0, !PT ;  /* 0xfffffffdd1d17812 */ /* 0x000fe200078ec0ff */
[----:B------:R-:W-:Y:S01]  /*5ab0*/  IMAD.MOV.U32 R214, RZ, RZ, c[0x0][0x20c] ;  /* 0x00008300ffd67624 */ /* 0x000fe200078e00ff */
[----:B------:R-:W-:Y:S01]  /*5ac0*/  ISETP.GE.AND P6, PT, R231, c[0x0][0x1d4], PT ;  /* 0x00007500e7007a0c */ /* 0x000fe20003fc6270 */
[----:B------:R-:W-:Y:S01]  /*5ad0*/  IMAD.SHL.U32 R247, R0, 0x40, RZ ;  /* 0x0000004000f77824 */ /* 0x000fe200078e00ff */
[----:B------:R-:W-:Y:S01]  /*5ae0*/  ISETP.GE.AND P5, PT, R228, c[0x0][0x1d4], PT ;  /* 0x00007500e4007a0c */ /* 0x000fe20003fa6270 */
[----:B------:R-:W-:Y:S01]  /*5af0*/  IMAD.MOV.U32 R232, RZ, RZ, R242 ;  /* 0x000000ffffe87224 */ /* 0x000fe200078e00f2 */
[C-C-:B------:R-:W-:Y:S01]  /*5b00*/  SHF.L.U64.HI R246, R0.reuse, 0x6, R214.reuse ;  /* 0x0000000600f67819 */ /* 0x140fe200000102d6 */
[----:B------:R-:W-:Y:S01]  /*5b10*/  IMAD.MOV.U32 R233, RZ, RZ, R241 ;  /* 0x000000ffffe97224 */ /* 0x000fe200078e00f1 */
[C---:B------:R-:W-:Y:S01]  /*5b20*/  SHF.L.U64.HI R215, R0.reuse, 0x5, R214 ;  /* 0x0000000500d77819 */ /* 0x040fe200000102d6 */
[----:B------:R-:W-:Y:S01]  /*5b30*/  IMAD.SHL.U32 R214, R0, 0x20, RZ ;  /* 0x0000002000d67824 */ /* 0x000fe200078e00ff */
[----:B------:R-:W-:-:S02]  /*5b40*/  LOP3.LUT P4, RZ, R234, 0x4, RZ, 0xc0, !PT ;  /* 0x00000004eaff7812 */ /* 0x000fc4000788c0ff */
[----:B------:R-:W-:-:S04]  /*5b50*/  @P1 LOP3.LUT R209, R209, 0x2, RZ, 0xfc, !PT ;  /* 0x00000002d1d11812 */ /* 0x000fc800078efcff */
[----:B------:R-:W-:Y:S02]  /*5b60*/  LOP3.LUT R209, R209, 0xfffffffe, RZ, 0xc0, !PT ;  /* 0xfffffffed1d17812 */ /* 0x000fe400078ec0ff */
[----:B-1----:R-:W-:-:S13]  /*5b70*/  ISETP.GT.AND P0, PT, R151, 0x7f, PT ;  /* 0x0000007f9700780c */ /* 0x002fda0003f04270 */
[----:B------:R-:W-:Y:S02]  /*5b80*/  @P0 LOP3.LUT R209, R209, 0x1, RZ, 0xfc, !PT ;  /* 0x00000001d1d10812 */ /* 0x000fe400078efcff */
.L_x_144:
[----:B------:R-:W-:Y:S04]  /*5b90*/  DEPBAR.LE SB0, 0x0 ;  /* 0x000080000000791a */ /* 0x000fe80000000000 */
[----:B------:R-:W-:Y:S01]  /*5ba0*/  WARPSYNC 0xffffffff ;  /* 0xffffffff00007948 */ /* 0x000fe20003800000 */
[----:B------:R-:W-:Y:S01]  /*5bb0*/  BAR.SYNC.DEFER_BLOCKING 0x0 ;  /* 0x0000000000007b1d */ /* 0x000fe20000010000 */
[----:B------:R-:W-:Y:S02]  /*5bc0*/  LOP3.LUT P0, RZ, R234, 0x2, RZ, 0xc0, !PT ;  /* 0x00000002eaff7812 */ /* 0x000fe4000780c0ff */
[----:B------:R-:W-:Y:S02]  /*5bd0*/  IADD3 R0, R111, 0x20, RZ ;  /* 0x000000206f007810 */ /* 0x000fe40007ffe0ff */
[----:B------:R-:W-:Y:S02]  /*5be0*/  SHF.R.S32.HI R2, RZ, 0x1f, R208 ;  /* 0x0000001fff027819 */ /* 0x000fe400000114d0 */
[----:B------:R-:W-:Y:S03]  /*5bf0*/  LOP3.LUT R209, R209, 0xfffffffb, RZ, 0xc0, !PT ;  /* 0xfffffffbd1d17812 */ /* 0x000fe600078ec0ff */
[----:B------:R-:W-:Y:S02]  /*5c00*/  IMAD R108, R2, c[0x0][0x208], RZ ;  /* 0x00008200026c7a24 */ /* 0x000fe400078e02ff */
[C---:B------:R-:W-:Y:S02]  /*5c10*/  IMAD.WIDE.U32 R2, R208.reuse, c[0x0][0x208], RZ ;  /* 0x00008200d0027a25 */ /* 0x040fe400078e00ff */
[----:B------:R-:W-:Y:S02]  /*5c20*/  @P0 IADD3 R0, R111, -0x20, RZ ;  /* 0xffffffe06f000810 */ /* 0x000fe40007ffe0ff */
[----:B------:R-:W-:Y:S04]  /*5c30*/  IMAD R108, R208, c[0x0][0x20c], R108 ;  /* 0x00008300d06c7a24 */ /* 0x000fe800078e026c */
[----:B------:R-:W-:Y:S01]  /*5c40*/  IMAD.IADD R3, R3, 0x1, R108 ;  /* 0x0000000103037824 */ /* 0x000fe200078e026c */
[----:B------:R-:W1:Y:S03]  /*5c50*/  LDSM.16.M88.4 R8, [R111] ;  /* 0x000000006f08783b */ /* 0x000e660000000200 */
[----:B------:R-:W-:Y:S01]  /*5c60*/  IMAD R3, R3, 0x70, RZ ;  /* 0x0000007003037824 */ /* 0x000fe200078e02ff */
[----:B------:R-:W-:Y:S02]  /*5c70*/  BSSY B0, `(.L_x_142) ;  /* 0x0000106000007945 */ /* 0x000fe40003800000 */
[----:B------:R-:W2:Y:S06]  /*5c80*/  LDSM.16.M88.4 R16, [R111+0x800] ;  /* 0x000800006f10783b */ /* 0x000eac0000000200 */
[----:B------:R-:W3:Y:S06]  /*5c90*/  LDSM.16.M88.4 R24, [R111+0x1000] ;  /* 0x001000006f18783b */ /* 0x000eec0000000200 */
[----:B------:R-:W4:Y:S06]  /*5ca0*/  LDSM.16.M88.4 R32, [R111+0x1800] ;  /* 0x001800006f20783b */ /* 0x000f2c0000000200 */
[----:B------:R-:W5:Y:S06]  /*5cb0*/  LDSM.16.M88.4 R40, [R111+0x2000] ;  /* 0x002000006f28783b */ /* 0x000f6c0000000200 */
[----:B------:R-:W3:Y:S06]  /*5cc0*/  LDSM.16.M88.4 R48, [R111+0x2800] ;  /* 0x002800006f30783b */ /* 0x000eec0000000200 */
[----:B------:R-:W4:Y:S01]  /*5cd0*/  LDSM.16.M88.4 R56, [R111+0x3000] ;  /* 0x003000006f38783b */ /* 0x000f220000000200 */
[C---:B-1----:R-:W-:Y:S05]  /*5ce0*/  HMMA.16816.F32.BF16 R4, R128.reuse, R8, RZ ;  /* 0x000000088004723c */ /* 0x042fea00000418ff */
[----:B------:R-:W1:Y:S03]  /*5cf0*/  LDSM.16.M88.4 R136, [R0] ;  /* 0x000000000088783b */ /* 0x000e660000000200 */
[C---:B------:R-:W-:Y:S03]  /*5d00*/  HMMA.16816.F32.BF16 R8, R128.reuse, R10, RZ ;  /* 0x0000000a8008723c */ /* 0x040fe600000418ff */
[----:B------:R-:W1:Y:S06]  /*5d10*/  LDSM.16.M88.4 R140, [R0+0x800] ;  /* 0x00080000008c783b */ /* 0x000e6c0000000200 */
[----:B------:R-:W1:Y:S01]  /*5d20*/  LDSM.16.M88.4 R144, [R0+0x1000] ;  /* 0x001000000090783b */ /* 0x000e620000000200 */
[C---:B--2---:R-:W-:Y:S05]  /*5d30*/  HMMA.16816.F32.BF16 R12, R128.reuse, R16, RZ ;  /* 0x00000010800c723c */ /* 0x044fea00000418ff */
[----:B------:R-:W-:Y:S03]  /*5d40*/  LDSM.16.M88.4 R152, [R0+0x3000] ;  /* 0x003000000098783b */ /* 0x000fe60000000200 */
[C---:B------:R-:W-:Y:S03]  /*5d50*/  HMMA.16816.F32.BF16 R16, R128.reuse, R18, RZ ;  /* 0x000000128010723c */ /* 0x040fe600000418ff */
[----:B------:R-:W2:Y:S05]  /*5d60*/  S2R R148, SR_TID.X ;  /* 0x0000000000947919 */ /* 0x000eaa0000002100 */
[C---:B---3--:R-:W-:Y:S08]  /*5d70*/  HMMA.16816.F32.BF16 R20, R128.reuse, R24, RZ ;  /* 0x000000188014723c */ /* 0x048ff000000418ff */
[C---:B------:R-:W-:Y:S08]  /*5d80*/  HMMA.16816.F32.BF16 R24, R128.reuse, R26, RZ ;  /* 0x0000001a8018723c */ /* 0x040ff000000418ff */
[C---:B----4-:R-:W-:Y:S01]  /*5d90*/  HMMA.16816.F32.BF16 R28, R128.reuse, R32, RZ ;  /* 0x00000020801c723c */ /* 0x050fe200000418ff */
[----:B--2---:R-:W-:Y:S03]  /*5da0*/  ISETP.GT.AND P2, PT, R148, 0x7f, PT ;  /* 0x0000007f9400780c */ /* 0x004fe60003f44270 */
[----:B------:R-:W-:Y:S04]  /*5db0*/  IMAD.WIDE.U32 R148, R2, 0x70, R214 ;  /* 0x0000007002947825 */ /* 0x000fe800078e00d6 */
[C---:B------:R-:W-:Y:S01]  /*5dc0*/  HMMA.16816.F32.BF16 R32, R128.reuse, R34, RZ ;  /* 0x000000228020723c */ /* 0x040fe200000418ff */
[----:B------:R-:W-:Y:S07]  /*5dd0*/  IMAD.IADD R108, R3, 0x1, R149 ;  /* 0x00000001036c7824 */ /* 0x000fee00078e0295 */
[C---:B-----5:R-:W-:Y:S01]  /*5de0*/  HMMA.16816.F32.BF16 R36, R128.reuse, R40, RZ ;  /* 0x000000288024723c */ /* 0x060fe200000418ff */
[----:B------:R-:W-:Y:S04]  /*5df0*/  @!P2 IADD3 R148, P1, P0, R214, R148, R214 ;  /* 0x00000094d694a210 */ /* 0x000fe8000783e0d6 */
[----:B------:R-:W-:Y:S02]  /*5e00*/  @!P2 IADD3.X R149, R215, R108, R215, P1, P0 ;  /* 0x0000006cd795a210 */ /* 0x000fe40000fe04d7 */
[----:B------:R-:W-:Y:S01]  /*5e10*/  @!P2 IADD3 R108, P0, R148, R242, RZ ;  /* 0x000000f2946ca210 */ /* 0x000fe20007f1e0ff */
[C---:B------:R-:W-:Y:S08]  /*5e20*/  HMMA.16816.F32.BF16 R40, R128.reuse, R42, RZ ;  /* 0x0000002a8028723c */ /* 0x040ff000000418ff */
[C---:B------:R-:W-:Y:S08]  /*5e30*/  HMMA.16816.F32.BF16 R44, R128.reuse, R48, RZ ;  /* 0x00000030802c723c */ /* 0x040ff000000418ff */
[C---:B------:R-:W-:Y:S08]  /*5e40*/  HMMA.16816.F32.BF16 R48, R128.reuse, R50, RZ ;  /* 0x000000328030723c */ /* 0x040ff000000418ff */
[C---:B------:R-:W-:Y:S08]  /*5e50*/  HMMA.16816.F32.BF16 R52, R128.reuse, R56, RZ ;  /* 0x000000388034723c */ /* 0x040ff000000418ff */
[----:B------:R-:W-:Y:S08]  /*5e60*/  HMMA.16816.F32.BF16 R56, R128, R58, RZ ;  /* 0x0000003a8038723c */ /* 0x000ff000000418ff */
[C---:B-1----:R-:W-:Y:S08]  /*5e70*/  HMMA.16816.F32.BF16 R4, R132.reuse, R136, R4 ;  /* 0x000000888404723c */ /* 0x042ff00000041804 */
[C---:B------:R-:W-:Y:S01]  /*5e80*/  HMMA.16816.F32.BF16 R8, R132.reuse, R138, R8 ;  /* 0x0000008a8408723c */ /* 0x040fe20000041808 */
[----:B------:R-:W1:Y:S07]  /*5e90*/  LDSM.16.M88.4 R136, [R0+0x1800] ;  /* 0x001800000088783b */ /* 0x000e6e0000000200 */
[C---:B------:R-:W-:Y:S07]  /*5ea0*/  HMMA.16816.F32.BF16 R12, R132.reuse, R140, R12 ;  /* 0x0000008c840c723c */ /* 0x040fee000004180c */
[----:B------:R-:W-:Y:S01]  /*5eb0*/  IMAD.WIDE.U32 R140, R2, 0x70, R232 ;  /* 0x00000070028c7825 */ /* 0x000fe200078e00e8 */
[C---:B------:R-:W-:Y:S04]  /*5ec0*/  HMMA.16816.F32.BF16 R16, R132.reuse, R142, R16 ;  /* 0x0000008e8410723c */ /* 0x040fe80000041810 */
[----:B------:R-:W-:Y:S01]  /*5ed0*/  IMAD.IADD R3, R141, 0x1, R3 ;  /* 0x000000018d037824 */ /* 0x000fe200078e0203 */
[----:B------:R-:W-:Y:S01]  /*5ee0*/  LEA R2, P1, R140, c[0x0][0x1f8], 0x1 ;  /* 0x00007e008c027a11 */ /* 0x000fe200078208ff */
[----:B------:R-:W-:Y:S01]  /*5ef0*/  @!P2 IMAD.X R141, R149, 0x1, R241, P0 ;  /* 0x00000001958da824 */ /* 0x000fe200000e06f1 */
[----:B------:R-:W-:Y:S01]  /*5f00*/  @!P2 LEA R162, P0, R108, c[0x0][0x1f8], 0x1 ;  /* 0x00007e006ca2aa11 */ /* 0x000fe200078008ff */
[C---:B------:R-:W-:Y:S01]  /*5f10*/  HMMA.16816.F32.BF16 R20, R132.reuse, R144, R20 ;  /* 0x000000908414723c */ /* 0x040fe20000041814 */
[----:B------:R-:W-:Y:S03]  /*5f20*/  LDSM.16.M88.4 R148, [R0+0x2800] ;  /* 0x002800000094783b */ /* 0x000fe60000000200 */
[----:B------:R-:W-:Y:S02]  /*5f30*/  LEA.HI.X R3, R140, c[0x0][0x1fc], R3, 0x1, P1 ;  /* 0x00007f008c037a11 */ /* 0x000fe400008f0c03 */
[----:B------:R-:W-:Y:S01]  /*5f40*/  @!P2 LEA.HI.X R163, R108, c[0x0][0x1fc], R141, 0x1, P0 ;  /* 0x00007f006ca3aa11 */ /* 0x000fe200000f0c8d */
[----:B------:R-:W-:Y:S01]  /*5f50*/  IMAD.MOV.U32 R108, RZ, RZ, R110 ;  /* 0x000000ffff6c7224 */ /* 0x000fe200078e006e */
[C---:B------:R-:W-:Y:S01]  /*5f60*/  HMMA.16816.F32.BF16 R24, R132.reuse, R146, R24 ;  /* 0x000000928418723c */ /* 0x040fe20000041818 */
[----:B------:R2:W3:Y:S03]  /*5f70*/  LDSM.16.M88.4 R140, [R0+0x2000] ;  /* 0x00200000008c783b */ /* 0x0004e60000000200 */
[-C--:B------:R-:W-:Y:S03]  /*5f80*/  IADD3 R160, P1, R2, R247.reuse, RZ ;  /* 0x000000f702a07210 */ /* 0x080fe60007f3e0ff */
[----:B------:R-:W-:Y:S01]  /*5f90*/  @!PT LDS RZ, [RZ] ;  /* 0x00000000fffff984 */ /* 0x000fe20000000800 */
[----:B------:R-:W-:Y:S01]  /*5fa0*/  @!PT LDS RZ, [RZ] ;  /* 0x00000000fffff984 */ /* 0x000fe20000000800 */
[----:B------:R-:W-:Y:S01]  /*5fb0*/  @!PT LDS RZ, [RZ] ;  /* 0x00000000fffff984 */ /* 0x000fe20000000800 */
[----:B------:R4:W-:Y:S01]  /*5fc0*/  LDGSTS.E.BYPASS.LTC128B.128 [R207+0x100], [R2.64], !P5 ;  /* 0x0010000002cf7fae */ /* 0x0009e2000e901d46 */
[----:B------:R-:W-:Y:S01]  /*5fd0*/  IADD3 R144, P0, R160, R247, RZ ;  /* 0x000000f7a0907210 */ /* 0x000fe20007f1e0ff */
[C---:B-1----:R-:W-:Y:S03]  /*5fe0*/  HMMA.16816.F32.BF16 R28, R132.reuse, R136, R28 ;  /* 0x00000088841c723c */ /* 0x042fe6000004181c */
[--C-:B------:R-:W-:Y:S01]  /*5ff0*/  IMAD.X R161, R3, 0x1, R246.reuse, P1 ;  /* 0x0000000103a17824 */ /* 0x100fe200008e06f6 */
[----:B------:R4:W-:Y:S03]  /*6000*/  LDGSTS.E.BYPASS.LTC128B.128 [R207+0x3900], [R2.64+0x80], !P6 ;  /* 0x0390008002cf7fae */ /* 0x0009e6000f101d46 */
[----:B------:R-:W-:Y:S01]  /*6010*/  IMAD.X R145, R161, 0x1, R246, P0 ;  /* 0x00000001a1917824 */ /* 0x000fe200000e06f6 */
[C---:B------:R-:W-:Y:S02]  /*6020*/  HMMA.16816.F32.BF16 R32, R132.reuse, R138, R32 ;  /* 0x0000008a8420723c */ /* 0x040fe40000041820 */
[----:B------:R1:W-:Y:S01]  /*6030*/  LDGSTS.E.BYPASS.LTC128B.128 [R207+0x1100], [R160.64], !P5 ;  /* 0x01100000a0cf7fae */ /* 0x0003e2000e901d46 */
[----:B------:R-:W-:Y:S02]  /*6040*/  ISETP.GT.AND P0, PT, R208, R238, PT ;  /* 0x000000eed000720c */ /* 0x000fe40003f04270 */
[C---:B--2---:R-:W-:Y:S03]  /*6050*/  IADD3 R0, R111.reuse, 0x40, RZ ;  /* 0x000000406f007810 */ /* 0x044fe60007ffe0ff */
[----:B------:R1:W-:Y:S01]  /*6060*/  LDGSTS.E.BYPASS.LTC128B.128 [R207+0x4900], [R160.64+0x80], !P6 ;  /* 0x04900080a0cf7fae */ /* 0x0003e2000f101d46 */
[----:B------:R-:W-:Y:S05]  /*6070*/  @P4 IADD3 R0, R111, -0x40, RZ ;  /* 0xffffffc06f004810 */ /* 0x000fea0007ffe0ff */
[----:B------:R2:W-:Y:S02]  /*6080*/  LDGSTS.E.BYPASS.LTC128B.128 [R207+0x2100], [R144.64], !P5 ;  /* 0x0210000090cf7fae */ /* 0x0005e4000e901d46 */
[----:B------:R-:W-:Y:S04]  /*6090*/  @P0 LOP3.LUT R209, R209, 0x4, RZ, 0xfc, !PT ;  /* 0x00000004d1d10812 */ /* 0x000fe800078efcff */
[----:B------:R2:W-:Y:S01]  /*60a0*/  LDGSTS.E.BYPASS.LTC128B.128 [R207+0x5900], [R144.64+0x80], !P6 ;  /* 0x0590008090cf7fae */ /* 0x0005e2000f101d46 */
[C---:B---3--:R-:W-:Y:S05]  /*60b0*/  HMMA.16816.F32.BF16 R36, R132.reuse, R140, R36 ;  /* 0x0000008c8424723c */ /* 0x048fea0000041824 */
[----:B------:R1:W-:Y:S03]  /*60c0*/  @!P2 LDGSTS.E.BYPASS.LTC128B.128 [R207+0x3100], [R162.64], !P5 ;  /* 0x03100000a2cfafae */ /* 0x0003e6000e901d46 */
[C---:B------:R-:W-:Y:S03]  /*60d0*/  HMMA.16816.F32.BF16 R40, R132.reuse, R142, R40 ;  /* 0x0000008e8428723c */ /* 0x040fe60000041828 */
[----:B------:R1:W-:Y:S06]  /*60e0*/  @!P2 LDGSTS.E.BYPASS.LTC128B.128 [R207+0x6900], [R162.64+0x80], !P6 ;  /* 0x06900080a2cfafae */ /* 0x0003ec000f101d46 */
[----:B------:R-:W-:Y:S01]  /*60f0*/  LDSM.16.M88.4 R164, [R0+0x1000] ;  /* 0x0010000000a4783b */ /* 0x000fe20000000200 */
[C---:B------:R-:W-:Y:S05]  /*6100*/  HMMA.16816.F32.BF16 R44, R132.reuse, R148, R44 ;  /* 0x00000094842c723c */ /* 0x040fea000004182c */
[----:B------:R-:W0:Y:S03]  /*6110*/  LDGDEPBAR ;  /* 0x00000000000079af */ /* 0x000e260000000000 */
[C---:B------:R-:W-:Y:S03]  /*6120*/  HMMA.16816.F32.BF16 R48, R132.reuse, R150, R48 ;  /* 0x000000968430723c */ /* 0x040fe60000041830 */
[----:B--2---:R-:W2:Y:S05]  /*6130*/  LDSM.16.M88.4 R144, [R0] ;  /* 0x000000000090783b */ /* 0x004eaa0000000200 */
[C---:B------:R-:W-:Y:S01]  /*6140*/  HMMA.16816.F32.BF16 R52, R132.reuse, R152, R52 ;  /* 0x000000988434723c */ /* 0x040fe20000041834 */
[----:B------:R-:W-:Y:S06]  /*6150*/  LDSM.16.M88.4 R168, [R0+0x1800] ;  /* 0x0018000000a8783b */ /* 0x000fec0000000200 */
[----:B-1----:R-:W1:Y:S01]  /*6160*/  LDSM.16.M88.4 R160, [R0+0x800] ;  /* 0x0008000000a0783b */ /* 0x002e620000000200 */
[----:B------:R-:W-:Y:S05]  /*6170*/  HMMA.16816.F32.BF16 R56, R132, R154, R56 ;  /* 0x0000009a8438723c */ /* 0x000fea0000041838 */
[----:B------:R-:W3:Y:S06]  /*6180*/  LDSM.16.M88.4 R136, [R0+0x2000] ;  /* 0x002000000088783b */ /* 0x000eec0000000200 */
[----:B------:R-:W5:Y:S06]  /*6190*/  LDSM.16.M88.4 R140, [R0+0x2800] ;  /* 0x00280000008c783b */ /* 0x000f6c0000000200 */
[----:B------:R-:W3:Y:S06]  /*61a0*/  LDSM.16.M88.4 R148, [R0+0x3000] ;  /* 0x003000000094783b */ /* 0x000eec0000000200 */
[----:B------:R-:W-:Y:S01]  /*61b0*/  LDSM.16.M88.4 R152, [R196+0x800] ;  /* 0x00080000c498783b */ /* 0x000fe20000000200 */
[C---:B--2---:R-:W-:Y:S05]  /*61c0*/  HMMA.16816.F32.BF16 R4, R156.reuse, R144, R4 ;  /* 0x000000909c04723c */ /* 0x044fea0000041804 */
[----:B------:R-:W-:Y:S03]  /*61d0*/  LDSM.16.M88.4 R180, [R111+0x6000] ;  /* 0x006000006fb4783b */ /* 0x000fe60000000200 */
[C---:B------:R-:W-:Y:S03]  /*61e0*/  HMMA.16816.F32.BF16 R8, R156.reuse, R146, R8 ;  /* 0x000000929c08723c */ /* 0x040fe60000041808 */
[----:B------:R-:W2:Y:S05]  /*61f0*/  LDSM.16.M88.4 R144, [R196] ;  /* 0x00000000c490783b */ /* 0x000eaa0000000200 */
[C---:B-1----:R-:W-:Y:S08]  /*6200*/  HMMA.16816.F32.BF16 R12, R156.reuse, R160, R12 ;  /* 0x000000a09c0c723c */ /* 0x042ff0000004180c */
        /* <DEDUP_REMOVED lines=8> */
[C---:B---3--:R-:W-:Y:S08]  /*6290*/  HMMA.16816.F32.BF16 R36, R156.reuse, R136, R36 ;  /* 0x000000889c24723c */ /* 0x048ff00000041824 */
[C---:B------:R-:W-:Y:S01]  /*62a0*/  HMMA.16816.F32.BF16 R40, R156.reuse, R138, R40 ;  /* 0x0000008a9c28723c */ /* 0x040fe20000041828 */
[----:B------:R-:W1:Y:S07]  /*62b0*/  LDSM.16.M88.4 R136, [R196+0x1000] ;  /* 0x00100000c488783b */ /* 0x000e6e0000000200 */
[C---:B-----5:R-:W-:Y:S08]  /*62c0*/  HMMA.16816.F32.BF16 R44, R156.reuse, R140, R44 ;  /* 0x0000008c9c2c723c */ /* 0x060ff0000004182c */
[C---:B------:R-:W-:Y:S01]  /*62d0*/  HMMA.16816.F32.BF16 R48, R156.reuse, R142, R48 ;  /* 0x0000008e9c30723c */ /* 0x040fe20000041830 */
[----:B------:R-:W3:Y:S07]  /*62e0*/  LDSM.16.M88.4 R140, [R196+0x1800] ;  /* 0x00180000c48c783b */ /* 0x000eee0000000200 */
[C---:B------:R-:W-:Y:S08]  /*62f0*/  HMMA.16816.F32.BF16 R52, R156.reuse, R148, R52 ;  /* 0x000000949c34723c */ /* 0x040ff00000041834 */
[----:B------:R-:W-:Y:S01]  /*6300*/  HMMA.16816.F32.BF16 R56, R156, R150, R56 ;  /* 0x000000969c38723c */ /* 0x000fe20000041838 */
[----:B------:R-:W5:Y:S07]  /*6310*/  LDSM.16.M88.4 R148, [R196+0x2000] ;  /* 0x00200000c494783b */ /* 0x000f6e0000000200 */
[C---:B--2---:R-:W-:Y:S08]  /*6320*/  HMMA.16816.F32.BF16 R4, R172.reuse, R144, R4 ;  /* 0x00000090ac04723c */ /* 0x044ff00000041804 */
[C---:B------:R-:W-:Y:S01]  /*6330*/  HMMA.16816.F32.BF16 R8, R172.reuse, R146, R8 ;  /* 0x00000092ac08723c */ /* 0x040fe20000041808 */
[----:B------:R-:W2:Y:S07]  /*6340*/  LDSM.16.M88.4 R144, [R196+0x2800] ;  /* 0x00280000c490783b */ /* 0x000eae0000000200 */
[C---:B------:R-:W-:Y:S08]  /*6350*/  HMMA.16816.F32.BF16 R12, R172.reuse, R152, R12 ;  /* 0x00000098ac0c723c */ /* 0x040ff0000004180c */
[C---:B------:R-:W-:Y:S01]  /*6360*/  HMMA.16816.F32.BF16 R16, R172.reuse, R154, R16 ;  /* 0x0000009aac10723c */ /* 0x040fe20000041810 */
[----:B------:R-:W-:Y:S07]  /*6370*/  LDSM.16.M88.4 R152, [R111+0x4800] ;  /* 0x004800006f98783b */ /* 0x000fee0000000200 */
[C---:B-1----:R-:W-:Y:S08]  /*6380*/  HMMA.16816.F32.BF16 R20, R172.reuse, R136, R20 ;  /* 0x00000088ac14723c */ /* 0x042ff00000041814 */
[C---:B------:R-:W-:Y:S01]  /*6390*/  HMMA.16816.F32.BF16 R24, R172.reuse, R138, R24 ;  /* 0x0000008aac18723c */ /* 0x040fe20000041818 */
[----:B------:R-:W1:Y:S07]  /*63a0*/  LDSM.16.M88.4 R136, [R111+0x3800] ;  /* 0x003800006f88783b */ /* 0x000e6e0000000200 */
[C---:B---3--:R-:W-:Y:S08]  /*63b0*/  HMMA.16816.F32.BF16 R28, R172.reuse, R140, R28 ;  /* 0x0000008cac1c723c */ /* 0x048ff0000004181c */
[C---:B------:R-:W-:Y:S01]  /*63c0*/  HMMA.16816.F32.BF16 R32, R172.reuse, R142, R32 ;  /* 0x0000008eac20723c */ /* 0x040fe20000041820 */
[----:B------:R-:W3:Y:S07]  /*63d0*/  LDSM.16.M88.4 R140, [R111+0x4000] ;  /* 0x004000006f8c783b */ /* 0x000eee0000000200 */
[C---:B-----5:R-:W-:Y:S08]  /*63e0*/  HMMA.16816.F32.BF16 R36, R172.reuse, R148, R36 ;  /* 0x00000094ac24723c */ /* 0x060ff00000041824 */
[C---:B------:R-:W-:Y:S01]  /*63f0*/  HMMA.16816.F32.BF16 R40, R172.reuse, R150, R40 ;  /* 0x00000096ac28723c */ /* 0x040fe20000041828 */
[----:B------:R-:W-:Y:S07]  /*6400*/  LDSM.16.M88.4 R148, [R201+0x3800] ;  /* 0x00380000c994783b */ /* 0x000fee0000000200 */
[C---:B--2---:R-:W-:Y:S08]  /*6410*/  HMMA.16816.F32.BF16 R44, R172.reuse, R144, R44 ;  /* 0x00000090ac2c723c */ /* 0x044ff0000004182c */
[C---:B------:R-:W-:Y:S01]  /*6420*/  HMMA.16816.F32.BF16 R48, R172.reuse, R146, R48 ;  /* 0x00000092ac30723c */ /* 0x040fe20000041830 */
[----:B------:R-:W2:Y:S07]  /*6430*/  LDSM.16.M88.4 R144, [R111+0x6800] ;  /* 0x006800006f90783b */ /* 0x000eae0000000200 */
[C---:B------:R-:W-:Y:S08]  /*6440*/  HMMA.16816.F32.BF16 R52, R172.reuse, R160, R52 ;  /* 0x000000a0ac34723c */ /* 0x040ff00000041834 */
[----:B------:R-:W-:Y:S01]  /*6450*/  HMMA.16816.F32.BF16 R56, R172, R162, R56 ;  /* 0x000000a2ac38723c */ /* 0x000fe20000041838 */
[----:B------:R-:W-:Y:S07]  /*6460*/  LDSM.16.M88.4 R160, [R201+0x6800] ;  /* 0x00680000c9a0783b */ /* 0x000fee0000000200 */
[C---:B-1----:R-:W-:Y:S08]  /*6470*/  HMMA.16816.F32.BF16 R4, R176.reuse, R136, R4 ;  /* 0x00000088b004723c */ /* 0x042ff00000041804 */
[C---:B------:R-:W-:Y:S01]  /*6480*/  HMMA.16816.F32.BF16 R8, R176.reuse, R138, R8 ;  /* 0x0000008ab008723c */ /* 0x040fe20000041808 */
[----:B------:R-:W1:Y:S07]  /*6490*/  LDSM.16.M88.4 R136, [R201+0x4000] ;  /* 0x00400000c988783b */ /* 0x000e6e0000000200 */
[C---:B---3--:R-:W-:Y:S08]  /*64a0*/  HMMA.16816.F32.BF16 R12, R176.reuse, R140, R12 ;  /* 0x0000008cb00c723c */ /* 0x048ff0000004180c */
[C---:B------:R-:W-:Y:S01]  /*64b0*/  HMMA.16816.F32.BF16 R16, R176.reuse, R142, R16 ;  /* 0x0000008eb010723c */ /* 0x040fe20000041810 */
[----:B------:R-:W3:Y:S07]  /*64c0*/  LDSM.16.M88.4 R140, [R201+0x4800] ;  /* 0x00480000c98c783b */ /* 0x000eee0000000200 */
[C---:B------:R-:W-:Y:S08]  /*64d0*/  HMMA.16816.F32.BF16 R20, R176.reuse, R152, R20 ;  /* 0x00000098b014723c */ /* 0x040ff00000041814 */
[C---:B------:R-:W-:Y:S01]  /*64e0*/  HMMA.16816.F32.BF16 R24, R176.reuse, R154, R24 ;  /* 0x0000009ab018723c */ /* 0x040fe20000041818 */
[----:B------:R-:W5:Y:S07]  /*64f0*/  LDSM.16.M88.4 R152, [R201+0x5000] ;  /* 0x00500000c998783b */ /* 0x000f6e0000000200 */
        /* <DEDUP_REMOVED lines=9> */
[C---:B--2---:R-:W-:Y:S08]  /*6590*/  HMMA.16816.F32.BF16 R52, R176.reuse, R144, R52 ;  /* 0x00000090b034723c */ /* 0x044ff00000041834 */
[----:B------:R-:W-:Y:S01]  /*65a0*/  HMMA.16816.F32.BF16 R56, R176, R146, R56 ;  /* 0x00000092b038723c */ /* 0x000fe20000041838 */
[----:B------:R-:W2:Y:S07]  /*65b0*/  LDSM.16.M88.4 R144, [R201+0x5800] ;  /* 0x00580000c990783b */ /* 0x000eae0000000200 */
[C---:B------:R-:W-:Y:S08]  /*65c0*/  HMMA.16816.F32.BF16 R4, R184.reuse, R148, R4 ;  /* 0x00000094b804723c */ /* 0x040ff00000041804 */
        /* <DEDUP_REMOVED lines=34> */
[----:B------:R-:W3:Y:S01]  /*67f0*/  LDSM.16.M88.4 R180, [R196+0x6800] ;  /* 0x00680000c4b4783b */ /* 0x000ee20000000200 */
[----:B------:R-:W-:Y:S05]  /*6800*/  DEPBAR.LE SB0, 0x0 ;  /* 0x000080000000791a */ /* 0x000fea0000000000 */
[----:B------:R-:W-:Y:S01]  /*6810*/  BAR.SYNC.DEFER_BLOCKING 0x0 ;  /* 0x0000000000007b1d */ /* 0x000fe20000010000 */
[C---:B--2---:R-:W-:Y:S08]  /*6820*/  HMMA.16816.F32.BF16 R44, R188.reuse, R144, R44 ;  /* 0x00000090bc2c723c */ /* 0x044ff0000004182c */
[C---:B------:R-:W-:Y:S08]  /*6830*/  HMMA.16816.F32.BF16 R48, R188.reuse, R146, R48 ;  /* 0x00000092bc30723c */ /* 0x040ff00000041830 */
[C---:B-----5:R-:W-:Y:S08]  /*6840*/  HMMA.16816.F32.BF16 R52, R188.reuse, R148, R52 ;  /* 0x00000094bc34723c */ /* 0x060ff00000041834 */
[----:B------:R-:W-:Y:S08]  /*6850*/  HMMA.16816.F32.BF16 R56, R188, R150, R56 ;  /* 0x00000096bc38723c */ /* 0x000ff00000041838 */
[C---:B-1----:R-:W-:Y:S08]  /*6860*/  HMMA.16816.F32.BF16 R4, R192.reuse, R136, R4 ;  /* 0x00000088c004723c */ /* 0x042ff00000041804 */
        /* <DEDUP_REMOVED lines=13> */
[----:B------:R-:W-:Y:S07]  /*6940*/  @!UPT UIADD3 URZ, URZ, URZ, URZ ;  /* 0x0000003f3f3ff290 */ /* 0x000fee000fffe03f */
[----:B------:R-:W-:-:S11]  /*6950*/  @!P0 BRA `(.L_x_143) ;  /* 0x0000037000008947 */ /* 0x000fd60003800000 */
[----:B----4-:R-:W-:Y:S02]  /*6960*/  IADD3 R2, R208, -0x1, RZ ;  /* 0xffffffffd0027810 */ /* 0x010fe40007ffe0ff */
[----:B------:R-:W-:Y:S02]  /*6970*/  IADD3 R0, -R230, 0x70, RZ ;  /* 0x00000070e6007810 */ /* 0x000fe40007ffe1ff */
[----:B------:R-:W-:Y:S01]  /*6980*/  SHF.R.S32.HI R3, RZ, 0x1f, R2 ;  /* 0x0000001fff037819 */ /* 0x000fe20000011402 */
[----:B------:R-:W-:Y:S01]  /*6990*/  IMAD.WIDE.U32 R136, R2, c[0x0][0x1e0], RZ ;  /* 0x0000780002887a25 */ /* 0x000fe200078e00ff */
[C---:B------:R-:W-:Y:S02]  /*69a0*/  ISETP.GE.AND P2, PT, R0.reuse, 0x21, PT ;  /* 0x000000210000780c */ /* 0x040fe40003f46270 */
[C---:B------:R-:W-:Y:S01]  /*69b0*/  ISETP.GE.AND P1, PT, R0.reuse, 0x41, PT ;  /* 0x000000410000780c */ /* 0x040fe20003f26270 */
[----:B------:R-:W-:Y:S01]  /*69c0*/  IMAD R3, R3, c[0x0][0x1e0], RZ ;  /* 0x0000780003037a24 */ /* 0x000fe200078e02ff */
[----:B------:R-:W-:Y:S02]  /*69d0*/  ISETP.GE.AND P3, PT, R0, 0x1, PT ;  /* 0x000000010000780c */ /* 0x000fe40003f66270 */
[----:B------:R-:W-:Y:S01]  /*69e0*/  P2R R144, PR, RZ, 0x10 ;  /* 0x00000010ff907803 */ /* 0x000fe20000000000 */
[----:B------:R-:W-:Y:S04]  /*69f0*/  IMAD R2, R2, c[0x0][0x1e4], R3 ;  /* 0x0000790002027a24 */ /* 0x000fe800078e0203 */
[----:B------:R-:W-:Y:S02]  /*6a00*/  IMAD.IADD R137, R137, 0x1, R2 ;  /* 0x0000000189897824 */ /* 0x000fe400078e0202 */
[----:B------:R-:W-:Y:S04]  /*6a10*/  IMAD.WIDE.U32 R2, R136, 0x70, RZ ;  /* 0x0000007088027825 */ /* 0x000fe800078e00ff */
[----:B------:R-:W-:Y:S02]  /*6a20*/  IMAD R136, R137, 0x70, RZ ;  /* 0x0000007089887824 */ /* 0x000fe400078e02ff */
[----:B------:R-:W-:Y:S02]  /*6a30*/  @P2 IMAD.MOV.U32 R137, RZ, RZ, c[0x0][0x1e0] ;  /* 0x00007800ff892624 */ /* 0x000fe400078e00ff */
[----:B------:R-:W-:Y:S02]  /*6a40*/  @P2 IMAD.MOV.U32 R138, RZ, RZ, c[0x0][0x1e4] ;  /* 0x00007900ff8a2624 */ /* 0x000fe400078e00ff */
[----:B------:R-:W-:Y:S01]  /*6a50*/  IMAD.IADD R3, R3, 0x1, R136 ;  /* 0x0000000103037824 */ /* 0x000fe200078e0288 */
[CC--:B------:R-:W-:Y:S01]  /*6a60*/  @P2 LEA R139, P0, R137.reuse, R2.reuse, 0x5 ;  /* 0x00000002898b2211 */ /* 0x0c0fe200078028ff */
[----:B------:R-:W-:Y:S03]  /*6a70*/  @P1 IMAD.MOV.U32 R136, RZ, RZ, c[0x0][0x1e0] ;  /* 0x00007800ff881624 */ /* 0x000fe600078e00ff */
[-C--:B------:R-:W-:Y:S01]  /*6a80*/  @P2 LEA.HI.X R140, R137, R3.reuse, R138, 0x5, P0 ;  /* 0x00000003898c2211 */ /* 0x080fe200000f2c8a */
[----:B------:R-:W-:Y:S01]  /*6a90*/  @P1 IMAD.MOV.U32 R137, RZ, RZ, c[0x0][0x1e4] ;  /* 0x00007900ff891624 */ /* 0x000fe200078e00ff */
[CC--:B------:R-:W-:Y:S04]  /*6aa0*/  @P1 LEA R142, P0, R136.reuse, R2.reuse, 0x6 ;  /* 0x00000002888e1211 */ /* 0x0c0fe800078030ff */
[----:B------:R-:W-:Y:S02]  /*6ab0*/  @P1 LEA.HI.X R143, R136, R3, R137, 0x6, P0 ;  /* 0x00000003888f1211 */ /* 0x000fe400000f3489 */
[----:B------:R-:W-:Y:S05]  /*6ac0*/  @P3 IADD3 R137, P0, R212, R2, RZ ;  /* 0x00000002d4893210 */ /* 0x000fea0007f1e0ff */
[--C-:B------:R-:W-:Y:S01]  /*6ad0*/  @P3 IMAD.X R138, R3, 0x1, R211.reuse, P0 ;  /* 0x00000001038a3824 */ /* 0x100fe200000e06d3 */
[C---:B------:R-:W-:Y:S04]  /*6ae0*/  @P3 LEA R136, P0, R137.reuse, c[0x0][0x1c8], 0x1 ;  /* 0x0000720089883a11 */ /* 0x040fe800078008ff */
[----:B------:R-:W-:Y:S02]  /*6af0*/  @P3 LEA.HI.X R137, R137, c[0x0][0x1cc], R138, 0x1, P0 ;  /* 0x0000730089893a11 */ /* 0x000fe400000f0c8a */
[-C--:B------:R-:W-:Y:S03]  /*6b00*/  @P2 IADD3 R138, P0, R139, R212.reuse, RZ ;  /* 0x000000d48b8a2210 */ /* 0x080fe60007f1e0ff */
[----:B------:R-:W-:Y:S01]  /*6b10*/  @!PT LDS RZ, [RZ] ;  /* 0x00000000fffff984 */ /* 0x000fe20000000800 */
[----:B------:R-:W-:Y:S01]  /*6b20*/  @!PT LDS RZ, [RZ] ;  /* 0x00000000fffff984 */ /* 0x000fe20000000800 */
[----:B------:R-:W-:Y:S01]  /*6b30*/  @!PT LDS RZ, [RZ] ;  /* 0x00000000fffff984 */ /* 0x000fe20000000800 */
[----:B------:R1:W-:Y:S02]  /*6b40*/  @P3 LDGSTS.E.BYPASS.LTC128B.128 [R207+0x8100], [R136.64], !P5 ;  /* 0x0810000088cf3fae */ /* 0x0003e4000e901d46 */
[--C-:B------:R-:W-:Y:S01]  /*6b50*/  @P2 IMAD.X R141, R140, 0x1, R211.reuse, P0 ;  /* 0x000000018c8d2824 */ /* 0x100fe200000e06d3 */
[----:B------:R-:W-:Y:S02]  /*6b60*/  @P1 IADD3 R139, P0, R142, R212, RZ ;  /* 0x000000d48e8b1210 */ /* 0x000fe40007f1e0ff */
[----:B------:R1:W-:Y:S03]  /*6b70*/  @P3 LDGSTS.E.BYPASS.LTC128B.128 [R207+0xb900], [R136.64+0x80], !P6 ;  /* 0x0b90008088cf3fae */ /* 0x0003e6000f101d46 */
[----:B------:R-:W-:Y:S01]  /*6b80*/  @P1 IMAD.X R142, R143, 0x1, R211, P0 ;  /* 0x000000018f8e1824 */ /* 0x000fe200000e06d3 */
[C---:B------:R-:W-:Y:S04]  /*6b90*/  @P2 LEA R140, P0, R138.reuse, c[0x0][0x1c8], 0x1 ;  /* 0x000072008a8c2a11 */ /* 0x040fe800078008ff */
[----:B------:R-:W-:Y:S02]  /*6ba0*/  @P2 LEA.HI.X R141, R138, c[0x0][0x1cc], R141, 0x1, P0 ;  /* 0x000073008a8d2a11 */ /* 0x000fe400000f0c8d */
[C---:B------:R-:W-:Y:S03]  /*6bb0*/  @P1 LEA R138, P0, R139.reuse, c[0x0][0x1c8], 0x1 ;  /* 0x000072008b8a1a11 */ /* 0x040fe600078008ff */
[----:B------:R1:W-:Y:S01]  /*6bc0*/  @P2 LDGSTS.E.BYPASS.LTC128B.128 [R207+0x9100], [R140.64], !P5 ;  /* 0x091000008ccf2fae */ /* 0x0003e2000e901d46 */
[----:B------:R-:W-:Y:S02]  /*6bd0*/  @P1 LEA.HI.X R139, R139, c[0x0][0x1cc], R142, 0x1, P0 ;  /* 0x000073008b8b1a11 */ /* 0x000fe400000f0c8e */
[----:B------:R-:W-:Y:S02]  /*6be0*/  ISETP.GE.AND P0, PT, R0, 0x61, PT ;  /* 0x000000610000780c */ /* 0x000fe40003f06270 */
[----:B------:R1:W-:Y:S05]  /*6bf0*/  @P2 LDGSTS.E.BYPASS.LTC128B.128 [R207+0xc900], [R140.64+0x80], !P6 ;  /* 0x0c9000808ccf2fae */ /* 0x0003ea000f101d46 */
[----:B------:R1:W-:Y:S05]  /*6c00*/  @P1 LDGSTS.E.BYPASS.LTC128B.128 [R207+0xa100], [R138.64], !P5 ;  /* 0x0a1000008acf1fae */ /* 0x0003ea000e901d46 */
[----:B------:R1:W-:Y:S01]  /*6c10*/  @P1 LDGSTS.E.BYPASS.LTC128B.128 [R207+0xd900], [R138.64+0x80], !P6 ;  /* 0x0d9000808acf1fae */ /* 0x0003e2000f101d46 */
[----:B------:R-:W-:Y:S02]  /*6c20*/  @P0 IMAD.MOV.U32 R142, RZ, RZ, c[0x0][0x1e0] ;  /* 0x00007800ff8e0624 */ /* 0x000fe400078e00ff */
[----:B------:R-:W-:Y:S02]  /*6c30*/  @P0 IMAD.MOV.U32 R0, RZ, RZ, c[0x0][0x1e4] ;  /* 0x00007900ff000624 */ /* 0x000fe400078e00ff */
[----:B------:R-:W-:Y:S04]  /*6c40*/  @P0 IMAD.WIDE.U32 R2, R142, 0x60, R2 ;  /* 0x000000608e020825 */ /* 0x000fe800078e0002 */
[----:B------:R-:W-:Y:S01]  /*6c50*/  @P0 IMAD R142, R0, 0x60, RZ ;  /* 0x00000060008e0824 */ /* 0x000fe200078e02ff */
[----:B------:R-:W-:Y:S04]  /*6c60*/  @P0 IADD3 R0, P4, R212, R2, RZ ;  /* 0x00000002d4000210 */ /* 0x000fe80007f9e0ff */
[----:B------:R-:W-:Y:S02]  /*6c70*/  @P0 LEA R2, P3, R0, c[0x0][0x1c8], 0x1 ;  /* 0x0000720000020a11 */ /* 0x000fe400078608ff */
[----:B------:R-:W-:Y:S02]  /*6c80*/  @P0 IADD3.X R3, R211, R142, R3, P4, !PT ;  /* 0x0000008ed3030210 */ /* 0x000fe400027fe403 */
[----:B------:R-:W-:Y:S02]  /*6c90*/  ISETP.NE.AND P4, PT, R144, RZ, PT ;  /* 0x000000ff9000720c */ /* 0x000fe40003f85270 */
[----:B------:R-:W-:Y:S05]  /*6ca0*/  @P0 LEA.HI.X R3, R0, c[0x0][0x1cc], R3, 0x1, P3 ;  /* 0x0000730000030a11 */ /* 0x000fea00018f0c03 */
[----:B------:R1:W-:Y:S05]  /*6cb0*/  @P0 LDGSTS.E.BYPASS.LTC128B.128 [R207+0xb100], [R2.64], !P5 ;  /* 0x0b10000002cf0fae */ /* 0x0003ea000e901d46 */
[----:B------:R1:W-:Y:S02]  /*6cc0*/  @P0 LDGSTS.E.BYPASS.LTC128B.128 [R207+0xe900], [R2.64+0x80], !P6 ;  /* 0x0e90008002cf0fae */ /* 0x0003e4000f101d46 */
.L_x_143:
[----:B----4-:R-:W-:Y:S05]  /*6cd0*/  BSYNC B0 ;  /* 0x0000000000007941 */ /* 0x010fea0003800000 */
.L_x_142:
[----:B------:R-:W-:Y:S01]  /*6ce0*/  FMNMX.FTZ R0, R4, R110, !PT ;  /* 0x0000006e04007209 */ /* 0x000fe20007810000 */
[----:B-1----:R-:W-:Y:S01]  /*6cf0*/  LDSM.16.MT88.4 R140, [R199] ;  /* 0x00000000c78c783b */ /* 0x002fe20000004200 */
[----:B------:R-:W-:Y:S02]  /*6d00*/  FMNMX.FTZ R2, R6, R109, !PT ;  /* 0x0000006d06027209 */ /* 0x000fe40007810000 */
[----:B------:R-:W-:Y:S02]  /*6d10*/  FMNMX.FTZ R0, R5, R0, !PT ;  /* 0x0000000005007209 */ /* 0x000fe40007810000 */
[----:B------:R-:W-:Y:S02]  /*6d20*/  FMNMX.FTZ R2, R7, R2, !PT ;  /* 0x0000000207027209 */ /* 0x000fe40007810000 */
[----:B------:R-:W-:Y:S01]  /*6d30*/  FMNMX.FTZ R0, R8, R0, !PT ;  /* 0x0000000008007209 */ /* 0x000fe20007810000 */
[----:B------:R-:W-:Y:S01]  /*6d40*/  LDSM.16.MT88.4 R144, [R198] ;  /* 0x00000000c690783b */ /* 0x000fe20000004200 */
[----:B------:R-:W-:Y:S02]  /*6d50*/  FMNMX.FTZ R2, R10, R2, !PT ;  /* 0x000000020a027209 */ /* 0x000fe40007810000 */
[----:B------:R-:W-:Y:S02]  /*6d60*/  FMNMX.FTZ R0, R9, R0, !PT ;  /* 0x0000000009007209 */ /* 0x000fe40007810000 */
[----:B------:R-:W-:Y:S02]  /*6d70*/  FMNMX.FTZ R2, R11, R2, !PT ;  /* 0x000000020b027209 */ /* 0x000fe40007810000 */
[----:B------:R-:W-:Y:S01]  /*6d80*/  FMNMX.FTZ R0, R12, R0, !PT ;  /* 0x000000000c007209 */ /* 0x000fe20007810000 */
[----:B------:R-:W0:Y:S01]  /*6d90*/  LDGDEPBAR ;  /* 0x00000000000079af */ /* 0x000e220000000000 */
        /* <DEDUP_REMOVED lines=42> */
[----:B------:R-:W-:Y:S02]  /*7040*/  LOP3.LUT P0, RZ, R209, 0x4, RZ, 0xc0, !PT ;  /* 0x00000004d1ff7812 */ /* 0x000fe4000780c0ff */
[----:B------:R-:W-:Y:S02]  /*7050*/  FMNMX.FTZ R3, R56, R0, !PT ;  /* 0x0000000038037209 */ /* 0x000fe40007810000 */
[----:B------:R-:W-:Y:S02]  /*7060*/  FMNMX.FTZ R0, R55, R2, !PT ;  /* 0x0000000237007209 */ /* 0x000fe40007810000 */
[----:B------:R-:W-:Y:S02]  /*7070*/  FMNMX.FTZ R3, R57, R3, !PT ;  /* 0x0000000339037209 */ /* 0x000fe40007810000 */
[----:B------:R-:W-:Y:S02]  /*7080*/  FMNMX.FTZ R0, R58, R0, !PT ;  /* 0x000000003a007209 */ /* 0x000fe40007810000 */
[----:B------:R-:W-:Y:S01]  /*7090*/  IADD3 R208, R208, -0x1, RZ ;  /* 0xffffffffd0d07810 */ /* 0x000fe20007ffe0ff */
[----:B------:R-:W-:Y:S01]  /*70a0*/  SHFL.BFLY PT, R110, R3, 0x2, 0x1f ;  /* 0x0c401f00036e7f89 */ /* 0x000fe200000e0000 */
[----:B------:R-:W-:Y:S07]  /*70b0*/  FMNMX.FTZ R0, R59, R0, !PT ;  /* 0x000000003b007209 */ /* 0x000fee0007810000 */
[----:B------:R-:W1:Y:S02]  /*70c0*/  SHFL.BFLY PT, R2, R0, 0x2, 0x1f ;  /* 0x0c401f0000027f89 */ /* 0x000e6400000e0000 */
[----:B-1----:R-:W-:Y:S02]  /*70d0*/  FMNMX.FTZ R0, R0, R2, !PT ;  /* 0x0000000200007209 */ /* 0x002fe40007810000 */
[----:B------:R-:W-:Y:S04]  /*70e0*/  FMNMX.FTZ R110, R3, R110, !PT ;  /* 0x0000006e036e7209 */ /* 0x000fe80007810000 */
[----:B------:R-:W1:Y:S08]  /*70f0*/  SHFL.BFLY PT, R3, R0, 0x1, 0x1f ;  /* 0x0c201f0000037f89 */ /* 0x000e7000000e0000 */
[----:B------:R-:W2:Y:S01]  /*7100*/  SHFL.BFLY PT, R136, R110, 0x1, 0x1f ;  /* 0x0c201f006e887f89 */ /* 0x000ea200000e0000 */
[----:B-1----:R-:W-:Y:S02]  /*7110*/  FMNMX.FTZ R3, R0, R3, !PT ;  /* 0x0000000300037209 */ /* 0x002fe40007810000 */
[----:B--2---:R-:W-:Y:S05]  /*7120*/  FMNMX.FTZ R110, R110, R136, !PT ;  /* 0x000000886e6e7209 */ /* 0x004fea0007810000 */
[----:B------:R-:W1:Y:S01]  /*7130*/  LDSM.16.MT88.4 R136, [R197] ;  /* 0x00000000c588783b */ /* 0x000e620000004200 */
[----:B------:R-:W-:Y:S02]  /*7140*/  FADD.FTZ R2, -R110, R108 ;  /* 0x0000006c6e027221 */ /* 0x000fe40000010100 */
[----:B------:R-:W-:Y:S02]  /*7150*/  FMUL.FTZ R108, R3, c[0x0][0x2d0] ;  /* 0x0000b400036c7a20 */ /* 0x000fe40000410000 */
[----:B------:R-:W-:Y:S02]  /*7160*/  FMUL.FTZ R0, R2, c[0x0][0x2d0] ;  /* 0x0000b40002007a20 */ /* 0x000fe40000410000 */
[--C-:B------:R-:W-:Y:S02]  /*7170*/  FFMA.FTZ R6, R6, c[0x0][0x2d0], -R108.reuse ;  /* 0x0000b40006067a23 */ /* 0x100fe4000001086c */
[----:B------:R2:W3:Y:S01]  /*7180*/  MUFU.EX2 R2, R0 ;  /* 0x0000000000027308 */ /* 0x0004e20000000800 */
        /* <DEDUP_REMOVED lines=14> */
[----:B--2---:R-:W-:Y:S02]  /*7270*/  FADD.FTZ R0, -R3, R109 ;  /* 0x0000006d03007221 */ /* 0x004fe40000010100 */
[----:B------:R-:W-:Y:S02]  /*7280*/  FMUL.FTZ R109, R110, c[0x0][0x2d0] ;  /* 0x0000b4006e6d7a20 */ /* 0x000fe40000410000 */
[----:B------:R-:W-:Y:S01]  /*7290*/  FMUL.FTZ R0, R0, c[0x0][0x2d0] ;  /* 0x0000b40000007a20 */ /* 0x000fe20000410000 */
[----:B------:R-:W-:Y:S01]  /*72a0*/  MUFU.EX2 R183, R14 ;  /* 0x0000000e00b77308 */ /* 0x000fe20000000800 */
[--C-:B------:R-:W-:Y:S02]  /*72b0*/  FFMA.FTZ R4, R4, c[0x0][0x2d0], -R109.reuse ;  /* 0x0000b40004047a23 */ /* 0x100fe4000001086d */
[--C-:B------:R-:W-:Y:S02]  /*72c0*/  FFMA.FTZ R5, R5, c[0x0][0x2d0], -R109.reuse ;  /* 0x0000b40005057a23 */ /* 0x100fe4000001086d */
[C---:B---3--:R-:W-:Y:S02]  /*72d0*/  FMUL.FTZ R60, R2.reuse, R60 ;  /* 0x0000003c023c7220 */ /* 0x048fe40000410000 */
[C---:B------:R-:W-:Y:S02]  /*72e0*/  FMUL.FTZ R61, R2.reuse, R61 ;  /* 0x0000003d023d7220 */ /* 0x040fe40000410000 */
[C---:B------:R-:W-:Y:S01]  /*72f0*/  FMUL.FTZ R64, R2.reuse, R64 ;  /* 0x0000004002407220 */ /* 0x040fe20000410000 */
[----:B------:R2:W-:Y:S01]  /*7300*/  MUFU.EX2 R225, R4 ;  /* 0x0000000400e17308 */ /* 0x0005e20000000800 */
[C---:B------:R-:W-:Y:S02]  /*7310*/  FMUL.FTZ R65, R2.reuse, R65 ;  /* 0x0000004102417220 */ /* 0x040fe40000410000 */
[C---:B------:R-:W-:Y:S02]  /*7320*/  FMUL.FTZ R68, R2.reuse, R68 ;  /* 0x0000004402447220 */ /* 0x040fe40000410000 */
[C---:B------:R-:W-:Y:S02]  /*7330*/  FMUL.FTZ R69, R2.reuse, R69 ;  /* 0x0000004502457220 */ /* 0x040fe40000410000 */
[C---:B------:R-:W-:Y:S02]  /*7340*/  FMUL.FTZ R72, R2.reuse, R72 ;  /* 0x0000004802487220 */ /* 0x040fe40000410000 */
[C---:B------:R-:W-:Y:S01]  /*7350*/  FMUL.FTZ R73, R2.reuse, R73 ;  /* 0x0000004902497220 */ /* 0x040fe20000410000 */
[----:B------:R-:W3:Y:S01]  /*7360*/  MUFU.EX2 R0, R0 ;  /* 0x0000000000007308 */ /* 0x000ee20000000800 */
[C---:B------:R-:W-:Y:S02]  /*7370*/  FMUL.FTZ R76, R2.reuse, R76 ;  /* 0x0000004c024c7220 */ /* 0x040fe40000410000 */
[----:B------:R-:W-:Y:S02]  /*7380*/  FMUL.FTZ R77, R2, R77 ;  /* 0x0000004d024d7220 */ /* 0x000fe40000410000 */
[--C-:B------:R-:W-:Y:S02]  /*7390*/  FFMA.FTZ R12, R12, c[0x0][0x2d0], -R109.reuse ;  /* 0x0000b4000c0c7a23 */ /* 0x100fe4000001086d */
[--C-:B------:R-:W-:Y:S02]  /*73a0*/  FFMA.FTZ R13, R13, c[0x0][0x2d0], -R109.reuse ;  /* 0x0000b4000d0d7a23 */ /* 0x100fe4000001086d */
[C---:B------:R-:W-:Y:S01]  /*73b0*/  FMUL.FTZ R80, R2.reuse, R80 ;  /* 0x0000005002507220 */ /* 0x040fe20000410000 */
[----:B------:R4:W-:Y:S01]  /*73c0*/  MUFU.EX2 R224, R5 ;  /* 0x0000000500e07308 */ /* 0x0009e20000000800 */
[C---:B------:R-:W-:Y:S02]  /*73d0*/  FMUL.FTZ R81, R2.reuse, R81 ;  /* 0x0000005102517220 */ /* 0x040fe40000410000 */
[----:B------:R-:W-:Y:S02]  /*73e0*/  FMUL.FTZ R84, R2, R84 ;  /* 0x0000005402547220 */ /* 0x000fe40000410000 */
[--C-:B--2---:R-:W-:Y:S02]  /*73f0*/  FFMA.FTZ R4, R8, c[0x0][0x2d0], -R109.reuse ;  /* 0x0000b40008047a23 */ /* 0x104fe4000001086d */
[C---:B------:R-:W-:Y:S02]  /*7400*/  FMUL.FTZ R8, R2.reuse, R116 ;  /* 0x0000007402087220 */ /* 0x040fe40000410000 */
[C---:B------:R-:W-:Y:S01]  /*7410*/  FMUL.FTZ R85, R2.reuse, R85 ;  /* 0x0000005502557220 */ /* 0x040fe20000410000 */
[----:B------:R2:W-:Y:S01]  /*7420*/  MUFU.EX2 R223, R4 ;  /* 0x0000000400df7308 */ /* 0x0005e20000000800 */
[C---:B------:R-:W-:Y:S02]  /*7430*/  FMUL.FTZ R88, R2.reuse, R88 ;  /* 0x0000005802587220 */ /* 0x040fe40000410000 */
[----:B------:R-:W-:Y:S02]  /*7440*/  FMUL.FTZ R89, R2, R89 ;  /* 0x0000005902597220 */ /* 0x000fe40000410000 */
[C---:B---3--:R-:W-:Y:S02]  /*7450*/  FMUL.FTZ R6, R0.reuse, R114 ;  /* 0x0000007200067220 */ /* 0x048fe40000410000 */
[C---:B------:R-:W-:Y:S02]  /*7460*/  FMUL.FTZ R7, R0.reuse, R115 ;  /* 0x0000007300077220 */ /* 0x040fe40000410000 */
[C---:B------:R-:W-:Y:S01]  /*7470*/  FMUL.FTZ R62, R0.reuse, R62 ;  /* 0x0000003e003e7220 */ /* 0x040fe20000410000 */
[----:B------:R3:W-:Y:S01]  /*7480*/  MUFU.EX2 R217, R12 ;  /* 0x0000000c00d97308 */ /* 0x0007e20000000800 */
[C---:B------:R-:W-:Y:S02]  /*7490*/  FMUL.FTZ R63, R0.reuse, R63 ;  /* 0x0000003f003f7220 */ /* 0x040fe40000410000 */
[----:B------:R-:W-:Y:S02]  /*74a0*/  FMUL.FTZ R66, R0, R66 ;  /* 0x0000004200427220 */ /* 0x000fe40000410000 */
[----:B----4-:R-:W-:Y:S01]  /*74b0*/  FMUL.FTZ R5, R2, R113 ;  /* 0x0000007102057220 */ /* 0x010fe20000410000 */
[----:B------:R-:W-:Y:S01]  /*74c0*/  F2FP.BF16.PACK_AB R113, R220, R221 ;  /* 0x000000dddc71723e */ /* 0x000fe200000010ff */
[C---:B------:R-:W-:Y:S02]  /*74d0*/  FMUL.FTZ R67, R0.reuse, R67 ;  /* 0x0000004300437220 */ /* 0x040fe40000410000 */
[C---:B------:R-:W-:Y:S01]  /*74e0*/  FMUL.FTZ R70, R0.reuse, R70 ;  /* 0x0000004600467220 */ /* 0x040fe20000410000 */
[----:B------:R4:W-:Y:S01]  /*74f0*/  MUFU.EX2 R216, R13 ;  /* 0x0000000d00d87308 */ /* 0x0009e20000000800 */
[C---:B------:R-:W-:Y:S02]  /*7500*/  FMUL.FTZ R71, R0.reuse, R71 ;  /* 0x0000004700477220 */ /* 0x040fe40000410000 */
[----:B------:R-:W-:Y:S02]  /*7510*/  FMUL.FTZ R74, R0, R74 ;  /* 0x0000004a004a7220 */ /* 0x000fe40000410000 */
[--C-:B--2---:R-:W-:Y:S02]  /*7520*/  FFMA.FTZ R4, R9, c[0x0][0x2d0], -R109.reuse ;  /* 0x0000b40009047a23 */ /* 0x104fe4000001086d */
[----:B------:R-:W-:Y:S02]  /*7530*/  FMUL.FTZ R9, R2, R117 ;  /* 0x0000007502097220 */ /* 0x000fe40000410000 */
        /* <DEDUP_REMOVED lines=10> */
[----:B------:R-:W-:Y:S02]  /*75e0*/  FMUL.FTZ R91, R0, R91 ;  /* 0x0000005b005b7220 */ /* 0x000fe40000410000 */
[C---:B---3--:R-:W-:Y:S02]  /*75f0*/  FMUL.FTZ R12, R2.reuse, R120 ;  /* 0x00000078020c7220 */ /* 0x048fe40000410000 */
[----:B----4-:R-:W-:Y:S01]  /*7600*/  FMUL.FTZ R13, R2, R121 ;  /* 0x00000079020d7220 */ /* 0x010fe20000410000 */
[----:B------:R-:W-:Y:S01]  /*7610*/  MUFU.EX2 R171, R18 ;  /* 0x0000001200ab7308 */ /* 0x000fe20000000800 */
[----:B------:R-:W-:Y:S02]  /*7620*/  FMUL.FTZ R14, R0, R122 ;  /* 0x0000007a000e7220 */ /* 0x000fe40000410000 */
[--C-:B------:R-:W-:Y:S01]  /*7630*/  FFMA.FTZ R16, R16, c[0x0][0x2d0], -R109.reuse ;  /* 0x0000b40010107a23 */ /* 0x100fe2000001086d */
[----:B--2---:R-:W-:Y:S01]  /*7640*/  F2FP.BF16.PACK_AB R114, R222, R223 ;  /* 0x000000dfde72723e */ /* 0x004fe200000010ff */
[--C-:B------:R-:W-:Y:S02]  /*7650*/  FFMA.FTZ R4, R10, c[0x0][0x2d0], -R108.reuse ;  /* 0x0000b4000a047a23 */ /* 0x100fe4000001086c */
[----:B------:R-:W-:Y:S02]  /*7660*/  FMUL.FTZ R10, R0, R118 ;  /* 0x00000076000a7220 */ /* 0x000fe40000410000 */
[--C-:B------:R-:W-:Y:S01]  /*7670*/  FFMA.FTZ R17, R17, c[0x0][0x2d0], -R109.reuse ;  /* 0x0000b40011117a23 */ /* 0x100fe2000001086d */
[----:B------:R2:W-:Y:S01]  /*7680*/  MUFU.EX2 R219, R4 ;  /* 0x0000000400db7308 */ /* 0x0005e20000000800 */
[C---:B------:R-:W-:Y:S02]  /*7690*/  FMUL.FTZ R92, R2.reuse, R92 ;  /* 0x0000005c025c7220 */ /* 0x040fe40000410000 */
[----:B------:R-:W-:Y:S02]  /*76a0*/  FMUL.FTZ R93, R2, R93 ;  /* 0x0000005d025d7220 */ /* 0x000fe40000410000 */
[C---:B-----5:R-:W-:Y:S02]  /*76b0*/  FMUL.FTZ R15, R0.reuse, R123 ;  /* 0x0000007b000f7220 */ /* 0x060fe40000410000 */
[----:B------:R-:W-:Y:S01]  /*76c0*/  LDSM.16.MT88.4 R120, [R200+0x3800] ;  /* 0x00380000c878783b */ /* 0x000fe20000004200 */
[C---:B------:R-:W-:Y:S02]  /*76d0*/  FMUL.FTZ R94, R0.reuse, R94 ;  /* 0x0000005e005e7220 */ /* 0x040fe40000410000 */
[----:B------:R3:W-:Y:S01]  /*76e0*/  MUFU.EX2 R181, R16 ;  /* 0x0000001000b57308 */ /* 0x0007e20000000800 */
[----:B------:R-:W-:Y:S02]  /*76f0*/  FMUL.FTZ R95, R0, R95 ;  /* 0x0000005f005f7220 */ /* 0x000fe40000410000 */
[C---:B------:R-:W-:Y:S02]  /*7700*/  FMUL.FTZ R96, R2.reuse, R96 ;  /* 0x0000006002607220 */ /* 0x040fe40000410000 */
[----:B------:R-:W-:Y:S02]  /*7710*/  FMUL.FTZ R97, R2, R97 ;  /* 0x0000006102617220 */ /* 0x000fe40000410000 */
[C---:B------:R-:W-:Y:S02]  /*7720*/  FMUL.FTZ R98, R0.reuse, R98 ;  /* 0x0000006200627220 */ /* 0x040fe40000410000 */
[----:B------:R-:W-:Y:S01]  /*7730*/  FMUL.FTZ R99, R0, R99 ;  /* 0x0000006300637220 */ /* 0x000fe20000410000 */
[----:B------:R4:W-:Y:S01]  /*7740*/  MUFU.EX2 R180, R17 ;  /* 0x0000001100b47308 */ /* 0x0009e20000000800 */
[C---:B------:R-:W-:Y:S02]  /*7750*/  FMUL.FTZ R100, R2.reuse, R100 ;  /* 0x0000006402647220 */ /* 0x040fe40000410000 */
[----:B------:R-:W-:Y:S02]  /*7760*/  FMUL.FTZ R101, R2, R101 ;  /* 0x0000006502657220 */ /* 0x000fe40000410000 */
[--C-:B--2---:R-:W-:Y:S02]  /*7770*/  FFMA.FTZ R4, R11, c[0x0][0x2d0], -R108.reuse ;  /* 0x0000b4000b047a23 */ /* 0x104fe4000001086c */
[C---:B------:R-:W-:Y:S02]  /*7780*/  FMUL.FTZ R11, R0.reuse, R119 ;  /* 0x00000077000b7220 */ /* 0x040fe40000410000 */
[----:B------:R-:W2:Y:S01]  /*7790*/  LDSM.16.MT88.4 R116, [R202] ;  /* 0x00000000ca74783b */ /* 0x000ea20000004200 */
[----:B------:R-:W5:Y:S01]  /*77a0*/  MUFU.EX2 R218, R4 ;  /* 0x0000000400da7308 */ /* 0x000f620000000800 */
[C---:B------:R-:W-:Y:S02]  /*77b0*/  FMUL.FTZ R102, R0.reuse, R102 ;  /* 0x0000006600667220 */ /* 0x040fe40000410000 */
[----:B------:R-:W-:Y:S02]  /*77c0*/  FMUL.FTZ R103, R0, R103 ;  /* 0x0000006700677220 */ /* 0x000fe40000410000 */
[----:B---3--:R-:W-:Y:S02]  /*77d0*/  FMUL.FTZ R16, R2, R124 ;  /* 0x0000007c02107220 */ /* 0x008fe40000410000 */
[----:B------:R-:W-:Y:S02]  /*77e0*/  FMUL.FTZ R18, R0, R126 ;  /* 0x0000007e00127220 */ /* 0x000fe40000410000 */
[C---:B------:R-:W-:Y:S01]  /*77f0*/  FMUL.FTZ R104, R2.reuse, R104 ;  /* 0x0000006802687220 */ /* 0x040fe20000410000 */
[----:B------:R3:W2:Y:S01]  /*7800*/  MUFU.EX2 R170, R19 ;  /* 0x0000001300aa7308 */ /* 0x0006a20000000800 */
[----:B------:R-:W-:Y:S02]  /*7810*/  FMUL.FTZ R105, R2, R105 ;  /* 0x0000006902697220 */ /* 0x000fe40000410000 */
[----:B------:R-:W-:Y:S02]  /*7820*/  FMUL.FTZ R106, R0, R106 ;  /* 0x0000006a006a7220 */ /* 0x000fe40000410000 */
[----:B----4-:R-:W-:Y:S02]  /*7830*/  FMUL.FTZ R17, R2, R125 ;  /* 0x0000007d02117220 */ /* 0x010fe40000410000 */
[----:B------:R-:W-:Y:S02]  /*7840*/  FMUL.FTZ R107, R0, R107 ;  /* 0x0000006b006b7220 */ /* 0x000fe40000410000 */
[--C-:B------:R-:W-:Y:S01]  /*7850*/  FFMA.FTZ R20, R20, c[0x0][0x2d0], -R109.reuse ;  /* 0x0000b40014147a23 */ /* 0x100fe2000001086d */
[----:B------:R-:W-:Y:S01]  /*7860*/  MUFU.EX2 R167, R22 ;  /* 0x0000001600a77308 */ /* 0x000fe20000000800 */
[--C-:B------:R-:W-:Y:S02]  /*7870*/  FFMA.FTZ R21, R21, c[0x0][0x2d0], -R109.reuse ;  /* 0x0000b40015157a23 */ /* 0x100fe4000001086d */
[--C-:B------:R-:W-:Y:S01]  /*7880*/  FFMA.FTZ R24, R24, c[0x0][0x2d0], -R109.reuse ;  /* 0x0000b40018187a23 */ /* 0x100fe2000001086d */
[----:B-----5:R-:W-:Y:S01]  /*7890*/  F2FP.BF16.PACK_AB R115, R218, R219 ;  /* 0x000000dbda73723e */ /* 0x020fe200000010ff */
[----:B------:R-:W-:Y:S01]  /*78a0*/  FMUL.FTZ R4, R2, R112 ;  /* 0x0000007002047220 */ /* 0x000fe20000410000 */
[----:B------:R-:W-:Y:S01]  /*78b0*/  F2FP.BF16.PACK_AB R112, R224, R225 ;  /* 0x000000e1e070723e */ /* 0x000fe200000010ff */
[--C-:B------:R-:W-:Y:S02]  /*78c0*/  FFMA.FTZ R25, R25, c[0x0][0x2d0], -R109.reuse ;  /* 0x0000b40019197a23 */ /* 0x100fe4000001086d */
[--C-:B------:R-:W-:Y:S01]  /*78d0*/  FFMA.FTZ R29, R29, c[0x0][0x2d0], -R109.reuse ;  /* 0x0000b4001d1d7a23 */ /* 0x100fe2000001086d */
[----:B------:R-:W4:Y:S01]  /*78e0*/  MUFU.EX2 R169, R20 ;  /* 0x0000001400a97308 */ /* 0x000f220000000800 */
[--C-:B------:R-:W-:Y:S02]  /*78f0*/  FFMA.FTZ R33, R33, c[0x0][0x2d0], -R109.reuse ;  /* 0x0000b40021217a23 */ /* 0x100fe4000001086d */
[C---:B-1----:R-:W-:Y:S05]  /*7900*/  HMMA.16816.F32.BF16 R4, R112.reuse, R136, R4 ;  /* 0x000000887004723c */ /* 0x042fea0000041804 */
[----:B---3--:R-:W-:Y:S02]  /*7910*/  FMUL.FTZ R19, R0, R127 ;  /* 0x0000007f00137220 */ /* 0x008fe40000410000 */
[----:B------:R-:W-:Y:S01]  /*7920*/  LDSM.16.MT88.4 R124, [R197+0x4000] ;  /* 0x00400000c57c783b */ /* 0x000fe20000004200 */
[C---:B------:R-:W-:Y:S01]  /*7930*/  HMMA.16816.F32.BF16 R8, R112.reuse, R138, R8 ;  /* 0x0000008a7008723c */ /* 0x040fe20000041808 */
[----:B------:R-:W1:Y:S03]  /*7940*/  MUFU.EX2 R168, R21 ;  /* 0x0000001500a87308 */ /* 0x000e660000000800 */
[--C-:B------:R-:W-:Y:S02]  /*7950*/  FFMA.FTZ R35, R35, c[0x0][0x2d0], -R108.reuse ;  /* 0x0000b40023237a23 */ /* 0x100fe4000001086c */
[----:B------:R-:W-:Y:S01]  /*7960*/  FFMA.FTZ R37, R37, c[0x0][0x2d0], -R109 ;  /* 0x0000b40025257a23 */ /* 0x000fe2000001086d */
[----:B------:R-:W3:Y:S01]  /*7970*/  LDSM.16.MT88.4 R136, [R197+0x3800] ;  /* 0x00380000c588783b */ /* 0x000ee20000004200 */
[C---:B------:R-:W-:Y:S03]  /*7980*/  HMMA.16816.F32.BF16 R60, R112.reuse, R140, R60 ;  /* 0x0000008c703c723c */ /* 0x040fe6000004183c */
[----:B------:R5:W1:Y:S01]  /*7990*/  MUFU.EX2 R166, R23 ;  /* 0x0000001700a67308 */ /* 0x000a620000000800 */
[----:B------:R-:W-:Y:S02]  /*79a0*/  FFMA.FTZ R38, R38, c[0x0][0x2d0], -R108 ;  /* 0x0000b40026267a23 */ /* 0x000fe4000001086c */
[----:B------:R-:W-:Y:S02]  /*79b0*/  FFMA.FTZ R2, R2, R226, R225 ;  /* 0x000000e202027223 */ /* 0x000fe400000100e1 */
[C---:B------:R-:W-:Y:S01]  /*79c0*/  HMMA.16816.F32.BF16 R64, R112.reuse, R142, R64 ;  /* 0x0000008e7040723c */ /* 0x040fe20000041840 */
[----:B------:R-:W1:Y:S03]  /*79d0*/  LDSM.16.MT88.4 R140, [R199+0x3800] ;  /* 0x00380000c78c783b */ /* 0x000e660000004200 */
[----:B------:R-:W-:Y:S01]  /*79e0*/  FFMA.FTZ R0, R0, R227, R221 ;  /* 0x000000e300007223 */ /* 0x000fe200000100dd */
[----:B------:R-:W1:Y:S01]  /*79f0*/  MUFU.EX2 R165, R24 ;  /* 0x0000001800a57308 */ /* 0x000e620000000800 */
[----:B------:R-:W-:Y:S02]  /*7a00*/  FADD.FTZ R2, R224, R2 ;  /* 0x00000002e0027221 */ /* 0x000fe40000010000 */
[C---:B------:R-:W-:Y:S04]  /*7a10*/  HMMA.16816.F32.BF16 R68, R112.reuse, R144, R68 ;  /* 0x000000907044723c */ /* 0x040fe80000041844 */
[----:B------:R-:W-:Y:S02]  /*7a20*/  FADD.FTZ R0, R220, R0 ;  /* 0x00000000dc007221 */ /* 0x000fe40000010000 */
[----:B------:R-:W-:Y:S01]  /*7a30*/  FADD.FTZ R2, R223, R2 ;  /* 0x00000002df027221 */ /* 0x000fe20000010000 */
[----:B------:R-:W-:Y:S01]  /*7a40*/  MUFU.EX2 R164, R25 ;  /* 0x0000001900a47308 */ /* 0x000fe20000000800 */
[C---:B------:R-:W-:Y:S01]  /*7a50*/  HMMA.16816.F32.BF16 R72, R112.reuse, R146, R72 ;  /* 0x000000927048723c */ /* 0x040fe20000041848 */
[----:B-----5:R-:W-:Y:S03]  /*7a60*/  LDSM.16.MT88.4 R20, [R200+0x4000] ;  /* 0x00400000c814783b */ /* 0x020fe60000004200 */
[----:B------:R-:W-:Y:S02]  /*7a70*/  FADD.FTZ R0, R219, R0 ;  /* 0x00000000db007221 */ /* 0x000fe40000010000 */
[----:B------:R-:W-:Y:S02]  /*7a80*/  FADD.FTZ R2, R222, R2 ;  /* 0x00000002de027221 */ /* 0x000fe40000010000 */
[C---:B--2---:R-:W-:Y:S01]  /*7a90*/  HMMA.16816.F32.BF16 R76, R112.reuse, R116, R76 ;  /* 0x00000074704c723c */ /* 0x044fe2000004184c */
[----:B------:R-:W2:Y:S03]  /*7aa0*/  MUFU.EX2 R163, R26 ;  /* 0x0000001a00a37308 */ /* 0x000ea60000000800 */
[----:B------:R-:W-:Y:S02]  /*7ab0*/  FADD.FTZ R0, R218, R0 ;  /* 0x00000000da007221 */ /* 0x000fe40000010000 */
[----:B------:R-:W-:Y:S02]  /*7ac0*/  FADD.FTZ R2, R217, R2 ;  /* 0x00000002d9027221 */ /* 0x000fe40000010000 */
[C---:B------:R-:W-:Y:S01]  /*7ad0*/  HMMA.16816.F32.BF16 R80, R112.reuse, R118, R80 ;  /* 0x000000767050723c */ /* 0x040fe20000041850 */
[----:B------:R-:W5:Y:S02]  /*7ae0*/  LDSM.16.MT88.4 R116, [R198+0x3800] ;  /* 0x00380000c674783b */ /* 0x000f640000004200 */
[----:B------:R2:W2:Y:S01]  /*7af0*/  MUFU.EX2 R162, R27 ;  /* 0x0000001b00a27308 */ /* 0x0004a20000000800 */
[----:B------:R-:W-:Y:S02]  /*7b00*/  FADD.FTZ R0, R183, R0 ;  /* 0x00000000b7007221 */ /* 0x000fe40000010000 */
[----:B------:R-:W-:Y:S02]  /*7b10*/  FADD.FTZ R2, R216, R2 ;  /* 0x00000002d8027221 */ /* 0x000fe40000010000 */
[C---:B---3--:R-:W-:Y:S04]  /*7b20*/  HMMA.16816.F32.BF16 R84, R112.reuse, R136, R84 ;  /* 0x000000887054723c */ /* 0x048fe80000041854 */
[----:B------:R-:W-:Y:S01]  /*7b30*/  FADD.FTZ R0, R182, R0 ;  /* 0x00000000b6007221 */ /* 0x000fe20000010000 */
[----:B------:R-:W-:Y:S01]  /*7b40*/  MUFU.EX2 R160, R29 ;  /* 0x0000001d00a07308 */ /* 0x000fe20000000800 */
[----:B------:R-:W-:Y:S02]  /*7b50*/  FADD.FTZ R2, R181, R2 ;  /* 0x00000002b5027221 */ /* 0x000fe40000010000 */
[C---:B------:R-:W-:Y:S01]  /*7b60*/  HMMA.16816.F32.BF16 R88, R112.reuse, R138, R88 ;  /* 0x0000008a7058723c */ /* 0x040fe20000041858 */
[----:B------:R-:W3:Y:S03]  /*7b70*/  LDSM.16.MT88.4 R136, [R197+0x800] ;  /* 0x00080000c588783b */ /* 0x000ee60000004200 */
[----:B------:R-:W-:Y:S02]  /*7b80*/  FADD.FTZ R0, R171, R0 ;  /* 0x00000000ab007221 */ /* 0x000fe40000010000 */
[----:B------:R-:W-:Y:S01]  /*7b90*/  FADD.FTZ R2, R180, R2 ;  /* 0x00000002b4027221 */ /* 0x000fe20000010000 */
[----:B------:R-:W3:Y:S01]  /*7ba0*/  MUFU.EX2 R155, R30 ;  /* 0x0000001e009b7308 */ /* 0x000ee20000000800 */
[C---:B-1----:R-:W-:Y:S01]  /*7bb0*/  HMMA.16816.F32.BF16 R12, R112.reuse, R140, R12 ;  /* 0x0000008c700c723c */ /* 0x042fe2000004180c */
[----:B--2---:R-:W-:Y:S03]  /*7bc0*/  LDSM.16.MT88.4 R24, [R199+0x1000] ;  /* 0x00100000c718783b */ /* 0x004fe60000004200 */
[----:B------:R-:W-:Y:S02]  /*7bd0*/  FADD.FTZ R0, R170, R0 ;  /* 0x00000000aa007221 */ /* 0x000fe40000010000 */
[----:B----4-:R-:W-:Y:S02]  /*7be0*/  FADD.FTZ R2, R169, R2 ;  /* 0x00000002a9027221 */ /* 0x010fe40000010000 */
[C---:B------:R-:W-:Y:S01]  /*7bf0*/  HMMA.16816.F32.BF16 R92, R112.reuse, R142, R92 ;  /* 0x0000008e705c723c */ /* 0x040fe2000004185c */
[----:B------:R-:W1:Y:S01]  /*7c00*/  MUFU.EX2 R154, R31 ;  /* 0x0000001f009a7308 */ /* 0x000e620000000800 */
[----:B------:R-:W2:Y:S02]  /*7c10*/  LDSM.16.MT88.4 R140, [R199+0x800] ;  /* 0x00080000c78c783b */ /* 0x000ea40000004200 */
[----:B------:R-:W-:Y:S02]  /*7c20*/  FADD.FTZ R0, R167, R0 ;  /* 0x00000000a7007221 */ /* 0x000fe40000010000 */
[----:B------:R-:W-:Y:S02]  /*7c30*/  FADD.FTZ R2, R168, R2 ;  /* 0x00000002a8027221 */ /* 0x000fe40000010000 */
[----:B------:R-:W-:Y:S01]  /*7c40*/  FADD.FTZ R0, R166, R0 ;  /* 0x00000000a6007221 */ /* 0x000fe20000010000 */
[C---:B-----5:R-:W-:Y:S02]  /*7c50*/  HMMA.16816.F32.BF16 R96, R112.reuse, R116, R96 ;  /* 0x000000747060723c */ /* 0x060fe40000041860 */
[----:B------:R-:W-:Y:S01]  /*7c60*/  MUFU.EX2 R152, R33 ;  /* 0x0000002100987308 */ /* 0x000fe20000000800 */
[----:B------:R-:W-:Y:S02]  /*7c70*/  FADD.FTZ R2, R165, R2 ;  /* 0x00000002a5027221 */ /* 0x000fe40000010000 */
[----:B------:R-:W-:Y:S02]  /*7c80*/  FADD.FTZ R0, R163, R0 ;  /* 0x00000000a3007221 */ /* 0x000fe40000010000 */
[----:B------:R-:W-:Y:S01]  /*7c90*/  FADD.FTZ R2, R164, R2 ;  /* 0x00000002a4027221 */ /* 0x000fe20000010000 */
[C---:B------:R-:W-:Y:S01]  /*7ca0*/  HMMA.16816.F32.BF16 R100, R112.reuse, R118, R100 ;  /* 0x000000767064723c */ /* 0x040fe20000041864 */
[----:B------:R-:W4:Y:S03]  /*7cb0*/  LDSM.16.MT88.4 R116, [R198+0x800] ;  /* 0x00080000c674783b */ /* 0x000f260000004200 */
[----:B------:R-:W5:Y:S01]  /*7cc0*/  MUFU.EX2 R151, R34 ;  /* 0x0000002200977308 */ /* 0x000f620000000800 */
[----:B------:R-:W-:Y:S03]  /*7cd0*/  FADD.FTZ R0, R162, R0 ;  /* 0x00000000a2007221 */ /* 0x000fe60000010000 */
[C---:B------:R-:W-:Y:S04]  /*7ce0*/  HMMA.16816.F32.BF16 R16, R112.reuse, R120, R16 ;  /* 0x000000787010723c */ /* 0x040fe80000041810 */
[----:B---3--:R-:W-:Y:S02]  /*7cf0*/  FADD.FTZ R0, R155, R0 ;  /* 0x000000009b007221 */ /* 0x008fe40000010000 */
[----:B------:R-:W3:Y:S02]  /*7d00*/  MUFU.EX2 R150, R35 ;  /* 0x0000002300967308 */ /* 0x000ee40000000800 */
[----:B------:R-:W-:Y:S01]  /*7d10*/  HMMA.16816.F32.BF16 R104, R112, R122, R104 ;  /* 0x0000007a7068723c */ /* 0x000fe20000041868 */
[----:B------:R-:W4:Y:S03]  /*7d20*/  LDSM.16.MT88.4 R120, [R200+0x800] ;  /* 0x00080000c878783b */ /* 0x000f260000004200 */
[----:B-1----:R-:W-:Y:S03]  /*7d30*/  FADD.FTZ R0, R154, R0 ;  /* 0x000000009a007221 */ /* 0x002fe60000010000 */
[----:B------:R-:W-:Y:S01]  /*7d40*/  F2FP.BF16.PACK_AB R112, R216, R217 ;  /* 0x000000d9d870723e */ /* 0x000fe200000010ff */
[----:B------:R-:W-:Y:S01]  /*7d50*/  MUFU.EX2 R148, R37 ;  /* 0x0000002500947308 */ /* 0x000fe20000000800 */
[----:B------:R-:W-:Y:S03]  /*7d60*/  F2FP.BF16.PACK_AB R113, R182, R183 ;  /* 0x000000b7b671723e */ /* 0x000fe600000010ff */
[----:B------:R-:W-:Y:S01]  /*7d70*/  F2FP.BF16.PACK_AB R114, R180, R181 ;  /* 0x000000b5b472723e */ /* 0x000fe200000010ff */
[----:B-----5:R-:W-:Y:S01]  /*7d80*/  FADD.FTZ R0, R151, R0 ;  /* 0x0000000097007221 */ /* 0x020fe20000010000 */
[----:B------:R-:W-:Y:S04]  /*7d90*/  F2FP.BF16.PACK_AB R115, R170, R171 ;  /* 0x000000abaa73723e */ /* 0x000fe800000010ff */
[----:B------:R-:W1:Y:S03]  /*7da0*/  MUFU.EX2 R147, R38 ;  /* 0x0000002600937308 */ /* 0x000e660000000800 */
[C---:B------:R-:W-:Y:S03]  /*7db0*/  HMMA.16816.F32.BF16 R4, R112.reuse, R136, R4 ;  /* 0x000000887004723c */ /* 0x040fe60000041804 */
[----:B---3--:R-:W-:Y:S05]  /*7dc0*/  FADD.FTZ R0, R150, R0 ;  /* 0x0000000096007221 */ /* 0x008fea0000010000 */
[C---:B------:R-:W-:Y:S01]  /*7dd0*/  HMMA.16816.F32.BF16 R8, R112.reuse, R138, R8 ;  /* 0x0000008a7008723c */ /* 0x040fe20000041808 */
[----:B------:R-:W3:Y:S07]  /*7de0*/  LDSM.16.MT88.4 R136, [R199+0x4000] ;  /* 0x00400000c788783b */ /* 0x000eee0000004200 */
[C---:B--2---:R-:W-:Y:S04]  /*7df0*/  HMMA.16816.F32.BF16 R60, R112.reuse, R140, R60 ;  /* 0x0000008c703c723c */ /* 0x044fe8000004183c */
[----:B-1----:R-:W-:Y:S04]  /*7e00*/  FADD.FTZ R0, R147, R0 ;  /* 0x0000000093007221 */ /* 0x002fe80000010000 */
[C---:B------:R-:W-:Y:S08]  /*7e10*/  HMMA.16816.F32.BF16 R64, R112.reuse, R142, R64 ;  /* 0x0000008e7040723c */ /* 0x040ff00000041840 */
[C---:B----4-:R-:W-:Y:S08]  /*7e20*/  HMMA.16816.F32.BF16 R68, R112.reuse, R116, R68 ;  /* 0x000000747044723c */ /* 0x050ff00000041844 */
[C---:B------:R-:W-:Y:S01]  /*7e30*/  HMMA.16816.F32.BF16 R72, R112.reuse, R118, R72 ;  /* 0x000000767048723c */ /* 0x040fe20000041848 */
[----:B------:R-:W1:Y:S07]  /*7e40*/  LDSM.16.MT88.4 R116, [R198+0x4000] ;  /* 0x00400000c674783b */ /* 0x000e6e0000004200 */
[C---:B------:R-:W-:Y:S08]  /*7e50*/  HMMA.16816.F32.BF16 R76, R112.reuse, R120, R76 ;  /* 0x00000078704c723c */ /* 0x040ff0000004184c */
[C---:B------:R-:W-:Y:S01]  /*7e60*/  HMMA.16816.F32.BF16 R80, R112.reuse, R122, R80 ;  /* 0x0000007a7050723c */ /* 0x040fe20000041850 */
[----:B------:R-:W2:Y:S07]  /*7e70*/  LDSM.16.MT88.4 R120, [R197+0x1000] ;  /* 0x00100000c578783b */ /* 0x000eae0000004200 */
[C---:B------:R-:W-:Y:S08]  /*7e80*/  HMMA.16816.F32.BF16 R84, R112.reuse, R124, R84 ;  /* 0x0000007c7054723c */ /* 0x040ff00000041854 */
[C---:B------:R-:W-:Y:S01]  /*7e90*/  HMMA.16816.F32.BF16 R88, R112.reuse, R126, R88 ;  /* 0x0000007e7058723c */ /* 0x040fe20000041858 */
[----:B------:R-:W-:Y:S07]  /*7ea0*/  LDSM.16.MT88.4 R124, [R198+0x4800] ;  /* 0x00480000c67c783b */ /* 0x000fee0000004200 */
[C---:B---3--:R-:W-:Y:S08]  /*7eb0*/  HMMA.16816.F32.BF16 R12, R112.reuse, R136, R12 ;  /* 0x00000088700c723c */ /* 0x048ff0000004180c */
[C---:B------:R-:W-:Y:S08]  /*7ec0*/  HMMA.16816.F32.BF16 R92, R112.reuse, R138, R92 ;  /* 0x0000008a705c723c */ /* 0x040ff0000004185c */
[C---:B-1----:R-:W-:Y:S08]  /*7ed0*/  HMMA.16816.F32.BF16 R96, R112.reuse, R116, R96 ;  /* 0x000000747060723c */ /* 0x042ff00000041860 */
[C---:B------:R-:W-:Y:S01]  /*7ee0*/  HMMA.16816.F32.BF16 R100, R112.reuse, R118, R100 ;  /* 0x000000767064723c */ /* 0x040fe20000041864 */
[----:B------:R-:W1:Y:S07]  /*7ef0*/  LDSM.16.MT88.4 R116, [R198+0x1000] ;  /* 0x00100000c674783b */ /* 0x000e6e0000004200 */
[C---:B------:R-:W-:Y:S07]  /*7f00*/  HMMA.16816.F32.BF16 R16, R112.reuse, R20, R16 ;  /* 0x000000147010723c */ /* 0x040fee0000041810 */
[--C-:B------:R-:W-:Y:S01]  /*7f10*/  FFMA.FTZ R20, R28, c[0x0][0x2d0], -R109.reuse ;  /* 0x0000b4001c147a23 */ /* 0x100fe2000001086d */
[----:B------:R-:W-:Y:S01]  /*7f20*/  HMMA.16816.F32.BF16 R104, R112, R22, R104 ;  /* 0x000000167068723c */ /* 0x000fe20000041868 */
[----:B------:R-:W3:Y:S02]  /*7f30*/  LDSM.16.MT88.4 R112, [R200+0x1000] ;  /* 0x00100000c870783b */ /* 0x000ee40000004200 */
[----:B------:R4:W5:Y:S01]  /*7f40*/  MUFU.EX2 R161, R20 ;  /* 0x0000001400a17308 */ /* 0x0009620000000800 */
[----:B------:R-:W-:Y:S03]  /*7f50*/  F2FP.BF16.PACK_AB R21, R166, R167 ;  /* 0x000000a7a615723e */ /* 0x000fe600000010ff */
[----:B------:R-:W-:Y:S02]  /*7f60*/  F2FP.BF16.PACK_AB R22, R164, R165 ;  /* 0x000000a5a416723e */ /* 0x000fe400000010ff */
[----:B------:R-:W-:Y:S01]  /*7f70*/  F2FP.BF16.PACK_AB R23, R162, R163 ;  /* 0x000000a3a217723e */ /* 0x000fe200000010ff */
[----:B------:R-:W1:Y:S02]  /*7f80*/  LDSM.16.MT88.4 R28, [R197+0x4800] ;  /* 0x00480000c51c783b */ /* 0x000e640000004200 */
[----:B----4-:R-:W-:Y:S01]  /*7f90*/  F2FP.BF16.PACK_AB R20, R168, R169 ;  /* 0x000000a9a814723e */ /* 0x010fe200000010ff */
[----:B-----5:R-:W-:Y:S04]  /*7fa0*/  FADD.FTZ R2, R161, R2 ;  /* 0x00000002a1027221 */ /* 0x020fe80000010000 */
[----:B------:R-:W-:Y:S02]  /*7fb0*/  FADD.FTZ R2, R160, R2 ;  /* 0x00000002a0027221 */ /* 0x000fe40000010000 */
[C---:B--2---:R-:W-:Y:S08]  /*7fc0*/  HMMA.16816.F32.BF16 R4, R20.reuse, R120, R4 ;  /* 0x000000781404723c */ /* 0x044ff00000041804 */
[C---:B------:R-:W-:Y:S01]  /*7fd0*/  HMMA.16816.F32.BF16 R8, R20.reuse, R122, R8 ;  /* 0x0000007a1408723c */ /* 0x040fe20000041808 */
[----:B------:R-:W2:Y:S07]  /*7fe0*/  LDSM.16.MT88.4 R120, [R199+0x4800] ;  /* 0x00480000c778783b */ /* 0x000eae0000004200 */
[C---:B------:R-:W-:Y:S07]  /*7ff0*/  HMMA.16816.F32.BF16 R60, R20.reuse, R24, R60 ;  /* 0x00000018143c723c */ /* 0x040fee000004183c */
[--C-:B------:R-:W-:Y:S01]  /*8000*/  FFMA.FTZ R24, R32, c[0x0][0x2d0], -R109.reuse ;  /* 0x0000b40020187a23 */ /* 0x100fe2000001086d */
[C---:B------:R-:W-:Y:S01]  /*8010*/  HMMA.16816.F32.BF16 R64, R20.reuse, R26, R64 ;  /* 0x0000001a1440723c */ /* 0x040fe20000041840 */
[----:B------:R-:W-:Y:S02]  /*8020*/  LDSM.16.MT88.4 R32, [R199+0x1800] ;  /* 0x00180000c720783b */ /* 0x000fe40000004200 */
[----:B------:R4:W5:Y:S05]  /*8030*/  MUFU.EX2 R153, R24 ;  /* 0x0000001800997308 */ /* 0x00096a0000000800 */
[C---:B-1----:R-:W-:Y:S08]  /*8040*/  HMMA.16816.F32.BF16 R68, R20.reuse, R116, R68 ;  /* 0x000000741444723c */ /* 0x042ff00000041844 */
[C---:B------:R-:W-:Y:S01]  /*8050*/  HMMA.16816.F32.BF16 R72, R20.reuse, R118, R72 ;  /* 0x000000761448723c */ /* 0x040fe20000041848 */
[----:B------:R-:W-:Y:S07]  /*8060*/  LDSM.16.MT88.4 R116, [R197+0x1800] ;  /* 0x00180000c574783b */ /* 0x000fee0000004200 */
[C---:B---3--:R-:W-:Y:S01]  /*8070*/  HMMA.16816.F32.BF16 R76, R20.reuse, R112, R76 ;  /* 0x00000070144c723c */ /* 0x048fe2000004184c */
[----:B----4-:R-:W1:Y:S03]  /*8080*/  LDSM.16.MT88.4 R24, [R200+0x4800] ;  /* 0x00480000c818783b */ /* 0x010e660000004200 */
[----:B-----5:R-:W-:Y:S04]  /*8090*/  FADD.FTZ R2, R153, R2 ;  /* 0x0000000299027221 */ /* 0x020fe80000010000 */
[C---:B------:R-:W-:Y:S01]  /*80a0*/  HMMA.16816.F32.BF16 R80, R20.reuse, R114, R80 ;  /* 0x000000721450723c */ /* 0x040fe20000041850 */
[----:B------:R-:W-:Y:S03]  /*80b0*/  LDSM.16.MT88.4 R112, [R197+0x5000] ;  /* 0x00500000c570783b */ /* 0x000fe60000004200 */
[----:B------:R-:W-:Y:S04]  /*80c0*/  FADD.FTZ R2, R152, R2 ;  /* 0x0000000298027221 */ /* 0x000fe80000010000 */
[C---:B------:R-:W-:Y:S07]  /*80d0*/  HMMA.16816.F32.BF16 R84, R20.reuse, R28, R84 ;  /* 0x0000001c1454723c */ /* 0x040fee0000041854 */
[--C-:B------:R-:W-:Y:S01]  /*80e0*/  FFMA.FTZ R28, R36, c[0x0][0x2d0], -R109.reuse ;  /* 0x0000b400241c7a23 */ /* 0x100fe2000001086d */
[C---:B------:R-:W-:Y:S03]  /*80f0*/  HMMA.16816.F32.BF16 R88, R20.reuse, R30, R88 ;  /* 0x0000001e1458723c */ /* 0x040fe60000041858 */
[----:B------:R3:W4:Y:S01]  /*8100*/  MUFU.EX2 R149, R28 ;  /* 0x0000001c00957308 */ /* 0x0007220000000800 */
[--C-:B------:R-:W-:Y:S02]  /*8110*/  FFMA.FTZ R36, R40, c[0x0][0x2d0], -R109.reuse ;  /* 0x0000b40028247a23 */ /* 0x100fe4000001086d */
[--C-:B------:R-:W-:Y:S02]  /*8120*/  FFMA.FTZ R40, R48, c[0x0][0x2d0], -R109.reuse ;  /* 0x0000b40030287a23 */ /* 0x100fe4000001086d */
[C---:B--2---:R-:W-:Y:S04]  /*8130*/  HMMA.16816.F32.BF16 R12, R20.reuse, R120, R12 ;  /* 0x00000078140c723c */ /* 0x044fe8000004180c */
[--C-:B------:R-:W-:Y:S01]  /*8140*/  FFMA.FTZ R48, R57, c[0x0][0x2d0], -R109.reuse ;  /* 0x0000b40039307a23 */ /* 0x100fe2000001086d */
[----:B------:R-:W2:Y:S03]  /*8150*/  MUFU.EX2 R145, R36 ;  /* 0x0000002400917308 */ /* 0x000ea60000000800 */
[C---:B------:R-:W-:Y:S01]  /*8160*/  HMMA.16816.F32.BF16 R92, R20.reuse, R122, R92 ;  /* 0x0000007a145c723c */ /* 0x040fe2000004185c */
[----:B------:R-:W-:Y:S06]  /*8170*/  LDSM.16.MT88.4 R120, [R199+0x2000] ;  /* 0x00200000c778783b */ /* 0x000fec0000004200 */
[----:B------:R-:W-:Y:S01]  /*8180*/  MUFU.EX2 R141, R40 ;  /* 0x00000028008d7308 */ /* 0x000fe20000000800 */
[C---:B------:R-:W-:Y:S01]  /*8190*/  HMMA.16816.F32.BF16 R96, R20.reuse, R124, R96 ;  /* 0x0000007c1460723c */ /* 0x040fe20000041860 */
[----:B---3--:R-:W-:Y:S03]  /*81a0*/  LDSM.16.MT88.4 R28, [R200+0x1800] ;  /* 0x00180000c81c783b */ /* 0x008fe60000004200 */
[----:B----4-:R-:W-:Y:S04]  /*81b0*/  FADD.FTZ R2, R149, R2 ;  /* 0x0000000295027221 */ /* 0x010fe80000010000 */
[C---:B------:R-:W-:Y:S04]  /*81c0*/  HMMA.16816.F32.BF16 R100, R20.reuse, R126, R100 ;  /* 0x0000007e1464723c */ /* 0x040fe80000041864 */
[----:B------:R-:W-:Y:S04]  /*81d0*/  FADD.FTZ R2, R148, R2 ;  /* 0x0000000294027221 */ /* 0x000fe80000010000 */
[C---:B-1----:R-:W-:Y:S04]  /*81e0*/  HMMA.16816.F32.BF16 R16, R20.reuse, R24, R16 ;  /* 0x000000181410723c */ /* 0x042fe80000041810 */
[----:B--2---:R-:W-:Y:S04]  /*81f0*/  FADD.FTZ R2, R145, R2 ;  /* 0x0000000291027221 */ /* 0x004fe80000010000 */
[----:B------:R-:W-:Y:S01]  /*8200*/  HMMA.16816.F32.BF16 R104, R20, R26, R104 ;  /* 0x0000001a1468723c */ /* 0x000fe20000041868 */
[----:B------:R-:W1:Y:S06]  /*8210*/  LDSM.16.MT88.4 R24, [R198+0x1800] ;  /* 0x00180000c618783b */ /* 0x000e6c0000004200 */
[----:B------:R-:W-:Y:S02]  /*8220*/  F2FP.BF16.PACK_AB R20, R160, R161 ;  /* 0x000000a1a014723e */ /* 0x000fe400000010ff */
[----:B------:R-:W-:Y:S03]  /*8230*/  F2FP.BF16.PACK_AB R21, R154, R155 ;  /* 0x0000009b9a15723e */ /* 0x000fe600000010ff */
[----:B------:R-:W-:Y:S02]  /*8240*/  F2FP.BF16.PACK_AB R22, R152, R153 ;  /* 0x000000999816723e */ /* 0x000fe400000010ff */
[----:B------:R-:W-:Y:S07]  /*8250*/  F2FP.BF16.PACK_AB R23, R150, R151 ;  /* 0x000000979617723e */ /* 0x000fee00000010ff */
[C---:B------:R-:W-:Y:S08]  /*8260*/  HMMA.16816.F32.BF16 R4, R20.reuse, R116, R4 ;  /* 0x000000741404723c */ /* 0x040ff00000041804 */
[C---:B------:R-:W-:Y:S01]  /*8270*/  HMMA.16816.F32.BF16 R8, R20.reuse, R118, R8 ;  /* 0x000000761408723c */ /* 0x040fe20000041808 */
[----:B------:R-:W-:Y:S07]  /*8280*/  LDSM.16.MT88.4 R116, [R200+0x5000] ;  /* 0x00500000c874783b */ /* 0x000fee0000004200 */
[C---:B------:R-:W-:Y:S07]  /*8290*/  HMMA.16816.F32.BF16 R60, R20.reuse, R32, R60 ;  /* 0x00000020143c723c */ /* 0x040fee000004183c */
[----:B------:R-:W-:Y:S01]  /*82a0*/  FFMA.FTZ R32, R39, c[0x0][0x2d0], -R108 ;  /* 0x0000b40027207a23 */ /* 0x000fe2000001086c */
[C---:B------:R-:W-:Y:S01]  /*82b0*/  HMMA.16816.F32.BF16 R64, R20.reuse, R34, R64 ;  /* 0x000000221440723c */ /* 0x040fe20000041840 */
[----:B------:R-:W-:Y:S02]  /*82c0*/  LDSM.16.MT88.4 R36, [R198+0x5000] ;  /* 0x00500000c624783b */ /* 0x000fe40000004200 */
[----:B------:R2:W3:Y:S05]  /*82d0*/  MUFU.EX2 R146, R32 ;  /* 0x0000002000927308 */ /* 0x0004ea0000000800 */
[C---:B-1----:R-:W-:Y:S07]  /*82e0*/  HMMA.16816.F32.BF16 R68, R20.reuse, R24, R68 ;  /* 0x000000181444723c */ /* 0x042fee0000041844 */
[--C-:B------:R-:W-:Y:S01]  /*82f0*/  FFMA.FTZ R24, R41, c[0x0][0x2d0], -R109.reuse ;  /* 0x0000b40029187a23 */ /* 0x100fe2000001086d */
[C---:B------:R-:W-:Y:S03]  /*8300*/  HMMA.16816.F32.BF16 R72, R20.reuse, R26, R72 ;  /* 0x0000001a1448723c */ /* 0x040fe60000041848 */
[----:B------:R1:W4:Y:S05]  /*8310*/  MUFU.EX2 R144, R24 ;  /* 0x0000001800907308 */ /* 0x00032a0000000800 */
[C---:B------:R-:W-:Y:S01]  /*8320*/  HMMA.16816.F32.BF16 R76, R20.reuse, R28, R76 ;  /* 0x0000001c144c723c */ /* 0x040fe2000004184c */
[----:B--2---:R-:W2:Y:S03]  /*8330*/  LDSM.16.MT88.4 R32, [R199+0x5000] ;  /* 0x00500000c720783b */ /* 0x004ea60000004200 */
[----:B---3--:R-:W-:Y:S03]  /*8340*/  FADD.FTZ R0, R146, R0 ;  /* 0x0000000092007221 */ /* 0x008fe60000010000 */
[--C-:B------:R-:W-:Y:S01]  /*8350*/  FFMA.FTZ R28, R43, c[0x0][0x2d0], -R108.reuse ;  /* 0x0000b4002b1c7a23 */ /* 0x100fe2000001086c */
[C---:B------:R-:W-:Y:S03]  /*8360*/  HMMA.16816.F32.BF16 R80, R20.reuse, R30, R80 ;  /* 0x0000001e1450723c */ /* 0x040fe60000041850 */
[----:B------:R3:W-:Y:S05]  /*8370*/  MUFU.EX2 R142, R28 ;  /* 0x0000001c008e7308 */ /* 0x0007ea0000000800 */
[C---:B------:R-:W-:Y:S04]  /*8380*/  HMMA.16816.F32.BF16 R84, R20.reuse, R112, R84 ;  /* 0x000000701454723c */ /* 0x040fe80000041854 */
[----:B-1----:R-:W-:Y:S02]  /*8390*/  FFMA.FTZ R24, R42, c[0x0][0x2d0], -R108 ;  /* 0x0000b4002a187a23 */ /* 0x002fe4000001086c */
[----:B------:R-:W-:Y:S01]  /*83a0*/  LDSM.16.MT88.4 R40, [R199+0x6000] ;  /* 0x00600000c728783b */ /* 0x000fe20000004200 */
[----:B----4-:R-:W-:Y:S01]  /*83b0*/  FADD.FTZ R2, R144, R2 ;  /* 0x0000000290027221 */ /* 0x010fe20000010000 */
[C---:B------:R-:W-:Y:S01]  /*83c0*/  HMMA.16816.F32.BF16 R88, R20.reuse, R114, R88 ;  /* 0x000000721458723c */ /* 0x040fe20000041858 */
[----:B------:R1:W4:Y:S05]  /*83d0*/  MUFU.EX2 R143, R24 ;  /* 0x00000018008f7308 */ /* 0x00032a0000000800 */
[----:B---3--:R-:W-:Y:S02]  /*83e0*/  LDSM.16.MT88.4 R28, [R198+0x2000] ;  /* 0x00200000c61c783b */ /* 0x008fe40000004200 */
[C---:B--2---:R-:W-:Y:S06]  /*83f0*/  HMMA.16816.F32.BF16 R12, R20.reuse, R32, R12 ;  /* 0x00000020140c723c */ /* 0x044fec000004180c */
[----:B-1----:R-:W1:Y:S01]  /*8400*/  LDSM.16.MT88.4 R24, [R197+0x2000] ;  /* 0x00200000c518783b */ /* 0x002e620000004200 */
[----:B----4-:R-:W-:Y:S01]  /*8410*/  FADD.FTZ R0, R143, R0 ;  /* 0x000000008f007221 */ /* 0x010fe20000010000 */
[C---:B------:R-:W-:Y:S04]  /*8420*/  HMMA.16816.F32.BF16 R92, R20.reuse, R34, R92 ;  /* 0x00000022145c723c */ /* 0x040fe8000004185c */
[----:B------:R-:W-:Y:S02]  /*8430*/  FADD.FTZ R0, R142, R0 ;  /* 0x000000008e007221 */ /* 0x000fe40000010000 */
[----:B------:R-:W2:Y:S02]  /*8440*/  LDSM.16.MT88.4 R32, [R200+0x2000] ;  /* 0x00200000c820783b */ /* 0x000ea40000004200 */
[C---:B------:R-:W-:Y:S07]  /*8450*/  HMMA.16816.F32.BF16 R96, R20.reuse, R36, R96 ;  /* 0x000000241460723c */ /* 0x040fee0000041860 */
[--C-:B------:R-:W-:Y:S01]  /*8460*/  FFMA.FTZ R36, R44, c[0x0][0x2d0], -R109.reuse ;  /* 0x0000b4002c247a23 */ /* 0x100fe2000001086d */
[C---:B------:R-:W-:Y:S03]  /*8470*/  HMMA.16816.F32.BF16 R100, R20.reuse, R38, R100 ;  /* 0x000000261464723c */ /* 0x040fe60000041864 */
[----:B------:R3:W4:Y:S05]  /*8480*/  MUFU.EX2 R127, R36 ;  /* 0x00000024007f7308 */ /* 0x00072a0000000800 */
[C---:B------:R-:W-:Y:S08]  /*8490*/  HMMA.16816.F32.BF16 R16, R20.reuse, R116, R16 ;  /* 0x000000741410723c */ /* 0x040ff00000041810 */
[----:B------:R-:W-:Y:S01]  /*84a0*/  HMMA.16816.F32.BF16 R104, R20, R118, R104 ;  /* 0x000000761468723c */ /* 0x000fe20000041868 */
[----:B------:R-:W-:Y:S06]  /*84b0*/  LDSM.16.MT88.4 R116, [R197+0x3000] ;  /* 0x00300000c574783b */ /* 0x000fec0000004200 */
[----:B------:R-:W-:Y:S02]  /*84c0*/  F2FP.BF16.PACK_AB R20, R148, R149 ;  /* 0x000000959414723e */ /* 0x000fe400000010ff */
[----:B------:R-:W-:Y:S01]  /*84d0*/  F2FP.BF16.PACK_AB R21, R146, R147 ;  /* 0x000000939215723e */ /* 0x000fe200000010ff */
[----:B---3--:R-:W-:Y:S02]  /*84e0*/  LDSM.16.MT88.4 R36, [R199+0x5800] ;  /* 0x00580000c724783b */ /* 0x008fe40000004200 */
[----:B------:R-:W-:Y:S01]  /*84f0*/  F2FP.BF16.PACK_AB R22, R144, R145 ;  /* 0x000000919016723e */ /* 0x000fe200000010ff */
[----:B----4-:R-:W-:Y:S01]  /*8500*/  FADD.FTZ R2, R127, R2 ;  /* 0x000000027f027221 */ /* 0x010fe20000010000 */
[----:B------:R-:W-:Y:S07]  /*8510*/  F2FP.BF16.PACK_AB R23, R142, R143 ;  /* 0x0000008f8e17723e */ /* 0x000fee00000010ff */
[C---:B-1----:R-:W-:Y:S08]  /*8520*/  HMMA.16816.F32.BF16 R4, R20.reuse, R24, R4 ;  /* 0x000000181404723c */ /* 0x042ff00000041804 */
[C---:B------:R-:W-:Y:S01]  /*8530*/  HMMA.16816.F32.BF16 R8, R20.reuse, R26, R8 ;  /* 0x0000001a1408723c */ /* 0x040fe20000041808 */
[----:B------:R-:W1:Y:S07]  /*8540*/  LDSM.16.MT88.4 R24, [R197+0x5800] ;  /* 0x00580000c518783b */ /* 0x000e6e0000004200 */
[C---:B------:R-:W-:Y:S08]  /*8550*/  HMMA.16816.F32.BF16 R60, R20.reuse, R120, R60 ;  /* 0x00000078143c723c */ /* 0x040ff0000004183c */
[C---:B------:R-:W-:Y:S08]  /*8560*/  HMMA.16816.F32.BF16 R64, R20.reuse, R122, R64 ;  /* 0x0000007a1440723c */ /* 0x040ff00000041840 */
[C---:B------:R-:W-:Y:S07]  /*8570*/  HMMA.16816.F32.BF16 R68, R20.reuse, R28, R68 ;  /* 0x0000001c1444723c */ /* 0x040fee0000041844 */
[--C-:B------:R-:W-:Y:S01]  /*8580*/  FFMA.FTZ R28, R45, c[0x0][0x2d0], -R109.reuse ;  /* 0x0000b4002d1c7a23 */ /* 0x100fe2000001086d */
[C---:B------:R-:W-:Y:S03]  /*8590*/  HMMA.16816.F32.BF16 R72, R20.reuse, R30, R72 ;  /* 0x0000001e1448723c */ /* 0x040fe60000041848 */
[----:B------:R3:W4:Y:S05]  /*85a0*/  MUFU.EX2 R126, R28 ;  /* 0x0000001c007e7308 */ /* 0x00072a0000000800 */
[C---:B--2---:R-:W-:Y:S07]  /*85b0*/  HMMA.16816.F32.BF16 R76, R20.reuse, R32, R76 ;  /* 0x00000020144c723c */ /* 0x044fee000004184c */
[--C-:B------:R-:W-:Y:S01]  /*85c0*/  FFMA.FTZ R32, R47, c[0x0][0x2d0], -R108.reuse ;  /* 0x0000b4002f207a23 */ /* 0x100fe2000001086c */
[C---:B------:R-:W-:Y:S03]  /*85d0*/  HMMA.16816.F32.BF16 R80, R20.reuse, R34, R80 ;  /* 0x000000221450723c */ /* 0x040fe60000041850 */
[----:B------:R2:W-:Y:S05]  /*85e0*/  MUFU.EX2 R124, R32 ;  /* 0x00000020007c7308 */ /* 0x0005ea0000000800 */
[C---:B-1----:R-:W-:Y:S04]  /*85f0*/  HMMA.16816.F32.BF16 R84, R20.reuse, R24, R84 ;  /* 0x000000181454723c */ /* 0x042fe80000041854 */
[----:B---3--:R-:W-:Y:S02]  /*8600*/  FFMA.FTZ R28, R46, c[0x0][0x2d0], -R108 ;  /* 0x0000b4002e1c7a23 */ /* 0x008fe4000001086c */
[----:B------:R-:W-:Y:S01]  /*8610*/  LDSM.16.MT88.4 R44, [R198+0x6000] ;  /* 0x00600000c62c783b */ /* 0x000fe20000004200 */
[--C-:B------:R-:W-:Y:S01]  /*8620*/  FFMA.FTZ R24, R49, c[0x0][0x2d0], -R109.reuse ;  /* 0x0000b40031187a23 */ /* 0x100fe2000001086d */
[C---:B------:R-:W-:Y:S01]  /*8630*/  HMMA.16816.F32.BF16 R88, R20.reuse, R26, R88 ;  /* 0x0000001a1458723c */ /* 0x040fe20000041858 */
[----:B------:R1:W3:Y:S03]  /*8640*/  MUFU.EX2 R125, R28 ;  /* 0x0000001c007d7308 */ /* 0x0002e60000000800 */
[----:B----4-:R-:W-:Y:S04]  /*8650*/  FADD.FTZ R2, R126, R2 ;  /* 0x000000027e027221 */ /* 0x010fe80000010000 */
[C---:B------:R-:W-:Y:S03]  /*8660*/  HMMA.16816.F32.BF16 R12, R20.reuse, R36, R12 ;  /* 0x00000024140c723c */ /* 0x040fe6000004180c */
[----:B------:R4:W-:Y:S01]  /*8670*/  MUFU.EX2 R140, R24 ;  /* 0x00000018008c7308 */ /* 0x0009e20000000800 */
[----:B--2---:R-:W-:Y:S01]  /*8680*/  LDSM.16.MT88.4 R32, [R200+0x5800] ;  /* 0x00580000c820783b */ /* 0x004fe20000004200 */
[----:B------:R-:W-:Y:S02]  /*8690*/  FADD.FTZ R2, R141, R2 ;  /* 0x000000028d027221 */ /* 0x000fe40000010000 */
[----:B------:R-:W-:Y:S01]  /*86a0*/  FFMA.FTZ R36, R51, c[0x0][0x2d0], -R108 ;  /* 0x0000b40033247a23 */ /* 0x000fe2000001086c */
[C---:B------:R-:W-:Y:S05]  /*86b0*/  HMMA.16816.F32.BF16 R92, R20.reuse, R38, R92 ;  /* 0x00000026145c723c */ /* 0x040fea000004185c */
[----:B------:R2:W-:Y:S01]  /*86c0*/  MUFU.EX2 R138, R36 ;  /* 0x00000024008a7308 */ /* 0x0005e20000000800 */
[----:B-1----:R-:W1:Y:S01]  /*86d0*/  LDSM.16.MT88.4 R28, [R198+0x5800] ;  /* 0x00580000c61c783b */ /* 0x002e620000004200 */
[----:B---3--:R-:W-:Y:S05]  /*86e0*/  FADD.FTZ R0, R125, R0 ;  /* 0x000000007d007221 */ /* 0x008fea0000010000 */
[----:B------:R-:W-:Y:S02]  /*86f0*/  FADD.FTZ R0, R124, R0 ;  /* 0x000000007c007221 */ /* 0x000fe40000010000 */
[----:B----4-:R-:W-:Y:S02]  /*8700*/  FFMA.FTZ R24, R50, c[0x0][0x2d0], -R108 ;  /* 0x0000b40032187a23 */ /* 0x010fe4000001086c */
[----:B------:R-:W-:Y:S01]  /*8710*/  MUFU.EX2 R50, R48 ;  /* 0x0000003000327308 */ /* 0x000fe20000000800 */
[----:B--2---:R-:W-:Y:S09]  /*8720*/  LDSM.16.MT88.4 R36, [R199+0x2800] ;  /* 0x00280000c724783b */ /* 0x004ff20000004200 */
[----:B------:R2:W3:Y:S01]  /*8730*/  MUFU.EX2 R139, R24 ;  /* 0x00000018008b7308 */ /* 0x0004e20000000800 */
[C---:B-1----:R-:W-:Y:S01]  /*8740*/  HMMA.16816.F32.BF16 R96, R20.reuse, R28, R96 ;  /* 0x0000001c1460723c */ /* 0x042fe20000041860 */
[----:B--2---:R-:W1:Y:S06]  /*8750*/  LDSM.16.MT88.4 R24, [R197+0x2800] ;  /* 0x00280000c518783b */ /* 0x004e6c0000004200 */
[--C-:B------:R-:W-:Y:S01]  /*8760*/  FFMA.FTZ R28, R52, c[0x0][0x2d0], -R109.reuse ;  /* 0x0000b400341c7a23 */ /* 0x100fe2000001086d */
[C---:B------:R-:W-:Y:S03]  /*8770*/  HMMA.16816.F32.BF16 R100, R20.reuse, R30, R100 ;  /* 0x0000001e1464723c */ /* 0x040fe60000041864 */
[----:B------:R2:W-:Y:S01]  /*8780*/  MUFU.EX2 R137, R28 ;  /* 0x0000001c00897308 */ /* 0x0005e20000000800 */
[----:B---3--:R-:W-:Y:S04]  /*8790*/  FADD.FTZ R0, R139, R0 ;  /* 0x000000008b007221 */ /* 0x008fe80000010000 */
[C---:B------:R-:W-:Y:S07]  /*87a0*/  HMMA.16816.F32.BF16 R16, R20.reuse, R32, R16 ;  /* 0x000000201410723c */ /* 0x040fee0000041810 */
[--C-:B------:R-:W-:Y:S01]  /*87b0*/  FFMA.FTZ R32, R53, c[0x0][0x2d0], -R109.reuse ;  /* 0x0000b40035207a23 */ /* 0x100fe2000001086d */
[----:B------:R-:W-:Y:S03]  /*87c0*/  HMMA.16816.F32.BF16 R104, R20, R34, R104 ;  /* 0x000000221468723c */ /* 0x000fe60000041868 */
[----:B------:R3:W4:Y:S04]  /*87d0*/  MUFU.EX2 R136, R32 ;  /* 0x0000002000887308 */ /* 0x0007280000000800 */
[----:B------:R-:W-:Y:S02]  /*87e0*/  F2FP.BF16.PACK_AB R20, R126, R127 ;  /* 0x0000007f7e14723e */ /* 0x000fe400000010ff */
[----:B------:R-:W-:Y:S01]  /*87f0*/  F2FP.BF16.PACK_AB R21, R124, R125 ;  /* 0x0000007d7c15723e */ /* 0x000fe200000010ff */
[----:B--2---:R-:W2:Y:S02]  /*8800*/  LDSM.16.MT88.4 R28, [R198+0x2800] ;  /* 0x00280000c61c783b */ /* 0x004ea40000004200 */
[----:B------:R-:W-:Y:S02]  /*8810*/  F2FP.BF16.PACK_AB R22, R140, R141 ;  /* 0x0000008d8c16723e */ /* 0x000fe400000010ff */
[----:B------:R-:W-:Y:S07]  /*8820*/  F2FP.BF16.PACK_AB R23, R138, R139 ;  /* 0x0000008b8a17723e */ /* 0x000fee00000010ff */
[C---:B-1----:R-:W-:Y:S01]  /*8830*/  HMMA.16816.F32.BF16 R4, R20.reuse, R24, R4 ;  /* 0x000000181404723c */ /* 0x042fe20000041804 */
[----:B---3--:R-:W1:Y:S06]  /*8840*/  LDSM.16.MT88.4 R32, [R200+0x2800] ;  /* 0x00280000c820783b */ /* 0x008e6c0000004200 */
[--C-:B------:R-:W-:Y:S01]  /*8850*/  FFMA.FTZ R24, R54, c[0x0][0x2d0], -R108.reuse ;  /* 0x0000b40036187a23 */ /* 0x100fe2000001086c */
[C---:B------:R-:W-:Y:S03]  /*8860*/  HMMA.16816.F32.BF16 R8, R20.reuse, R26, R8 ;  /* 0x0000001a1408723c */ /* 0x040fe60000041808 */
[----:B------:R3:W-:Y:S05]  /*8870*/  MUFU.EX2 R53, R24 ;  /* 0x0000001800357308 */ /* 0x0007ea0000000800 */
[C---:B------:R-:W-:Y:S07]  /*8880*/  HMMA.16816.F32.BF16 R60, R20.reuse, R36, R60 ;  /* 0x00000024143c723c */ /* 0x040fee000004183c */
[----:B------:R-:W-:Y:S01]  /*8890*/  FFMA.FTZ R36, R56, c[0x0][0x2d0], -R109 ;  /* 0x0000b40038247a23 */ /* 0x000fe2000001086d */
[C---:B------:R-:W-:Y:S03]  /*88a0*/  HMMA.16816.F32.BF16 R64, R20.reuse, R38, R64 ;  /* 0x000000261440723c */ /* 0x040fe60000041840 */
[----:B------:R5:W-:Y:S01]  /*88b0*/  MUFU.EX2 R51, R36 ;  /* 0x0000002400337308 */ /* 0x000be20000000800 */
[----:B------:R-:W-:Y:S04]  /*88c0*/  MOV R109, R3 ;  /* 0x00000003006d7202 */ /* 0x000fe80000000f00 */
[C---:B--2---:R-:W-:Y:S04]  /*88d0*/  HMMA.16816.F32.BF16 R68, R20.reuse, R28, R68 ;  /* 0x0000001c1444723c */ /* 0x044fe80000041844 */
[--C-:B---3--:R-:W-:Y:S03]  /*88e0*/  FFMA.FTZ R24, R55, c[0x0][0x2d0], -R108.reuse ;  /* 0x0000b40037187a23 */ /* 0x108fe6000001086c */
[--C-:B------:R-:W-:Y:S01]  /*88f0*/  FFMA.FTZ R28, R58, c[0x0][0x2d0], -R108.reuse ;  /* 0x0000b4003a1c7a23 */ /* 0x100fe2000001086c */
[C---:B------:R-:W-:Y:S01]  /*8900*/  HMMA.16816.F32.BF16 R72, R20.reuse, R30, R72 ;  /* 0x0000001e1448723c */ /* 0x040fe20000041848 */
[----:B------:R2:W3:Y:S03]  /*8910*/  MUFU.EX2 R52, R24 ;  /* 0x0000001800347308 */ /* 0x0004e60000000800 */
[----:B------:R-:W-:Y:S04]  /*8920*/  FFMA.FTZ R108, R59, c[0x0][0x2d0], -R108 ;  /* 0x0000b4003b6c7a23 */ /* 0x000fe8000001086c */
[C---:B-1----:R-:W-:Y:S01]  /*8930*/  HMMA.16816.F32.BF16 R76, R20.reuse, R32, R76 ;  /* 0x00000020144c723c */ /* 0x042fe2000004184c */
[----:B-----5:R-:W-:Y:S02]  /*8940*/  LDSM.16.MT88.4 R36, [R200+0x6000] ;  /* 0x00600000c824783b */ /* 0x020fe40000004200 */
[----:B------:R1:W-:Y:S05]  /*8950*/  MUFU.EX2 R49, R28 ;  /* 0x0000001c00317308 */ /* 0x0003ea0000000800 */
[C---:B------:R-:W-:Y:S01]  /*8960*/  HMMA.16816.F32.BF16 R80, R20.reuse, R34, R80 ;  /* 0x000000221450723c */ /* 0x040fe20000041850 */
[----:B------:R-:W-:Y:S04]  /*8970*/  LDSM.16.MT88.4 R32, [R198+0x3000] ;  /* 0x00300000c620783b */ /* 0x000fe80000004200 */
[----:B------:R-:W5:Y:S04]  /*8980*/  MUFU.EX2 R48, R108 ;  /* 0x0000006c00307308 */ /* 0x000f680000000800 */
[----:B--2---:R-:W2:Y:S08]  /*8990*/  LDSM.16.MT88.4 R24, [R197+0x6000] ;  /* 0x00600000c518783b */ /* 0x004eb00000004200 */
[----:B-1----:R-:W1:Y:S01]  /*89a0*/  LDSM.16.MT88.4 R28, [R199+0x3000] ;  /* 0x00300000c71c783b */ /* 0x002e620000004200 */
[C---:B--2---:R-:W-:Y:S08]  /*89b0*/  HMMA.16816.F32.BF16 R84, R20.reuse, R24, R84 ;  /* 0x000000181454723c */ /* 0x044ff00000041854 */
[C---:B------:R-:W-:Y:S01]  /*89c0*/  HMMA.16816.F32.BF16 R88, R20.reuse, R26, R88 ;  /* 0x0000001a1458723c */ /* 0x040fe20000041858 */
[----:B------:R-:W2:Y:S07]  /*89d0*/  LDSM.16.MT88.4 R24, [R200+0x3000] ;  /* 0x00300000c818783b */ /* 0x000eae0000004200 */
[C---:B------:R-:W-:Y:S08]  /*89e0*/  HMMA.16816.F32.BF16 R12, R20.reuse, R40, R12 ;  /* 0x00000028140c723c */ /* 0x040ff0000004180c */
[C---:B------:R-:W-:Y:S08]  /*89f0*/  HMMA.16816.F32.BF16 R92, R20.reuse, R42, R92 ;  /* 0x0000002a145c723c */ /* 0x040ff0000004185c */
[C---:B------:R-:W-:Y:S08]  /*8a00*/  HMMA.16816.F32.BF16 R96, R20.reuse, R44, R96 ;  /* 0x0000002c1460723c */ /* 0x040ff00000041860 */
[C---:B------:R-:W-:Y:S08]  /*8a10*/  HMMA.16816.F32.BF16 R100, R20.reuse, R46, R100 ;  /* 0x0000002e1464723c */ /* 0x040ff00000041864 */
[C---:B------:R-:W-:Y:S08]  /*8a20*/  HMMA.16816.F32.BF16 R16, R20.reuse, R36, R16 ;  /* 0x000000241410723c */ /* 0x040ff00000041810 */
[----:B------:R-:W-:Y:S07]  /*8a30*/  HMMA.16816.F32.BF16 R104, R20, R38, R104 ;  /* 0x000000261468723c */ /* 0x000fee0000041868 */
[----:B----4-:R-:W-:Y:S02]  /*8a40*/  F2FP.BF16.PACK_AB R20, R136, R137 ;  /* 0x000000898814723e */ /* 0x010fe400000010ff */
[----:B---3--:R-:W-:Y:S03]  /*8a50*/  F2FP.BF16.PACK_AB R21, R52, R53 ;  /* 0x000000353415723e */ /* 0x008fe600000010ff */
[----:B------:R-:W-:Y:S02]  /*8a60*/  F2FP.BF16.PACK_AB R22, R50, R51 ;  /* 0x000000333216723e */ /* 0x000fe400000010ff */
[----:B-----5:R-:W-:Y:S07]  /*8a70*/  F2FP.BF16.PACK_AB R23, R48, R49 ;  /* 0x000000313017723e */ /* 0x020fee00000010ff */
[C---:B------:R-:W-:Y:S01]  /*8a80*/  HMMA.16816.F32.BF16 R112, R20.reuse, R116, R4 ;  /* 0x000000741470723c */ /* 0x040fe20000041804 */
[----:B------:R-:W3:Y:S07]  /*8a90*/  LDSM.16.MT88.4 R4, [R197+0x6800] ;  /* 0x00680000c504783b */ /* 0x000eee0000004200 */
[C---:B------:R-:W-:Y:S01]  /*8aa0*/  HMMA.16816.F32.BF16 R116, R20.reuse, R118, R8 ;  /* 0x000000761474723c */ /* 0x040fe20000041808 */
[----:B------:R-:W4:Y:S07]  /*8ab0*/  LDSM.16.MT88.4 R8, [R199+0x6800] ;  /* 0x00680000c708783b */ /* 0x000f2e0000004200 */
[C---:B-1----:R-:W-:Y:S08]  /*8ac0*/  HMMA.16816.F32.BF16 R60, R20.reuse, R28, R60 ;  /* 0x0000001c143c723c */ /* 0x042ff0000004183c */
[C---:B------:R-:W-:Y:S08]  /*8ad0*/  HMMA.16816.F32.BF16 R64, R20.reuse, R30, R64 ;  /* 0x0000001e1440723c */ /* 0x040ff00000041840 */
[C---:B------:R-:W-:Y:S08]  /*8ae0*/  HMMA.16816.F32.BF16 R68, R20.reuse, R32, R68 ;  /* 0x000000201444723c */ /* 0x040ff00000041844 */
[C---:B------:R-:W-:Y:S08]  /*8af0*/  HMMA.16816.F32.BF16 R72, R20.reuse, R34, R72 ;  /* 0x000000221448723c */ /* 0x040ff00000041848 */
[C---:B--2---:R-:W-:Y:S08]  /*8b00*/  HMMA.16816.F32.BF16 R76, R20.reuse, R24, R76 ;  /* 0x00000018144c723c */ /* 0x044ff0000004184c */
[C---:B------:R-:W-:Y:S01]  /*8b10*/  HMMA.16816.F32.BF16 R80, R20.reuse, R26, R80 ;  /* 0x0000001a1450723c */ /* 0x040fe20000041850 */
[----:B------:R-:W1:Y:S07]  /*8b20*/  LDSM.16.MT88.4 R24, [R198+0x6800] ;  /* 0x00680000c618783b */ /* 0x000e6e0000004200 */
[C---:B---3--:R-:W-:Y:S08]  /*8b30*/  HMMA.16816.F32.BF16 R84, R20.reuse, R4, R84 ;  /* 0x000000041454723c */ /* 0x048ff00000041854 */
[C---:B------:R-:W-:Y:S01]  /*8b40*/  HMMA.16816.F32.BF16 R88, R20.reuse, R6, R88 ;  /* 0x000000061458723c */ /* 0x040fe20000041858 */
[----:B------:R-:W2:Y:S07]  /*8b50*/  LDSM.16.MT88.4 R4, [R200+0x6800] ;  /* 0x00680000c804783b */ /* 0x000eae0000004200 */
[C---:B----4-:R-:W-:Y:S08]  /*8b60*/  HMMA.16816.F32.BF16 R120, R20.reuse, R8, R12 ;  /* 0x000000081478723c */ /* 0x050ff0000004180c */
[C---:B------:R-:W-:Y:S08]  /*8b70*/  HMMA.16816.F32.BF16 R92, R20.reuse, R10, R92 ;  /* 0x0000000a145c723c */ /* 0x040ff0000004185c */
[C---:B-1----:R-:W-:Y:S08]  /*8b80*/  HMMA.16816.F32.BF16 R96, R20.reuse, R24, R96 ;  /* 0x000000181460723c */ /* 0x042ff00000041860 */
[C---:B------:R-:W-:Y:S08]  /*8b90*/  HMMA.16816.F32.BF16 R100, R20.reuse, R26, R100 ;  /* 0x0000001a1464723c */ /* 0x040ff00000041864 */
[C---:B--2---:R-:W-:Y:S07]  /*8ba0*/  HMMA.16816.F32.BF16 R124, R20.reuse, R4, R16 ;  /* 0x00000004147c723c */ /* 0x044fee0000041810 */
        /* <DEDUP_REMOVED lines=10> */
[----:B------:R-:W-:Y:S01]  /*8c50*/  FADD.FTZ R227, R48, R0 ;  /* 0x0000000030e37221 */ /* 0x000fe20000010000 */
[----:B------:R-:W-:-:S05]  /*8c60*/  @P0 BRA `(.L_x_144) ;  /* 0xffffcf2000000947 */ /* 0x000fca000383ffff */
.L_x_141:
[----:B------:R-:W-:Y:S05]  /*8c70*/  BRA.DIV ~URZ, `(.L_x_145) ;  /* 0x00003f027f007947 */ /* 0x000fea000b800000 */
[----:B------:R-:W1:Y:S04]  /*8c80*/  SHFL.BFLY PT, R0, R226, 0x2, 0x1f ;  /* 0x0c401f00e2007f89 */ /* 0x000e6800000e0000 */
[----:B------:R-:W2:Y:S01]  /*8c90*/  SHFL.BFLY PT, R3, R227, 0x2, 0x1f ;  /* 0x0c401f00e3037f89 */ /* 0x000ea200000e0000 */
[----:B-1----:R-:W-:-:S02]  /*8ca0*/  FADD.FTZ R0, R0, R226 ;  /* 0x000000e200007221 */ /* 0x002fc40000010000 */
[----:B--2---:R-:W-:-:S03]  /*8cb0*/  FADD.FTZ R3, R3, R227 ;  /* 0x000000e303037221 */ /* 0x004fc60000010000 */
[----:B------:R-:W1:Y:S04]  /*8cc0*/  SHFL.BFLY PT, R2, R0, 0x1, 0x1f ;  /* 0x0c201f0000027f89 */ /* 0x000e6800000e0000 */
[----:B------:R2:W3:Y:S01]  /*8cd0*/  SHFL.BFLY PT, R4, R3, 0x1, 0x1f ;  /* 0x0c201f0003047f89 */ /* 0x0004e200000e0000 */
[----:B-1----:R-:W-:-:S05]  /*8ce0*/  FADD.FTZ R0, R0, R2 ;  /* 0x0000000200007221 */ /* 0x002fca0000010000 */
.L_x_208:
[----:B------:R-:W-:Y:S01]  /*8cf0*/  FSETP.NE.FTZ.AND P1, PT, R0, RZ, PT ;  /* 0x000000ff0000720b */ /* 0x000fe20003f35000 */
[----:B--23--:R-:W-:Y:S01]  /*8d00*/  FADD.FTZ R3, R4, R3 ;  /* 0x0000000304037221 */ /* 0x00cfe20000010000 */
[----:B------:R-:W-:Y:S02]  /*8d10*/  MOV R2, RZ ;  /* 0x000000ff00027202 */ /* 0x000fe40000000f00 */
[----:B------:R-:W-:Y:S02]  /*8d20*/  MOV R21, 0xff800000 ;  /* 0xff80000000157802 */ /* 0x000fe40000000f00 */
[----:B------:R-:W-:-:S02]  /*8d30*/  FSETP.NE.FTZ.AND P0, PT, R3, RZ, PT ;  /* 0x000000ff0300720b */ /* 0x000fc40003f15000 */
        /* <DEDUP_REMOVED lines=80> */
.L_x_138:
[----:B------:R-:W2:Y:S01]  /*9240*/  S2R R2, SR_TID.X ;  /* 0x0000000000027919 */ /* 0x000ea20000002100 */
[----:B------:R-:W-:Y:S01]  /*9250*/  BSSY B0, `(.L_x_146) ;  /* 0x0000010000007945 */ /* 0x000fe20003800000 */
[----:B--2---:R-:W-:-:S13]  /*9260*/  LOP3.LUT P0, RZ, R2, 0xff, RZ, 0xc0, !PT ;  /* 0x000000ff02ff7812 */ /* 0x004fda000780c0ff */
[----:B------:R-:W-:Y:S05]  /*9270*/  @P0 BRA `(.L_x_147) ;  /* 0x000000d000000947 */ /* 0x000fea0003800000 */
[----:B------:R-:W2:Y:S01]  /*9280*/  S2R R4, SR_LANEID ;  /* 0x0000000000047919 */ /* 0x000ea20000000000 */
[----:B------:R-:W-:Y:S01]  /*9290*/  VOTEU.ANY UR4, UPT, PT ;  /* 0x0000000000047886 */ /* 0x000fe200038e0100 */
[----:B-1----:R-:W-:Y:S01]  /*92a0*/  IMAD.MOV.U32 R5, RZ, RZ, c[0x0][0x564] ;  /* 0x00015900ff057624 */ /* 0x002fe200078e00ff */
[----:B------:R-:W2:Y:S08]  /*92b0*/  FLO.U32 R3, UR4 ;  /* 0x0000000400037d00 */ /* 0x000eb000080e0000 */
[----:B------:R-:W1:Y:S01]  /*92c0*/  POPC R2, UR4 ;  /* 0x0000000400027d09 */ /* 0x000e620008000000 */
[----:B--2---:R-:W-:Y:S01]  /*92d0*/  ISETP.EQ.U32.AND P0, PT, R3, R4, PT ;  /* 0x000000040300720c */ /* 0x004fe20003f02070 */
[----:B------:R-:W-:-:S12]  /*92e0*/  IMAD.MOV.U32 R4, RZ, RZ, c[0x0][0x560] ;  /* 0x00015800ff047624 */ /* 0x000fd800078e00ff */
[----:B-1----:R1:W2:Y:S04]  /*92f0*/  @P0 ATOMG.E.ADD.STRONG.GPU PT, R2, [R4.64], R2 ;  /* 0x00000002040209a8 */ /* 0x0022a800081ee1c6 */
[----:B-1----:R-:W1:Y:S04]  /*9300*/  S2R R4, SR_LTMASK ;  /* 0x0000000000047919 */ /* 0x002e680000003900 */
[----:B--2---:R1:W2:Y:S02]  /*9310*/  SHFL.IDX PT, R3, R2, R3, 0x1f ;  /* 0x00001f0302037589 */ /* 0x0042a400000e0000 */
[----:B-1----:R-:W-:-:S06]  /*9320*/  LOP3.LUT R2, R4, UR4, RZ, 0xc0, !PT ;  /* 0x0000000404027c12 */ /* 0x002fcc000f8ec0ff */
[----:B------:R-:W2:Y:S02]  /*9330*/  POPC R2, R2 ;  /* 0x0000000200027309 */ /* 0x000ea40000000000 */
[----:B--2---:R-:W-:-:S06]  /*9340*/  IADD3 R236, R3, c[0x0][0xc], R2 ;  /* 0x0000030003ec7a10 */ /* 0x004fcc0007ffe002 */
.L_x_147:
[----:B------:R-:W-:Y:S05]  /*9350*/  BSYNC B0 ;  /* 0x0000000000007941 */ /* 0x000fea0003800000 */
.L_x_146:
[----:B------:R-:W-:Y:S01]  /*9360*/  PRMT R0, R0, 0x9910, RZ ;  /* 0x0000991000007816 */ /* 0x000fe200000000ff */
[----:B------:R-:W-:Y:S01]  /*9370*/  BSSY B1, `(.L_x_148) ;  /* 0x000028e000017945 */ /* 0x000fe20003800000 */
[----:B------:R-:W-:Y:S01]  /*9380*/  IMAD.MOV.U32 R94, RZ, RZ, R236 ;  /* 0x000000ffff5e7224 */ /* 0x000fe200078e00ec */
[----:B------:R-:W-:Y:S02]  /*9390*/  SHF.R.S32.HI R7, RZ, 0x1f, R235 ;  /* 0x0000001fff077819 */ /* 0x000fe400000114eb */
[----:B------:R-:W-:Y:S02]  /*93a0*/  ISETP.NE.AND P0, PT, R0, RZ, PT ;  /* 0x000000ff0000720c */ /* 0x000fe40003f05270 */
[----:B------:R-:W-:Y:S02]  /*93b0*/  SHF.R.S32.HI R40, RZ, 0x1f, R228 ;  /* 0x0000001fff287819 */ /* 0x000fe400000114e4 */
[----:B------:R-:W-:-:S09]  /*93c0*/  SHF.R.S32.HI R41, RZ, 0x1f, R231 ;  /* 0x0000001fff297819 */ /* 0x000fd200000114e7 */
[----:B------:R-:W-:Y:S05]  /*93d0*/  @!P0 BRA `(.L_x_149) ;  /* 0x00001d9000008947 */ /* 0x000fea0003800000 */
[----:B------:R-:W2:Y:S04]  /*93e0*/  LDL R13, [R1+0x8] ;  /* 0x00000800010d7983 */ /* 0x000ea80000100800 */
[----:B------:R-:W3:Y:S04]  /*93f0*/  LDL R12, [R1+0xc] ;  /* 0x00000c00010c7983 */ /* 0x000ee80000100800 */
[----:B------:R-:W4:Y:S04]  /*9400*/  LDL R8, [R1+0x14] ;  /* 0x0000140001087983 */ /* 0x000f280000100800 */
[----:B------:R-:W4:Y:S04]  /*9410*/  LDL R11, [R1+0x10] ;  /* 0x00001000010b7983 */ /* 0x000f280000100800 */
[----:B------:R-:W4:Y:S04]  /*9420*/  LDL R10, [R1+0x24] ;  /* 0x00002400010a7983 */ /* 0x000f280000100800 */
[----:B------:R-:W4:Y:S04]  /*9430*/  LDL R6, [R1+0x1c] ;  /* 0x00001c0001067983 */ /* 0x000f280000100800 */
[----:B-1----:R-:W4:Y:S04]  /*9440*/  LDL R5, [R1+0x20] ;  /* 0x0000200001057983 */ /* 0x002f280000100800 */
[----:B------:R-:W4:Y:S01]  /*9450*/  LDL R9, [R1+0x18] ;  /* 0x0000180001097983 */ /* 0x000f220000100800 */
[----:B------:R-:W-:Y:S01]  /*9460*/  WARPSYNC 0xffffffff ;  /* 0xffffffff00007948 */ /* 0x000fe20003800000 */
[----:B------:R-:W-:-:S02]  /*9470*/  F2FP.BF16.PACK_AB R0, R113, R112 ;  /* 0x000000707100723e */ /* 0x000fc400000010ff */
[----:B------:R-:W-:Y:S01]  /*9480*/  BAR.SYNC.DEFER_BLOCKING 0x1, 0x100 ;  /* 0x0044000000007b1d */ /* 0x000fe20000010000 */
[----:B------:R-:W-:Y:S02]  /*9490*/  F2FP.BF16.PACK_AB R2, R101, R100 ;  /* 0x000000646502723e */ /* 0x000fe400000010ff */
[----:B------:R-:W-:Y:S02]  /*94a0*/  F2FP.BF16.PACK_AB R3, R49, R48 ;  /* 0x000000303103723e */ /* 0x000fe400000010ff */
[----:B------:R-:W-:Y:S02]  /*94b0*/  F2FP.BF16.PACK_AB R4, R61, R60 ;  /* 0x0000003c3d04723e */ /* 0x000fe400000010ff */
[----:B------:R-:W-:-:S04]  /*94c0*/  ISETP.NE.U32.AND P1, PT, RZ, c[0x0][0x500], PT ;  /* 0x00014000ff007a0c */ /* 0x000fc80003f25070 */
[----:B------:R-:W-:Y:S01]  /*94d0*/  ISETP.NE.AND.EX P1, PT, RZ, c[0x0][0x504], PT, P1 ;  /* 0x00014100ff007a0c */ /* 0x000fe20003f25310 */
[----:B--2---:R1:W-:Y:S04]  /*94e0*/  STS [R13], R0 ;  /* 0x000000000d007388 */ /* 0x0043e80000000800 */
[----:B------:R2:W-:Y:S04]  /*94f0*/  STS [R13+0x400], R2 ;  /* 0x000400020d007388 */ /* 0x0005e80000000800 */
[----:B---3--:R3:W-:Y:S01]  /*9500*/  STS [R12], R3 ;  /* 0x000000030c007388 */ /* 0x0087e20000000800 */
[----:B-1----:R-:W-:-:S02]  /*9510*/  F2FP.BF16.PACK_AB R0, R93, R92 ;  /* 0x0000005c5d00723e */ /* 0x002fc400000010ff */
[----:B--2---:R-:W-:-:S03]  /*9520*/  F2FP.BF16.PACK_AB R2, R51, R50 ;  /* 0x000000323302723e */ /* 0x004fc600000010ff */
[----:B------:R1:W-:Y:S01]  /*9530*/  STS [R12+0x400], R0 ;  /* 0x000400000c007388 */ /* 0x0003e20000000800 */
[----:B---3--:R-:W-:-:S03]  /*9540*/  F2FP.BF16.PACK_AB R3, R81, R80 ;  /* 0x000000505103723e */ /* 0x008fc600000010ff */
[----:B----4-:R2:W-:Y:S04]  /*9550*/  STS [R8], R2 ;  /* 0x0000000208007388 */ /* 0x0105e80000000800 */
[----:B------:R3:W-:Y:S01]  /*9560*/  STS [R8+0x400], R3 ;  /* 0x0004000308007388 */ /* 0x0007e20000000800 */
[----:B-1----:R-:W-:Y:S02]  /*9570*/  F2FP.BF16.PACK_AB R0, R53, R52 ;  /* 0x000000343500723e */ /* 0x002fe400000010ff */
[----:B--2---:R-:W-:-:S03]  /*9580*/  F2FP.BF16.PACK_AB R2, R119, R118 ;  /* 0x000000767702723e */ /* 0x004fc600000010ff */
[----:B------:R1:W-:Y:S01]  /*9590*/  STS [R11], R0 ;  /* 0x000000000b007388 */ /* 0x0003e20000000800 */
[----:B---3--:R-:W-:-:S03]  /*95a0*/  F2FP.BF16.PACK_AB R3, R55, R54 ;  /* 0x000000363703723e */ /* 0x008fc600000010ff */
[----:B------:R2:W-:Y:S04]  /*95b0*/  STS [R11+0x400], R2 ;  /* 0x000400020b007388 */ /* 0x0005e80000000800 */
[----:B------:R3:W-:Y:S01]  /*95c0*/  STS [R10], R3 ;  /* 0x000000030a007388 */ /* 0x0007e20000000800 */
[----:B-1----:R-:W-:Y:S02]  /*95d0*/  F2FP.BF16.PACK_AB R0, R117, R116 ;  /* 0x000000747500723e */ /* 0x002fe400000010ff */
[----:B--2---:R-:W-:-:S03]  /*95e0*/  F2FP.BF16.PACK_AB R2, R57, R56 ;  /* 0x000000383902723e */ /* 0x004fc600000010ff */
[----:B------:R1:W-:Y:S01]  /*95f0*/  STS [R10+0x400], R0 ;  /* 0x000400000a007388 */ /* 0x0003e20000000800 */
[----:B---3--:R-:W-:-:S03]  /*9600*/  F2FP.BF16.PACK_AB R3, R115, R114 ;  /* 0x000000727303723e */ /* 0x008fc600000010ff */
[----:B------:R2:W-:Y:S04]  /*9610*/  STS [R6], R2 ;  /* 0x0000000206007388 */ /* 0x0005e80000000800 */
        /* <DEDUP_REMOVED lines=11> */
[----:B------:R2:W-:Y:S04]  /*96d0*/  STS [R13+0x4000], R3 ;  /* 0x004000030d007388 */ /* 0x0005e80000000800 */
[----:B------:R3:W-:Y:S04]  /*96e0*/  STS [R13+0x4400], R4 ;  /* 0x004400040d007388 */ /* 0x0007e80000000800 */
[----:B------:R4:W-:Y:S01]  /*96f0*/  STS [R12+0x4000], R2 ;  /* 0x004000020c007388 */ /* 0x0009e20000000800 */
[----:B-1----:R-:W-:Y:S02]  /*9700*/  F2FP.BF16.PACK_AB R0, R91, R90 ;  /* 0x0000005a5b00723e */ /* 0x002fe400000010ff */
[----:B--2---:R-:W-:-:S03]  /*9710*/  F2FP.BF16.PACK_AB R3, R87, R86 ;  /* 0x000000565703723e */ /* 0x004fc600000010ff */
[----:B------:R1:W-:Y:S01]  /*9720*/  STS [R12+0x4400], R0 ;  /* 0x004400000c007388 */ /* 0x0003e20000000800 */
[----:B---3--:R-:W-:Y:S02]  /*9730*/  F2FP.BF16.PACK_AB R4, R69, R68 ;  /* 0x000000444504723e */ /* 0x008fe400000010ff */
[----:B----4-:R-:W-:-:S03]  /*9740*/  F2FP.BF16.PACK_AB R2, R73, R72 ;  /* 0x000000484902723e */ /* 0x010fc600000010ff */
[----:B------:R-:W-:Y:S04]  /*9750*/  STS [R8+0x4000], R4 ;  /* 0x0040000408007388 */ /* 0x000fe80000000800 */
[----:B------:R2:W-:Y:S04]  /*9760*/  STS [R8+0x4400], R3 ;  /* 0x0044000308007388 */ /* 0x0005e80000000800 */
[----:B------:R3:W-:Y:S01]  /*9770*/  STS [R11+0x4000], R2 ;  /* 0x004000020b007388 */ /* 0x0007e20000000800 */
[----:B-1----:R-:W-:-:S05]  /*9780*/  F2FP.BF16.PACK_AB R0, R83, R82 ;  /* 0x000000525300723e */ /* 0x002fca00000010ff */
[----:B------:R1:W-:Y:S01]  /*9790*/  STS [R11+0x4400], R0 ;  /* 0x004400000b007388 */ /* 0x0003e20000000800 */
[----:B--2---:R-:W-:Y:S01]  /*97a0*/  F2FP.BF16.PACK_AB R3, R97, R96 ;  /* 0x000000606103723e */ /* 0x004fe200000010ff */
[----:B------:R-:W-:Y:S02]  /*97b0*/  IMAD.MOV.U32 R4, RZ, RZ, 0x4 ;  /* 0x00000004ff047424 */ /* 0x000fe400078e00ff */
[----:B------:R-:W2:Y:S01]  /*97c0*/  LDL.LU R8, [R1] ;  /* 0x0000000001087983 */ /* 0x000ea20000300800 */
[----:B------:R-:W-:Y:S01]  /*97d0*/  ISETP.NE.U32.AND P2, PT, RZ, c[0x0][0x508], PT ;  /* 0x00014200ff007a0c */ /* 0x000fe20003f45070 */
[----:B------:R-:W-:Y:S01]  /*97e0*/  IMAD.MOV.U32 R14, RZ, RZ, c[0x0][0x388] ;  /* 0x0000e200ff0e7624 */ /* 0x000fe200078e00ff */
[----:B---3--:R-:W-:Y:S01]  /*97f0*/  F2FP.BF16.PACK_AB R2, R79, R78 ;  /* 0x0000004e4f02723e */ /* 0x008fe200000010ff */
[----:B------:R3:W-:Y:S01]  /*9800*/  STS [R10+0x4000], R3 ;  /* 0x004000030a007388 */ /* 0x0007e20000000800 */
[----:B------:R-:W-:-:S03]  /*9810*/  ISETP.NE.AND.EX P2, PT, RZ, c[0x0][0x50c], PT, P2 ;  /* 0x00014300ff007a0c */ /* 0x000fc60003f45320 */
[----:B------:R4:W-:Y:S01]  /*9820*/  STS [R10+0x4400], R2 ;  /* 0x004400020a007388 */ /* 0x0009e20000000800 */
[----:B-1----:R-:W-:-:S05]  /*9830*/  F2FP.BF16.PACK_AB R0, R89, R88 ;  /* 0x000000585900723e */ /* 0x002fca00000010ff */
[----:B------:R1:W-:Y:S01]  /*9840*/  STS [R6+0x4000], R0 ;  /* 0x0040000006007388 */ /* 0x0003e20000000800 */
[----:B---3--:R-:W-:Y:S02]  /*9850*/  F2FP.BF16.PACK_AB R3, R71, R70 ;  /* 0x000000464703723e */ /* 0x008fe400000010ff */
[----:B----4-:R-:W-:-:S03]  /*9860*/  F2FP.BF16.PACK_AB R2, R77, R76 ;  /* 0x0000004c4d02723e */ /* 0x010fc600000010ff */
[----:B------:R3:W-:Y:S04]  /*9870*/  STS [R6+0x4400], R3 ;  /* 0x0044000306007388 */ /* 0x0007e80000000800 */
[----:B------:R4:W-:Y:S01]  /*9880*/  STS [R5+0x4000], R2 ;  /* 0x0040000205007388 */ /* 0x0009e20000000800 */
[----:B-1----:R-:W-:-:S05]  /*9890*/  F2FP.BF16.PACK_AB R0, R67, R66 ;  /* 0x000000424300723e */ /* 0x002fca00000010ff */
[----:B------:R1:W-:Y:S01]  /*98a0*/  STS [R5+0x4400], R0 ;  /* 0x0044000005007388 */ /* 0x0003e20000000800 */
[----:B---3--:R-:W-:Y:S02]  /*98b0*/  F2FP.BF16.PACK_AB R3, R45, R44 ;  /* 0x0000002c2d03723e */ /* 0x008fe400000010ff */
[----:B------:R-:W-:Y:S02]  /*98c0*/  F2FP.BF16.PACK_AB R6, R47, R46 ;  /* 0x0000002e2f06723e */ /* 0x000fe400000010ff */
[----:B----4-:R-:W-:Y:S01]  /*98d0*/  @P2 LEA R2, P0, R235, c[0x0][0x508], 0x2 ;  /* 0x00014200eb022a11 */ /* 0x010fe200078010ff */
[----:B------:R3:W-:Y:S04]  /*98e0*/  STS [R9+0x4000], R3 ;  /* 0x0040000309007388 */ /* 0x0007e80000000800 */
[----:B------:R4:W-:Y:S01]  /*98f0*/  STS [R9+0x4400], R6 ;  /* 0x0044000609007388 */ /* 0x0009e20000000800 */
[----:B-1----:R-:W-:-:S02]  /*9900*/  IMAD.MOV.U32 R0, RZ, RZ, RZ ;  /* 0x000000ffff007224 */ /* 0x002fc400078e00ff */
[C---:B------:R-:W-:Y:S01]  /*9910*/  IMAD.WIDE R4, R235.reuse, R4, c[0x0][0x500] ;  /* 0x00014000eb047625 */ /* 0x040fe200078e0204 */
[----:B------:R-:W-:Y:S01]  /*9920*/  BAR.SYNC.DEFER_BLOCKING 0x1, 0x100 ;  /* 0x0044000000007b1d */ /* 0x000fe20000010000 */
[----:B---3--:R-:W-:-:S05]  /*9930*/  @P2 LEA.HI.X R3, R235, c[0x0][0x50c], R7, 0x2, P0 ;  /* 0x00014300eb032a11 */ /* 0x008fca00000f1407 */
[----:B------:R4:W5:Y:S04]  /*9940*/  @P1 LDG.E R0, [R4.64] ;  /* 0x0000000604001981 */ /* 0x000968000c1e1900 */
[----:B------:R1:W5:Y:S01]  /*9950*/  @P2 LDG.E R14, [R2.64] ;  /* 0x00000006020e2981 */ /* 0x000362000c1e1900 */
[----:B--2---:R-:W-:-:S04]  /*9960*/  ISETP.NE.AND P0, PT, R8, RZ, PT ;  /* 0x000000ff0800720c */ /* 0x004fc80003f05270 */
[----:B-1----:R-:W-:Y:S01]  /*9970*/  SEL R3, R8, c[0x0][0x3d4], P0 ;  /* 0x0000f50008037a07 */ /* 0x002fe20000000000 */
[----:B------:R-:W-:Y:S05]  /*9980*/  @P2 BRA `(.L_x_150) ;  /* 0x0000004000002947 */ /* 0x000fea0003800000 */
[----:B----4-:R-:W-:Y:S05]  /*9990*/  @!P1 BRA `(.L_x_150) ;  /* 0x0000003000009947 */ /* 0x010fea0003800000 */
[----:B------:R1:W2:Y:S04]  /*99a0*/  LDG.E R2, [R4.64] ;  /* 0x0000000604027981 */ /* 0x0002a8000c1e1900 */
[----:B-1----:R-:W2:Y:S02]  /*99b0*/  LDG.E R4, [R4.64+0x4] ;  /* 0x0000040604047981 */ /* 0x002ea4000c1e1900 */
[----:B--2--5:R-:W-:Y:S02]  /*99c0*/  IADD3 R14, -R2, R4, RZ ;  /* 0x00000004020e7210 */ /* 0x024fe40007ffe1ff */
.L_x_150:
[----:B----4-:R-:W2:Y:S04]  /*99d0*/  LDL R6, [R1+0x30] ;  /* 0x0000300001067983 */ /* 0x010ea80000100800 */
[----:B------:R-:W3:Y:S01]  /*99e0*/  LDL R15, [R1+0x4] ;  /* 0x00000400010f7983 */ /* 0x000ee20000100800 */
[----:B------:R-:W-:Y:S01]  /*99f0*/  IMAD.MOV.U32 R9, RZ, RZ, 0x368 ;  /* 0x00000368ff097424 */ /* 0x000fe200078e00ff */
[----:B------:R-:W-:Y:S01]  /*9a00*/  ISETP.GT.AND P3, PT, R3, 0x1, PT ;  /* 0x000000010300780c */ /* 0x000fe20003f64270 */
[----:B------:R-:W-:Y:S01]  /*9a10*/  IMAD.MOV.U32 R2, RZ, RZ, c[0x0][0x4e8] ;  /* 0x00013a00ff027624 */ /* 0x000fe200078e00ff */
[----:B------:R-:W4:Y:S01]  /*9a20*/  LDL R22, [R1+0x2c] ;  /* 0x00002c0001167983 */ /* 0x000f220000100800 */
[----:B------:R-:W-:-:S02]  /*9a30*/  ISETP.NE.U32.AND P0, PT, RZ, c[0x0][0x500], PT ;  /* 0x00014000ff007a0c */ /* 0x000fc40003f05070 */
[----:B------:R-:W-:Y:S02]  /*9a40*/  SEL R9, R9, 0x328, P3 ;  /* 0x0000032809097807 */ /* 0x000fe40001800000 */
[----:B------:R-:W-:Y:S02]  /*9a50*/  ISETP.NE.AND.EX P0, PT, RZ, c[0x0][0x504], PT, P0 ;  /* 0x00014100ff007a0c */ /* 0x000fe40003f05300 */
[----:B------:R-:W1:Y:S01]  /*9a60*/  LDC.64 R4, c[0x0][R9+0x170] ;  /* 0x00005c0009047b82 */ /* 0x000e620000000a00 */
[----:B------:R-:W-:Y:S02]  /*9a70*/  ISETP.NE.AND P2, PT, R2, 0x1, PT ;  /* 0x000000010200780c */ /* 0x000fe40003f45270 */
[----:B------:R-:W-:Y:S02]  /*9a80*/  SEL R8, R235, RZ, !P0 ;  /* 0x000000ffeb087207 */ /* 0x000fe40004000000 */
[----:B------:R-:W-:-:S03]  /*9a90*/  SEL R3, R7, RZ, !P0 ;  /* 0x000000ff07037207 */ /* 0x000fc60004000000 */
[----:B------:R-:W1:Y:S08]  /*9aa0*/  LDC.64 R12, c[0x0][R9+0x168] ;  /* 0x00005a00090c7b82 */ /* 0x000e700000000a00 */
[----:B------:R2:W2:Y:S08]  /*9ab0*/  LDC.64 R16, c[0x0][R9+0x178] ;  /* 0x00005e0009107b82 */ /* 0x0004b00000000a00 */
[----:B------:R2:W2:Y:S01]  /*9ac0*/  LDC.64 R18, c[0x0][R9+0x160] ;  /* 0x0000580009127b82 */ /* 0x0004a20000000a00 */
[----:B------:R-:W1:Y:S02]  /*9ad0*/  S2R R23, SR_TID.X ;  /* 0x0000000000177919 */ /* 0x000e640000002100 */
[----:B-1----:R-:W-:-:S04]  /*9ae0*/  IMAD R2, R5, R8, RZ ;  /* 0x0000000805027224 */ /* 0x002fc800078e02ff */
[C---:B------:R-:W-:Y:S02]  /*9af0*/  IMAD R11, R4.reuse, R3, R2 ;  /* 0x00000003040b7224 */ /* 0x040fe400078e0202 */
[----:B------:R-:W-:-:S04]  /*9b00*/  IMAD.WIDE.U32 R4, R4, R8, RZ ;  /* 0x0000000804047225 */ /* 0x000fc800078e00ff */
[-C--:B------:R-:W-:Y:S02]  /*9b10*/  IMAD R10, R13, R245.reuse, RZ ;  /* 0x000000f50d0a7224 */ /* 0x080fe400078e02ff */
[----:B--2---:R-:W-:Y:S02]  /*9b20*/  IMAD R9, R237, 0x80, R6 ;  /* 0x00000080ed097824 */ /* 0x004fe400078e0206 */
[----:B------:R-:W-:-:S04]  /*9b30*/  IMAD.WIDE.U32 R6, R12, R245, RZ ;  /* 0x000000f50c067225 */ /* 0x000fc800078e00ff */
[----:B------:R-:W-:-:S04]  /*9b40*/  @P2 IMAD.HI.U32 R3, R9, c[0x0][0x4ec], RZ ;  /* 0x00013b0009032a27 */ /* 0x000fc800078e00ff */
[----:B------:R-:W-:Y:S01]  /*9b50*/  IMAD.MOV.U32 R2, RZ, RZ, R9 ;  /* 0x000000ffff027224 */ /* 0x000fe200078e0009 */
[----:B------:R-:W-:Y:S02]  /*9b60*/  @P2 SHF.R.U32.HI R2, RZ, c[0x0][0x4f0], R3 ;  /* 0x00013c00ff022a19 */ /* 0x000fe40000011603 */
[----:B---3--:R-:W-:Y:S02]  /*9b70*/  SEL R3, R15, RZ, P3 ;  /* 0x000000ff0f037207 */ /* 0x008fe40001800000 */
[----:B-----5:R-:W-:Y:S01]  /*9b80*/  IADD3 R13, P1, P0, R4, R6, R0 ;  /* 0x00000006040d7210 */ /* 0x020fe2000783e000 */
[----:B------:R-:W-:Y:S01]  /*9b90*/  IMAD.IADD R6, R7, 0x1, R10 ;  /* 0x0000000107067824 */ /* 0x000fe200078e020a */
[----:B------:R-:W-:Y:S01]  /*9ba0*/  SHF.R.S32.HI R10, RZ, 0x1f, R0 ;  /* 0x0000001fff0a7819 */ /* 0x000fe20000011400 */
[----:B------:R-:W-:Y:S02]  /*9bb0*/  IMAD.IADD R12, R5, 0x1, R11 ;  /* 0x00000001050c7824 */ /* 0x000fe400078e020b */
[----:B------:R-:W-:-:S02]  /*9bc0*/  IMAD.MOV R7, RZ, RZ, -R2 ;  /* 0x000000ffff077224 */ /* 0x000fc400078e0a02 */
[-C--:B------:R-:W-:Y:S02]  /*9bd0*/  IMAD R11, R17, R3.reuse, RZ ;  /* 0x00000003110b7224 */ /* 0x080fe400078e02ff */
[----:B------:R-:W-:Y:S01]  /*9be0*/  IMAD.WIDE.U32 R4, R16, R3, RZ ;  /* 0x0000000310047225 */ /* 0x000fe200078e00ff */
[----:B------:R-:W-:-:S03]  /*9bf0*/  IADD3.X R12, R12, R6, R10, P1, P0 ;  /* 0x000000060c0c7210 */ /* 0x000fc60000fe040a */
[----:B------:R-:W-:Y:S01]  /*9c00*/  IMAD R3, R7, c[0x0][0x4e8], R9 ;  /* 0x00013a0007037a24 */ /* 0x000fe200078e0209 */
[----:B------:R-:W-:Y:S01]  /*9c10*/  IADD3 R4, P1, P0, R2, R13, R4 ;  /* 0x0000000d02047210 */ /* 0x000fe2000783e004 */
[----:B------:R-:W-:Y:S01]  /*9c20*/  IMAD.IADD R11, R5, 0x1, R11 ;  /* 0x00000001050b7824 */ /* 0x000fe200078e020b */
[----:B------:R-:W-:Y:S01]  /*9c30*/  SHF.R.S32.HI R5, RZ, 0x1f, R2 ;  /* 0x0000001fff057819 */ /* 0x000fe20000011402 */
[----:B------:R-:W-:Y:S01]  /*9c40*/  IMAD R2, R19, R3, RZ ;  /* 0x0000000313027224 */ /* 0x000fe200078e02ff */
[----:B------:R-:W-:Y:S02]  /*9c50*/  SHF.R.S32.HI R6, RZ, 0x1f, R3 ;  /* 0x0000001fff067819 */ /* 0x000fe40000011403 */
[----:B------:R-:W-:Y:S01]  /*9c60*/  IADD3.X R5, R5, R12, R11, P1, P0 ;  /* 0x0000000c05057210 */ /* 0x000fe20000fe040b */
[----:B------:R-:W-:Y:S02]  /*9c70*/  IMAD.MOV.U32 R7, RZ, RZ, c[0x0][0x4a8] ;  /* 0x00012a00ff077624 */ /* 0x000fe400078e00ff */
[----:B------:R-:W-:-:S02]  /*9c80*/  IMAD R6, R18, R6, R2 ;  /* 0x0000000612067224 */ /* 0x000fc400078e0202 */
[----:B------:R-:W-:Y:S01]  /*9c90*/  IMAD.WIDE.U32 R2, R18, R3, R4 ;  /* 0x0000000312027225 */ /* 0x000fe200078e0004 */
[----:B------:R-:W-:-:S03]  /*9ca0*/  SEL R4, R7, c[0x0][0x450], P3 ;  /* 0x0001140007047a07 */ /* 0x000fc60001800000 */
[----:B------:R-:W-:Y:S01]  /*9cb0*/  IMAD.MOV.U32 R5, RZ, RZ, c[0x0][0x4ac] ;  /* 0x00012b00ff057624 */ /* 0x000fe200078e00ff */
[----:B------:R-:W-:Y:S01]  /*9cc0*/  SHF.R.S32.HI R15, RZ, 0x1f, R23 ;  /* 0x0000001fff0f7819 */ /* 0x000fe20000011417 */
[----:B------:R-:W-:Y:S01]  /*9cd0*/  IMAD.IADD R3, R3, 0x1, R6 ;  /* 0x0000000103037824 */ /* 0x000fe200078e0206 */
[C---:B------:R-:W-:Y:S02]  /*9ce0*/  LEA R4, P0, R2.reuse, R4, 0x2 ;  /* 0x0000000402047211 */ /* 0x040fe400078010ff */
[----:B------:R-:W-:Y:S02]  /*9cf0*/  SEL R5, R5, c[0x0][0x454], P3 ;  /* 0x0001150005057a07 */ /* 0x000fe40001800000 */
[----:B------:R-:W-:Y:S02]  /*9d00*/  LEA.HI R15, R15, R23, RZ, 0x5 ;  /* 0x000000170f0f7211 */ /* 0x000fe400078f28ff */
[----:B------:R-:W-:Y:S02]  /*9d10*/  LEA.HI.X R2, R2, R5, R3, 0x2, P0 ;  /* 0x0000000502027211 */ /* 0x000fe400000f1403 */
[----:B------:R-:W-:Y:S01]  /*9d20*/  LOP3.LUT R15, R15, 0xffffffe0, RZ, 0xc0, !PT ;  /* 0xffffffe00f0f7812 */ /* 0x000fe200078ec0ff */
[----:B------:R-:W-:Y:S04]  /*9d30*/  SHFL.IDX PT, R6, R4, RZ, 0x1c1f ;  /* 0x001c1fff04067589 */ /* 0x000fe800000e0000 */
[----:B------:R-:W1:Y:S01]  /*9d40*/  SHFL.IDX PT, R7, R2, RZ, 0x1c1f ;  /* 0x001c1fff02077589 */ /* 0x000e6200000e0000 */
[----:B------:R-:W-:-:S03]  /*9d50*/  IMAD.IADD R15, R23, 0x1, -R15 ;  /* 0x00000001170f7824 */ /* 0x000fc600078e0a0f */
[----:B------:R-:W-:Y:S04]  /*9d60*/  SHFL.IDX PT, R4, R4, 0x1, 0x1c1f ;  /* 0x003c1f0004047f89 */ /* 0x000fe800000e0000 */
[----:B------:R4:W2:Y:S01]  /*9d70*/  SHFL.IDX PT, R5, R2, 0x1, 0x1c1f ;  /* 0x003c1f0002057f89 */ /* 0x0008a200000e0000 */
[----:B------:R-:W-:Y:S01]  /*9d80*/  IMAD R11, R14, c[0x0][0x4e8], RZ ;  /* 0x00013a000e0b7a24 */ /* 0x000fe200078e02ff */
[----:B------:R-:W-:Y:S01]  /*9d90*/  LOP3.LUT P0, RZ, R15, 0x3, RZ, 0xc0, !PT ;  /* 0x000000030fff7812 */ /* 0x000fe2000780c0ff */
[----:B----4-:R-:W-:-:S05]  /*9da0*/  IMAD R2, R237, 0x80, R22 ;  /* 0x00000080ed027824 */ /* 0x010fca00078e0216 */
[C---:B------:R-:W-:Y:S02]  /*9db0*/  IADD3 R3, R2.reuse, 0x8, RZ ;  /* 0x0000000802037810 */ /* 0x040fe40007ffe0ff */
[-C--:B------:R-:W-:Y:S02]  /*9dc0*/  ISETP.GE.OR P1, PT, R2, R11.reuse, P0 ;  /* 0x0000000b0200720c */ /* 0x080fe40000726670 */
[----:B------:R-:W-:-:S11]  /*9dd0*/  ISETP.GE.OR P0, PT, R3, R11, P0 ;  /* 0x0000000b0300720c */ /* 0x000fd60000706670 */
[----:B-1----:R1:W-:Y:S01]  /*9de0*/  @!P1 ST.E [R6.64], R21 ;  /* 0x0000001506009985 */ /* 0x0023e2000c101906 */
[----:B------:R-:W-:-:S03]  /*9df0*/  ISETP.GE.AND P1, PT, R2, R11, PT ;  /* 0x0000000b0200720c */ /* 0x000fc60003f26270 */
[----:B--2---:R1:W-:Y:S01]  /*9e00*/  @!P0 ST.E [R4.64], R20 ;  /* 0x0000001404008985 */ /* 0x0043e2000c101906 */
[----:B------:R-:W-:Y:S01]  /*9e10*/  ISETP.GE.AND P0, PT, R3, R11, PT ;  /* 0x0000000b0300720c */ /* 0x000fe20003f06270 */
[----:B------:R-:W-:Y:S05]  /*9e20*/  @P3 BRA `(.L_x_151) ;  /* 0x0000068000003947 */ /* 0x000fea0003800000 */
[----:B------:R-:W-:Y:S01]  /*9e30*/  IMAD R10, R10, c[0x0][0x3a0], RZ ;  /* 0x0000e8000a0a7a24 */ /* 0x000fe200078e02ff */
[----:B-1----:R-:W-:Y:S01]  /*9e40*/  LEA R4, R234, R230, 0x5 ;  /* 0x000000e6ea047211 */ /* 0x002fe200078e28ff */
[C---:B------:R-:W-:Y:S01]  /*9e50*/  IMAD.WIDE.U32 R2, R0.reuse, c[0x0][0x3a0], RZ ;  /* 0x0000e80000027a25 */ /* 0x040fe200078e00ff */
[----:B------:R-:W-:Y:S01]  /*9e60*/  SHF.R.S32.HI R5, RZ, 0x1f, R8 ;  /* 0x0000001fff057819 */ /* 0x000fe20000011408 */
[----:B------:R1:W2:Y:S01]  /*9e70*/  LDS.128 R16, [R207+0x80] ;  /* 0x00008000cf107984 */ /* 0x0002a20000000c00 */
[----:B------:R-:W-:Y:S01]  /*9e80*/  LEA R4, R237, R4, 0x7 ;  /* 0x00000004ed047211 */ /* 0x000fe200078e38ff */
[----:B------:R-:W-:Y:S02]  /*9e90*/  IMAD R0, R0, c[0x0][0x3a4], R10 ;  /* 0x0000e90000007a24 */ /* 0x000fe400078e020a */
[----:B------:R1:W3:Y:S01]  /*9ea0*/  LDS.128 R24, [R207+0x1080] ;  /* 0x00108000cf187984 */ /* 0x0002e20000000c00 */
[----:B------:R-:W-:-:S02]  /*9eb0*/  IMAD R5, R5, c[0x0][0x3f0], RZ ;  /* 0x0000fc0005057a24 */ /* 0x000fc400078e02ff */
[----:B------:R-:W-:Y:S01]  /*9ec0*/  IADD3 R3, R3, R0, RZ ;  /* 0x0000000003037210 */ /* 0x000fe20007ffe0ff */
[----:B------:R-:W-:Y:S01]  /*9ed0*/  @P2 IMAD.HI.U32 R6, R4, c[0x0][0x4ec], RZ ;  /* 0x00013b0004062a27 */ /* 0x000fe200078e00ff */
[----:B------:R1:W4:Y:S01]  /*9ee0*/  LDS.128 R32, [R207+0x2080] ;  /* 0x00208000cf207984 */ /* 0x0003220000000c00 */
[----:B------:R-:W-:Y:S02]  /*9ef0*/  MOV R0, R4 ;  /* 0x0000000400007202 */ /* 0x000fe40000000f00 */
[C---:B------:R-:W-:Y:S01]  /*9f00*/  IMAD.WIDE.U32 R2, R245.reuse, c[0x0][0x3e8], R2 ;  /* 0x0000fa00f5027a25 */ /* 0x040fe200078e0002 */
[----:B------:R1:W1:Y:S01]  /*9f10*/  LDS.128 R36, [R207+0x3080] ;  /* 0x00308000cf247984 */ /* 0x0002620000000c00 */
[----:B------:R-:W-:Y:S02]  /*9f20*/  @P2 SHF.R.U32.HI R0, RZ, c[0x0][0x4f0], R6 ;  /* 0x00013c00ff002a19 */ /* 0x000fe40000011606 */
[----:B------:R-:W-:Y:S01]  /*9f30*/  IMAD R3, R245, c[0x0][0x3ec], R3 ;  /* 0x0000fb00f5037a24 */ /* 0x000fe200078e0203 */
[----:B------:R1:W1:Y:S01]  /*9f40*/  LDS.128 R12, [R207+0x4080] ;  /* 0x00408000cf0c7984 */ /* 0x0002620000000c00 */
[C---:B------:R-:W-:Y:S01]  /*9f50*/  IMAD R7, R8.reuse, c[0x0][0x3f4], R5 ;  /* 0x0000fd0008077a24 */ /* 0x040fe200078e0205 */
[----:B------:R-:W-:Y:S01]  /*9f60*/  SHF.R.S32.HI R6, RZ, 0x1f, R0 ;  /* 0x0000001fff067819 */ /* 0x000fe20000011400 */
[----:B------:R-:W-:Y:S01]  /*9f70*/  IMAD.WIDE.U32 R2, R8, c[0x0][0x3f0], R2 ;  /* 0x0000fc0008027a25 */ /* 0x000fe200078e0002 */
[----:B------:R1:W1:Y:S01]  /*9f80*/  LDS.128 R20, [R207+0x5080] ;  /* 0x00508000cf147984 */ /* 0x0002620000000c00 */
[----:B------:R-:W-:-:S02]  /*9f90*/  IADD3 R5, -R0, RZ, RZ ;  /* 0x000000ff00057210 */ /* 0x000fc40007ffe1ff */
[----:B------:R-:W-:Y:S01]  /*9fa0*/  IMAD R6, R6, c[0x0][0x3e0], RZ ;  /* 0x0000f80006067a24 */ /* 0x000fe200078e02ff */
[----:B------:R1:W1:Y:S01]  /*9fb0*/  LDS.128 R28, [R207+0x6080] ;  /* 0x00608000cf1c7984 */ /* 0x0002620000000c00 */
[----:B------:R-:W-:Y:S01]  /*9fc0*/  IADD3 R3, R3, R7, RZ ;  /* 0x0000000703037210 */ /* 0x000fe20007ffe0ff */
[----:B------:R-:W-:Y:S02]  /*9fd0*/  IMAD R4, R5, c[0x0][0x4e8], R4 ;  /* 0x00013a0005047a24 */ /* 0x000fe400078e0204 */
[----:B------:R1:W1:Y:S01]  /*9fe0*/  LDS.128 R44, [R207+0x7080] ;  /* 0x00708000cf2c7984 */ /* 0x0002620000000c00 */
[C---:B------:R-:W-:Y:S01]  /*9ff0*/  IMAD R5, R0.reuse, c[0x0][0x3e4], R6 ;  /* 0x0000f90000057a24 */ /* 0x040fe200078e0206 */
[----:B------:R-:W-:Y:S01]  /*a000*/  LEA R6, R237, R230, 0x7 ;  /* 0x000000e6ed067211 */ /* 0x000fe200078e38ff */
[----:B------:R-:W-:Y:S01]  /*a010*/  IMAD.WIDE.U32 R2, R0, c[0x0][0x3e0], R2 ;  /* 0x0000f80000027a25 */ /* 0x000fe200078e0002 */
[----:B------:R-:W-:-:S04]  /*a020*/  SHF.R.S32.HI R0, RZ, 0x1f, R4 ;  /* 0x0000001fff007819 */ /* 0x000fc80000011404 */
[----:B------:R-:W-:Y:S01]  /*a030*/  IADD3 R3, R3, R5, RZ ;  /* 0x0000000503037210 */ /* 0x000fe20007ffe0ff */
[----:B------:R-:W-:-:S04]  /*a040*/  IMAD R0, R0, c[0x0][0x3d8], RZ ;  /* 0x0000f60000007a24 */ /* 0x000fc800078e02ff */
[----:B------:R-:W-:-:S04]  /*a050*/  IMAD.WIDE.U32 R2, R4, c[0x0][0x3d8], R2 ;  /* 0x0000f60004027a25 */ /* 0x000fc800078e0002 */
[----:B------:R-:W-:Y:S01]  /*a060*/  IMAD R0, R4, c[0x0][0x3dc], R0 ;  /* 0x0000f70004007a24 */ /* 0x000fe200078e0200 */
[----:B------:R-:W-:-:S04]  /*a070*/  LEA R8, P0, R2, c[0x0][0x380], 0x1 ;  /* 0x0000e00002087a11 */ /* 0x000fc800078008ff */
[----:B------:R-:W-:-:S04]  /*a080*/  IADD3 R0, R3, R0, RZ ;  /* 0x0000000003007210 */ /* 0x000fc80007ffe0ff */
[----:B------:R-:W-:Y:S01]  /*a090*/  LEA.HI.X R7, R2, c[0x0][0x384], R0, 0x1, P0 ;  /* 0x0000e10002077a11 */ /* 0x000fe200000f0c00 */
[----:B------:R-:W-:Y:S05]  /*a0a0*/  BRA.DIV ~URZ, `(.L_x_152) ;  /* 0x00002c427f007947 */ /* 0x000fea000b800000 */
[----:B--234-:R2:W3:Y:S02]  /*a0b0*/  SHFL.IDX PT, R9, R7, RZ, 0x181f ;  /* 0x00181fff07097589 */ /* 0x01c4e400000e0000 */
.L_x_209:
[----:B------:R-:W-:Y:S05]  /*a0c0*/  BRA.DIV ~URZ, `(.L_x_153) ;  /* 0x00002c927f007947 */ /* 0x000fea000b800000 */
[----:B------:R4:W2:Y:S02]  /*a0d0*/  SHFL.IDX PT, R0, R8, RZ, 0x181f ;  /* 0x00181fff08007589 */ /* 0x0008a400000e0000 */
.L_x_210:
[----:B------:R-:W-:Y:S01]  /*a0e0*/  ISETP.GE.AND P0, PT, R6, R11, PT ;  /* 0x0000000b0600720c */ /* 0x000fe20003f06270 */
[----:B------:R-:W-:-:S12]  /*a0f0*/  BSSY B0, `(.L_x_154) ;  /* 0x000000a000007945 */ /* 0x000fd80003800000 */
[----:B------:R-:W-:Y:S05]  /*a100*/  @P0 BRA `(.L_x_155) ;  /* 0x0000008000000947 */ /* 0x000fea0003800000 */
[----:B------:R-:W-:Y:S02]  /*a110*/  ISETP.GE.AND P3, PT, R228, c[0x0][0x3c8], PT ;  /* 0x0000f200e4007a0c */ /* 0x000fe40003f66270 */
[----:B------:R-:W-:-:S11]  /*a120*/  ISETP.GE.AND P2, PT, R231, c[0x0][0x3c8], PT ;  /* 0x0000f200e7007a0c */ /* 0x000fd60003f46270 */
[CC--:B--2---:R-:W-:Y:S02]  /*a130*/  @!P3 LEA R4, P1, R228.reuse, R0.reuse, 0x1 ;  /* 0x00000000e404b211 */ /* 0x0c4fe400078208ff */
[C---:B------:R-:W-:Y:S02]  /*a140*/  @!P2 LEA R2, P0, R231.reuse, R0, 0x1 ;  /* 0x00000000e702a211 */ /* 0x040fe400078008ff */
[-C--:B---3--:R-:W-:Y:S02]  /*a150*/  @!P3 LEA.HI.X R5, R228, R9.reuse, R40, 0x1, P1 ;  /* 0x00000009e405b211 */ /* 0x088fe400008f0c28 */
[----:B------:R-:W-:-:S03]  /*a160*/  @!P2 LEA.HI.X R3, R231, R9, R41, 0x1, P0 ;  /* 0x00000009e703a211 */ /* 0x000fc600000f0c29 */
[----:B------:R2:W-:Y:S04]  /*a170*/  @!P3 ST.E.128 [R4.64], R16 ;  /* 0x000000100400b985 */ /* 0x0005e8000c101d06 */
[----:B-1----:R2:W-:Y:S02]  /*a180*/  @!P2 ST.E.128 [R2.64], R12 ;  /* 0x0000000c0200a985 */ /* 0x0025e4000c101d06 */
.L_x_155:
[----:B------:R-:W-:Y:S05]  /*a190*/  BSYNC B0 ;  /* 0x0000000000007941 */ /* 0x000fea0003800000 */
.L_x_154:
[----:B------:R-:W-:Y:S05]  /*a1a0*/  BRA.DIV ~URZ, `(.L_x_156) ;  /* 0x00002c127f007947 */ /* 0x000fea000b800000 */
[----:B---3--:R3:W4:Y:S04]  /*a1b0*/  SHFL.IDX PT, R9, R7, 0x1, 0x181f ;  /* 0x00381f0007097f89 */ /* 0x00872800000e0000 */
[----:B--2---:R3:W2:Y:S02]  /*a1c0*/  SHFL.IDX PT, R0, R8, 0x1, 0x181f ;  /* 0x00381f0008007f89 */ /* 0x0046a400000e0000 */
.L_x_211:
[----:B------:R-:W-:Y:S01]  /*a1d0*/  IADD3 R2, R6, 0x20, RZ ;  /* 0x0000002006027810 */ /* 0x000fe20007ffe0ff */
[----:B------:R-:W-:Y:S03]  /*a1e0*/  BSSY B0, `(.L_x_157) ;  /* 0x000000b000007945 */ /* 0x000fe60003800000 */
[----:B------:R-:W-:-:S13]  /*a1f0*/  ISETP.GE.AND P0, PT, R2, R11, PT ;  /* 0x0000000b0200720c */ /* 0x000fda0003f06270 */
[----:B------:R-:W-:Y:S05]  /*a200*/  @P0 BRA `(.L_x_158) ;  /* 0x0000008000000947 */ /* 0x000fea0003800000 */
[----:B------:R-:W-:Y:S02]  /*a210*/  ISETP.GE.AND P1, PT, R228, c[0x0][0x3c8], PT ;  /* 0x0000f200e4007a0c */ /* 0x000fe40003f26270 */
[----:B------:R-:W-:-:S11]  /*a220*/  ISETP.GE.AND P0, PT, R231, c[0x0][0x3c8], PT ;  /* 0x0000f200e7007a0c */ /* 0x000fd60003f06270 */
[CC--:B--2---:R-:W-:Y:S02]  /*a230*/  @!P1 LEA R4, P3, R228.reuse, R0.reuse, 0x1 ;  /* 0x00000000e4049211 */ /* 0x0c4fe400078608ff */
[C---:B------:R-:W-:Y:S02]  /*a240*/  @!P0 LEA R2, P2, R231.reuse, R0, 0x1 ;  /* 0x00000000e7028211 */ /* 0x040fe400078408ff */
[-C--:B----4-:R-:W-:Y:S02]  /*a250*/  @!P1 LEA.HI.X R5, R228, R9.reuse, R40, 0x1, P3 ;  /* 0x00000009e4059211 */ /* 0x090fe400018f0c28 */
[----:B------:R-:W-:-:S03]  /*a260*/  @!P0 LEA.HI.X R3, R231, R9, R41, 0x1, P2 ;  /* 0x00000009e7038211 */ /* 0x000fc600010f0c29 */
[----:B------:R2:W-:Y:S04]  /*a270*/  @!P1 ST.E.128 [R4.64], R24 ;  /* 0x0000001804009985 */ /* 0x0005e8000c101d06 */
[----:B-1----:R2:W-:Y:S02]  /*a280*/  @!P0 ST.E.128 [R2.64], R20 ;  /* 0x0000001402008985 */ /* 0x0025e4000c101d06 */
.L_x_158:
[----:B------:R-:W-:Y:S05]  /*a290*/  BSYNC B0 ;  /* 0x0000000000007941 */ /* 0x000fea0003800000 */
.L_x_157:
[----:B------:R-:W-:Y:S05]  /*a2a0*/  BRA.DIV ~URZ, `(.L_x_159) ;  /* 0x00002bd27f007947 */ /* 0x000fea000b800000 */
[----:B----4-:R4:W3:Y:S02]  /*a2b0*/  SHFL.IDX PT, R9, R7, 0x2, 0x181f ;  /* 0x00581f0007097f89 */ /* 0x0108e400000e0000 */
.L_x_212:
[----:B------:R-:W-:Y:S05]  /*a2c0*/  BRA.DIV ~URZ, `(.L_x_160) ;  /* 0x00002c227f007947 */ /* 0x000fea000b800000 */
[----:B--2---:R2:W4:Y:S02]  /*a2d0*/  SHFL.IDX PT, R0, R8, 0x2, 0x181f ;  /* 0x00581f0008007f89 */ /* 0x00452400000e0000 */
.L_x_213:
[----:B------:R-:W-:Y:S01]  /*a2e0*/  IADD3 R2, R6, 0x40, RZ ;  /* 0x0000004006027810 */ /* 0x000fe20007ffe0ff */
[----:B------:R-:W-:Y:S03]  /*a2f0*/  BSSY B0, `(.L_x_161) ;  /* 0x000000b000007945 */ /* 0x000fe60003800000 */
[----:B------:R-:W-:-:S13]  /*a300*/  ISETP.GE.AND P0, PT, R2, R11, PT ;  /* 0x0000000b0200720c */ /* 0x000fda0003f06270 */
[----:B------:R-:W-:Y:S05]  /*a310*/  @P0 BRA `(.L_x_162) ;  /* 0x0000008000000947 */ /* 0x000fea0003800000 */
[----:B------:R-:W-:Y:S02]  /*a320*/  ISETP.GE.AND P1, PT, R228, c[0x0][0x3c8], PT ;  /* 0x0000f200e4007a0c */ /* 0x000fe40003f26270 */
[----:B------:R-:W-:-:S11]  /*a330*/  ISETP.GE.AND P0, PT, R231, c[0x0][0x3c8], PT ;  /* 0x0000f200e7007a0c */ /* 0x000fd60003f06270 */
[CC--:B----4-:R-:W-:Y:S02]  /*a340*/  @!P1 LEA R4, P3, R228.reuse, R0.reuse, 0x1 ;  /* 0x00000000e4049211 */ /* 0x0d0fe400078608ff */
[C---:B------:R-:W-:Y:S02]  /*a350*/  @!P0 LEA R2, P2, R231.reuse, R0, 0x1 ;  /* 0x00000000e7028211 */ /* 0x040fe400078408ff */
[-C--:B---3--:R-:W-:Y:S02]  /*a360*/  @!P1 LEA.HI.X R5, R228, R9.reuse, R40, 0x1, P3 ;  /* 0x00000009e4059211 */ /* 0x088fe400018f0c28 */
[----:B------:R-:W-:-:S03]  /*a370*/  @!P0 LEA.HI.X R3, R231, R9, R41, 0x1, P2 ;  /* 0x00000009e7038211 */ /* 0x000fc600010f0c29 */
[----:B------:R3:W-:Y:S04]  /*a380*/  @!P1 ST.E.128 [R4.64], R32 ;  /* 0x0000002004009985 */ /* 0x0007e8000c101d06 */
[----:B-1----:R3:W-:Y:S02]  /*a390*/  @!P0 ST.E.128 [R2.64], R28 ;  /* 0x0000001c02008985 */ /* 0x0027e4000c101d06 */
.L_x_162:
[----:B------:R-:W-:Y:S05]  /*a3a0*/  BSYNC B0 ;  /* 0x0000000000007941 */ /* 0x000fea0003800000 */
.L_x_161:
[----:B------:R-:W-:Y:S05]  /*a3b0*/  BRA.DIV ~URZ, `(.L_x_163) ;  /* 0x00002b927f007947 */ /* 0x000fea000b800000 */
[----:B---34-:R-:W3:Y:S04]  /*a3c0*/  SHFL.IDX PT, R7, R7, 0x3, 0x181f ;  /* 0x00781f0007077f89 */ /* 0x018ee800000e0000 */
[----:B------:R4:W2:Y:S02]  /*a3d0*/  SHFL.IDX PT, R0, R8, 0x3, 0x181f ;  /* 0x00781f0008007f89 */ /* 0x0008a400000e0000 */
.L_x_214:
[----:B------:R-:W-:-:S04]  /*a3e0*/  IADD3 R2, R6, 0x60, RZ ;  /* 0x0000006006027810 */ /* 0x000fc80007ffe0ff */
[----:B------:R-:W-:-:S13]  /*a3f0*/  ISETP.GE.AND P0, PT, R2, R11, PT ;  /* 0x0000000b0200720c */ /* 0x000fda0003f06270 */
[----:B------:R-:W-:Y:S05]  /*a400*/  @P0 BRA `(.L_x_164) ;  /* 0x0000184000000947 */ /* 0x000fea0003800000 */
[----:B------:R-:W-:-:S13]  /*a410*/  ISETP.GE.AND P0, PT, R228, c[0x0][0x3c8], PT ;  /* 0x0000f200e4007a0c */ /* 0x000fda0003f06270 */
[----:B--2---:R-:W-:-:S04]  /*a420*/  @!P0 LEA R2, P1, R228, R0, 0x1 ;  /* 0x00000000e4028211 */ /* 0x004fc800078208ff */
[----:B---3--:R-:W-:-:S05]  /*a430*/  @!P0 LEA.HI.X R3, R228, R7, R40, 0x1, P1 ;  /* 0x00000007e4038211 */ /* 0x008fca00008f0c28 */
[----:B-1----:R1:W-:Y:S01]  /*a440*/  @!P0 ST.E.128 [R2.64], R36 ;  /* 0x0000002402008985 */ /* 0x0023e2000c101d06 */
[----:B------:R-:W-:-:S13]  /*a450*/  ISETP.GE.AND P0, PT, R231, c[0x0][0x3c8], PT ;  /* 0x0000f200e7007a0c */ /* 0x000fda0003f06270 */
[----:B------:R-:W-:Y:S05]  /*a460*/  @P0 BRA `(.L_x_164) ;  /* 0x000017e000000947 */ /* 0x000fea0003800000 */
[----:B-1----:R-:W-:-:S04]  /*a470*/  LEA R2, P0, R231, R0, 0x1 ;  /* 0x00000000e7027211 */ /* 0x002fc800078008ff */
[----:B------:R-:W-:-:S05]  /*a480*/  LEA.HI.X R3, R231, R7, R41, 0x1, P0 ;  /* 0x00000007e7037211 */ /* 0x000fca00000f0c29 */
[----:B------:R1:W-:Y:S01]  /*a490*/  ST.E.128 [R2.64], R44 ;  /* 0x0000002c02007985 */ /* 0x0003e2000c101d06 */
[----:B------:R-:W-:Y:S05]  /*a4a0*/  BRA `(.L_x_164) ;  /* 0x000017a000007947 */ /* 0x000fea0003800000 */
.L_x_151:
[----:B-1----:R-:W2:Y:S01]  /*a4b0*/  LDL.LU R6, [R1+0x4] ;  /* 0x0000040001067983 */ /* 0x002ea20000300800 */
[----:B------:R-:W-:Y:S02]  /*a4c0*/  IMAD R10, R10, c[0x0][0x408], RZ ;  /* 0x000102000a0a7a24 */ /* 0x000fe400078e02ff */
[----:B------:R-:W-:-:S04]  /*a4d0*/  IMAD.WIDE.U32 R2, R0, c[0x0][0x408], RZ ;  /* 0x0001020000027a25 */ /* 0x000fc800078e00ff */
[----:B------:R-:W-:Y:S02]  /*a4e0*/  IMAD R0, R0, c[0x0][0x40c], R10 ;  /* 0x0001030000007a24 */ /* 0x000fe400078e020a */
[----:B------:R-:W-:-:S03]  /*a4f0*/  @P2 IMAD.HI.U32 R5, R9, c[0x0][0x4ec], RZ ;  /* 0x00013b0009052a27 */ /* 0x000fc600078e00ff */
[----:B------:R-:W-:Y:S02]  /*a500*/  IADD3 R3, R3, R0, RZ ;  /* 0x0000000003037210 */ /* 0x000fe40007ffe0ff */
[----:B------:R-:W-:-:S03]  /*a510*/  SHF.R.S32.HI R0, RZ, 0x1f, R8 ;  /* 0x0000001fff007819 */ /* 0x000fc60000011408 */
[----:B------:R-:W-:-:S04]  /*a520*/  IMAD.WIDE.U32 R2, R245, c[0x0][0x438], R2 ;  /* 0x00010e00f5027a25 */ /* 0x000fc800078e0002 */
[----:B------:R-:W-:Y:S02]  /*a530*/  IMAD R0, R0, c[0x0][0x440], RZ ;  /* 0x0001100000007a24 */ /* 0x000fe400078e02ff */
[----:B------:R-:W-:Y:S02]  /*a540*/  IMAD R3, R245, c[0x0][0x43c], R3 ;  /* 0x00010f00f5037a24 */ /* 0x000fe400078e0203 */
[C---:B------:R-:W-:Y:S01]  /*a550*/  IMAD R4, R8.reuse, c[0x0][0x444], R0 ;  /* 0x0001110008047a24 */ /* 0x040fe200078e0200 */
[----:B------:R-:W-:Y:S01]  /*a560*/  MOV R0, R9 ;  /* 0x0000000900007202 */ /* 0x000fe20000000f00 */
[----:B------:R-:W-:Y:S01]  /*a570*/  IMAD.WIDE.U32 R2, R8, c[0x0][0x440], R2 ;  /* 0x0001100008027a25 */ /* 0x000fe200078e0002 */
[----:B------:R-:W-:-:S04]  /*a580*/  @P2 SHF.R.U32.HI R0, RZ, c[0x0][0x4f0], R5 ;  /* 0x00013c00ff002a19 */ /* 0x000fc80000011605 */
[----:B------:R-:W-:Y:S02]  /*a590*/  IADD3 R3, R3, R4, RZ ;  /* 0x0000000403037210 */ /* 0x000fe40007ffe0ff */
[----:B------:R-:W-:Y:S02]  /*a5a0*/  SHF.R.S32.HI R5, RZ, 0x1f, R0 ;  /* 0x0000001fff057819 */ /* 0x000fe40000011400 */
[----:B------:R-:W-:-:S03]  /*a5b0*/  IADD3 R4, -R0, RZ, RZ ;  /* 0x000000ff00047210 */ /* 0x000fc60007ffe1ff */
[----:B------:R-:W-:Y:S02]  /*a5c0*/  IMAD R5, R5, c[0x0][0x430], RZ ;  /* 0x00010c0005057a24 */ /* 0x000fe400078e02ff */
[----:B------:R-:W-:Y:S02]  /*a5d0*/  IMAD R4, R4, c[0x0][0x4e8], R9 ;  /* 0x00013a0004047a24 */ /* 0x000fe400078e0209 */
[----:B------:R-:W-:Y:S02]  /*a5e0*/  IMAD R5, R0, c[0x0][0x434], R5 ;  /* 0x00010d0000057a24 */ /* 0x000fe400078e0205 */
[----:B--2---:R-:W-:-:S04]  /*a5f0*/  IMAD.WIDE.U32 R2, R6, c[0x0][0x448], R2 ;  /* 0x0001120006027a25 */ /* 0x004fc800078e0002 */
[----:B------:R-:W-:-:S04]  /*a600*/  IMAD R3, R6, c[0x0][0x44c], R3 ;  /* 0x0001130006037a24 */ /* 0x000fc800078e0203 */
        /* <DEDUP_REMOVED lines=10> */
[----:B------:R1:W2:Y:S02]  /*a6b0*/  SHFL.IDX PT, R4, R14, RZ, 0x1c1f ;  /* 0x001c1fff0e047589 */ /* 0x0002a400000e0000 */
.L_x_215:
[----:B------:R-:W-:Y:S05]  /*a6c0*/  BRA.DIV ~URZ, `(.L_x_166) ;  /* 0x000029b27f007947 */ /* 0x000fea000b800000 */
[----:B------:R3:W4:Y:S02]  /*a6d0*/  SHFL.IDX PT, R0, R28, RZ, 0x1c1f ;  /* 0x001c1fff1c007589 */ /* 0x00072400000e0000 */
.L_x_216:
[C---:B------:R-:W-:Y:S01]  /*a6e0*/  IADD3 R15, R244.reuse, 0x18, RZ ;  /* 0x00000018f40f7810 */ /* 0x040fe20007ffe0ff */
[----:B------:R-:W-:Y:S01]  /*a6f0*/  BSSY B0, `(.L_x_167) ;  /* 0x0000060000007945 */ /* 0x000fe20003800000 */
[C---:B------:R-:W-:Y:S02]  /*a700*/  IADD3 R17, R244.reuse, 0x20, RZ ;  /* 0x00000020f4117810 */ /* 0x040fe40007ffe0ff */
[C---:B------:R-:W-:Y:S02]  /*a710*/  IADD3 R16, R244.reuse, 0x28, RZ ;  /* 0x00000028f4107810 */ /* 0x040fe40007ffe0ff */
[C---:B------:R-:W-:Y:S02]  /*a720*/  IADD3 R18, R244.reuse, 0x30, RZ ;  /* 0x00000030f4127810 */ /* 0x040fe40007ffe0ff */
[C---:B------:R-:W-:Y:S02]  /*a730*/  IADD3 R19, R244.reuse, 0x38, RZ ;  /* 0x00000038f4137810 */ /* 0x040fe40007ffe0ff */
[----:B------:R-:W-:-:S02]  /*a740*/  IADD3 R20, R244, 0x40, RZ ;  /* 0x00000040f4147810 */ /* 0x000fc40007ffe0ff */
[C---:B------:R-:W-:Y:S02]  /*a750*/  IADD3 R21, R244.reuse, 0x48, RZ ;  /* 0x00000048f4157810 */ /* 0x040fe40007ffe0ff */
[C---:B------:R-:W-:Y:S02]  /*a760*/  IADD3 R23, R244.reuse, 0x50, RZ ;  /* 0x00000050f4177810 */ /* 0x040fe40007ffe0ff */
[C---:B------:R-:W-:Y:S02]  /*a770*/  IADD3 R22, R244.reuse, 0x58, RZ ;  /* 0x00000058f4167810 */ /* 0x040fe40007ffe0ff */
[C---:B------:R-:W-:Y:S02]  /*a780*/  IADD3 R24, R244.reuse, 0x60, RZ ;  /* 0x00000060f4187810 */ /* 0x040fe40007ffe0ff */
[C---:B------:R-:W-:Y:S02]  /*a790*/  IADD3 R25, R244.reuse, 0x68, RZ ;  /* 0x00000068f4197810 */ /* 0x040fe40007ffe0ff */
[----:B------:R-:W-:-:S02]  /*a7a0*/  IADD3 R26, R244, 0x70, RZ ;  /* 0x00000070f41a7810 */ /* 0x000fc40007ffe0ff */
[C---:B------:R-:W-:Y:S02]  /*a7b0*/  IADD3 R27, R244.reuse, 0x78, RZ ;  /* 0x00000078f41b7810 */ /* 0x040fe40007ffe0ff */
[C---:B------:R-:W-:Y:S02]  /*a7c0*/  IADD3 R13, R244.reuse, 0x8, RZ ;  /* 0x00000008f40d7810 */ /* 0x040fe40007ffe0ff */
[----:B------:R-:W-:Y:S02]  /*a7d0*/  IADD3 R12, R244, 0x10, RZ ;  /* 0x00000010f40c7810 */ /* 0x000fe40007ffe0ff */
        /* <DEDUP_REMOVED lines=16> */
[----:B------:R-:W-:Y:S02]  /*a8e0*/  ISETP.GE.AND P4, PT, R244, c[0x0][0x3c8], PT ;  /* 0x0000f200f4007a0c */ /* 0x000fe40003f86270 */
[----:B------:R-:W-:-:S02]  /*a8f0*/  ISETP.GE.AND P2, PT, R13, c[0x0][0x3c8], PT ;  /* 0x0000f2000d007a0c */ /* 0x000fc40003f46270 */
[----:B------:R-:W-:Y:S02]  /*a900*/  ISETP.GE.AND P5, PT, R12, c[0x0][0x3c8], PT ;  /* 0x0000f2000c007a0c */ /* 0x000fe40003fa6270 */
[----:B------:R-:W-:Y:S02]  /*a910*/  ISETP.GE.AND P1, PT, R15, c[0x0][0x3c8], PT ;  /* 0x0000f2000f007a0c */ /* 0x000fe40003f26270 */
[----:B------:R-:W-:-:S05]  /*a920*/  ISETP.GE.AND P6, PT, R17, c[0x0][0x3c8], PT ;  /* 0x0000f20011007a0c */ /* 0x000fca0003fc6270 */
[----:B----4-:R-:W-:Y:S02]  /*a930*/  @!P4 IMAD.MOV.U32 R6, RZ, RZ, R0 ;  /* 0x000000ffff06c224 */ /* 0x010fe400078e0000 */
[----:B--2---:R-:W-:Y:S01]  /*a940*/  @!P4 IMAD.MOV.U32 R7, RZ, RZ, R4 ;  /* 0x000000ffff07c224 */ /* 0x004fe200078e0004 */
[----:B------:R-:W-:-:S03]  /*a950*/  @!P2 LEA R2, P3, R13, R0, 0x2 ;  /* 0x000000000d02a211 */ /* 0x000fc600078610ff */
[----:B------:R-:W-:Y:S01]  /*a960*/  @!P4 IMAD.WIDE R6, R244, 0x4, R6 ;  /* 0x00000004f406c825 */ /* 0x000fe200078e0206 */
[----:B------:R-:W-:-:S04]  /*a970*/  @!P2 LEA.HI.X R3, R13, R4, R29, 0x2, P3 ;  /* 0x000000040d03a211 */ /* 0x000fc800018f141d */
[----:B------:R2:W-:Y:S04]  /*a980*/  @!P4 ST.E.64 [R6.64], R112 ;  /* 0x000000700600c985 */ /* 0x0005e8000c101b06 */
[----:B------:R4:W-:Y:S01]  /*a990*/  @!P2 ST.E.64 [R2.64], R48 ;  /* 0x000000300200a985 */ /* 0x0009e2000c101b06 */
[----:B------:R-:W-:Y:S02]  /*a9a0*/  ISETP.GE.AND P2, PT, R16, c[0x0][0x3c8], PT ;  /* 0x0000f20010007a0c */ /* 0x000fe40003f46270 */
[CC--:B--2---:R-:W-:Y:S02]  /*a9b0*/  @!P5 LEA R6, P4, R12.reuse, R0.reuse, 0x2 ;  /* 0x000000000c06d211 */ /* 0x0c4fe400078810ff */
[----:B----4-:R-:W-:Y:S02]  /*a9c0*/  @!P1 LEA R2, P3, R15, R0, 0x2 ;  /* 0x000000000f029211 */ /* 0x010fe400078610ff */
[----:B------:R-:W-:-:S02]  /*a9d0*/  @!P5 LEA.HI.X R7, R12, R4, R30, 0x2, P4 ;  /* 0x000000040c07d211 */ /* 0x000fc400020f141e */
[----:B------:R-:W-:-:S03]  /*a9e0*/  @!P1 LEA.HI.X R3, R15, R4, R31, 0x2, P3 ;  /* 0x000000040f039211 */ /* 0x000fc600018f141f */
[----:B------:R2:W-:Y:S01]  /*a9f0*/  @!P5 ST.E.64 [R6.64], R50 ;  /* 0x000000320600d985 */ /* 0x0005e2000c101b06 */
[----:B------:R-:W-:-:S03]  /*aa00*/  ISETP.GE.AND P5, PT, R18, c[0x0][0x3c8], PT ;  /* 0x0000f20012007a0c */ /* 0x000fc60003fa6270 */
[----:B------:R4:W-:Y:S01]  /*aa10*/  @!P1 ST.E.64 [R2.64], R52 ;  /* 0x0000003402009985 */ /* 0x0009e2000c101b06 */
[----:B------:R-:W-:Y:S02]  /*aa20*/  ISETP.GE.AND P1, PT, R19, c[0x0][0x3c8], PT ;  /* 0x0000f20013007a0c */ /* 0x000fe40003f26270 */
[CC--:B--2---:R-:W-:Y:S02]  /*aa30*/  @!P6 LEA R6, P4, R17.reuse, R0.reuse, 0x2 ;  /* 0x000000001106e211 */ /* 0x0c4fe400078810ff */
[C---:B----4-:R-:W-:Y:S02]  /*aa40*/  @!P2 LEA R2, P3, R16.reuse, R0, 0x2 ;  /* 0x000000001002a211 */ /* 0x050fe400078610ff */
[-C--:B------:R-:W-:Y:S02]  /*aa50*/  @!P6 LEA.HI.X R7, R17, R4.reuse, R33, 0x2, P4 ;  /* 0x000000041107e211 */ /* 0x080fe400020f1421 */
[----:B------:R-:W-:Y:S02]  /*aa60*/  @!P2 LEA.HI.X R3, R16, R4, R32, 0x2, P3 ;  /* 0x000000041003a211 */ /* 0x000fe400018f1420 */
[----:B------:R-:W-:Y:S01]  /*aa70*/  ISETP.GE.AND P4, PT, R21, c[0x0][0x3c8], PT ;  /* 0x0000f20015007a0c */ /* 0x000fe20003f86270 */
[----:B------:R2:W-:Y:S01]  /*aa80*/  @!P6 ST.E.64 [R6.64], R54 ;  /* 0x000000360600e985 */ /* 0x0005e2000c101b06 */
[----:B------:R-:W-:-:S03]  /*aa90*/  ISETP.GE.AND P6, PT, R20, c[0x0][0x3c8], PT ;  /* 0x0000f20014007a0c */ /* 0x000fc60003fc6270 */
[----:B------:R4:W-:Y:S01]  /*aaa0*/  @!P2 ST.E.64 [R2.64], R56 ;  /* 0x000000380200a985 */ /* 0x0009e2000c101b06 */
[CC--:B--2---:R-:W-:Y:S02]  /*aab0*/  @!P5 LEA R6, P3, R18.reuse, R0.reuse, 0x2 ;  /* 0x000000001206d211 */ /* 0x0c4fe400078610ff */
[----:B----4-:R-:W-:Y:S02]  /*aac0*/  @!P1 LEA R2, P2, R19, R0, 0x2 ;  /* 0x0000000013029211 */ /* 0x010fe400078410ff */
[-C--:B------:R-:W-:Y:S02]  /*aad0*/  @!P5 LEA.HI.X R7, R18, R4.reuse, R34, 0x2, P3 ;  /* 0x000000041207d211 */ /* 0x080fe400018f1422 */
[----:B------:R-:W-:Y:S02]  /*aae0*/  ISETP.GE.AND P3, PT, R23, c[0x0][0x3c8], PT ;  /* 0x0000f20017007a0c */ /* 0x000fe40003f66270 */
[----:B------:R-:W-:Y:S01]  /*aaf0*/  @!P1 LEA.HI.X R3, R19, R4, R35, 0x2, P2 ;  /* 0x0000000413039211 */ /* 0x000fe200010f1423 */
[----:B------:R2:W-:Y:S01]  /*ab00*/  @!P5 ST.E.64 [R6.64], R58 ;  /* 0x0000003a0600d985 */ /* 0x0005e2000c101b06 */
[----:B------:R-:W-:-:S03]  /*ab10*/  @!P6 LEA R8, P2, R20, R0, 0x2 ;  /* 0x000000001408e211 */ /* 0x000fc600078410ff */
[----:B------:R4:W-:Y:S01]  /*ab20*/  @!P1 ST.E.64 [R2.64], R60 ;  /* 0x0000003c02009985 */ /* 0x0009e2000c101b06 */
[----:B------:R-:W-:Y:S02]  /*ab30*/  ISETP.GE.AND P1, PT, R22, c[0x0][0x3c8], PT ;  /* 0x0000f20016007a0c */ /* 0x000fe40003f26270 */
[----:B------:R-:W-:-:S05]  /*ab40*/  @!P6 LEA.HI.X R9, R20, R4, R36, 0x2, P2 ;  /* 0x000000041409e211 */ /* 0x000fca00010f1424 */
[----:B------:R-:W-:Y:S01]  /*ab50*/  @!P6 ST.E.64 [R8.64], R84 ;  /* 0x000000540800e985 */ /* 0x000fe2000c101b06 */
[----:B------:R-:W-:Y:S02]  /*ab60*/  ISETP.GE.AND P6, PT, R24, c[0x0][0x3c8], PT ;  /* 0x0000f20018007a0c */ /* 0x000fe40003fc6270 */
[-C--:B--2---:R-:W-:Y:S02]  /*ab70*/  @!P3 LEA R6, P2, R23, R0.reuse, 0x2 ;  /* 0x000000001706b211 */ /* 0x084fe400078410ff */
[----:B----4-:R-:W-:Y:S02]  /*ab80*/  @!P4 LEA R2, P5, R21, R0, 0x2 ;  /* 0x000000001502c211 */ /* 0x010fe400078a10ff */
[-C--:B------:R-:W-:Y:S02]  /*ab90*/  @!P3 LEA.HI.X R7, R23, R4.reuse, R39, 0x2, P2 ;  /* 0x000000041707b211 */ /* 0x080fe400010f1427 */
[----:B------:R-:W-:Y:S02]  /*aba0*/  @!P4 LEA.HI.X R3, R21, R4, R37, 0x2, P5 ;  /* 0x000000041503c211 */ /* 0x000fe400028f1425 */
[----:B------:R-:W-:-:S03]  /*abb0*/  ISETP.GE.AND P5, PT, R25, c[0x0][0x3c8], PT ;  /* 0x0000f20019007a0c */ /* 0x000fc60003fa6270 */
[----:B------:R2:W-:Y:S01]  /*abc0*/  @!P4 ST.E.64 [R2.64], R64 ;  /* 0x000000400200c985 */ /* 0x0005e2000c101b06 */
[----:B------:R-:W-:-:S03]  /*abd0*/  ISETP.GE.AND P4, PT, R26, c[0x0][0x3c8], PT ;  /* 0x0000f2001a007a0c */ /* 0x000fc60003f86270 */
[----:B------:R4:W-:Y:S01]  /*abe0*/  @!P3 ST.E.64 [R6.64], R68 ;  /* 0x000000440600b985 */ /* 0x0009e2000c101b06 */
[----:B------:R-:W-:Y:S02]  /*abf0*/  ISETP.GE.AND P3, PT, R27, c[0x0][0x3c8], PT ;  /* 0x0000f2001b007a0c */ /* 0x000fe40003f66270 */
[----:B--2---:R-:W-:-:S04]  /*ac00*/  @!P1 LEA R2, P2, R22, R0, 0x2 ;  /* 0x0000000016029211 */ /* 0x004fc800078410ff */
[----:B------:R-:W-:Y:S02]  /*ac10*/  @!P1 LEA.HI.X R3, R22, R4, R38, 0x2, P2 ;  /* 0x0000000416039211 */ /* 0x000fe400010f1426 */
[----:B------:R-:W-:-:S03]  /*ac20*/  @!P6 LEA R10, P2, R24, R0, 0x2 ;  /* 0x00000000180ae211 */ /* 0x000fc600078410ff */
[----:B------:R2:W-:Y:S01]  /*ac30*/  @!P1 ST.E.64 [R2.64], R72 ;  /* 0x0000004802009985 */ /* 0x0005e2000c101b06 */
[C---:B------:R-:W-:Y:S02]  /*ac40*/  @!P5 LEA R8, P1, R25.reuse, R0, 0x2 ;  /* 0x000000001908d211 */ /* 0x040fe400078210ff */
[----:B------:R-:W-:Y:S02]  /*ac50*/  @!P6 LEA.HI.X R11, R24, R4, R40, 0x2, P2 ;  /* 0x00000004180be211 */ /* 0x000fe400010f1428 */
[C---:B----4-:R-:W-:Y:S02]  /*ac60*/  @!P4 LEA R6, P2, R26.reuse, R0, 0x2 ;  /* 0x000000001a06c211 */ /* 0x050fe400078410ff */
[-C--:B------:R-:W-:Y:S01]  /*ac70*/  @!P5 LEA.HI.X R9, R25, R4.reuse, R41, 0x2, P1 ;  /* 0x000000041909d211 */ /* 0x080fe200008f1429 */
[----:B------:R4:W-:Y:S01]  /*ac80*/  @!P6 ST.E.64 [R10.64], R96 ;  /* 0x000000600a00e985 */ /* 0x0009e2000c101b06 */
[----:B------:R-:W-:-:S03]  /*ac90*/  @!P4 LEA.HI.X R7, R26, R4, R42, 0x2, P2 ;  /* 0x000000041a07c211 */ /* 0x000fc600010f142a */
[----:B------:R4:W-:Y:S04]  /*aca0*/  @!P5 ST.E.64 [R8.64], R88 ;  /* 0x000000580800d985 */ /* 0x0009e8000c101b06 */
[----:B------:R4:W-:Y:S01]  /*acb0*/  @!P4 ST.E.64 [R6.64], R76 ;  /* 0x0000004c0600c985 */ /* 0x0009e2000c101b06 */
[----:B--2---:R-:W-:-:S04]  /*acc0*/  @!P3 LEA R2, P1, R27, R0, 0x2 ;  /* 0x000000001b02b211 */ /* 0x004fc800078210ff */
[----:B------:R-:W-:-:S05]  /*acd0*/  @!P3 LEA.HI.X R3, R27, R4, R43, 0x2, P1 ;  /* 0x000000041b03b211 */ /* 0x000fca00008f142b */
[----:B------:R4:W-:Y:S04]  /*ace0*/  @!P3 ST.E.64 [R2.64], R44 ;  /* 0x0000002c0200b985 */ /* 0x0009e8000c101b06 */
.L_x_168:
[----:B------:R-:W-:Y:S05]  /*acf0*/  BSYNC B0 ;  /* 0x0000000000007941 */ /* 0x000fea0003800000 */
.L_x_167:
[----:B------:R-:W-:Y:S05]  /*ad00*/  BRA.DIV ~URZ, `(.L_x_169) ;  /* 0x000023d27f007947 */ /* 0x000fea000b800000 */
[----:B--2---:R2:W1:Y:S04]  /*ad10*/  SHFL.IDX PT, R4, R14, 0x1, 0x1c1f ;  /* 0x003c1f000e047f89 */ /* 0x00446800000e0000 */
[----:B----4-:R2:W4:Y:S02]  /*ad20*/  SHFL.IDX PT, R0, R28, 0x1, 0x1c1f ;  /* 0x003c1f001c007f89 */ /* 0x01052400000e0000 */
.L_x_217:
[----:B------:R-:W-:Y:S05]  /*ad30*/  @P0 BRA `(.L_x_164) ;  /* 0x00000f1000000947 */ /* 0x000fea0003800000 */
[----:B------:R-:W-:Y:S02]  /*ad40*/  ISETP.GE.AND P1, PT, R13, c[0x0][0x3c8], PT ;  /* 0x0000f2000d007a0c */ /* 0x000fe40003f26270 */
[----:B------:R-:W-:Y:S02]  /*ad50*/  ISETP.GE.AND P2, PT, R244, c[0x0][0x3c8], PT ;  /* 0x0000f200f4007a0c */ /* 0x000fe40003f46270 */
[----:B------:R-:W-:Y:S02]  /*ad60*/  ISETP.GE.AND P0, PT, R12, c[0x0][0x3c8], PT ;  /* 0x0000f2000c007a0c */ /* 0x000fe40003f06270 */
[----:B------:R-:W-:-:S02]  /*ad70*/  ISETP.GE.AND P5, PT, R15, c[0x0][0x3c8], PT ;  /* 0x0000f2000f007a0c */ /* 0x000fc40003fa6270 */
[----:B------:R-:W-:-:S05]  /*ad80*/  ISETP.GE.AND P4, PT, R17, c[0x0][0x3c8], PT ;  /* 0x0000f20011007a0c */ /* 0x000fca0003f86270 */
[C---:B----4-:R-:W-:Y:S02]  /*ad90*/  @!P1 LEA R6, P3, R13.reuse, R0, 0x2 ;  /* 0x000000000d069211 */ /* 0x050fe400078610ff */
[----:B------:R-:W-:Y:S02]  /*ada0*/  @!P2 IMAD.MOV.U32 R8, RZ, RZ, R0 ;  /* 0x000000ffff08a224 */ /* 0x000fe400078e0000 */
[----:B-1----:R-:W-:Y:S01]  /*adb0*/  @!P2 IMAD.MOV.U32 R9, RZ, RZ, R4 ;  /* 0x000000ffff09a224 */ /* 0x002fe200078e0004 */
[----:B------:R-:W-:Y:S02]  /*adc0*/  @!P1 LEA.HI.X R7, R13, R4, R29, 0x2, P3 ;  /* 0x000000040d079211 */ /* 0x000fe400018f141d */
[----:B------:R-:W-:Y:S01]  /*add0*/  @!P0 LEA R2, P6, R12, R0, 0x2 ;  /* 0x000000000c028211 */ /* 0x000fe200078c10ff */
[----:B------:R-:W-:Y:S01]  /*ade0*/  @!P2 IMAD.WIDE R8, R244, 0x4, R8 ;  /* 0x00000004f408a825 */ /* 0x000fe200078e0208 */
[----:B------:R-:W-:Y:S02]  /*adf0*/  ISETP.GE.AND P3, PT, R16, c[0x0][0x3c8], PT ;  /* 0x0000f20010007a0c */ /* 0x000fe40003f66270 */
[----:B------:R-:W-:-:S02]  /*ae00*/  @!P0 LEA.HI.X R3, R12, R4, R30, 0x2, P6 ;  /* 0x000000040c038211 */ /* 0x000fc400030f141e */
[----:B------:R1:W-:Y:S01]  /*ae10*/  @!P2 ST.E.64 [R8.64], R100 ;  /* 0x000000640800a985 */ /* 0x0003e2000c101b06 */
[----:B------:R-:W-:Y:S02]  /*ae20*/  ISETP.GE.AND P2, PT, R18, c[0x0][0x3c8], PT ;  /* 0x0000f20012007a0c */ /* 0x000fe40003f46270 */
[----:B--2---:R-:W-:Y:S01]  /*ae30*/  @!P5 LEA R14, P6, R15, R0, 0x2 ;  /* 0x000000000f0ed211 */ /* 0x004fe200078c10ff */
[----:B------:R2:W-:Y:S01]  /*ae40*/  @!P1 ST.E.64 [R6.64], R92 ;  /* 0x0000005c06009985 */ /* 0x0005e2000c101b06 */
[----:B------:R-:W-:Y:S02]  /*ae50*/  ISETP.GE.AND P1, PT, R19, c[0x0][0x3c8], PT ;  /* 0x0000f20013007a0c */ /* 0x000fe40003f26270 */
[----:B------:R-:W-:Y:S01]  /*ae60*/  @!P5 LEA.HI.X R15, R15, R4, R31, 0x2, P6 ;  /* 0x000000040f0fd211 */ /* 0x000fe200030f141f */
[----:B------:R4:W-:Y:S01]  /*ae70*/  @!P0 ST.E.64 [R2.64], R80 ;  /* 0x0000005002008985 */ /* 0x0009e2000c101b06 */
[CC--:B------:R-:W-:Y:S02]  /*ae80*/  @!P4 LEA R12, P0, R17.reuse, R0.reuse, 0x2 ;  /* 0x00000000110cc211 */ /* 0x0c0fe400078010ff */
[----:B------:R-:W-:Y:S01]  /*ae90*/  @!P3 LEA R10, P6, R16, R0, 0x2 ;  /* 0x00000000100ab211 */ /* 0x000fe200078c10ff */
[----:B------:R5:W-:Y:S01]  /*aea0*/  @!P5 ST.E.64 [R14.64], R118 ;  /* 0x000000760e00d985 */ /* 0x000be2000c101b06 */
[----:B------:R-:W-:-:S02]  /*aeb0*/  @!P4 LEA.HI.X R13, R17, R4, R33, 0x2, P0 ;  /* 0x00000004110dc211 */ /* 0x000fc400000f1421 */
[----:B------:R-:W-:Y:S02]  /*aec0*/  ISETP.GE.AND P0, PT, R20, c[0x0][0x3c8], PT ;  /* 0x0000f20014007a0c */ /* 0x000fe40003f06270 */
[----:B------:R-:W-:Y:S01]  /*aed0*/  @!P3 LEA.HI.X R11, R16, R4, R32, 0x2, P6 ;  /* 0x00000004100bb211 */ /* 0x000fe200030f1420 */
[----:B------:R3:W-:Y:S01]  /*aee0*/  @!P4 ST.E.64 [R12.64], R116 ;  /* 0x000000740c00c985 */ /* 0x0007e2000c101b06 */
[----:B------:R-:W-:Y:S02]  /*aef0*/  ISETP.GE.AND P5, PT, R21, c[0x0][0x3c8], PT ;  /* 0x0000f20015007a0c */ /* 0x000fe40003fa6270 */
[----:B------:R-:W-:Y:S01]  /*af00*/  ISETP.GE.AND P4, PT, R23, c[0x0][0x3c8], PT ;  /* 0x0000f20017007a0c */ /* 0x000fe20003f86270 */
[----:B------:R3:W-:Y:S01]  /*af10*/  @!P3 ST.E.64 [R10.64], R114 ;  /* 0x000000720a00b985 */ /* 0x0007e2000c101b06 */
[----:B------:R-:W-:Y:S02]  /*af20*/  ISETP.GE.AND P3, PT, R22, c[0x0][0x3c8], PT ;  /* 0x0000f20016007a0c */ /* 0x000fe40003f66270 */
[----:B-1----:R-:W-:-:S04]  /*af30*/  @!P2 LEA R8, P6, R18, R0, 0x2 ;  /* 0x000000001208a211 */ /* 0x002fc800078c10ff */
[----:B------:R-:W-:Y:S02]  /*af40*/  @!P2 LEA.HI.X R9, R18, R4, R34, 0x2, P6 ;  /* 0x000000041209a211 */ /* 0x000fe400030f1422 */
[----:B--2---:R-:W-:-:S03]  /*af50*/  @!P1 LEA R6, P6, R19, R0, 0x2 ;  /* 0x0000000013069211 */ /* 0x004fc600078c10ff */
[----:B------:R1:W-:Y:S01]  /*af60*/  @!P2 ST.E.64 [R8.64], R104 ;  /* 0x000000680800a985 */ /* 0x0003e2000c101b06 */
[----:B------:R-:W-:Y:S02]  /*af70*/  @!P1 LEA.HI.X R7, R19, R4, R35, 0x2, P6 ;  /* 0x0000000413079211 */ /* 0x000fe400030f1423 */
[----:B----4-:R-:W-:Y:S02]  /*af80*/  @!P0 LEA R2, P6, R20, R0, 0x2 ;  /* 0x0000000014028211 */ /* 0x010fe400078c10ff */
[----:B------:R-:W-:Y:S01]  /*af90*/  ISETP.GE.AND P2, PT, R24, c[0x0][0x3c8], PT ;  /* 0x0000f20018007a0c */ /* 0x000fe20003f46270 */
[----:B------:R2:W-:Y:S01]  /*afa0*/  @!P1 ST.E.64 [R6.64], R74 ;  /* 0x0000004a06009985 */ /* 0x0005e2000c101b06 */
[----:B------:R-:W-:Y:S02]  /*afb0*/  @!P0 LEA.HI.X R3, R20, R4, R36, 0x2, P6 ;  /* 0x0000000414038211 */ /* 0x000fe400030f1424 */
[-C--:B-----5:R-:W-:Y:S02]  /*afc0*/  @!P5 LEA R14, P6, R21, R0.reuse, 0x2 ;  /* 0x00000000150ed211 */ /* 0x0a0fe400078c10ff */
[----:B------:R-:W-:Y:S01]  /*afd0*/  ISETP.GE.AND P1, PT, R25, c[0x0][0x3c8], PT ;  /* 0x0000f20019007a0c */ /* 0x000fe20003f26270 */
[----:B------:R4:W-:Y:S01]  /*afe0*/  @!P0 ST.E.64 [R2.64], R62 ;  /* 0x0000003e02008985 */ /* 0x0009e2000c101b06 */
[----:B---3--:R-:W-:-:S02]  /*aff0*/  @!P4 LEA R12, P0, R23, R0, 0x2 ;  /* 0x00000000170cc211 */ /* 0x008fc400078010ff */
[----:B------:R-:W-:Y:S02]  /*b000*/  @!P5 LEA.HI.X R15, R21, R4, R37, 0x2, P6 ;  /* 0x00000004150fd211 */ /* 0x000fe400030f1425 */
[----:B------:R-:W-:Y:S02]  /*b010*/  @!P3 LEA R10, P6, R22, R0, 0x2 ;  /* 0x00000000160ab211 */ /* 0x000fe400078c10ff */
[-C--:B------:R-:W-:Y:S01]  /*b020*/  @!P4 LEA.HI.X R13, R23, R4.reuse, R39, 0x2, P0 ;  /* 0x00000004170dc211 */ /* 0x080fe200000f1427 */
[----:B------:R3:W-:Y:S01]  /*b030*/  @!P5 ST.E.64 [R14.64], R90 ;  /* 0x0000005a0e00d985 */ /* 0x0007e2000c101b06 */
[----:B------:R-:W-:Y:S02]  /*b040*/  ISETP.GE.AND P0, PT, R26, c[0x0][0x3c8], PT ;  /* 0x0000f2001a007a0c */ /* 0x000fe40003f06270 */
[----:B------:R-:W-:Y:S01]  /*b050*/  @!P3 LEA.HI.X R11, R22, R4, R38, 0x2, P6 ;  /* 0x00000004160bb211 */ /* 0x000fe200030f1426 */
[----:B------:R3:W-:Y:S04]  /*b060*/  @!P4 ST.E.64 [R12.64], R86 ;  /* 0x000000560c00c985 */ /* 0x0007e8000c101b06 */
[----:B------:R3:W-:Y:S01]  /*b070*/  @!P3 ST.E.64 [R10.64], R82 ;  /* 0x000000520a00b985 */ /* 0x0007e2000c101b06 */
[----:B-1----:R-:W-:-:S04]  /*b080*/  @!P2 LEA R8, P6, R24, R0, 0x2 ;  /* 0x000000001808a211 */ /* 0x002fc800078c10ff */
[----:B------:R-:W-:Y:S02]  /*b090*/  @!P2 LEA.HI.X R9, R24, R4, R40, 0x2, P6 ;  /* 0x000000041809a211 */ /* 0x000fe400030f1428 */
[----:B--2---:R-:W-:-:S03]  /*b0a0*/  @!P1 LEA R6, P6, R25, R0, 0x2 ;  /* 0x0000000019069211 */ /* 0x004fc600078c10ff */
[----:B------:R3:W-:Y:S01]  /*b0b0*/  @!P2 ST.E.64 [R8.64], R78 ;  /* 0x0000004e0800a985 */ /* 0x0007e2000c101b06 */
[----:B------:R-:W-:Y:S02]  /*b0c0*/  @!P1 LEA.HI.X R7, R25, R4, R41, 0x2, P6 ;  /* 0x0000000419079211 */ /* 0x000fe400030f1429 */
[----:B----4-:R-:W-:-:S03]  /*b0d0*/  @!P0 LEA R2, P6, R26, R0, 0x2 ;  /* 0x000000001a028211 */ /* 0x010fc600078c10ff */
[----:B------:R3:W-:Y:S01]  /*b0e0*/  @!P1 ST.E.64 [R6.64], R70 ;  /* 0x0000004606009985 */ /* 0x0007e2000c101b06 */
[----:B------:R-:W-:-:S05]  /*b0f0*/  @!P0 LEA.HI.X R3, R26, R4, R42, 0x2, P6 ;  /* 0x000000041a038211 */ /* 0x000fca00030f142a */
[----:B------:R3:W-:Y:S01]  /*b100*/  @!P0 ST.E.64 [R2.64], R66 ;  /* 0x0000004202008985 */ /* 0x0007e2000c101b06 */
[----:B------:R-:W-:-:S13]  /*b110*/  ISETP.GE.AND P0, PT, R27, c[0x0][0x3c8], PT ;  /* 0x0000f2001b007a0c */ /* 0x000fda0003f06270 */
[----:B------:R-:W-:Y:S05]  /*b120*/  @P0 BRA `(.L_x_164) ;  /* 0x00000b2000000947 */ /* 0x000fea0003800000 */
[----:B---3--:R-:W-:-:S04]  /*b130*/  LEA R2, P0, R27, R0, 0x2 ;  /* 0x000000001b027211 */ /* 0x008fc800078010ff */
[----:B------:R-:W-:-:S05]  /*b140*/  LEA.HI.X R3, R27, R4, R43, 0x2, P0 ;  /* 0x000000041b037211 */ /* 0x000fca00000f142b */
[----:B------:R1:W-:Y:S01]  /*b150*/  ST.E.64 [R2.64], R46 ;  /* 0x0000002e02007985 */ /* 0x0003e2000c101b06 */
[----:B------:R-:W-:Y:S05]  /*b160*/  BRA `(.L_x_164) ;  /* 0x00000ae000007947 */ /* 0x000fea0003800000 */
.L_x_149:
[----:B------:R-:W-:Y:S01]  /*b170*/  ISETP.NE.U32.AND P1, PT, RZ, c[0x0][0x508], PT ;  /* 0x00014200ff007a0c */ /* 0x000fe20003f25070 */
[----:B------:R-:W2:Y:S01]  /*b180*/  LDL.LU R0, [R1] ;  /* 0x0000000001007983 */ /* 0x000ea20000300800 */
[----:B------:R-:W-:Y:S01]  /*b190*/  ISETP.NE.U32.AND P2, PT, RZ, c[0x0][0x500], PT ;  /* 0x00014000ff007a0c */ /* 0x000fe20003f45070 */
[----:B------:R-:W-:Y:S01]  /*b1a0*/  IMAD.MOV.U32 R4, RZ, RZ, 0x4 ;  /* 0x00000004ff047424 */ /* 0x000fe200078e00ff */
[----:B------:R-:W-:Y:S01]  /*b1b0*/  ISETP.NE.AND.EX P1, PT, RZ, c[0x0][0x50c], PT, P1 ;  /* 0x00014300ff007a0c */ /* 0x000fe20003f25310 */
[----:B------:R-:W-:Y:S01]  /*b1c0*/  IMAD.MOV.U32 R8, RZ, RZ, RZ ;  /* 0x000000ffff087224 */ /* 0x000fe200078e00ff */
[----:B------:R-:W-:Y:S01]  /*b1d0*/  ISETP.NE.AND.EX P2, PT, RZ, c[0x0][0x504], PT, P2 ;  /* 0x00014100ff007a0c */ /* 0x000fe20003f45320 */
[----:B------:R-:W-:Y:S02]  /*b1e0*/  IMAD.MOV.U32 R19, RZ, RZ, c[0x0][0x388] ;  /* 0x0000e200ff137624 */ /* 0x000fe400078e00ff */
[----:B-1----:R-:W-:-:S08]  /*b1f0*/  IMAD.WIDE R4, R235, R4, c[0x0][0x500] ;  /* 0x00014000eb047625 */ /* 0x002fd000078e0204 */
[C---:B------:R-:W-:Y:S02]  /*b200*/  @P1 LEA R2, P0, R235.reuse, c[0x0][0x508], 0x2 ;  /* 0x00014200eb021a11 */ /* 0x040fe400078010ff */
[----:B------:R1:W5:Y:S02]  /*b210*/  @P2 LDG.E R8, [R4.64] ;  /* 0x0000000604082981 */ /* 0x000364000c1e1900 */
[----:B------:R-:W-:-:S05]  /*b220*/  @P1 LEA.HI.X R3, R235, c[0x0][0x50c], R7, 0x2, P0 ;  /* 0x00014300eb031a11 */ /* 0x000fca00000f1407 */
[----:B------:R1:W5:Y:S01]  /*b230*/  @P1 LDG.E R19, [R2.64] ;  /* 0x0000000602131981 */ /* 0x000362000c1e1900 */
[----:B--2---:R-:W-:-:S04]  /*b240*/  ISETP.NE.AND P0, PT, R0, RZ, PT ;  /* 0x000000ff0000720c */ /* 0x004fc80003f05270 */
[----:B------:R-:W-:Y:S01]  /*b250*/  SEL R18, R0, c[0x0][0x3d4], P0 ;  /* 0x0000f50000127a07 */ /* 0x000fe20000000000 */
[----:B------:R-:W-:Y:S05]  /*b260*/  @P1 BRA `(.L_x_170) ;  /* 0x0000004000001947 */ /* 0x000fea0003800000 */
[----:B-1----:R-:W-:Y:S05]  /*b270*/  @!P2 BRA `(.L_x_170) ;  /* 0x000000300000a947 */ /* 0x002fea0003800000 */
[----:B------:R1:W2:Y:S04]  /*b280*/  LDG.E R0, [R4.64] ;  /* 0x0000000604007981 */ /* 0x0002a8000c1e1900 */
[----:B-1----:R-:W2:Y:S02]  /*b290*/  LDG.E R4, [R4.64+0x4] ;  /* 0x0000040604047981 */ /* 0x002ea4000c1e1900 */
[----:B--2--5:R-:W-:Y:S02]  /*b2a0*/  IADD3 R19, -R0, R4, RZ ;  /* 0x0000000400137210 */ /* 0x024fe40007ffe1ff */
.L_x_170:
[----:B-1----:R-:W1:Y:S01]  /*b2b0*/  S2R R2, SR_TID.X ;  /* 0x0000000000027919 */ /* 0x002e620000002100 */
[----:B------:R-:W-:Y:S01]  /*b2c0*/  BSSY B0, `(.L_x_171) ;  /* 0x0000036000007945 */ /* 0x000fe20003800000 */
[----:B------:R-:W-:Y:S02]  /*b2d0*/  SEL R14, R235, RZ, !P2 ;  /* 0x000000ffeb0e7207 */ /* 0x000fe40005000000 */
[----:B------:R-:W-:-:S02]  /*b2e0*/  SEL R20, R7, RZ, !P2 ;  /* 0x000000ff07147207 */ /* 0x000fc40005000000 */
[----:B-----5:R-:W-:Y:S02]  /*b2f0*/  SHF.R.S32.HI R17, RZ, 0x1f, R8 ;  /* 0x0000001fff117819 */ /* 0x020fe40000011408 */
[----:B-1----:R-:W-:-:S13]  /*b300*/  ISETP.GT.AND P0, PT, R2, 0x7f, PT ;  /* 0x0000007f0200780c */ /* 0x002fda0003f04270 */
[----:B------:R-:W-:Y:S05]  /*b310*/  @P0 BRA `(.L_x_172) ;  /* 0x0000030000000947 */ /* 0x000fea0003800000 */
[----:B------:R-:W-:Y:S01]  /*b320*/  IMAD R0, R19, c[0x0][0x4e8], RZ ;  /* 0x00013a0013007a24 */ /* 0x000fe200078e02ff */
[----:B------:R-:W-:-:S04]  /*b330*/  LEA R9, R237, R2, 0x7 ;  /* 0x00000002ed097211 */ /* 0x000fc800078e38ff */
[----:B------:R-:W-:-:S13]  /*b340*/  ISETP.GE.AND P0, PT, R9, R0, PT ;  /* 0x000000000900720c */ /* 0x000fda0003f06270 */
[----:B------:R-:W-:Y:S05]  /*b350*/  @P0 BRA `(.L_x_172) ;  /* 0x000002c000000947 */ /* 0x000fea0003800000 */
[----:B------:R-:W2:Y:S01]  /*b360*/  LDL.LU R21, [R1+0x4] ;  /* 0x0000040001157983 */ /* 0x000ea20000300800 */
[----:B------:R-:W-:Y:S01]  /*b370*/  IMAD.MOV.U32 R0, RZ, RZ, 0x368 ;  /* 0x00000368ff007424 */ /* 0x000fe200078e00ff */
[----:B------:R-:W-:-:S04]  /*b380*/  ISETP.GT.AND P2, PT, R18, 0x1, PT ;  /* 0x000000011200780c */ /* 0x000fc80003f44270 */
[----:B------:R-:W-:-:S04]  /*b390*/  SEL R0, R0, 0x328, P2 ;  /* 0x0000032800007807 */ /* 0x000fc80001000000 */
[----:B------:R1:W3:Y:S08]  /*b3a0*/  LDC.64 R6, c[0x0][R0+0x170] ;  /* 0x00005c0000067b82 */ /* 0x0002f00000000a00 */
[----:B------:R1:W4:Y:S08]  /*b3b0*/  LDC.64 R4, c[0x0][R0+0x168] ;  /* 0x00005a0000047b82 */ /* 0x0003300000000a00 */
[----:B------:R1:W5:Y:S08]  /*b3c0*/  LDC.64 R12, c[0x0][R0+0x178] ;  /* 0x00005e00000c7b82 */ /* 0x0003700000000a00 */
[----:B------:R1:W2:Y:S02]  /*b3d0*/  LDC.64 R10, c[0x0][R0+0x160] ;  /* 0x00005800000a7b82 */ /* 0x0002a40000000a00 */
[----:B-1----:R-:W-:-:S02]  /*b3e0*/  IMAD.MOV.U32 R0, RZ, RZ, c[0x0][0x4e8] ;  /* 0x00013a00ff007624 */ /* 0x002fc400078e00ff */
[-C--:B---3--:R-:W-:Y:S02]  /*b3f0*/  IMAD R7, R7, R14.reuse, RZ ;  /* 0x0000000e07077224 */ /* 0x088fe400078e02ff */
[----:B------:R-:W-:Y:S01]  /*b400*/  IMAD.WIDE.U32 R2, R6, R14, RZ ;  /* 0x0000000e06027225 */ /* 0x000fe200078e00ff */
[----:B------:R-:W-:Y:S02]  /*b410*/  ISETP.NE.AND P0, PT, R0, 0x1, PT ;  /* 0x000000010000780c */ /* 0x000fe40003f05270 */
[----:B------:R-:W-:Y:S01]  /*b420*/  MOV R0, R9 ;  /* 0x0000000900007202 */ /* 0x000fe20000000f00 */
[----:B------:R-:W-:Y:S02]  /*b430*/  IMAD R7, R6, R20, R7 ;  /* 0x0000001406077224 */ /* 0x000fe400078e0207 */
[-C--:B----4-:R-:W-:Y:S02]  /*b440*/  IMAD R15, R5, R245.reuse, RZ ;  /* 0x000000f5050f7224 */ /* 0x090fe400078e02ff */
[----:B------:R-:W-:Y:S01]  /*b450*/  IMAD.WIDE.U32 R4, R4, R245, RZ ;  /* 0x000000f504047225 */ /* 0x000fe200078e00ff */
[----:B------:R-:W-:-:S03]  /*b460*/  IADD3 R3, R3, R7, RZ ;  /* 0x0000000703037210 */ /* 0x000fc60007ffe0ff */
[----:B------:R-:W-:Y:S02]  /*b470*/  IMAD.IADD R15, R5, 0x1, R15 ;  /* 0x00000001050f7824 */ /* 0x000fe400078e020f */
[----:B------:R-:W-:-:S05]  /*b480*/  @P0 IMAD.HI.U32 R16, R9, c[0x0][0x4ec], RZ ;  /* 0x00013b0009100a27 */ /* 0x000fca00078e00ff */
[----:B------:R-:W-:Y:S02]  /*b490*/  @P0 SHF.R.U32.HI R0, RZ, c[0x0][0x4f0], R16 ;  /* 0x00013c00ff000a19 */ /* 0x000fe40000011610 */
[----:B------:R-:W-:-:S03]  /*b4a0*/  IADD3 R16, P1, P0, R2, R4, R8 ;  /* 0x0000000402107210 */ /* 0x000fc6000783e008 */
[----:B------:R-:W-:-:S04]  /*b4b0*/  IMAD.MOV R2, RZ, RZ, -R0 ;  /* 0x000000ffff027224 */ /* 0x000fc800078e0a00 */
[----:B------:R-:W-:Y:S01]  /*b4c0*/  IMAD R2, R2, c[0x0][0x4e8], R9 ;  /* 0x00013a0002027a24 */ /* 0x000fe200078e0209 */
[----:B------:R-:W-:Y:S02]  /*b4d0*/  IADD3.X R9, R3, R15, R17, P1, P0 ;  /* 0x0000000f03097210 */ /* 0x000fe40000fe0411 */
[----:B------:R-:W-:Y:S02]  /*b4e0*/  SHF.R.S32.HI R3, RZ, 0x1f, R0 ;  /* 0x0000001fff037819 */ /* 0x000fe40000011400 */
[----:B--2---:R-:W-:-:S05]  /*b4f0*/  SEL R6, R21, RZ, P2 ;  /* 0x000000ff15067207 */ /* 0x004fca0001000000 */
[-C--:B-----5:R-:W-:Y:S02]  /*b500*/  IMAD R7, R13, R6.reuse, RZ ;  /* 0x000000060d077224 */ /* 0x0a0fe400078e02ff */
[----:B------:R-:W-:Y:S01]  /*b510*/  IMAD.WIDE.U32 R4, R12, R6, RZ ;  /* 0x000000060c047225 */ /* 0x000fe200078e00ff */
[----:B------:R-:W-:-:S04]  /*b520*/  SHF.R.S32.HI R6, RZ, 0x1f, R2 ;  /* 0x0000001fff067819 */ /* 0x000fc80000011402 */
[----:B------:R-:W-:Y:S01]  /*b530*/  IADD3 R5, R5, R7, RZ ;  /* 0x0000000705057210 */ /* 0x000fe20007ffe0ff */
[----:B------:R-:W-:Y:S01]  /*b540*/  IMAD.MOV.U32 R7, RZ, RZ, c[0x0][0x4a8] ;  /* 0x00012a00ff077624 */ /* 0x000fe200078e00ff */
[----:B------:R-:W-:Y:S01]  /*b550*/  IADD3 R4, P1, P0, R0, R16, R4 ;  /* 0x0000001000047210 */ /* 0x000fe2000783e004 */
[----:B------:R-:W-:-:S03]  /*b560*/  IMAD R0, R11, R2, RZ ;  /* 0x000000020b007224 */ /* 0x000fc600078e02ff */
[----:B------:R-:W-:Y:S01]  /*b570*/  IADD3.X R5, R3, R9, R5, P1, P0 ;  /* 0x0000000903057210 */ /* 0x000fe20000fe0405 */
[----:B------:R-:W-:-:S04]  /*b580*/  IMAD R0, R10, R6, R0 ;  /* 0x000000060a007224 */ /* 0x000fc800078e0200 */
[----:B------:R-:W-:Y:S01]  /*b590*/  IMAD.WIDE.U32 R2, R10, R2, R4 ;  /* 0x000000020a027225 */ /* 0x000fe200078e0004 */
[----:B------:R-:W-:Y:S02]  /*b5a0*/  MOV R5, c[0x0][0x4ac] ;  /* 0x00012b0000057a02 */ /* 0x000fe40000000f00 */
[----:B------:R-:W-:Y:S01]  /*b5b0*/  SEL R4, R7, c[0x0][0x450], P2 ;  /* 0x0001140007047a07 */ /* 0x000fe20001000000 */
[----:B------:R-:W-:Y:S01]  /*b5c0*/  IMAD.IADD R0, R3, 0x1, R0 ;  /* 0x0000000103007824 */ /* 0x000fe200078e0200 */
[----:B------:R-:W-:Y:S02]  /*b5d0*/  SEL R5, R5, c[0x0][0x454], P2 ;  /* 0x0001150005057a07 */ /* 0x000fe40001000000 */
[----:B------:R-:W-:-:S04]  /*b5e0*/  LEA R4, P0, R2, R4, 0x2 ;  /* 0x0000000402047211 */ /* 0x000fc800078010ff */
[----:B------:R-:W-:Y:S02]  /*b5f0*/  LEA.HI.X R5, R2, R5, R0, 0x2, P0 ;  /* 0x0000000502057211 */ /* 0x000fe400000f1400 */
[----:B------:R-:W-:-:S05]  /*b600*/  MOV R0, 0xff800000 ;  /* 0xff80000000007802 */ /* 0x000fca0000000f00 */
[----:B------:R1:W-:Y:S02]  /*b610*/  STG.E [R4.64], R0 ;  /* 0x0000000004007986 */ /* 0x0003e4000c101906 */
.L_x_172:
[----:B------:R-:W-:Y:S05]  /*b620*/  BSYNC B0 ;  /* 0x0000000000007941 */ /* 0x000fea0003800000 */
.L_x_171:
[----:B------:R-:W-:-:S13]  /*b630*/  ISETP.GT.AND P0, PT, R18, 0x1, PT ;  /* 0x000000011200780c */ /* 0x000fda0003f04270 */
[----:B------:R-:W-:Y:S05]  /*b640*/  @P0 BRA `(.L_x_164) ;  /* 0x0000060000000947 */ /* 0x000fea0003800000 */
[----:B------:R-:W-:Y:S01]  /*b650*/  MOV R2, c[0x0][0x4e8] ;  /* 0x00013a0000027a02 */ /* 0x000fe20000000f00 */
[----:B-1----:R-:W-:Y:S01]  /*b660*/  IMAD R0, R17, c[0x0][0x3a0], RZ ;  /* 0x0000e80011007a24 */ /* 0x002fe200078e02ff */
[----:B------:R-:W-:Y:S01]  /*b670*/  LEA R4, R234, R230, 0x5 ;  /* 0x000000e6ea047211 */ /* 0x000fe200078e28ff */
[----:B------:R-:W-:Y:S01]  /*b680*/  IMAD R5, R20, c[0x0][0x3f0], RZ ;  /* 0x0000fc0014057a24 */ /* 0x000fe200078e02ff */
[----:B------:R-:W-:Y:S01]  /*b690*/  ISETP.NE.AND P0, PT, R2, 0x1, PT ;  /* 0x000000010200780c */ /* 0x000fe20003f05270 */
[----:B------:R-:W-:Y:S01]  /*b6a0*/  IMAD.WIDE.U32 R2, R8, c[0x0][0x3a0], RZ ;  /* 0x0000e80008027a25 */ /* 0x000fe200078e00ff */
[----:B------:R-:W-:-:S03]  /*b6b0*/  LEA R4, R237, R4, 0x7 ;  /* 0x00000004ed047211 */ /* 0x000fc600078e38ff */
[----:B------:R-:W-:Y:S01]  /*b6c0*/  IMAD R8, R8, c[0x0][0x3a4], R0 ;  /* 0x0000e90008087a24 */ /* 0x000fe200078e0200 */
[----:B------:R-:W-:Y:S01]  /*b6d0*/  MOV R0, R4 ;  /* 0x0000000400007202 */ /* 0x000fe20000000f00 */
[----:B------:R-:W-:-:S03]  /*b6e0*/  IMAD R7, R14, c[0x0][0x3f4], R5 ;  /* 0x0000fd000e077a24 */ /* 0x000fc600078e0205 */
[----:B------:R-:W-:Y:S02]  /*b6f0*/  IADD3 R3, R3, R8, RZ ;  /* 0x0000000803037210 */ /* 0x000fe40007ffe0ff */
[----:B------:R-:W-:Y:S01]  /*b700*/  LEA R8, R237, R230, 0x7 ;  /* 0x000000e6ed087211 */ /* 0x000fe200078e38ff */
[----:B------:R-:W-:-:S04]  /*b710*/  @P0 IMAD.HI.U32 R6, R4, c[0x0][0x4ec], RZ ;  /* 0x00013b0004060a27 */ /* 0x000fc800078e00ff */
[----:B------:R-:W-:Y:S01]  /*b720*/  IMAD.WIDE.U32 R2, R245, c[0x0][0x3e8], R2 ;  /* 0x0000fa00f5027a25 */ /* 0x000fe200078e0002 */
[----:B------:R-:W-:-:S03]  /*b730*/  @P0 SHF.R.U32.HI R0, RZ, c[0x0][0x4f0], R6 ;  /* 0x00013c00ff000a19 */ /* 0x000fc60000011606 */
[----:B------:R-:W-:Y:S01]  /*b740*/  IMAD R3, R245, c[0x0][0x3ec], R3 ;  /* 0x0000fb00f5037a24 */ /* 0x000fe200078e0203 */
[----:B------:R-:W-:Y:S02]  /*b750*/  SHF.R.S32.HI R6, RZ, 0x1f, R0 ;  /* 0x0000001fff067819 */ /* 0x000fe40000011400 */
[----:B------:R-:W-:Y:S01]  /*b760*/  IADD3 R5, -R0, RZ, RZ ;  /* 0x000000ff00057210 */ /* 0x000fe20007ffe1ff */
[----:B------:R-:W-:-:S04]  /*b770*/  IMAD.WIDE.U32 R2, R14, c[0x0][0x3f0], R2 ;  /* 0x0000fc000e027a25 */ /* 0x000fc800078e0002 */
[----:B------:R-:W-:Y:S01]  /*b780*/  IMAD R6, R6, c[0x0][0x3e0], RZ ;  /* 0x0000f80006067a24 */ /* 0x000fe200078e02ff */
[----:B------:R-:W-:Y:S01]  /*b790*/  IADD3 R3, R3, R7, RZ ;  /* 0x0000000703037210 */ /* 0x000fe20007ffe0ff */
[----:B------:R-:W-:Y:S02]  /*b7a0*/  IMAD R4, R5, c[0x0][0x4e8], R4 ;  /* 0x00013a0005047a24 */ /* 0x000fe400078e0204 */
[C---:B------:R-:W-:Y:S02]  /*b7b0*/  IMAD R6, R0.reuse, c[0x0][0x3e4], R6 ;  /* 0x0000f90000067a24 */ /* 0x040fe400078e0206 */
        /* <DEDUP_REMOVED lines=11> */
.L_x_218:
[----:B------:R-:W-:Y:S05]  /*b870*/  BRA.DIV ~URZ, `(.L_x_174) ;  /* 0x000019927f007947 */ /* 0x000fea000b800000 */
[----:B------:R3:W4:Y:S02]  /*b880*/  SHFL.IDX PT, R0, R9, RZ, 0x181f ;  /* 0x00181fff09007589 */ /* 0x00072400000e0000 */
.L_x_219:
[----:B------:R-:W-:Y:S01]  /*b890*/  IMAD R7, R19, c[0x0][0x4e8], RZ ;  /* 0x00013a0013077a24 */ /* 0x000fe200078e02ff */
[----:B------:R-:W-:Y:S04]  /*b8a0*/  BSSY B0, `(.L_x_175) ;  /* 0x000000b000007945 */ /* 0x000fe80003800000 */
[----:B------:R-:W-:-:S13]  /*b8b0*/  ISETP.GE.AND P0, PT, R8, R7, PT ;  /* 0x000000070800720c */ /* 0x000fda0003f06270 */
[----:B------:R-:W-:Y:S05]  /*b8c0*/  @P0 BRA `(.L_x_176) ;  /* 0x0000008000000947 */ /* 0x000fea0003800000 */
[----:B------:R-:W-:Y:S02]  /*b8d0*/  ISETP.GE.AND P1, PT, R228, c[0x0][0x3c8], PT ;  /* 0x0000f200e4007a0c */ /* 0x000fe40003f26270 */
[----:B------:R-:W-:-:S11]  /*b8e0*/  ISETP.GE.AND P0, PT, R231, c[0x0][0x3c8], PT ;  /* 0x0000f200e7007a0c */ /* 0x000fd60003f06270 */
[CC--:B----4-:R-:W-:Y:S02]  /*b8f0*/  @!P1 LEA R4, P3, R228.reuse, R0.reuse, 0x1 ;  /* 0x00000000e4049211 */ /* 0x0d0fe400078608ff */
[C---:B------:R-:W-:Y:S02]  /*b900*/  @!P0 LEA R2, P2, R231.reuse, R0, 0x1 ;  /* 0x00000000e7028211 */ /* 0x040fe400078408ff */
[-C--:B--2---:R-:W-:Y:S02]  /*b910*/  @!P1 LEA.HI.X R5, R228, R10.reuse, R40, 0x1, P3 ;  /* 0x0000000ae4059211 */ /* 0x084fe400018f0c28 */
[----:B------:R-:W-:-:S03]  /*b920*/  @!P0 LEA.HI.X R3, R231, R10, R41, 0x1, P2 ;  /* 0x0000000ae7038211 */ /* 0x000fc600010f0c29 */
[----:B------:R2:W-:Y:S04]  /*b930*/  @!P1 ST.E.128 [R4.64], RZ ;  /* 0x000000ff04009985 */ /* 0x0005e8000c101d06 */
[----:B------:R2:W-:Y:S02]  /*b940*/  @!P0 ST.E.128 [R2.64], RZ ;  /* 0x000000ff02008985 */ /* 0x0005e4000c101d06 */
.L_x_176:
[----:B------:R-:W-:Y:S05]  /*b950*/  BSYNC B0 ;  /* 0x0000000000007941 */ /* 0x000fea0003800000 */
.L_x_175:
[----:B------:R-:W-:Y:S05]  /*b960*/  BRA.DIV ~URZ, `(.L_x_177) ;  /* 0x000019027f007947 */ /* 0x000fea000b800000 */
[----:B--2---:R2:W1:Y:S04]  /*b970*/  SHFL.IDX PT, R10, R6, 0x1, 0x181f ;  /* 0x00381f00060a7f89 */ /* 0x00446800000e0000 */
[----:B----4-:R2:W4:Y:S02]  /*b980*/  SHFL.IDX PT, R0, R9, 0x1, 0x181f ;  /* 0x00381f0009007f89 */ /* 0x01052400000e0000 */
.L_x_220:
        /* <DEDUP_REMOVED lines=8> */
[-C--:B-1----:R-:W-:Y:S02]  /*ba10*/  @!P1 LEA.HI.X R5, R228, R10.reuse, R40, 0x1, P3 ;  /* 0x0000000ae4059211 */ /* 0x082fe400018f0c28 */
[----:B------:R-:W-:-:S03]  /*ba20*/  @!P0 LEA.HI.X R3, R231, R10, R41, 0x1, P2 ;  /* 0x0000000ae7038211 */ /* 0x000fc600010f0c29 */
[----:B------:R1:W-:Y:S04]  /*ba30*/  @!P1 ST.E.128 [R4.64], RZ ;  /* 0x000000ff04009985 */ /* 0x0003e8000c101d06 */
[----:B------:R1:W-:Y:S02]  /*ba40*/  @!P0 ST.E.128 [R2.64], RZ ;  /* 0x000000ff02008985 */ /* 0x0003e4000c101d06 */
.L_x_179:
[----:B------:R-:W-:Y:S05]  /*ba50*/  BSYNC B0 ;  /* 0x0000000000007941 */ /* 0x000fea0003800000 */
.L_x_178:
[----:B------:R-:W-:Y:S05]  /*ba60*/  BRA.DIV ~URZ, `(.L_x_180) ;  /* 0x000018c27f007947 */ /* 0x000fea000b800000 */
[----:B-1----:R1:W2:Y:S02]  /*ba70*/  SHFL.IDX PT, R10, R6, 0x2, 0x181f ;  /* 0x00581f00060a7f89 */ /* 0x0022a400000e0000 */
.L_x_221:
[----:B------:R-:W-:Y:S05]  /*ba80*/  BRA.DIV ~URZ, `(.L_x_181) ;  /* 0x000019127f007947 */ /* 0x000fea000b800000 */
[----:B----4-:R4:W1:Y:S02]  /*ba90*/  SHFL.IDX PT, R0, R9, 0x2, 0x181f ;  /* 0x00581f0009007f89 */ /* 0x01086400000e0000 */
.L_x_222:
[----:B------:R-:W-:Y:S01]  /*baa0*/  IADD3 R2, R8, 0x40, RZ ;  /* 0x0000004008027810 */ /* 0x000fe20007ffe0ff */
[----:B------:R-:W-:Y:S03]  /*bab0*/  BSSY B0, `(.L_x_182) ;  /* 0x000000b000007945 */ /* 0x000fe60003800000 */
[----:B------:R-:W-:-:S13]  /*bac0*/  ISETP.GE.AND P0, PT, R2, R7, PT ;  /* 0x000000070200720c */ /* 0x000fda0003f06270 */
[----:B------:R-:W-:Y:S05]  /*bad0*/  @P0 BRA `(.L_x_183) ;  /* 0x0000008000000947 */ /* 0x000fea0003800000 */
[----:B------:R-:W-:Y:S02]  /*bae0*/  ISETP.GE.AND P1, PT, R228, c[0x0][0x3c8], PT ;  /* 0x0000f200e4007a0c */ /* 0x000fe40003f26270 */
[----:B------:R-:W-:-:S11]  /*baf0*/  ISETP.GE.AND P0, PT, R231, c[0x0][0x3c8], PT ;  /* 0x0000f200e7007a0c */ /* 0x000fd60003f06270 */
[CC--:B-1----:R-:W-:Y:S02]  /*bb00*/  @!P1 LEA R4, P3, R228.reuse, R0.reuse, 0x1 ;  /* 0x00000000e4049211 */ /* 0x0c2fe400078608ff */
[C---:B------:R-:W-:Y:S02]  /*bb10*/  @!P0 LEA R2, P2, R231.reuse, R0, 0x1 ;  /* 0x00000000e7028211 */ /* 0x040fe400078408ff */
[-C--:B--2---:R-:W-:Y:S02]  /*bb20*/  @!P1 LEA.HI.X R5, R228, R10.reuse, R40, 0x1, P3 ;  /* 0x0000000ae4059211 */ /* 0x084fe400018f0c28 */
[----:B------:R-:W-:-:S03]  /*bb30*/  @!P0 LEA.HI.X R3, R231, R10, R41, 0x1, P2 ;  /* 0x0000000ae7038211 */ /* 0x000fc600010f0c29 */
[----:B------:R1:W-:Y:S04]  /*bb40*/  @!P1 ST.E.128 [R4.64], RZ ;  /* 0x000000ff04009985 */ /* 0x0003e8000c101d06 */
[----:B------:R1:W-:Y:S02]  /*bb50*/  @!P0 ST.E.128 [R2.64], RZ ;  /* 0x000000ff02008985 */ /* 0x0003e4000c101d06 */
.L_x_183:
[----:B------:R-:W-:Y:S05]  /*bb60*/  BSYNC B0 ;  /* 0x0000000000007941 */ /* 0x000fea0003800000 */
.L_x_182:
[----:B------:R-:W-:Y:S05]  /*bb70*/  BRA.DIV ~URZ, `(.L_x_184) ;  /* 0x000018827f007947 */ /* 0x000fea000b800000 */
[----:B-12---:R-:W1:Y:S04]  /*bb80*/  SHFL.IDX PT, R6, R6, 0x3, 0x181f ;  /* 0x00781f0006067f89 */ /* 0x006e6800000e0000 */
[----:B------:R2:W3:Y:S02]  /*bb90*/  SHFL.IDX PT, R0, R9, 0x3, 0x181f ;  /* 0x00781f0009007f89 */ /* 0x0004e400000e0000 */
.L_x_223:
[----:B------:R-:W-:-:S04]  /*bba0*/  IADD3 R2, R8, 0x60, RZ ;  /* 0x0000006008027810 */ /* 0x000fc80007ffe0ff */
[----:B------:R-:W-:-:S13]  /*bbb0*/  ISETP.GE.AND P0, PT, R2, R7, PT ;  /* 0x000000070200720c */ /* 0x000fda0003f06270 */
[----:B------:R-:W-:Y:S05]  /*bbc0*/  @P0 BRA `(.L_x_164) ;  /* 0x0000008000000947 */ /* 0x000fea0003800000 */
[----:B------:R-:W-:Y:S02]  /*bbd0*/  ISETP.GE.AND P1, PT, R228, c[0x0][0x3c8], PT ;  /* 0x0000f200e4007a0c */ /* 0x000fe40003f26270 */
[----:B------:R-:W-:-:S11]  /*bbe0*/  ISETP.GE.AND P0, PT, R231, c[0x0][0x3c8], PT ;  /* 0x0000f200e7007a0c */ /* 0x000fd60003f06270 */
[CC--:B---3--:R-:W-:Y:S02]  /*bbf0*/  @!P1 LEA R4, P3, R228.reuse, R0.reuse, 0x1 ;  /* 0x00000000e4049211 */ /* 0x0c8fe400078608ff */
[C---:B------:R-:W-:Y:S02]  /*bc00*/  @!P0 LEA R2, P2, R231.reuse, R0, 0x1 ;  /* 0x00000000e7028211 */ /* 0x040fe400078408ff */
[-C--:B-1----:R-:W-:Y:S02]  /*bc10*/  @!P1 LEA.HI.X R5, R228, R6.reuse, R40, 0x1, P3 ;  /* 0x00000006e4059211 */ /* 0x082fe400018f0c28 */
[----:B------:R-:W-:-:S03]  /*bc20*/  @!P0 LEA.HI.X R3, R231, R6, R41, 0x1, P2 ;  /* 0x00000006e7038211 */ /* 0x000fc600010f0c29 */
[----:B------:R1:W-:Y:S04]  /*bc30*/  @!P1 ST.E.128 [R4.64], RZ ;  /* 0x000000ff04009985 */ /* 0x0003e8000c101d06 */
[----:B------:R1:W-:Y:S02]  /*bc40*/  @!P0 ST.E.128 [R2.64], RZ ;  /* 0x000000ff02008985 */ /* 0x0003e4000c101d06 */
.L_x_164:
[----:B------:R-:W-:Y:S05]  /*bc50*/  BSYNC B1 ;  /* 0x0000000000017941 */ /* 0x000fea0003800000 */
.L_x_148:
[----:B-1234-:R-:W2:Y:S02]  /*bc60*/  LDL R0, [R1+0x28] ;  /* 0x0000280001007983 */ /* 0x01eea40000100800 */
[----:B--2---:R-:W-:-:S13]  /*bc70*/  ISETP.NE.AND P0, PT, R0, RZ, PT ;  /* 0x000000ff0000720c */ /* 0x004fda0003f05270 */
[----:B------:R-:W-:Y:S01]  /*bc80*/  @P0 WARPSYNC 0xffffffff ;  /* 0xffffffff00000948 */ /* 0x000fe20003800000 */
[----:B------:R-:W-:Y:S06]  /*bc90*/  @P0 BAR.SYNC.DEFER_BLOCKING 0x5, 0x100 ;  /* 0x0144000000000b1d */ /* 0x000fec0000010000 */
[----:B------:R-:W1:Y:S04]  /*bca0*/  @P0 LDS.128 R236, [0xf100] ;  /* 0x00f10000ffec0984 */ /* 0x000e680000000c00 */
[----:B------:R-:W-:Y:S06]  /*bcb0*/  @P0 BAR.ARV 0x4, 0x100 ;  /* 0x0104000000000b1d */ /* 0x000fec0000002000 */
[----:B------:R-:W-:Y:S05]  /*bcc0*/  @P0 BRA `(.L_x_185) ;  /* 0x00000ad000000947 */ /* 0x000fea0003800000 */
[----:B------:R-:W2:Y:S01]  /*bcd0*/  S2R R0, SR_TID.X ;  /* 0x0000000000007919 */ /* 0x000ea20000002100 */
[----:B------:R-:W-:Y:S01]  /*bce0*/  IMAD.MOV.U32 R7, RZ, RZ, RZ ;  /* 0x000000ffff077224 */ /* 0x000fe200078e00ff */
[----:B--2---:R-:W-:-:S04]  /*bcf0*/  LOP3.LUT R13, R0, 0x1f, RZ, 0xc0, !PT ;  /* 0x0000001f000d7812 */ /* 0x004fc800078ec0ff */
[----:B------:R-:W-:Y:S01]  /*bd00*/  ISETP.NE.AND P5, PT, R13, 0x1f, PT ;  /* 0x0000001f0d00780c */ /* 0x000fe20003fa5270 */
[----:B------:R-:W-:Y:S10]  /*bd10*/  BRA.DIV ~URZ, `(.L_x_186) ;  /* 0x000017a27f007947 */ /* 0x000ff4000b800000 */
[----:B------:R2:W3:Y:S02]  /*bd20*/  SHFL.IDX PT, R9, R94, RZ, 0x1f ;  /* 0x00001fff5e097589 */ /* 0x0004e400000e0000 */
.L_x_224:
[----:B------:R-:W-:Y:S05]  /*bd30*/  BRA.DIV ~URZ, `(.L_x_187) ;  /* 0x000017f27f007947 */ /* 0x000fea000b800000 */
[----:B------:R4:W2:Y:S02]  /*bd40*/  SHFL.IDX PT, R8, R94, 0x1, 0x1f ;  /* 0x00201f005e087f89 */ /* 0x0008a400000e0000 */
.L_x_225:
[----:B-1----:R-:W-:Y:S02]  /*bd50*/  IMAD.IADD R0, R239, 0x1, R13 ;  /* 0x00000001ef007824 */ /* 0x002fe400078e020d */
[----:B------:R-:W-:-:S03]  /*bd60*/  IMAD.MOV.U32 R6, RZ, RZ, RZ ;  /* 0x000000ffff067224 */ /* 0x000fc600078e00ff */
[----:B------:R-:W-:-:S13]  /*bd70*/  ISETP.GE.OR P0, PT, R0, c[0x0][0x53c], !P5 ;  /* 0x00014f0000007a0c */ /* 0x000fda0006f06670 */
[----:B------:R-:W-:Y:S01]  /*bd80*/  @!P0 IMAD.MOV.U32 R2, RZ, RZ, 0x4 ;  /* 0x00000004ff028424 */ /* 0x000fe200078e00ff */
[----:B------:R-:W-:-:S03]  /*bd90*/  @!P0 MOV R3, 0x4 ;  /* 0x0000000400038802 */ /* 0x000fc60000000f00 */
[----:B------:R-:W-:-:S04]  /*bda0*/  @!P0 IMAD.WIDE R4, R0, R2, c[0x0][0x580] ;  /* 0x0001600000048625 */ /* 0x000fc800078e0202 */
[----:B------:R-:W-:Y:S01]  /*bdb0*/  @!P0 IMAD.WIDE R2, R0, R3, c[0x0][0x578] ;  /* 0x00015e0000028625 */ /* 0x000fe200078e0203 */
[----:B------:R-:W5:Y:S04]  /*bdc0*/  @!P0 LDG.E R6, [R4.64] ;  /* 0x0000000604068981 */ /* 0x000f68000c1e1900 */
[----:B------:R-:W5:Y:S01]  /*bdd0*/  @!P0 LDG.E R7, [R2.64] ;  /* 0x0000000602078981 */ /* 0x000f62000c1e1900 */
[C---:B------:R-:W-:Y:S02]  /*bde0*/  ISETP.GE.U32.AND P4, PT, R13.reuse, 0x10, PT ;  /* 0x000000100d00780c */ /* 0x040fe40003f86070 */
[C---:B------:R-:W-:Y:S02]  /*bdf0*/  ISETP.GE.U32.AND P3, PT, R13.reuse, 0x8, PT ;  /* 0x000000080d00780c */ /* 0x040fe40003f66070 */
[----:B------:R-:W-:-:S02]  /*be00*/  ISETP.GE.U32.AND P2, PT, R13, 0x4, PT ;  /* 0x000000040d00780c */ /* 0x000fc40003f46070 */
[C---:B------:R-:W-:Y:S02]  /*be10*/  ISETP.GE.U32.AND P1, PT, R13.reuse, 0x2, PT ;  /* 0x000000020d00780c */ /* 0x040fe40003f26070 */
[----:B------:R-:W-:Y:S02]  /*be20*/  ISETP.NE.AND P0, PT, R13, RZ, PT ;  /* 0x000000ff0d00720c */ /* 0x000fe40003f05270 */
[----:B------:R-:W-:Y:S01]  /*be30*/  MOV R11, RZ ;  /* 0x000000ff000b7202 */ /* 0x000fe20000000f00 */
[----:B-----5:R-:W-:Y:S01]  /*be40*/  IMAD R0, R7, R6, RZ ;  /* 0x0000000607007224 */ /* 0x020fe200078e02ff */
[----:B------:R-:W-:Y:S07]  /*be50*/  BRA.DIV ~URZ, `(.L_x_188) ;  /* 0x000017427f007947 */ /* 0x000fee000b800000 */
[----:B------:R1:W4:Y:S02]  /*be60*/  SHFL.UP PT, R4, R0, 0x1, RZ ;  /* 0x0420000000047989 */ /* 0x00032400000e00ff */
.L_x_226:
[----:B----4-:R-:W-:-:S04]  /*be70*/  SEL R4, R4, RZ, P0 ;  /* 0x000000ff04047207 */ /* 0x010fc80000000000 */
        /* <DEDUP_REMOVED lines=14> */
[----:B------:R1:W4:Y:S02]  /*bf60*/  SHFL.IDX PT, R0, R4, 0x1f, 0x1f ;  /* 0x03e01f0004007f89 */ /* 0x00032400000e0000 */
.L_x_227:
[----:B----4-:R-:W-:Y:S01]  /*bf70*/  IMAD R0, R0, c[0x0][0x538], RZ ;  /* 0x00014e0000007a24 */ /* 0x010fe200078e02ff */
[----:B------:R-:W-:Y:S04]  /*bf80*/  BSSY B1, `(.L_x_190) ;  /* 0x000007c000017945 */ /* 0x000fe80003800000 */
[----:B--2---:R-:W-:-:S04]  /*bf90*/  IADD3 R8, R0, R8, RZ ;  /* 0x0000000800087210 */ /* 0x004fc80007ffe0ff */
[----:B---3--:R-:W-:-:S13]  /*bfa0*/  ISETP.GT.AND P6, PT, R8, R9, PT ;  /* 0x000000090800720c */ /* 0x008fda0003fc4270 */
[----:B------:R-:W-:Y:S05]  /*bfb0*/  @P6 BRA `(.L_x_191) ;  /* 0x0000024000006947 */ /* 0x000fea0003800000 */
.L_x_195:
[----:B------:R-:W-:-:S04]  /*bfc0*/  IADD3 R0, R239, 0x1f, RZ ;  /* 0x0000001fef007810 */ /* 0x000fc80007ffe0ff */
[----:B------:R-:W-:-:S13]  /*bfd0*/  ISETP.GE.AND P6, PT, R0, c[0x0][0x53c], PT ;  /* 0x00014f0000007a0c */ /* 0x000fda0003fc6270 */
[----:B------:R-:W-:Y:S05]  /*bfe0*/  @P6 BRA `(.L_x_192) ;  /* 0x0000071000006947 */ /* 0x000fea0003800000 */
[----:B------:R-:W-:Y:S01]  /*bff0*/  MOV R239, R0 ;  /* 0x0000000000ef7202 */ /* 0x000fe20000000f00 */
[----:B------:R-:W-:-:S03]  /*c000*/  CS2R R6, SRZ ;  /* 0x0000000000067805 */ /* 0x000fc6000001ff00 */
[----:B------:R-:W-:-:S04]  /*c010*/  IADD3 R0, R239, R13, RZ ;  /* 0x0000000def007210 */ /* 0x000fc80007ffe0ff */
[----:B------:R-:W-:-:S13]  /*c020*/  ISETP.GE.OR P6, PT, R0, c[0x0][0x53c], !P5 ;  /* 0x00014f0000007a0c */ /* 0x000fda0006fc6670 */
[----:B------:R-:W-:Y:S02]  /*c030*/  @!P6 MOV R2, 0x4 ;  /* 0x000000040002e802 */ /* 0x000fe40000000f00 */
[----:B------:R-:W-:-:S03]  /*c040*/  @!P6 MOV R3, 0x4 ;  /* 0x000000040003e802 */ /* 0x000fc60000000f00 */
[----:B-1----:R-:W-:-:S04]  /*c050*/  @!P6 IMAD.WIDE R4, R0, R2, c[0x0][0x580] ;  /* 0x000160000004e625 */ /* 0x002fc800078e0202 */
[----:B------:R-:W-:Y:S01]  /*c060*/  @!P6 IMAD.WIDE R2, R0, R3, c[0x0][0x578] ;  /* 0x00015e000002e625 */ /* 0x000fe200078e0203 */
[----:B------:R-:W2:Y:S04]  /*c070*/  @!P6 LDG.E R6, [R4.64] ;  /* 0x000000060406e981 */ /* 0x000ea8000c1e1900 */
[----:B------:R-:W2:Y:S02]  /*c080*/  @!P6 LDG.E R7, [R2.64] ;  /* 0x000000060207e981 */ /* 0x000ea4000c1e1900 */
[----:B--2---:R-:W-:Y:S01]  /*c090*/  IMAD R0, R7, R6, RZ ;  /* 0x0000000607007224 */ /* 0x004fe200078e02ff */
[----:B------:R-:W-:Y:S05]  /*c0a0*/  BRA.DIV ~URZ, `(.L_x_193) ;  /* 0x000016d27f007947 */ /* 0x000fea000b800000 */
[----:B------:R1:W2:Y:S02]  /*c0b0*/  SHFL.UP PT, R2, R0, 0x1, RZ ;  /* 0x0420000000027989 */ /* 0x0002a400000e00ff */
.L_x_228:
[----:B--2---:R-:W-:-:S04]  /*c0c0*/  SEL R2, R2, RZ, P0 ;  /* 0x000000ff02027207 */ /* 0x004fc80000000000 */
        /* <DEDUP_REMOVED lines=14> */
[----:B------:R1:W2:Y:S02]  /*c1b0*/  SHFL.IDX PT, R0, R4, 0x1f, 0x1f ;  /* 0x03e01f0004007f89 */ /* 0x0002a400000e0000 */
.L_x_229:
[----:B--2---:R-:W-:-:S05]  /*c1c0*/  IMAD R0, R0, c[0x0][0x538], RZ ;  /* 0x00014e0000007a24 */ /* 0x004fca00078e02ff */
[----:B------:R-:W-:-:S04]  /*c1d0*/  IADD3 R8, R0, R8, RZ ;  /* 0x0000000800087210 */ /* 0x000fc80007ffe0ff */
[----:B------:R-:W-:-:S13]  /*c1e0*/  ISETP.GT.AND P6, PT, R8, R9, PT ;  /* 0x000000090800720c */ /* 0x000fda0003fc4270 */
[----:B-1----:R-:W-:Y:S05]  /*c1f0*/  @!P6 BRA `(.L_x_195) ;  /* 0xfffffdc00000e947 */ /* 0x002fea000383ffff */
.L_x_191:
[----:B------:R-:W-:-:S05]  /*c200*/  IADD3 R10, -R0, R8, RZ ;  /* 0x00000008000a7210 */ /* 0x000fca0007ffe1ff */
[----:B------:R-:W-:-:S05]  /*c210*/  IMAD R0, R4, c[0x0][0x538], R10 ;  /* 0x00014e0004007a24 */ /* 0x000fca00078e020a */
[----:B------:R-:W-:Y:S01]  /*c220*/  ISETP.GT.AND P0, PT, R0, R9, PT ;  /* 0x000000090000720c */ /* 0x000fe20003f04270 */
[----:B------:R-:W-:-:S12]  /*c230*/  BRA.DIV ~URZ, `(.L_x_196) ;  /* 0x000017327f007947 */ /* 0x000fd8000b800000 */
[----:B------:R-:W-:-:S04]  /*c240*/  VOTE.ANY R8, PT, !P0 ;  /* 0x0000000000087806 */ /* 0x000fc800040e0100 */
.L_x_230:
[----:B------:R2:W3:Y:S01]  /*c250*/  POPC R12, R8 ;  /* 0x00000008000c7309 */ /* 0x0004e20000000000 */
[----:B------:R-:W-:Y:S05]  /*c260*/  BRA.DIV ~URZ, `(.L_x_197) ;  /* 0x000017527f007947 */ /* 0x000fea000b800000 */
[----:B---3--:R3:W4:Y:S04]  /*c270*/  SHFL.IDX PT, R6, R6, R12, 0x1f ;  /* 0x00001f0c06067589 */ /* 0x00872800000e0000 */
[----:B------:R3:W1:Y:S02]  /*c280*/  SHFL.IDX PT, R7, R7, R12, 0x1f ;  /* 0x00001f0c07077589 */ /* 0x00066400000e0000 */
.L_x_231:
[----:B------:R-:W-:Y:S01]  /*c290*/  ISETP.NE.AND P0, PT, R8, RZ, PT ;  /* 0x000000ff0800720c */ /* 0x000fe20003f05270 */
[----:B------:R-:W-:-:S12]  /*c2a0*/  BSSY B0, `(.L_x_198) ;  /* 0x0000005000007945 */ /* 0x000fd80003800000 */
[----:B------:R-:W-:Y:S05]  /*c2b0*/  @!P0 BRA `(.L_x_199) ;  /* 0x0000003000008947 */ /* 0x000fea0003800000 */
[----:B------:R-:W-:Y:S01]  /*c2c0*/  IADD3 R3, R12, -0x1, RZ ;  /* 0xffffffff0c037810 */ /* 0x000fe20007ffe0ff */
[----:B------:R-:W-:Y:S05]  /*c2d0*/  BRA.DIV ~URZ, `(.L_x_200) ;  /* 0x000017b27f007947 */ /* 0x000fea000b800000 */
[----:B------:R2:W3:Y:S02]  /*c2e0*/  SHFL.IDX PT, R11, R4, R3, 0x1f ;  /* 0x00001f03040b7589 */ /* 0x0004e400000e0000 */
.L_x_199:
[----:B------:R-:W-:Y:S05]  /*c2f0*/  BSYNC B0 ;  /* 0x0000000000007941 */ /* 0x000fea0003800000 */
.L_x_198:
[-C--:B-12-4-:R-:W-:Y:S01]  /*c300*/  IABS R4, R6.reuse ;  /* 0x0000000600047213 */ /* 0x096fe20000000000 */
[----:B---3--:R-:W-:Y:S01]  /*c310*/  IMAD R236, R11, c[0x0][0x538], R10 ;  /* 0x00014e000bec7a24 */ /* 0x008fe200078e020a */
[----:B------:R-:W-:Y:S01]  /*c320*/  IABS R0, R7 ;  /* 0x0000000700007213 */ /* 0x000fe20000000000 */
[----:B------:R-:W-:Y:S01]  /*c330*/  IMAD.IADD R239, R12, 0x1, R239 ;  /* 0x000000010cef7824 */ /* 0x000fe200078e02ef */
[----:B------:R-:W1:Y:S01]  /*c340*/  I2F.RP R2, R4 ;  /* 0x0000000400027306 */ /* 0x000e620000209400 */
[----:B------:R-:W-:Y:S02]  /*c350*/  IMAD.IADD R10, R9, 0x1, -R236 ;  /* 0x00000001090a7824 */ /* 0x000fe400078e0aec */
[----:B------:R-:W-:Y:S01]  /*c360*/  IMAD.MOV.U32 R5, RZ, RZ, R0 ;  /* 0x000000ffff057224 */ /* 0x000fe200078e0000 */
[----:B------:R-:W-:Y:S02]  /*c370*/  IABS R0, R6 ;  /* 0x0000000600007213 */ /* 0x000fe40000000000 */
[----:B------:R-:W-:-:S02]  /*c380*/  IABS R9, R10 ;  /* 0x0000000a00097213 */ /* 0x000fc40000000000 */
[----:B------:R-:W-:Y:S01]  /*c390*/  I2F.RP R11, R5 ;  /* 0x00000005000b7306 */ /* 0x000fe20000209400 */
[----:B------:R-:W-:-:S07]  /*c3a0*/  IMAD.MOV R0, RZ, RZ, -R0 ;  /* 0x000000ffff007224 */ /* 0x000fce00078e0a00 */
[----:B-1----:R-:W1:Y:S02]  /*c3b0*/  MUFU.RCP R2, R2 ;  /* 0x0000000200027308 */ /* 0x002e640000001000 */
[----:B-1----:R-:W-:-:S06]  /*c3c0*/  IADD3 R2, R2, 0xffffffe, RZ ;  /* 0x0ffffffe02027810 */ /* 0x002fcc0007ffe0ff */
[----:B------:R-:W1:Y:S02]  /*c3d0*/  F2I.FTZ.U32.TRUNC.NTZ R3, R2 ;  /* 0x0000000200037305 */ /* 0x000e64000021f000 */
[----:B-1----:R-:W-:-:S04]  /*c3e0*/  IMAD.MOV R2, RZ, RZ, -R3 ;  /* 0x000000ffff027224 */ /* 0x002fc800078e0a03 */
[----:B------:R-:W-:Y:S01]  /*c3f0*/  IMAD R8, R2, R4, RZ ;  /* 0x0000000402087224 */ /* 0x000fe200078e02ff */
[----:B------:R-:W-:-:S05]  /*c400*/  MOV R2, RZ ;  /* 0x000000ff00027202 */ /* 0x000fca0000000f00 */
[----:B------:R-:W-:-:S04]  /*c410*/  IMAD.HI.U32 R8, R3, R8, R2 ;  /* 0x0000000803087227 */ /* 0x000fc800078e0002 */
[----:B------:R-:W-:Y:S02]  /*c420*/  IMAD.MOV.U32 R2, RZ, RZ, R9 ;  /* 0x000000ffff027224 */ /* 0x000fe400078e0009 */
[----:B------:R-:W-:Y:S02]  /*c430*/  IMAD.MOV.U32 R3, RZ, RZ, R0 ;  /* 0x000000ffff037224 */ /* 0x000fe400078e0000 */
[----:B------:R-:W-:-:S04]  /*c440*/  IMAD.HI.U32 R0, R8, R2, RZ ;  /* 0x0000000208007227 */ /* 0x000fc800078e00ff */
[----:B------:R-:W-:Y:S02]  /*c450*/  IMAD R2, R0, R3, R2 ;  /* 0x0000000300027224 */ /* 0x000fe400078e0202 */
[----:B------:R-:W1:Y:S03]  /*c460*/  MUFU.RCP R3, R11 ;  /* 0x0000000b00037308 */ /* 0x000e660000001000 */
[----:B------:R-:W-:Y:S02]  /*c470*/  ISETP.GT.U32.AND P1, PT, R4, R2, PT ;  /* 0x000000020400720c */ /* 0x000fe40003f24070 */
[----:B-1----:R-:W-:-:S11]  /*c480*/  IADD3 R3, R3, 0xffffffe, RZ ;  /* 0x0ffffffe03037810 */ /* 0x002fd60007ffe0ff */
[-C--:B------:R-:W-:Y:S02]  /*c490*/  @!P1 IADD3 R2, R2, -R4.reuse, RZ ;  /* 0x8000000402029210 */ /* 0x080fe40007ffe0ff */
[----:B------:R-:W-:Y:S01]  /*c4a0*/  @!P1 IADD3 R0, R0, 0x1, RZ ;  /* 0x0000000100009810 */ /* 0x000fe20007ffe0ff */
[----:B------:R-:W1:Y:S01]  /*c4b0*/  F2I.FTZ.U32.TRUNC.NTZ R3, R3 ;  /* 0x0000000300037305 */ /* 0x000e62000021f000 */
[----:B------:R-:W-:Y:S02]  /*c4c0*/  ISETP.GE.U32.AND P2, PT, R2, R4, PT ;  /* 0x000000040200720c */ /* 0x000fe40003f46070 */
[----:B------:R-:W-:Y:S02]  /*c4d0*/  LOP3.LUT R2, R10, R6, RZ, 0x3c, !PT ;  /* 0x000000060a027212 */ /* 0x000fe400078e3cff */
[----:B------:R-:W-:Y:S02]  /*c4e0*/  ISETP.NE.AND P1, PT, R6, RZ, PT ;  /* 0x000000ff0600720c */ /* 0x000fe40003f25270 */
[----:B------:R-:W-:-:S07]  /*c4f0*/  ISETP.GE.AND P0, PT, R2, RZ, PT ;  /* 0x000000ff0200720c */ /* 0x000fce0003f06270 */
[----:B------:R-:W-:Y:S01]  /*c500*/  @P2 IADD3 R0, R0, 0x1, RZ ;  /* 0x0000000100002810 */ /* 0x000fe20007ffe0ff */
[----:B-1----:R-:W-:-:S04]  /*c510*/  IMAD.MOV R2, RZ, RZ, -R3 ;  /* 0x000000ffff027224 */ /* 0x002fc800078e0a03 */
[----:B------:R-:W-:Y:S01]  /*c520*/  IMAD.MOV.U32 R4, RZ, RZ, R2 ;  /* 0x000000ffff047224 */ /* 0x000fe200078e0002 */
[----:B------:R-:W-:Y:S01]  /*c530*/  IABS R2, R7 ;  /* 0x0000000700027213 */ /* 0x000fe20000000000 */
[----:B------:R-:W-:Y:S01]  /*c540*/  @!P0 IMAD.MOV R0, RZ, RZ, -R0 ;  /* 0x000000ffff008224 */ /* 0x000fe200078e0a00 */
[----:B------:R-:W-:Y:S01]  /*c550*/  @!P1 LOP3.LUT R0, RZ, R6, RZ, 0x33, !PT ;  /* 0x00000006ff009212 */ /* 0x000fe200078e33ff */
[----:B------:R-:W-:Y:S01]  /*c560*/  IMAD R4, R4, R5, RZ ;  /* 0x0000000504047224 */ /* 0x000fe200078e02ff */
[----:B------:R-:W-:Y:S01]  /*c570*/  IADD3 R8, RZ, -R2, RZ ;  /* 0x80000002ff087210 */ /* 0x000fe20007ffe0ff */
[----:B------:R-:W-:Y:S01]  /*c580*/  IMAD.MOV.U32 R2, RZ, RZ, RZ ;  /* 0x000000ffff027224 */ /* 0x000fe200078e00ff */
[----:B------:R-:W-:Y:S01]  /*c590*/  IABS R9, R0 ;  /* 0x0000000000097213 */ /* 0x000fe20000000000 */
[----:B------:R-:W-:Y:S02]  /*c5a0*/  IMAD R6, R0, R6, RZ ;  /* 0x0000000600067224 */ /* 0x000fe400078e02ff */
[----:B------:R-:W-:Y:S01]  /*c5b0*/  IMAD.HI.U32 R2, R3, R4, R2 ;  /* 0x0000000403027227 */ /* 0x000fe200078e0002 */
[----:B------:R-:W-:-:S02]  /*c5c0*/  MOV R4, R8 ;  /* 0x0000000800047202 */ /* 0x000fc40000000f00 */
[----:B------:R-:W-:Y:S01]  /*c5d0*/  IADD3 R237, R10, -R6, RZ ;  /* 0x800000060aed7210 */ /* 0x000fe20007ffe0ff */
[----:B------:R-:W-:-:S04]  /*c5e0*/  IMAD.MOV.U32 R3, RZ, RZ, R9 ;  /* 0x000000ffff037224 */ /* 0x000fc800078e0009 */
        /* <DEDUP_REMOVED lines=11> */
[----:B------:R-:W-:-:S04]  /*c6a0*/  @!P1 LOP3.LUT R2, RZ, R7, RZ, 0x33, !PT ;  /* 0x00000007ff029212 */ /* 0x000fc800078e33ff */
[----:B------:R-:W-:Y:S01]  /*c6b0*/  IADD3 R3, -R2, RZ, RZ ;  /* 0x000000ff02037210 */ /* 0x000fe20007ffe1ff */
[----:B------:R-:W-:-:S04]  /*c6c0*/  IMAD R2, R7, 0x1000000, R2 ;  /* 0x0100000007027824 */ /* 0x000fc800078e0202 */
[----:B------:R-:W-:-:S04]  /*c6d0*/  IMAD R0, R7, R3, R0 ;  /* 0x0000000307007224 */ /* 0x000fc800078e0200 */
[----:B------:R-:W-:Y:S01]  /*c6e0*/  IMAD R238, R0, 0x10000, R2 ;  /* 0x0001000000ee7824 */ /* 0x000fe200078e0202 */
[----:B------:R-:W-:Y:S05]  /*c6f0*/  BRA `(.L_x_201) ;  /* 0x0000004000007947 */ /* 0x000fea0003800000 */
.L_x_192:
[----:B------:R-:W-:Y:S01]  /*c700*/  IMAD.MOV.U32 R236, RZ, RZ, R9 ;  /* 0x000000ffffec7224 */ /* 0x000fe200078e0009 */
[----:B------:R-:W-:Y:S01]  /*c710*/  MOV R238, RZ ;  /* 0x000000ff00ee7202 */ /* 0x000fe20000000f00 */
[----:B------:R-:W-:Y:S01]  /*c720*/  IMAD.MOV.U32 R237, RZ, RZ, RZ ;  /* 0x000000ffffed7224 */ /* 0x000fe200078e00ff */
[----:B------:R-:W-:Y:S02]  /*c730*/  MOV R239, c[0x0][0x53c] ;  /* 0x00014f0000ef7a02 */ /* 0x000fe40000000f00 */
.L_x_201:
[----:B------:R-:W-:Y:S05]  /*c740*/  BSYNC B1 ;  /* 0x0000000000017941 */ /* 0x000fea0003800000 */
.L_x_190:
[----:B------:R-:W-:Y:S01]  /*c750*/  WARPSYNC 0xffffffff ;  /* 0xffffffff00007948 */ /* 0x000fe20003800000 */
[----:B------:R-:W-:Y:S01]  /*c760*/  BAR.SYNC.DEFER_BLOCKING 0x4, 0x100 ;  /* 0x0104000000007b1d */ /* 0x000fe20000010000 */
[----:B------:R-:W-:-:S13]  /*c770*/  ISETP.NE.AND P0, PT, R13, RZ, PT ;  /* 0x000000ff0d00720c */ /* 0x000fda0003f05270 */
[----:B------:R2:W-:Y:S04]  /*c780*/  @!P0 STS.128 [0xf100], R236 ;  /* 0x00f100ecff008388 */ /* 0x0005e80000000c00 */
[----:B------:R-:W-:Y:S06]  /*c790*/  BAR.ARV 0x5, 0x100 ;  /* 0x0144000000007b1d */ /* 0x000fec0000002000 */
.L_x_185:
[----:B-1----:R-:W-:-:S13]  /*c7a0*/  ISETP.GE.AND P0, PT, R239, c[0x0][0x53c], PT ;  /* 0x00014f00ef007a0c */ /* 0x002fda0003f06270 */
[----:B--2---:R-:W-:Y:S01]  /*c7b0*/  @P0 CALL.REL.NOINC `(.L_x_202) ;  /* 0x0000001000000944 */ /* 0x004fe20003c00000 */
[----:B------:R-:W-:Y:S05]  /*c7c0*/  BRA `(.L_x_203) ;  /* 0xffff4ae000007947 */ /* 0x000fea000383ffff */
.L_x_202:
[----:B------:R-:W-:Y:S05]  /*c7d0*/  EXIT ;  /* 0x000000000000794d */ /* 0x000fea0003800000 */
.L_x_124:
[----:B------:R-:W-:Y:S01]  /*c7e0*/  IMAD.MOV.U32 R0, RZ, RZ, R5 ;  /* 0x000000ffff007224 */ /* 0x000fe200078e0005 */
[----:B------:R-:W-:Y:S02]  /*c7f0*/  MOV R2, 0x1 ;  /* 0x0000000100027802 */ /* 0x000fe40000000f00 */
[----:B------:R-:W-:Y:S02]  /*c800*/  MOV R3, 0xc820 ;  /* 0x0000c82000037802 */ /* 0x000fe40000000f00 */
[----:B--2---:R-:W-:Y:S05]  /*c810*/  CALL.REL.NOINC `($__internal_4_$__cuda_sm70_shflsync_up_p) ;  /* 0x0000136000007944 */ /* 0x004fea0003c00000 */
[----:B------:R-:W-:Y:S01]  /*c820*/  MOV R0, R4 ;  /* 0x0000000400007202 */ /* 0x000fe20000000f00 */
[----:B------:R-:W-:Y:S05]  /*c830*/  BRA `(.L_x_204) ;  /* 0xffff3c1000007947 */ /* 0x000fea000383ffff */
.L_x_125:
[----:B------:R-:W-:Y:S01]  /*c840*/  IMAD.MOV.U32 R0, RZ, RZ, R5 ;  /* 0x000000ffff007224 */ /* 0x000fe200078e0005 */
[----:B------:R-:W-:Y:S02]  /*c850*/  MOV R2, 0x2 ;  /* 0x0000000200027802 */ /* 0x000fe40000000f00 */
[----:B------:R-:W-:Y:S02]  /*c860*/  MOV R3, 0xc880 ;  /* 0x0000c88000037802 */ /* 0x000fe40000000f00 */
[----:B--2---:R-:W-:Y:S05]  /*c870*/  CALL.REL.NOINC `($__internal_4_$__cuda_sm70_shflsync_up_p) ;  /* 0x0000130000007944 */ /* 0x004fea0003c00000 */
[----:B------:R-:W-:Y:S01]  /*c880*/  SEL R0, R4, RZ, P4 ;  /* 0x000000ff04007207 */ /* 0x000fe20002000000 */
[----:B------:R-:W-:Y:S01]  /*c890*/  IMAD.MOV.U32 R2, RZ, RZ, 0x4 ;  /* 0x00000004ff027424 */ /* 0x000fe200078e00ff */
[----:B------:R-:W-:-:S03]  /*c8a0*/  MOV R3, 0xc8d0 ;  /* 0x0000c8d000037802 */ /* 0x000fc60000000f00 */
[----:B------:R-:W-:Y:S02]  /*c8b0*/  IMAD.IADD R0, R5, 0x1, R0 ;  /* 0x0000000105007824 */ /* 0x000fe400078e0200 */
[----:B------:R-:W-:Y:S05]  /*c8c0*/  CALL.REL.NOINC `($__internal_4_$__cuda_sm70_shflsync_up_p) ;  /* 0x000012b000007944 */ /* 0x000fea0003c00000 */
        /* <DEDUP_REMOVED lines=13> */
[----:B------:R-:W-:Y:S01]  /*c9a0*/  IMAD.IADD R4, R0, 0x1, R4 ;  /* 0x0000000100047824 */ /* 0x000fe200078e0204 */
[----:B------:R-:W-:-:S03]  /*c9b0*/  MOV R0, 0x1f ;  /* 0x0000001f00007802 */ /* 0x000fc60000000f00 */
[----:B------:R-:W-:Y:S02]  /*c9c0*/  IMAD.MOV.U32 R5, RZ, RZ, R4 ;  /* 0x000000ffff057224 */ /* 0x000fe400078e0004 */
[----:B------:R-:W-:Y:S05]  /*c9d0*/  CALL.REL.NOINC `($__internal_3_$__cuda_sm70_shflsync_idx_p) ;  /* 0x0000115000007944 */ /* 0x000fea0003c00000 */
[----:B------:R-:W-:Y:S05]  /*c9e0*/  BRA `(.L_x_205) ;  /* 0xffff3b6000007947 */ /* 0x000fea000383ffff */
.L_x_127:
[----:B------:R-:W-:Y:S02]  /*c9f0*/  SEL R0, RZ, 0x1, P0 ;  /* 0x00000001ff007807 */ /* 0x000fe40000000000 */
[----:B------:R-:W-:Y:S02]  /*ca00*/  MOV R2, 0xca20 ;  /* 0x0000ca2000027802 */ /* 0x000fe40000000f00 */
[----:B------:R-:W-:Y:S05]  /*ca10*/  CALL.REL.NOINC `($__internal_5_$__cuda_sm70_votesync_ballot) ;  /* 0x000011d000007944 */ /* 0x000fea0003c00000 */
[----:B------:R-:W-:Y:S01]  /*ca20*/  MOV R6, R0 ;  /* 0x0000000000067202 */ /* 0x000fe20000000f00 */
[----:B------:R-:W-:Y:S05]  /*ca30*/  BRA `(.L_x_206) ;  /* 0xffff3ba000007947 */ /* 0x000fea000383ffff */
.L_x_128:
[----:B------:R-:W-:Y:S01]  /*ca40*/  IMAD.MOV.U32 R5, RZ, RZ, R8 ;  /* 0x000000ffff057224 */ /* 0x000fe200078e0008 */
[----:B--2---:R-:W-:Y:S01]  /*ca50*/  MOV R3, R239 ;  /* 0x000000ef00037202 */ /* 0x004fe20000000f00 */
[----:B------:R-:W-:Y:S01]  /*ca60*/  IMAD.MOV.U32 R0, RZ, RZ, 0x1f ;  /* 0x0000001fff007424 */ /* 0x000fe200078e00ff */
[----:B------:R-:W-:Y:S02]  /*ca70*/  MOV R2, 0xca90 ;  /* 0x0000ca9000027802 */ /* 0x000fe40000000f00 */
[----:B-1----:R-:W-:Y:S05]  /*ca80*/  CALL.REL.NOINC `($__internal_3_$__cuda_sm70_shflsync_idx_p) ;  /* 0x000010a000007944 */ /* 0x002fea0003c00000 */
[----:B------:R-:W-:Y:S01]  /*ca90*/  IMAD.MOV.U32 R11, RZ, RZ, R0 ;  /* 0x000000ffff0b7224 */ /* 0x000fe200078e0000 */
[----:B------:R-:W-:Y:S01]  /*caa0*/  MOV R5, R7 ;  /* 0x0000000700057202 */ /* 0x000fe20000000f00 */
[----:B------:R-:W-:Y:S01]  /*cab0*/  IMAD.MOV.U32 R7, RZ, RZ, RZ ;  /* 0x000000ffff077224 */ /* 0x000fe200078e00ff */
[----:B------:R-:W-:Y:S01]  /*cac0*/  MOV R3, R239 ;  /* 0x000000ef00037202 */ /* 0x000fe20000000f00 */
[----:B------:R-:W-:Y:S01]  /*cad0*/  IMAD.MOV.U32 R0, RZ, RZ, 0x1f ;  /* 0x0000001fff007424 */ /* 0x000fe200078e00ff */
[----:B------:R-:W-:-:S02]  /*cae0*/  MOV R2, 0xcb00 ;  /* 0x0000cb0000027802 */ /* 0x000fc40000000f00 */
[----:B------:R-:W-:Y:S05]  /*caf0*/  CALL.REL.NOINC `($__internal_3_$__cuda_sm70_shflsync_idx_p) ;  /* 0x0000103000007944 */ /* 0x000fea0003c00000 */
[----:B------:R-:W-:Y:S01]  /*cb00*/  MOV R10, R0 ;  /* 0x00000000000a7202 */ /* 0x000fe20000000f00 */
[----:B------:R-:W-:Y:S05]  /*cb10*/  BRA `(.L_x_207) ;  /* 0xffff3b1000007947 */ /* 0x000fea000383ffff */
.L_x_131:
[----:B------:R-:W-:Y:S01]  /*cb20*/  IMAD.MOV.U32 R5, RZ, RZ, R4 ;  /* 0x000000ffff057224 */ /* 0x000fe200078e0004 */
[----:B------:R-:W-:-:S02]  /*cb30*/  MOV R0, 0x1f ;  /* 0x0000001f00007802 */ /* 0x000fc40000000f00 */
[----:B------:R-:W-:Y:S02]  /*cb40*/  MOV R2, 0xcb60 ;  /* 0x0000cb6000027802 */ /* 0x000fe40000000f00 */
[----:B-1----:R-:W-:Y:S05]  /*cb50*/  CALL.REL.NOINC `($__internal_3_$__cuda_sm70_shflsync_idx_p) ;  /* 0x00000fd000007944 */ /* 0x002fea0003c00000 */
[----:B------:R-:W-:Y:S01]  /*cb60*/  MOV R7, R0 ;  /* 0x0000000000077202 */ /* 0x000fe20000000f00 */
[----:B------:R-:W-:Y:S05]  /*cb70*/  BRA `(.L_x_130) ;  /* 0xffff3b1000007947 */ /* 0x000fea000383ffff */
.L_x_145:
[----:B------:R-:W-:Y:S01]  /*cb80*/  IMAD.MOV.U32 R2, RZ, RZ, R226 ;  /* 0x000000ffff027224 */ /* 0x000fe200078e00e2 */
[----:B------:R-:W-:Y:S01]  /*cb90*/  MOV R7, 0x1f ;  /* 0x0000001f00077802 */ /* 0x000fe20000000f00 */
[----:B------:R-:W-:Y:S01]  /*cba0*/  IMAD.MOV.U32 R5, RZ, RZ, 0x2 ;  /* 0x00000002ff057424 */ /* 0x000fe200078e00ff */
[----:B------:R-:W-:Y:S02]  /*cbb0*/  MOV R6, 0xffffffff ;  /* 0xffffffff00067802 */ /* 0x000fe40000000f00 */
[----:B------:R-:W-:Y:S02]  /*cbc0*/  MOV R4, 0xcbe0 ;  /* 0x0000cbe000047802 */ /* 0x000fe40000000f00 */
[----:B------:R-:W-:Y:S05]  /*cbd0*/  CALL.REL.NOINC `($__internal_2_$__cuda_sm70_shflsync_bfly_p) ;  /* 0x00000f1000007944 */ /* 0x000fea0003c00000 */
[----:B------:R-:W-:Y:S01]  /*cbe0*/  FADD.FTZ R3, R226, R2 ;  /* 0x00000002e2037221 */ /* 0x000fe20000010000 */
[----:B------:R-:W-:Y:S02]  /*cbf0*/  MOV R5, 0x1 ;  /* 0x0000000100057802 */ /* 0x000fe40000000f00 */
[----:B------:R-:W-:Y:S02]  /*cc00*/  MOV R4, 0xcc30 ;  /* 0x0000cc3000047802 */ /* 0x000fe40000000f00 */
[----:B------:R-:W-:-:S02]  /*cc10*/  MOV R2, R3 ;  /* 0x0000000300027202 */ /* 0x000fc40000000f00 */
[----:B------:R-:W-:Y:S05]  /*cc20*/  CALL.REL.NOINC `($__internal_2_$__cuda_sm70_shflsync_bfly_p) ;  /* 0x00000ec000007944 */ /* 0x000fea0003c00000 */
[----:B------:R-:W-:Y:S01]  /*cc30*/  FADD.FTZ R0, R3, R2 ;  /* 0x0000000203007221 */ /* 0x000fe20000010000 */
[----:B------:R-:W-:-:S02]  /*cc40*/  MOV R2, R227 ;  /* 0x000000e300027202 */ /* 0x000fc40000000f00 */
[----:B------:R-:W-:Y:S02]  /*cc50*/  MOV R5, 0x2 ;  /* 0x0000000200057802 */ /* 0x000fe40000000f00 */
[----:B------:R-:W-:Y:S02]  /*cc60*/  MOV R4, 0xcc80 ;  /* 0x0000cc8000047802 */ /* 0x000fe40000000f00 */
[----:B------:R-:W-:Y:S05]  /*cc70*/  CALL.REL.NOINC `($__internal_2_$__cuda_sm70_shflsync_bfly_p) ;  /* 0x00000e7000007944 */ /* 0x000fea0003c00000 */
[----:B------:R-:W-:Y:S01]  /*cc80*/  FADD.FTZ R3, R227, R2 ;  /* 0x00000002e3037221 */ /* 0x000fe20000010000 */
[----:B------:R-:W-:Y:S02]  /*cc90*/  MOV R5, 0x1 ;  /* 0x0000000100057802 */ /* 0x000fe40000000f00 */
[----:B------:R-:W-:Y:S02]  /*cca0*/  MOV R4, 0xccd0 ;  /* 0x0000ccd000047802 */ /* 0x000fe40000000f00 */
[----:B------:R-:W-:Y:S02]  /*ccb0*/  MOV R2, R3 ;  /* 0x0000000300027202 */ /* 0x000fe40000000f00 */
[----:B------:R-:W-:Y:S05]  /*ccc0*/  CALL.REL.NOINC `($__internal_2_$__cuda_sm70_shflsync_bfly_p) ;  /* 0x00000e2000007944 */ /* 0x000fea0003c00000 */
[----:B------:R-:W-:Y:S01]  /*ccd0*/  MOV R4, R2 ;  /* 0x0000000200047202 */ /* 0x000fe20000000f00 */
[----:B------:R-:W-:Y:S05]  /*cce0*/  BRA `(.L_x_208) ;  /* 0xffffc00000007947 */ /* 0x000fea000383ffff */
.L_x_152:
[----:B--234-:R-:W-:Y:S01]  /*ccf0*/  IMAD.MOV.U32 R5, RZ, RZ, R7 ;  /* 0x000000ffff057224 */ /* 0x01cfe200078e0007 */
[----:B------:R-:W-:Y:S01]  /*cd00*/  MOV R3, RZ ;  /* 0x000000ff00037202 */ /* 0x000fe20000000f00 */
[----:B------:R-:W-:Y:S01]  /*cd10*/  IMAD.MOV.U32 R0, RZ, RZ, 0x181f ;  /* 0x0000181fff007424 */ /* 0x000fe200078e00ff */
[----:B------:R-:W-:-:S02]  /*cd20*/  MOV R2, 0xcd40 ;  /* 0x0000cd4000027802 */ /* 0x000fc40000000f00 */
[----:B-1----:R-:W-:Y:S05]  /*cd30*/  CALL.REL.NOINC `($__internal_3_$__cuda_sm70_shflsync_idx_p) ;  /* 0x00000df000007944 */ /* 0x002fea0003c00000 */
[----:B------:R-:W-:Y:S01]  /*cd40*/  MOV R9, R0 ;  /* 0x0000000000097202 */ /* 0x000fe20000000f00 */
[----:B------:R-:W-:Y:S05]  /*cd50*/  BRA `(.L_x_209) ;  /* 0xffffd36000007947 */ /* 0x000fea000383ffff */
.L_x_153:
[----:B------:R-:W-:Y:S01]  /*cd60*/  IMAD.MOV.U32 R5, RZ, RZ, R8 ;  /* 0x000000ffff057224 */ /* 0x000fe200078e0008 */
[----:B------:R-:W-:Y:S01]  /*cd70*/  MOV R3, RZ ;  /* 0x000000ff00037202 */ /* 0x000fe20000000f00 */
[----:B------:R-:W-:Y:S01]  /*cd80*/  IMAD.MOV.U32 R0, RZ, RZ, 0x181f ;  /* 0x0000181fff007424 */ /* 0x000fe200078e00ff */
[----:B------:R-:W-:-:S02]  /*cd90*/  MOV R2, 0xcdb0 ;  /* 0x0000cdb000027802 */ /* 0x000fc40000000f00 */
[----:B-123--:R-:W-:Y:S05]  /*cda0*/  CALL.REL.NOINC `($__internal_3_$__cuda_sm70_shflsync_idx_p) ;  /* 0x00000d8000007944 */ /* 0x00efea0003c00000 */
[----:B------:R-:W-:Y:S05]  /*cdb0*/  BRA `(.L_x_210) ;  /* 0xffffd32000007947 */ /* 0x000fea000383ffff */
.L_x_156:
[----:B--2---:R-:W-:Y:S01]  /*cdc0*/  IMAD.MOV.U32 R5, RZ, RZ, R7 ;  /* 0x000000ffff057224 */ /* 0x004fe200078e0007 */
[----:B------:R-:W-:Y:S01]  /*cdd0*/  MOV R3, 0x1 ;  /* 0x0000000100037802 */ /* 0x000fe20000000f00 */
[----:B------:R-:W-:Y:S01]  /*cde0*/  IMAD.MOV.U32 R0, RZ, RZ, 0x181f ;  /* 0x0000181fff007424 */ /* 0x000fe200078e00ff */
[----:B------:R-:W-:-:S02]  /*cdf0*/  MOV R2, 0xce10 ;  /* 0x0000ce1000027802 */ /* 0x000fc40000000f00 */
[----:B-1-34-:R-:W-:Y:S05]  /*ce00*/  CALL.REL.NOINC `($__internal_3_$__cuda_sm70_shflsync_idx_p) ;  /* 0x00000d2000007944 */ /* 0x01afea0003c00000 */
[----:B------:R-:W-:Y:S01]  /*ce10*/  IMAD.MOV.U32 R9, RZ, RZ, R0 ;  /* 0x000000ffff097224 */ /* 0x000fe200078e0000 */
[----:B------:R-:W-:Y:S01]  /*ce20*/  MOV R3, 0x1 ;  /* 0x0000000100037802 */ /* 0x000fe20000000f00 */
[----:B------:R-:W-:Y:S01]  /*ce30*/  IMAD.MOV.U32 R5, RZ, RZ, R8 ;  /* 0x000000ffff057224 */ /* 0x000fe200078e0008 */
[----:B------:R-:W-:-:S02]  /*ce40*/  MOV R0, 0x181f ;  /* 0x0000181f00007802 */ /* 0x000fc40000000f00 */
[----:B------:R-:W-:Y:S02]  /*ce50*/  MOV R2, 0xce70 ;  /* 0x0000ce7000027802 */ /* 0x000fe40000000f00 */
[----:B------:R-:W-:Y:S05]  /*ce60*/  CALL.REL.NOINC `($__internal_3_$__cuda_sm70_shflsync_idx_p) ;  /* 0x00000cc000007944 */ /* 0x000fea0003c00000 */
[----:B------:R-:W-:Y:S05]  /*ce70*/  BRA `(.L_x_211) ;  /* 0xffffd35000007947 */ /* 0x000fea000383ffff */
.L_x_159:
[----:B--2---:R-:W-:Y:S01]  /*ce80*/  IMAD.MOV.U32 R5, RZ, RZ, R7 ;  /* 0x000000ffff057224 */ /* 0x004fe200078e0007 */
[----:B------:R-:W-:Y:S01]  /*ce90*/  MOV R3, 0x2 ;  /* 0x0000000200037802 */ /* 0x000fe20000000f00 */
[----:B------:R-:W-:Y:S01]  /*cea0*/  IMAD.MOV.U32 R0, RZ, RZ, 0x181f ;  /* 0x0000181fff007424 */ /* 0x000fe200078e00ff */
[----:B------:R-:W-:Y:S02]  /*ceb0*/  MOV R2, 0xced0 ;  /* 0x0000ced000027802 */ /* 0x000fe40000000f00 */
[----:B-1-34-:R-:W-:Y:S05]  /*cec0*/  CALL.REL.NOINC `($__internal_3_$__cuda_sm70_shflsync_idx_p) ;  /* 0x00000c6000007944 */ /* 0x01afea0003c00000 */
[----:B------:R-:W-:Y:S01]  /*ced0*/  MOV R9, R0 ;  /* 0x0000000000097202 */ /* 0x000fe20000000f00 */
[----:B------:R-:W-:Y:S05]  /*cee0*/  BRA `(.L_x_212) ;  /* 0xffffd3d000007947 */ /* 0x000fea000383ffff */
.L_x_160:
[----:B--2---:R-:W-:Y:S01]  /*cef0*/  IMAD.MOV.U32 R5, RZ, RZ, R8 ;  /* 0x000000ffff057224 */ /* 0x004fe200078e0008 */
[----:B------:R-:W-:Y:S01]  /*cf00*/  MOV R3, 0x2 ;  /* 0x0000000200037802 */ /* 0x000fe20000000f00 */
[----:B------:R-:W-:Y:S01]  /*cf10*/  IMAD.MOV.U32 R0, RZ, RZ, 0x181f ;  /* 0x0000181fff007424 */ /* 0x000fe200078e00ff */
[----:B------:R-:W-:Y:S02]  /*cf20*/  MOV R2, 0xcf40 ;  /* 0x0000cf4000027802 */ /* 0x000fe40000000f00 */
[----:B-1-34-:R-:W-:Y:S05]  /*cf30*/  CALL.REL.NOINC `($__internal_3_$__cuda_sm70_shflsync_idx_p) ;  /* 0x00000bf000007944 */ /* 0x01afea0003c00000 */
[----:B------:R-:W-:Y:S05]  /*cf40*/  BRA `(.L_x_213) ;  /* 0xffffd39000007947 */ /* 0x000fea000383ffff */
.L_x_163:
[----:B---3--:R-:W-:Y:S01]  /*cf50*/  IMAD.MOV.U32 R5, RZ, RZ, R7 ;  /* 0x000000ffff057224 */ /* 0x008fe200078e0007 */
[----:B------:R-:W-:Y:S01]  /*cf60*/  MOV R3, 0x3 ;  /* 0x0000000300037802 */ /* 0x000fe20000000f00 */
[----:B----4-:R-:W-:Y:S01]  /*cf70*/  IMAD.MOV.U32 R0, RZ, RZ, 0x181f ;  /* 0x0000181fff007424 */ /* 0x010fe200078e00ff */
[----:B------:R-:W-:-:S02]  /*cf80*/  MOV R2, 0xcfa0 ;  /* 0x0000cfa000027802 */ /* 0x000fc40000000f00 */
[----:B-12---:R-:W-:Y:S05]  /*cf90*/  CALL.REL.NOINC `($__internal_3_$__cuda_sm70_shflsync_idx_p) ;  /* 0x00000b9000007944 */ /* 0x006fea0003c00000 */
[----:B------:R-:W-:Y:S01]  /*cfa0*/  IMAD.MOV.U32 R7, RZ, RZ, R0 ;  /* 0x000000ffff077224 */ /* 0x000fe200078e0000 */
[----:B------:R-:W-:Y:S01]  /*cfb0*/  MOV R3, 0x3 ;  /* 0x0000000300037802 */ /* 0x000fe20000000f00 */
[----:B------:R-:W-:Y:S01]  /*cfc0*/  IMAD.MOV.U32 R5, RZ, RZ, R8 ;  /* 0x000000ffff057224 */ /* 0x000fe200078e0008 */
[----:B------:R-:W-:-:S02]  /*cfd0*/  MOV R0, 0x181f ;  /* 0x0000181f00007802 */ /* 0x000fc40000000f00 */
[----:B------:R-:W-:Y:S02]  /*cfe0*/  MOV R2, 0xd000 ;  /* 0x0000d00000027802 */ /* 0x000fe40000000f00 */
[----:B------:R-:W-:Y:S05]  /*cff0*/  CALL.REL.NOINC `($__internal_3_$__cuda_sm70_shflsync_idx_p) ;  /* 0x00000b3000007944 */ /* 0x000fea0003c00000 */
[----:B------:R-:W-:Y:S05]  /*d000*/  BRA `(.L_x_214) ;  /* 0xffffd3d000007947 */ /* 0x000fea000383ffff */
.L_x_165:
[----:B------:R-:W-:Y:S01]  /*d010*/  IMAD.MOV.U32 R5, RZ, RZ, R14 ;  /* 0x000000ffff057224 */ /* 0x000fe200078e000e */
[----:B------:R-:W-:Y:S01]  /*d020*/  MOV R3, RZ ;  /* 0x000000ff00037202 */ /* 0x000fe20000000f00 */
[----:B------:R-:W-:Y:S01]  /*d030*/  IMAD.MOV.U32 R0, RZ, RZ, 0x1c1f ;  /* 0x00001c1fff007424 */ /* 0x000fe200078e00ff */
[----:B------:R-:W-:Y:S02]  /*d040*/  MOV R2, 0xd060 ;  /* 0x0000d06000027802 */ /* 0x000fe40000000f00 */
[----:B------:R-:W-:Y:S05]  /*d050*/  CALL.REL.NOINC `($__internal_3_$__cuda_sm70_shflsync_idx_p) ;  /* 0x00000ad000007944 */ /* 0x000fea0003c00000 */
[----:B------:R-:W-:Y:S01]  /*d060*/  MOV R4, R0 ;  /* 0x0000000000047202 */ /* 0x000fe20000000f00 */
[----:B------:R-:W-:Y:S05]  /*d070*/  BRA `(.L_x_215) ;  /* 0xffffd64000007947 */ /* 0x000fea000383ffff */
.L_x_166:
[----:B------:R-:W-:Y:S01]  /*d080*/  IMAD.MOV.U32 R5, RZ, RZ, R28 ;  /* 0x000000ffff057224 */ /* 0x000fe200078e001c */
[----:B------:R-:W-:Y:S01]  /*d090*/  MOV R3, RZ ;  /* 0x000000ff00037202 */ /* 0x000fe20000000f00 */
[----:B------:R-:W-:Y:S01]  /*d0a0*/  IMAD.MOV.U32 R0, RZ, RZ, 0x1c1f ;  /* 0x00001c1fff007424 */ /* 0x000fe200078e00ff */
[----:B------:R-:W-:Y:S02]  /*d0b0*/  MOV R2, 0xd0d0 ;  /* 0x0000d0d000027802 */ /* 0x000fe40000000f00 */
[----:B-12---:R-:W-:Y:S05]  /*d0c0*/  CALL.REL.NOINC `($__internal_3_$__cuda_sm70_shflsync_idx_p) ;  /* 0x00000a6000007944 */ /* 0x006fea0003c00000 */
[----:B------:R-:W-:Y:S05]  /*d0d0*/  BRA `(.L_x_216) ;  /* 0xffffd60000007947 */ /* 0x000fea000383ffff */
.L_x_169:
[----:B------:R-:W-:Y:S01]  /*d0e0*/  IMAD.MOV.U32 R5, RZ, RZ, R14 ;  /* 0x000000ffff057224 */ /* 0x000fe200078e000e */
[----:B----4-:R-:W-:Y:S01]  /*d0f0*/  MOV R3, 0x1 ;  /* 0x0000000100037802 */ /* 0x010fe20000000f00 */
[----:B------:R-:W-:Y:S01]  /*d100*/  IMAD.MOV.U32 R0, RZ, RZ, 0x1c1f ;  /* 0x00001c1fff007424 */ /* 0x000fe200078e00ff */
[----:B------:R-:W-:-:S02]  /*d110*/  MOV R2, 0xd130 ;  /* 0x0000d13000027802 */ /* 0x000fc40000000f00 */
[----:B-123--:R-:W-:Y:S05]  /*d120*/  CALL.REL.NOINC `($__internal_3_$__cuda_sm70_shflsync_idx_p) ;  /* 0x00000a0000007944 */ /* 0x00efea0003c00000 */
[----:B------:R-:W-:Y:S01]  /*d130*/  IMAD.MOV.U32 R4, RZ, RZ, R0 ;  /* 0x000000ffff047224 */ /* 0x000fe200078e0000 */
[----:B------:R-:W-:Y:S01]  /*d140*/  MOV R3, 0x1 ;  /* 0x0000000100037802 */ /* 0x000fe20000000f00 */
[----:B------:R-:W-:Y:S01]  /*d150*/  IMAD.MOV.U32 R5, RZ, RZ, R28 ;  /* 0x000000ffff057224 */ /* 0x000fe200078e001c */
[----:B------:R-:W-:-:S02]  /*d160*/  MOV R0, 0x1c1f ;  /* 0x00001c1f00007802 */ /* 0x000fc40000000f00 */
[----:B------:R-:W-:Y:S02]  /*d170*/  MOV R2, 0xd190 ;  /* 0x0000d19000027802 */ /* 0x000fe40000000f00 */
[----:B------:R-:W-:Y:S05]  /*d180*/  CALL.REL.NOINC `($__internal_3_$__cuda_sm70_shflsync_idx_p) ;  /* 0x000009a000007944 */ /* 0x000fea0003c00000 */
[----:B------:R-:W-:Y:S05]  /*d190*/  BRA `(.L_x_217) ;  /* 0xffffdb9000007947 */ /* 0x000fea000383ffff */
.L_x_173:
[----:B------:R-:W-:Y:S01]  /*d1a0*/  IMAD.MOV.U32 R5, RZ, RZ, R6 ;  /* 0x000000ffff057224 */ /* 0x000fe200078e0006 */
[----:B------:R-:W-:Y:S01]  /*d1b0*/  MOV R3, RZ ;  /* 0x000000ff00037202 */ /* 0x000fe20000000f00 */
[----:B------:R-:W-:Y:S01]  /*d1c0*/  IMAD.MOV.U32 R0, RZ, RZ, 0x181f ;  /* 0x0000181fff007424 */ /* 0x000fe200078e00ff */
[----:B------:R-:W-:Y:S02]  /*d1d0*/  MOV R2, 0xd1f0 ;  /* 0x0000d1f000027802 */ /* 0x000fe40000000f00 */
[----:B------:R-:W-:Y:S05]  /*d1e0*/  CALL.REL.NOINC `($__internal_3_$__cuda_sm70_shflsync_idx_p) ;  /* 0x0000094000007944 */ /* 0x000fea0003c00000 */
[----:B------:R-:W-:Y:S01]  /*d1f0*/  MOV R10, R0 ;  /* 0x00000000000a7202 */ /* 0x000fe20000000f00 */
[----:B------:R-:W-:Y:S05]  /*d200*/  BRA `(.L_x_218) ;  /* 0xffffe66000007947 */ /* 0x000fea000383ffff */
.L_x_174:
[----:B------:R-:W-:Y:S01]  /*d210*/  IMAD.MOV.U32 R5, RZ, RZ, R9 ;  /* 0x000000ffff057224 */ /* 0x000fe200078e0009 */
[----:B------:R-:W-:Y:S01]  /*d220*/  MOV R3, RZ ;  /* 0x000000ff00037202 */ /* 0x000fe20000000f00 */
[----:B------:R-:W-:Y:S01]  /*d230*/  IMAD.MOV.U32 R0, RZ, RZ, 0x181f ;  /* 0x0000181fff007424 */ /* 0x000fe200078e00ff */
[----:B------:R-:W-:Y:S02]  /*d240*/  MOV R2, 0xd260 ;  /* 0x0000d26000027802 */ /* 0x000fe40000000f00 */
[----:B-12---:R-:W-:Y:S05]  /*d250*/  CALL.REL.NOINC `($__internal_3_$__cuda_sm70_shflsync_idx_p) ;  /* 0x000008d000007944 */ /* 0x006fea0003c00000 */
[----:B------:R-:W-:Y:S05]  /*d260*/  BRA `(.L_x_219) ;  /* 0xffffe62000007947 */ /* 0x000fea000383ffff */
.L_x_177:
[----:B--2---:R-:W-:Y:S01]  /*d270*/  IMAD.MOV.U32 R5, RZ, RZ, R6 ;  /* 0x000000ffff057224 */ /* 0x004fe200078e0006 */
[----:B------:R-:W-:Y:S01]  /*d280*/  MOV R3, 0x1 ;  /* 0x0000000100037802 */ /* 0x000fe20000000f00 */
[----:B----4-:R-:W-:Y:S01]  /*d290*/  IMAD.MOV.U32 R0, RZ, RZ, 0x181f ;  /* 0x0000181fff007424 */ /* 0x010fe200078e00ff */
[----:B------:R-:W-:-:S02]  /*d2a0*/  MOV R2, 0xd2c0 ;  /* 0x0000d2c000027802 */ /* 0x000fc40000000f00 */
[----:B-1-3--:R-:W-:Y:S05]  /*d2b0*/  CALL.REL.NOINC `($__internal_3_$__cuda_sm70_shflsync_idx_p) ;  /* 0x0000087000007944 */ /* 0x00afea0003c00000 */
[----:B------:R-:W-:Y:S01]  /*d2c0*/  IMAD.MOV.U32 R10, RZ, RZ, R0 ;  /* 0x000000ffff0a7224 */ /* 0x000fe200078e0000 */
[----:B------:R-:W-:Y:S01]  /*d2d0*/  MOV R3, 0x1 ;  /* 0x0000000100037802 */ /* 0x000fe20000000f00 */
[----:B------:R-:W-:Y:S01]  /*d2e0*/  IMAD.MOV.U32 R5, RZ, RZ, R9 ;  /* 0x000000ffff057224 */ /* 0x000fe200078e0009 */
[----:B------:R-:W-:-:S02]  /*d2f0*/  MOV R0, 0x181f ;  /* 0x0000181f00007802 */ /* 0x000fc40000000f00 */
[----:B------:R-:W-:Y:S02]  /*d300*/  MOV R2, 0xd320 ;  /* 0x0000d32000027802 */ /* 0x000fe40000000f00 */
[----:B------:R-:W-:Y:S05]  /*d310*/  CALL.REL.NOINC `($__internal_3_$__cuda_sm70_shflsync_idx_p) ;  /* 0x0000081000007944 */ /* 0x000fea0003c00000 */
[----:B------:R-:W-:Y:S05]  /*d320*/  BRA `(.L_x_220) ;  /* 0xffffe66000007947 */ /* 0x000fea000383ffff */
.L_x_180:
[----:B-1----:R-:W-:Y:S01]  /*d330*/  IMAD.MOV.U32 R5, RZ, RZ, R6 ;  /* 0x000000ffff057224 */ /* 0x002fe200078e0006 */
[----:B------:R-:W-:Y:S01]  /*d340*/  MOV R3, 0x2 ;  /* 0x0000000200037802 */ /* 0x000fe20000000f00 */
[----:B----4-:R-:W-:Y:S01]  /*d350*/  IMAD.MOV.U32 R0, RZ, RZ, 0x181f ;  /* 0x0000181fff007424 */ /* 0x010fe200078e00ff */
[----:B------:R-:W-:Y:S02]  /*d360*/  MOV R2, 0xd380 ;  /* 0x0000d38000027802 */ /* 0x000fe40000000f00 */
[----:B--23--:R-:W-:Y:S05]  /*d370*/  CALL.REL.NOINC `($__internal_3_$__cuda_sm70_shflsync_idx_p) ;  /* 0x000007b000007944 */ /* 0x00cfea0003c00000 */
[----:B------:R-:W-:Y:S01]  /*d380*/  MOV R10, R0 ;  /* 0x00000000000a7202 */ /* 0x000fe20000000f00 */
[----:B------:R-:W-:Y:S05]  /*d390*/  BRA `(.L_x_221) ;  /* 0xffffe6e000007947 */ /* 0x000fea000383ffff */
.L_x_181:
[----:B------:R-:W-:Y:S01]  /*d3a0*/  IMAD.MOV.U32 R5, RZ, RZ, R9 ;  /* 0x000000ffff057224 */ /* 0x000fe200078e0009 */
[----:B------:R-:W-:Y:S01]  /*d3b0*/  MOV R3, 0x2 ;  /* 0x0000000200037802 */ /* 0x000fe20000000f00 */
[----:B----4-:R-:W-:Y:S01]  /*d3c0*/  IMAD.MOV.U32 R0, RZ, RZ, 0x181f ;  /* 0x0000181fff007424 */ /* 0x010fe200078e00ff */
[----:B------:R-:W-:Y:S02]  /*d3d0*/  MOV R2, 0xd3f0 ;  /* 0x0000d3f000027802 */ /* 0x000fe40000000f00 */
[----:B-123--:R-:W-:Y:S05]  /*d3e0*/  CALL.REL.NOINC `($__internal_3_$__cuda_sm70_shflsync_idx_p) ;  /* 0x0000074000007944 */ /* 0x00efea0003c00000 */
[----:B------:R-:W-:Y:S05]  /*d3f0*/  BRA `(.L_x_222) ;  /* 0xffffe6a000007947 */ /* 0x000fea000383ffff */
.L_x_184:
[----:B-1----:R-:W-:Y:S01]  /*d400*/  IMAD.MOV.U32 R5, RZ, RZ, R6 ;  /* 0x000000ffff057224 */ /* 0x002fe200078e0006 */
[----:B------:R-:W-:Y:S01]  /*d410*/  MOV R3, 0x3 ;  /* 0x0000000300037802 */ /* 0x000fe20000000f00 */
[----:B------:R-:W-:Y:S01]  /*d420*/  IMAD.MOV.U32 R0, RZ, RZ, 0x181f ;  /* 0x0000181fff007424 */ /* 0x000fe200078e00ff */
[----:B------:R-:W-:-:S02]  /*d430*/  MOV R2, 0xd450 ;  /* 0x0000d45000027802 */ /* 0x000fc40000000f00 */
[----:B--234-:R-:W-:Y:S05]  /*d440*/  CALL.REL.NOINC `($__internal_3_$__cuda_sm70_shflsync_idx_p) ;  /* 0x000006e000007944 */ /* 0x01cfea0003c00000 */
[----:B------:R-:W-:Y:S01]  /*d450*/  IMAD.MOV.U32 R6, RZ, RZ, R0 ;  /* 0x000000ffff067224 */ /* 0x000fe200078e0000 */
[----:B------:R-:W-:Y:S01]  /*d460*/  MOV R3, 0x3 ;  /* 0x0000000300037802 */ /* 0x000fe20000000f00 */
[----:B------:R-:W-:Y:S01]  /*d470*/  IMAD.MOV.U32 R5, RZ, RZ, R9 ;  /* 0x000000ffff057224 */ /* 0x000fe200078e0009 */
[----:B------:R-:W-:-:S02]  /*d480*/  MOV R0, 0x181f ;  /* 0x0000181f00007802 */ /* 0x000fc40000000f00 */
[----:B------:R-:W-:Y:S02]  /*d490*/  MOV R2, 0xd4b0 ;  /* 0x0000d4b000027802 */ /* 0x000fe40000000f00 */
[----:B------:R-:W-:Y:S05]  /*d4a0*/  CALL.REL.NOINC `($__internal_3_$__cuda_sm70_shflsync_idx_p) ;  /* 0x0000068000007944 */ /* 0x000fea0003c00000 */
[----:B------:R-:W-:Y:S05]  /*d4b0*/  BRA `(.L_x_223) ;  /* 0xffffe6e000007947 */ /* 0x000fea000383ffff */
.L_x_186:
[----:B------:R-:W-:Y:S01]  /*d4c0*/  IMAD.MOV.U32 R5, RZ, RZ, R94 ;  /* 0x000000ffff057224 */ /* 0x000fe200078e005e */
[----:B------:R-:W-:Y:S01]  /*d4d0*/  MOV R3, RZ ;  /* 0x000000ff00037202 */ /* 0x000fe20000000f00 */
[----:B------:R-:W-:Y:S01]  /*d4e0*/  IMAD.MOV.U32 R0, RZ, RZ, 0x1f ;  /* 0x0000001fff007424 */ /* 0x000fe200078e00ff */
[----:B------:R-:W-:Y:S02]  /*d4f0*/  MOV R2, 0xd510 ;  /* 0x0000d51000027802 */ /* 0x000fe40000000f00 */
[----:B-1----:R-:W-:Y:S05]  /*d500*/  CALL.REL.NOINC `($__internal_3_$__cuda_sm70_shflsync_idx_p) ;  /* 0x0000062000007944 */ /* 0x002fea0003c00000 */
[----:B------:R-:W-:Y:S01]  /*d510*/  MOV R9, R0 ;  /* 0x0000000000097202 */ /* 0x000fe20000000f00 */
[----:B------:R-:W-:Y:S05]  /*d520*/  BRA `(.L_x_224) ;  /* 0xffffe80000007947 */ /* 0x000fea000383ffff */
.L_x_187:
[----:B------:R-:W-:Y:S01]  /*d530*/  IMAD.MOV.U32 R5, RZ, RZ, R94 ;  /* 0x000000ffff057224 */ /* 0x000fe200078e005e */
[----:B------:R-:W-:Y:S01]  /*d540*/  MOV R3, 0x1 ;  /* 0x0000000100037802 */ /* 0x000fe20000000f00 */
[----:B------:R-:W-:Y:S01]  /*d550*/  IMAD.MOV.U32 R0, RZ, RZ, 0x1f ;  /* 0x0000001fff007424 */ /* 0x000fe200078e00ff */
[----:B------:R-:W-:Y:S02]  /*d560*/  MOV R2, 0xd580 ;  /* 0x0000d58000027802 */ /* 0x000fe40000000f00 */
[----:B-123--:R-:W-:Y:S05]  /*d570*/  CALL.REL.NOINC `($__internal_3_$__cuda_sm70_shflsync_idx_p) ;  /* 0x000005b000007944 */ /* 0x00efea0003c00000 */
[----:B------:R-:W-:Y:S01]  /*d580*/  MOV R8, R0 ;  /* 0x0000000000087202 */ /* 0x000fe20000000f00 */
[----:B------:R-:W-:Y:S05]  /*d590*/  BRA `(.L_x_225) ;  /* 0xffffe7b000007947 */ /* 0x000fea000383ffff */
.L_x_188:
[----:B------:R-:W-:Y:S02]  /*d5a0*/  MOV R2, 0x1 ;  /* 0x0000000100027802 */ /* 0x000fe40000000f00 */
[----:B------:R-:W-:-:S02]  /*d5b0*/  MOV R3, 0xd5d0 ;  /* 0x0000d5d000037802 */ /* 0x000fc40000000f00 */
[----:B--234-:R-:W-:Y:S05]  /*d5c0*/  CALL.REL.NOINC `($__internal_4_$__cuda_sm70_shflsync_up_p) ;  /* 0x000005b000007944 */ /* 0x01cfea0003c00000 */
[----:B------:R-:W-:Y:S05]  /*d5d0*/  BRA `(.L_x_226) ;  /* 0xffffe89000007947 */ /* 0x000fea000383ffff */
.L_x_189:
[----:B------:R-:W-:Y:S02]  /*d5e0*/  MOV R2, 0x2 ;  /* 0x0000000200027802 */ /* 0x000fe40000000f00 */
[----:B------:R-:W-:-:S02]  /*d5f0*/  MOV R3, 0xd610 ;  /* 0x0000d61000037802 */ /* 0x000fc40000000f00 */
[----:B--23--:R-:W-:Y:S05]  /*d600*/  CALL.REL.NOINC `($__internal_4_$__cuda_sm70_shflsync_up_p) ;  /* 0x0000057000007944 */ /* 0x00cfea0003c00000 */
        /* <DEDUP_REMOVED lines=23> */
.L_x_193:
[----:B------:R-:W-:Y:S02]  /*d780*/  MOV R2, 0x1 ;  /* 0x0000000100027802 */ /* 0x000fe40000000f00 */
[----:B------:R-:W-:Y:S02]  /*d790*/  MOV R3, 0xd7b0 ;  /* 0x0000d7b000037802 */ /* 0x000fe40000000f00 */
[----:B------:R-:W-:Y:S05]  /*d7a0*/  CALL.REL.NOINC `($__internal_4_$__cuda_sm70_shflsync_up_p) ;  /* 0x000003d000007944 */ /* 0x000fea0003c00000 */
[----:B------:R-:W-:Y:S01]  /*d7b0*/  MOV R2, R4 ;  /* 0x0000000400027202 */ /* 0x000fe20000000f00 */
[----:B------:R-:W-:Y:S05]  /*d7c0*/  BRA `(.L_x_228) ;  /* 0xffffe8f000007947 */ /* 0x000fea000383ffff */
.L_x_194:
[----:B------:R-:W-:Y:S02]  /*d7d0*/  MOV R2, 0x2 ;  /* 0x0000000200027802 */ /* 0x000fe40000000f00 */
[----:B------:R-:W-:Y:S02]  /*d7e0*/  MOV R3, 0xd800 ;  /* 0x0000d80000037802 */ /* 0x000fe40000000f00 */
        /* <DEDUP_REMOVED lines=24> */
.L_x_196:
[----:B------:R-:W-:Y:S02]  /*d970*/  SEL R0, RZ, 0x1, P0 ;  /* 0x00000001ff007807 */ /* 0x000fe40000000000 */
[----:B------:R-:W-:Y:S02]  /*d980*/  MOV R2, 0xd9a0 ;  /* 0x0000d9a000027802 */ /* 0x000fe40000000f00 */
[----:B-1----:R-:W-:Y:S05]  /*d990*/  CALL.REL.NOINC `($__internal_5_$__cuda_sm70_votesync_ballot) ;  /* 0x0000025000007944 */ /* 0x002fea0003c00000 */
[----:B------:R-:W-:Y:S01]  /*d9a0*/  MOV R8, R0 ;  /* 0x0000000000087202 */ /* 0x000fe20000000f00 */
[----:B------:R-:W-:Y:S05]  /*d9b0*/  BRA `(.L_x_230) ;  /* 0xffffe89000007947 */ /* 0x000fea000383ffff */
.L_x_197:
[----:B------:R-:W-:Y:S01]  /*d9c0*/  IMAD.MOV.U32 R5, RZ, RZ, R6 ;  /* 0x000000ffff057224 */ /* 0x000fe200078e0006 */
[----:B---3--:R-:W-:Y:S01]  /*d9d0*/  MOV R3, R12 ;  /* 0x0000000c00037202 */ /* 0x008fe20000000f00 */
[----:B------:R-:W-:Y:S01]  /*d9e0*/  IMAD.MOV.U32 R0, RZ, RZ, 0x1f ;  /* 0x0000001fff007424 */ /* 0x000fe200078e00ff */
[----:B------:R-:W-:Y:S02]  /*d9f0*/  MOV R2, 0xda10 ;  /* 0x0000da1000027802 */ /* 0x000fe40000000f00 */
[----:B-12---:R-:W-:Y:S05]  /*da00*/  CALL.REL.NOINC `($__internal_3_$__cuda_sm70_shflsync_idx_p) ;  /* 0x0000012000007944 */ /* 0x006fea0003c00000 */
[----:B------:R-:W-:Y:S01]  /*da10*/  IMAD.MOV.U32 R6, RZ, RZ, R0 ;  /* 0x000000ffff067224 */ /* 0x000fe200078e0000 */
[----:B------:R-:W-:Y:S01]  /*da20*/  MOV R3, R12 ;  /* 0x0000000c00037202 */ /* 0x000fe20000000f00 */
[----:B------:R-:W-:Y:S01]  /*da30*/  IMAD.MOV.U32 R5, RZ, RZ, R7 ;  /* 0x000000ffff057224 */ /* 0x000fe200078e0007 */
[----:B------:R-:W-:Y:S02]  /*da40*/  MOV R0, 0x1f ;  /* 0x0000001f00007802 */ /* 0x000fe40000000f00 */
[----:B------:R-:W-:-:S02]  /*da50*/  MOV R2, 0xda70 ;  /* 0x0000da7000027802 */ /* 0x000fc40000000f00 */
[----:B------:R-:W-:Y:S05]  /*da60*/  CALL.REL.NOINC `($__internal_3_$__cuda_sm70_shflsync_idx_p) ;  /* 0x000000c000007944 */ /* 0x000fea0003c00000 */
[----:B------:R-:W-:Y:S01]  /*da70*/  MOV R7, R0 ;  /* 0x0000000000077202 */ /* 0x000fe20000000f00 */
[----:B------:R-:W-:Y:S05]  /*da80*/  BRA `(.L_x_231) ;  /* 0xffffe80000007947 */ /* 0x000fea000383ffff */
.L_x_200:
[----:B------:R-:W-:Y:S01]  /*da90*/  IMAD.MOV.U32 R5, RZ, RZ, R4 ;  /* 0x000000ffff057224 */ /* 0x000fe200078e0004 */
[----:B------:R-:W-:-:S02]  /*daa0*/  MOV R0, 0x1f ;  /* 0x0000001f00007802 */ /* 0x000fc40000000f00 */
[----:B------:R-:W-:Y:S02]  /*dab0*/  MOV R2, 0xdad0 ;  /* 0x0000dad000027802 */ /* 0x000fe40000000f00 */
[----:B-1234-:R-:W-:Y:S05]  /*dac0*/  CALL.REL.NOINC `($__internal_3_$__cuda_sm70_shflsync_idx_p) ;  /* 0x0000006000007944 */ /* 0x01efea0003c00000 */
[----:B------:R-:W-:Y:S01]  /*dad0*/  MOV R11, R0 ;  /* 0x00000000000b7202 */ /* 0x000fe20000000f00 */
[----:B------:R-:W-:Y:S05]  /*dae0*/  BRA `(.L_x_199) ;  /* 0xffffe80000007947 */ /* 0x000fea000383ffff */
        .weak           $__internal_2_$__cuda_sm70_shflsync_bfly_p
        .type           $__internal_2_$__cuda_sm70_shflsync_bfly_p,@function
        .size           $__internal_2_$__cuda_sm70_shflsync_bfly_p,($__internal_3_$__cuda_sm70_shflsync_idx_p - $__internal_2_$__cuda_sm70_shflsync_bfly_p)
$__internal_2_$__cuda_sm70_shflsync_bfly_p:
[----:B------:R-:W-:Y:S04]  /*daf0*/  WARPSYNC R6 ;  /* 0x0000000600007348 */ /* 0x000fe80003800000 */
[----:B------:R1:W2:Y:S02]  /*db00*/  SHFL.BFLY PT, R2, R2, R5, R7 ;  /* 0x0c00000502027389 */ /* 0x0002a400000e0007 */
[----:B-1----:R-:W-:-:S04]  /*db10*/  MOV R5, 0x0 ;  /* 0x0000000000057802 */ /* 0x002fc80000000f00 */
[----:B--2---:R-:W-:Y:S05]  /*db20*/  RET.REL.NODEC R4 `(_ZN7cutlass13device_kernelIN5flash19enable_sm80_to_sm89INS1_16FlashAttnFwdSm80INS1_25CollectiveMainloopFwdSm80ILi8ELi1ELb1EN4cute5tupleIJNS5_1CILi128EEENS7_ILi112EEES8_EEELi128ENS_10bfloat16_tEfNS_4arch4Sm80ELb0ELb0ELb0ELb1ELb0ELb0ELb1ELb1EEENS1_21CollectiveEpilogueFwdINS6_IJS8_S8_S9_EEENS6_IJNS7_ILi1EEESH_SH_EEESB_SD_Li256ELb1ELb1ELb1ELb0EEENS1_36VarlenDynamicPersistentTileSchedulerILi128ELi112ELi256ELi256ELb1ELb1ELb0ELb0ELb1ELb1EEEEEEEEEvNT_6ParamsE) ;  /* 0xffff24d004007950 */ /* 0x004fea0003c3ffff */
        .weak           $__internal_3_$__cuda_sm70_shflsync_idx_p
        .type           $__internal_3_$__cuda_sm70_shflsync_idx_p,@function
        .size           $__internal_3_$__cuda_sm70_shflsync_idx_p,($__internal_4_$__cuda_sm70_shflsync_up_p - $__internal_3_$__cuda_sm70_shflsync_idx_p)
$__internal_3_$__cuda_sm70_shflsync_idx_p:
[----:B------:R-:W-:-:S04]  /*db30*/  MOV R95, 0xffffffff ;  /* 0xffffffff005f7802 */ /* 0x000fc80000000f00 */
[----:B------:R-:W-:Y:S04]  /*db40*/  WARPSYNC R95 ;  /* 0x0000005f00007348 */ /* 0x000fe80003800000 */
[----:B------:R1:W2:Y:S02]  /*db50*/  SHFL.IDX PT, R0, R5, R3, R0 ;  /* 0x0000000305007389 */ /* 0x0002a400000e0000 */
[----:B-1----:R-:W-:-:S04]  /*db60*/  MOV R3, 0x0 ;  /* 0x0000000000037802 */ /* 0x002fc80000000f00 */
[----:B--2---:R-:W-:Y:S05]  /*db70*/  RET.REL.NODEC R2 `(_ZN7cutlass13device_kernelIN5flash19enable_sm80_to_sm89INS1_16FlashAttnFwdSm80INS1_25CollectiveMainloopFwdSm80ILi8ELi1ELb1EN4cute5tupleIJNS5_1CILi128EEENS7_ILi112EEES8_EEELi128ENS_10bfloat16_tEfNS_4arch4Sm80ELb0ELb0ELb0ELb1ELb0ELb0ELb1ELb1EEENS1_21CollectiveEpilogueFwdINS6_IJS8_S8_S9_EEENS6_IJNS7_ILi1EEESH_SH_EEESB_SD_Li256ELb1ELb1ELb1ELb0EEENS1_36VarlenDynamicPersistentTileSchedulerILi128ELi112ELi256ELi256ELb1ELb1ELb0ELb0ELb1ELb1EEEEEEEEEvNT_6ParamsE) ;  /* 0xffff248002007950 */ /* 0x004fea0003c3ffff */
        .weak           $__internal_4_$__cuda_sm70_shflsync_up_p
        .type           $__internal_4_$__cuda_sm70_shflsync_up_p,@function
        .size           $__internal_4_$__cuda_sm70_shflsync_up_p,($__internal_5_$__cuda_sm70_votesync_ballot - $__internal_4_$__cuda_sm70_shflsync_up_p)
$__internal_4_$__cuda_sm70_shflsync_up_p:
[----:B------:R-:W-:Y:S02]  /*db80*/  IMAD.MOV.U32 R4, RZ, RZ, RZ ;  /* 0x000000ffff047224 */ /* 0x000fe400078e00ff */
[----:B------:R-:W-:-:S04]  /*db90*/  IMAD.MOV.U32 R10, RZ, RZ, -0x1 ;  /* 0xffffffffff0a7424 */ /* 0x000fc800078e00ff */
[----:B------:R-:W-:Y:S04]  /*dba0*/  WARPSYNC R10 ;  /* 0x0000000a00007348 */ /* 0x000fe80003800000 */
[----:B------:R1:W2:Y:S02]  /*dbb0*/  SHFL.UP PT, R4, R0, R2, R4 ;  /* 0x0400000200047389 */ /* 0x0002a400000e0004 */
[----:B-1----:R-:W-:Y:S02]  /*dbc0*/  MOV R2, R3 ;  /* 0x0000000300027202 */ /* 0x002fe40000000f00 */
[----:B------:R-:W-:-:S04]  /*dbd0*/  MOV R3, 0x0 ;  /* 0x0000000000037802 */ /* 0x000fc80000000f00 */
[----:B--2---:R-:W-:Y:S05]  /*dbe0*/  RET.REL.NODEC R2 `(_ZN7cutlass13device_kernelIN5flash19enable_sm80_to_sm89INS1_16FlashAttnFwdSm80INS1_25CollectiveMainloopFwdSm80ILi8ELi1ELb1EN4cute5tupleIJNS5_1CILi128EEENS7_ILi112EEES8_EEELi128ENS_10bfloat16_tEfNS_4arch4Sm80ELb0ELb0ELb0ELb1ELb0ELb0ELb1ELb1EEENS1_21CollectiveEpilogueFwdINS6_IJS8_S8_S9_EEENS6_IJNS7_ILi1EEESH_SH_EEESB_SD_Li256ELb1ELb1ELb1ELb0EEENS1_36VarlenDynamicPersistentTileSchedulerILi128ELi112ELi256ELi256ELb1ELb1ELb0ELb0ELb1ELb1EEEEEEEEEvNT_6ParamsE) ;  /* 0xffff241002007950 */ /* 0x004fea0003c3ffff */
        .weak           $__internal_5_$__cuda_sm70_votesync_ballot
        .type           $__internal_5_$__cuda_sm70_votesync_ballot,@function
        .size           $__internal_5_$__cuda_sm70_votesync_ballot,(.L_x_1342 - $__internal_5_$__cuda_sm70_votesync_ballot)
$__internal_5_$__cuda_sm70_votesync_ballot:
[----:B------:R-:W-:Y:S01]  /*dbf0*/  ISETP.NE.U32.AND P0, PT, R0, 0x1, PT ;  /* 0x000000010000780c */ /* 0x000fe20003f05070 */
[----:B------:R-:W-:-:S04]  /*dc00*/  IMAD.MOV.U32 R3, RZ, RZ, -0x1 ;  /* 0xffffffffff037424 */ /* 0x000fc800078e00ff */
[----:B------:R-:W-:Y:S08]  /*dc10*/  WARPSYNC R3 ;  /* 0x0000000300007348 */ /* 0x000ff00003800000 */
[----:B------:R-:W-:-:S04]  /*dc20*/  VOTE.ANY R0, PT, !P0 ;  /* 0x0000000000007806 */ /* 0x000fc800040e0100 */
[----:B------:R-:W-:Y:S01]  /*dc30*/  LOP3.LUT R0, R0, R3, RZ, 0xc0, !PT ;  /* 0x0000000300007212 */ /* 0x000fe200078ec0ff */
[----:B------:R-:W-:-:S04]  /*dc40*/  IMAD.MOV.U32 R3, RZ, RZ, 0x0 ;  /* 0x00000000ff037424 */ /* 0x000fc800078e00ff */
[----:B------:R-:W-:Y:S05]  /*dc50*/  RET.REL.NODEC R2 `(_ZN7cutlass13device_kernelIN5flash19enable_sm80_to_sm89INS1_16FlashAttnFwdSm80INS1_25CollectiveMainloopFwdSm80ILi8ELi1ELb1EN4cute5tupleIJNS5_1CILi128EEENS7_ILi112EEES8_EEELi128ENS_10bfloat16_tEfNS_4arch4Sm80ELb0ELb0ELb0ELb1ELb0ELb0ELb1ELb1EEENS1_21CollectiveEpilogueFwdINS6_IJS8_S8_S9_EEENS6_IJNS7_ILi1EEESH_SH_EEESB_SD_Li256ELb1ELb1ELb1ELb0EEENS1_36VarlenDynamicPersistentTileSchedulerILi128ELi112ELi256ELi256ELb1ELb1ELb0ELb0ELb1ELb1EEEEEEEEEvNT_6ParamsE) ;  /* 0xffff23a002007950 */ /* 0x000fea0003c3ffff */
.L_x_232:
        /* <DEDUP_REMOVED lines=10> */
.L_x_1342:


//--------------------- .text._ZN7cutlass13device_kernelIN5flash19enable_sm80_to_sm89INS1_16FlashAttnFwdSm80INS1_25CollectiveMainloopFwdSm80ILi8ELi1ELb1EN4cute5tupleIJNS5_1CILi128EEENS7_ILi112EEES8_EEELi128ENS_10bfloat16_tEfNS_4arch4Sm80ELb0ELb0ELb0ELb1ELb0ELb1ELb1ELb1EEENS1_21CollectiveEpilogueFwdINS6_IJS8_S8_S9_EEENS6_IJNS7_ILi1EEESH_SH_EEESB_SD_Li256ELb1ELb1ELb1ELb0EEENS1_36VarlenDynamicPersistentTileSchedulerILi128ELi112ELi256ELi256ELb1ELb1ELb0ELb0ELb1ELb1EEEEEEEEEvNT_6ParamsE --------------------------
	.section	.text._ZN7cutlass13device_kernelIN5flash19enable_sm80_to_sm89INS1_16FlashAttnFwdSm80INS1_25CollectiveMainloopFwdSm80ILi8ELi1ELb1EN4cute5tupleIJNS5_1CILi128EEENS7_ILi112EEES8_EEELi128ENS_10bfloat16_tEfNS_4arch4Sm80ELb0ELb0ELb0ELb1ELb0ELb1ELb1ELb1EEENS1_21CollectiveEpilogueFwdINS6_IJS8_S8_S9_EEENS6_IJNS7_ILi1EEESH_SH_EEESB_SD_Li256ELb1ELb1ELb1ELb0EEENS1_36VarlenDynamicPersistentTileSchedulerILi128ELi112ELi256ELi256ELb1ELb1ELb0ELb0ELb1ELb1EEEEEEEEEvNT_6ParamsE,"ax",@progbits
	.sectioninfo	@"SHI_REGISTERS=255"
	.align	128
.text._ZN7cutlass13device_kernelIN5flash19enable_sm80_to_sm89INS1_16FlashAttnFwdSm80INS1_25CollectiveMainloopFwdSm80ILi8ELi1ELb1EN4cute5tupleIJNS5_1CILi128EEENS7_ILi112EEES8_EEELi128ENS_10bfloat16_tEfNS_4arch4Sm80ELb0ELb0ELb0ELb1ELb0ELb1ELb1ELb1EEENS1_21CollectiveEpilogueFwdINS6_IJS8_S8_S9_EEENS6_IJNS7_ILi1EEESH_SH_EEESB_SD_Li256ELb1ELb1ELb1ELb0EEENS1_36VarlenDynamicPersistentTileSchedulerILi128ELi112ELi256ELi256ELb1ELb1ELb0ELb0ELb1ELb1EEEEEEEEEvNT_6ParamsE:
        .type           _ZN7cutlass13device_kernelIN5flash19enable_sm80_to_sm89INS1_16FlashAttnFwdSm80INS1_25CollectiveMainloopFwdSm80ILi8ELi1ELb1EN4cute5tupleIJNS5_1CILi128EEENS7_ILi112EEES8_EEELi128ENS_10bfloat16_tEfNS_4arch4Sm80ELb0ELb0ELb0ELb1ELb0ELb1ELb1ELb1EEENS1_21CollectiveEpilogueFwdINS6_IJS8_S8_S9_EEENS6_IJNS7_ILi1EEESH_SH_EEESB_SD_Li256ELb1ELb1ELb1ELb0EEENS1_36VarlenDynamicPersistentTileSchedulerILi128ELi112ELi256ELi256ELb1ELb1ELb0ELb0ELb1ELb1EEEEEEEEEvNT_6ParamsE,@function
        .size           _ZN7cutlass13device_kernelIN5flash19enable_sm80_to_sm89INS1_16FlashAttnFwdSm80INS1_25CollectiveMainloopFwdSm80ILi8ELi1ELb1EN4cute5tupleIJNS5_1CILi128EEENS7_ILi112EEES8_EEELi128ENS_10bfloat16_tEfNS_4arch4Sm80ELb0ELb0ELb0ELb1ELb0ELb1ELb1ELb1EEENS1_21CollectiveEpilogueFwdINS6_IJS8_S8_S9_EEENS6_IJNS7_ILi1EEESH_SH_EEESB_SD_Li256ELb1ELb1ELb1ELb0EEENS1_36VarlenDynamicPersistentTileSchedulerILi128ELi112ELi256ELi256ELb1ELb1ELb0ELb0ELb1ELb1EEEEEEEEEvNT_6ParamsE,(.L_x_1347 - _ZN7cutlass13device_kernelIN5flash19enable_sm80_to_sm89INS1_16FlashAttnFwdSm80INS1_25CollectiveMainloopFwdSm80ILi8ELi1ELb1EN4cute5tupleIJNS5_1CILi128EEENS7_ILi112EEES8_EEELi128ENS_10bfloat16_tEfNS_4arch4Sm80ELb0ELb0ELb0ELb1ELb0ELb1ELb1ELb1EEENS1_21CollectiveEpilogueFwdINS6_IJS8_S8_S9_EEENS6_IJNS7_ILi1EEESH_SH_EEESB_SD_Li256ELb1ELb1ELb1ELb0EEENS1_36VarlenDynamicPersistentTileSchedulerILi128ELi112ELi256ELi256ELb1ELb1ELb0ELb0ELb1ELb1EEEEEEEEEvNT_6ParamsE)
        .other          _ZN7cutlass13device_kernelIN5flash19enable_sm80_to_sm89INS1_16FlashAttnFwdSm80INS1_25CollectiveMainloopFwdSm80ILi8ELi1ELb1EN4cute5tupleIJNS5_1CILi128EEENS7_ILi112EEES8_EEELi128ENS_10bfloat16_tEfNS_4arch4Sm80ELb0ELb0ELb0ELb1ELb0ELb1ELb1ELb1EEENS1_21CollectiveEpilogueFwdINS6_IJS8_S8_S9_EEENS6_IJNS7_ILi1EEESH_SH_EEESB_SD_Li256ELb1ELb1ELb1ELb0EEENS1_36VarlenDynamicPersistentTileSchedulerILi128ELi112ELi256ELi256ELb1ELb1ELb0ELb0ELb1ELb1EEEEEEEEEvNT_6ParamsE,@"STO_CUDA_ENTRY STV_DEFAULT"
_ZN7cutlass13device_kernelIN5flash19enable_sm80_to_sm89INS1_16FlashAttnFwdSm80INS1_25CollectiveMainloopFwdSm80ILi8ELi1ELb1EN4cute5tupleIJNS5_1CILi128EEENS7_ILi112EEES8_EEELi128ENS_10bfloat16_tEfNS_4arch4Sm80ELb0ELb0ELb0ELb1ELb0ELb1ELb1ELb1EEENS1_21CollectiveEpilogueFwdINS6_IJS8_S8_S9_EEENS6_IJNS7_ILi1EEESH_SH_EEESB_SD_Li256ELb1ELb1ELb1ELb0EEENS1_36VarlenDynamicPersistentTileSchedulerILi128ELi112ELi256ELi256ELb1ELb1ELb0ELb0ELb1ELb1EEEEEEEEEvNT_6ParamsE:
[----:B------:R-:W-:Y:S02]  /*0000*/  MOV R1, c[0x0][0x28] ;  /* 0x00000a0000017a02 */ /* 0x000fe40000000f00 */
[----:B------:R-:W1:Y:S01]  /*0010*/  S2R R215, SR_TID.X ;  /* 0x0000000000d77919 */ /* 0x000e620000002100 */
[----:B------:R-:W-:Y:S01]  /*0020*/  ULDC.64 UR10, c[0x0][0x118] ;  /* 0x00004600000a7ab9 */ /* 0x000fe20000000a00 */
[----:B------:R-:W-:Y:S01]  /*0030*/  IMAD.MOV.U32 R214, RZ, RZ, RZ ;  /* 0x000000ffffd67224 */ /* 0x000fe200078e00ff */
[----:B------:R-:W-:Y:S01]  /*0040*/  MOV R212, 0xffffffff ;  /* 0xffffffff00d47802 */ /* 0x000fe20000000f00 */
[----:B------:R-:W-:Y:S02]  /*0050*/  IMAD.MOV.U32 R213, RZ, RZ, -0x1 ;  /* 0xffffffffffd57424 */ /* 0x000fe400078e00ff */
[----:B------:R-:W-:Y:S01]  /*0060*/  IMAD.MOV.U32 R207, RZ, RZ, -0x1 ;  /* 0xffffffffffcf7424 */ /* 0x000fe200078e00ff */
[----:B-1----:R-:W-:-:S06]  /*0070*/  SHF.R.U32.HI R224, RZ, 0x5, R215 ;  /* 0x00000005ffe07819 */ /* 0x002fcc00000116d7 */
[----:B------:R-:W1:Y:S02]  /*0080*/  SHFL.IDX PT, R224, R224, RZ, 0x1f ;  /* 0x00001fffe0e07589 */ /* 0x000e6400000e0000 */
[----:B-1----:R-:W-:-:S13]  /*0090*/  ISETP.NE.AND P0, PT, R224, RZ, PT ;  /* 0x000000ffe000720c */ /* 0x002fda0003f05270 */
[----:B------:R-:W-:Y:S06]  /*00a0*/  @P0 BAR.SYNC.DEFER_BLOCKING 0x5, 0x100 ;  /* 0x0144000000000b1d */ /* 0x000fec0000010000 */
[----:B------:R-:W1:Y:S04]  /*00b0*/  @P0 LDS.128 R208, [0xf100] ;  /* 0x00f10000ffd00984 */ /* 0x000e680000000c00 */
[----:B------:R-:W-:Y:S06]  /*00c0*/  @P0 BAR.ARV 0x4, 0x100 ;  /* 0x0104000000000b1d */ /* 0x000fec0000002000 */
[----:B------:R-:W-:Y:S05]  /*00d0*/  @P0 BRA `(.L_x_233) ;  /* 0x00000a1000000947 */ /* 0x000fea0003800000 */
[----:B------:R-:W-:Y:S01]  /*00e0*/  LOP3.LUT R2, R215, 0x1f, RZ, 0xc0, !PT ;  /* 0x0000001fd7027812 */ /* 0x000fe200078ec0ff */
[----:B------:R-:W-:-:S02]  /*00f0*/  IMAD.MOV.U32 R4, RZ, RZ, RZ ;  /* 0x000000ffff047224 */ /* 0x000fc400078e00ff */
[----:B------:R-:W-:Y:S01]  /*0100*/  IMAD.MOV.U32 R3, RZ, RZ, RZ ;  /* 0x000000ffff037224 */ /* 0x000fe200078e00ff */
[----:B------:R-:W-:-:S04]  /*0110*/  ISETP.NE.AND P6, PT, R2, 0x1f, PT ;  /* 0x0000001f0200780c */ /* 0x000fc80003fc5270 */
[----:B------:R-:W-:-:S13]  /*0120*/  ISETP.GE.OR P0, PT, R2, c[0x0][0x53c], !P6 ;  /* 0x00014f0002007a0c */ /* 0x000fda0007706670 */
[----:B------:R-:W-:Y:S02]  /*0130*/  @!P0 IMAD.MOV.U32 R5, RZ, RZ, 0x4 ;  /* 0x00000004ff058424 */ /* 0x000fe400078e00ff */
[----:B------:R-:W-:Y:S02]  /*0140*/  @!P0 IMAD.MOV.U32 R0, RZ, RZ, 0x4 ;  /* 0x00000004ff008424 */ /* 0x000fe400078e00ff */
[----:B------:R-:W-:-:S04]  /*0150*/  @!P0 IMAD.WIDE.U32 R6, R2, R5, c[0x0][0x580] ;  /* 0x0001600002068625 */ /* 0x000fc800078e0005 */
[C---:B------:R-:W-:Y:S01]  /*0160*/  @!P0 IMAD.WIDE.U32 R8, R2.reuse, R0, c[0x0][0x578] ;  /* 0x00015e0002088625 */ /* 0x040fe200078e0000 */
[----:B------:R-:W2:Y:S04]  /*0170*/  @!P0 LDG.E R4, [R6.64] ;  /* 0x0000000a06048981 */ /* 0x000ea8000c1e1900 */
[----:B------:R-:W2:Y:S01]  /*0180*/  @!P0 LDG.E R3, [R8.64] ;  /* 0x0000000a08038981 */ /* 0x000ea2000c1e1900 */
[C---:B------:R-:W-:Y:S01]  /*0190*/  ISETP.NE.AND P5, PT, R2.reuse, RZ, PT ;  /* 0x000000ff0200720c */ /* 0x040fe20003fa5270 */
[----:B------:R-:W3:Y:S01]  /*01a0*/  S2UR UR4, SR_CTAID.X ;  /* 0x00000000000479c3 */ /* 0x000ee20000002500 */
[C---:B------:R-:W-:Y:S02]  /*01b0*/  ISETP.GE.U32.AND P4, PT, R2.reuse, 0x2, PT ;  /* 0x000000020200780c */ /* 0x040fe40003f86070 */
[----:B------:R-:W-:-:S02]  /*01c0*/  ISETP.GE.U32.AND P3, PT, R2, 0x4, PT ;  /* 0x000000040200780c */ /* 0x000fc40003f66070 */
[C---:B------:R-:W-:Y:S02]  /*01d0*/  ISETP.GE.U32.AND P2, PT, R2.reuse, 0x8, PT ;  /* 0x000000080200780c */ /* 0x040fe40003f46070 */
[----:B------:R-:W-:Y:S02]  /*01e0*/  ISETP.GE.U32.AND P1, PT, R2, 0x10, PT ;  /* 0x000000100200780c */ /* 0x000fe40003f26070 */
[----:B-1----:R-:W-:Y:S01]  /*01f0*/  MOV R211, RZ ;  /* 0x000000ff00d37202 */ /* 0x002fe20000000f00 */
[----:B--2---:R-:W-:-:S05]  /*0200*/  IMAD R0, R4, R3, RZ ;  /* 0x0000000304007224 */ /* 0x004fca00078e02ff */
[----:B------:R-:W1:Y:S02]  /*0210*/  SHFL.UP PT, R5, R0, 0x1, RZ ;  /* 0x0420000000057989 */ /* 0x000e6400000e00ff */
[----:B-1----:R-:W-:-:S05]  /*0220*/  SEL R5, R5, RZ, P5 ;  /* 0x000000ff05057207 */ /* 0x002fca0002800000 */
[----:B------:R-:W-:-:S05]  /*0230*/  IMAD.IADD R5, R0, 0x1, R5 ;  /* 0x0000000100057824 */ /* 0x000fca00078e0205 */
[----:B------:R-:W1:Y:S02]  /*0240*/  SHFL.UP PT, R0, R5, 0x2, RZ ;  /* 0x0440000005007989 */ /* 0x000e6400000e00ff */
[----:B-1----:R-:W-:-:S04]  /*0250*/  SEL R0, R0, RZ, P4 ;  /* 0x000000ff00007207 */ /* 0x002fc80002000000 */
[----:B------:R-:W-:-:S05]  /*0260*/  IADD3 R0, R5, R0, RZ ;  /* 0x0000000005007210 */ /* 0x000fca0007ffe0ff */
        /* <DEDUP_REMOVED lines=9> */
[----:B------:R-:W1:Y:S02]  /*0300*/  SHFL.IDX PT, R0, R5, 0x1f, 0x1f ;  /* 0x03e01f0005007f89 */ /* 0x000e6400000e0000 */
[----:B-1----:R-:W-:-:S04]  /*0310*/  IMAD R0, R0, c[0x0][0x538], RZ ;  /* 0x00014e0000007a24 */ /* 0x002fc800078e02ff */
[----:B------:R-:W-:Y:S01]  /*0320*/  IMAD.MOV.U32 R51, RZ, RZ, R0 ;  /* 0x000000ffff337224 */ /* 0x000fe200078e0000 */
[----:B---3--:R-:W-:-:S13]  /*0330*/  ISETP.GT.AND P0, PT, R0, UR4, PT ;  /* 0x0000000400007c0c */ /* 0x008fda000bf04270 */
[----:B------:R-:W-:Y:S05]  /*0340*/  @P0 BRA `(.L_x_234) ;  /* 0x0000026000000947 */ /* 0x000fea0003800000 */
[----:B------:R-:W-:Y:S02]  /*0350*/  MOV R0, R51 ;  /* 0x0000003300007202 */ /* 0x000fe40000000f00 */
[----:B------:R-:W-:-:S04]  /*0360*/  MOV R211, RZ ;  /* 0x000000ff00d37202 */ /* 0x000fc80000000f00 */
.L_x_238:
[----:B------:R-:W-:-:S04]  /*0370*/  IADD3 R211, R211, 0x1f, RZ ;  /* 0x0000001fd3d37810 */ /* 0x000fc80007ffe0ff */
[----:B------:R-:W-:-:S13]  /*0380*/  ISETP.GE.AND P0, PT, R211, c[0x0][0x53c], PT ;  /* 0x00014f00d3007a0c */ /* 0x000fda0003f06270 */
[----:B------:R-:W-:Y:S05]  /*0390*/  @P0 BRA `(.L_x_235) ;  /* 0x000006d000000947 */ /* 0x000fea0003800000 */
[----:B------:R-:W-:Y:S02]  /*03a0*/  IADD3 R7, R2, R211, RZ ;  /* 0x000000d302077210 */ /* 0x000fe40007ffe0ff */
[----:B------:R-:W-:Y:S02]  /*03b0*/  MOV R4, RZ ;  /* 0x000000ff00047202 */ /* 0x000fe40000000f00 */
[----:B------:R-:W-:Y:S02]  /*03c0*/  ISETP.GE.OR P0, PT, R7, c[0x0][0x53c], !P6 ;  /* 0x00014f0007007a0c */ /* 0x000fe40007706670 */
[----:B------:R-:W-:-:S11]  /*03d0*/  MOV R3, RZ ;  /* 0x000000ff00037202 */ /* 0x000fd60000000f00 */
[----:B------:R-:W-:Y:S02]  /*03e0*/  @!P0 MOV R6, 0x4 ;  /* 0x0000000400068802 */ /* 0x000fe40000000f00 */
[----:B------:R-:W-:-:S03]  /*03f0*/  @!P0 MOV R5, 0x4 ;  /* 0x0000000400058802 */ /* 0x000fc60000000f00 */
[----:B------:R-:W-:-:S04]  /*0400*/  @!P0 IMAD.WIDE R8, R7, R6, c[0x0][0x580] ;  /* 0x0001600007088625 */ /* 0x000fc800078e0206 */
[----:B------:R-:W-:Y:S01]  /*0410*/  @!P0 IMAD.WIDE R6, R7, R5, c[0x0][0x578] ;  /* 0x00015e0007068625 */ /* 0x000fe200078e0205 */
[----:B------:R-:W2:Y:S04]  /*0420*/  @!P0 LDG.E R4, [R8.64] ;  /* 0x0000000a08048981 */ /* 0x000ea8000c1e1900 */
[----:B------:R-:W2:Y:S02]  /*0430*/  @!P0 LDG.E R3, [R6.64] ;  /* 0x0000000a06038981 */ /* 0x000ea4000c1e1900 */
[----:B--2---:R-:W-:Y:S01]  /*0440*/  IMAD R5, R4, R3, RZ ;  /* 0x0000000304057224 */ /* 0x004fe200078e02ff */
[----:B------:R-:W-:Y:S05]  /*0450*/  BRA.DIV ~URZ, `(.L_x_236) ;  /* 0x00016b727f007947 */ /* 0x000fea000b800000 */
[----:B------:R1:W2:Y:S02]  /*0460*/  SHFL.UP PT, R6, R5, 0x1, RZ ;  /* 0x0420000005067989 */ /* 0x0002a400000e00ff */
.L_x_396:
        /* <DEDUP_REMOVED lines=16> */
.L_x_397:
[----:B--2---:R-:W-:-:S05]  /*0570*/  IMAD R51, R51, c[0x0][0x538], RZ ;  /* 0x00014e0033337a24 */ /* 0x004fca00078e02ff */
[----:B------:R-:W-:-:S04]  /*0580*/  IADD3 R0, R51, R0, RZ ;  /* 0x0000000033007210 */ /* 0x000fc80007ffe0ff */
[----:B------:R-:W-:-:S13]  /*0590*/  ISETP.GT.AND P0, PT, R0, UR4, PT ;  /* 0x0000000400007c0c */ /* 0x000fda000bf04270 */
[----:B-1----:R-:W-:Y:S05]  /*05a0*/  @!P0 BRA `(.L_x_238) ;  /* 0xfffffdc000008947 */ /* 0x002fea000383ffff */
.L_x_234:
[----:B------:R-:W-:-:S05]  /*05b0*/  IADD3 R208, -R51, R0, RZ ;  /* 0x0000000033d07210 */ /* 0x000fca0007ffe1ff */
[----:B------:R-:W-:-:S05]  /*05c0*/  IMAD R0, R5, c[0x0][0x538], R208 ;  /* 0x00014e0005007a24 */ /* 0x000fca00078e02d0 */
[----:B------:R-:W-:Y:S01]  /*05d0*/  ISETP.GT.AND P0, PT, R0, UR4, PT ;  /* 0x0000000400007c0c */ /* 0x000fe2000bf04270 */
[----:B------:R-:W-:-:S12]  /*05e0*/  BRA.DIV ~URZ, `(.L_x_239) ;  /* 0x00016c127f007947 */ /* 0x000fd8000b800000 */
[----:B------:R-:W-:-:S04]  /*05f0*/  VOTE.ANY R6, PT, !P0 ;  /* 0x0000000000067806 */ /* 0x000fc800040e0100 */
.L_x_398:
[----:B------:R1:W2:Y:S01]  /*0600*/  POPC R0, R6 ;  /* 0x0000000600007309 */ /* 0x0002a20000000000 */
[----:B------:R-:W-:Y:S05]  /*0610*/  BRA.DIV ~URZ, `(.L_x_240) ;  /* 0x00016c227f007947 */ /* 0x000fea000b800000 */
[----:B--2---:R2:W3:Y:S01]  /*0620*/  SHFL.IDX PT, R4, R4, R0, 0x1f ;  /* 0x00001f0004047589 */ /* 0x0044e200000e0000 */
[----:B------:R-:W-:-:S03]  /*0630*/  MOV R7, RZ ;  /* 0x000000ff00077202 */ /* 0x000fc60000000f00 */
[----:B------:R2:W4:Y:S04]  /*0640*/  SHFL.IDX PT, R3, R3, R0, 0x1f ;  /* 0x00001f0003037589 */ /* 0x00052800000e0000 */
.L_x_399:
[----:B------:R-:W-:Y:S01]  /*0650*/  ISETP.NE.AND P0, PT, R6, RZ, PT ;  /* 0x000000ff0600720c */ /* 0x000fe20003f05270 */
[----:B------:R-:W-:-:S12]  /*0660*/  BSSY B0, `(.L_x_241) ;  /* 0x0000005000007945 */ /* 0x000fd80003800000 */
[----:B------:R-:W-:Y:S05]  /*0670*/  @!P0 BRA `(.L_x_242) ;  /* 0x0000003000008947 */ /* 0x000fea0003800000 */
[----:B------:R-:W-:Y:S01]  /*0680*/  IADD3 R7, R0, -0x1, RZ ;  /* 0xffffffff00077810 */ /* 0x000fe20007ffe0ff */
[----:B------:R-:W-:Y:S05]  /*0690*/  BRA.DIV ~URZ, `(.L_x_243) ;  /* 0x00016c827f007947 */ /* 0x000fea000b800000 */
[----:B------:R1:W2:Y:S02]  /*06a0*/  SHFL.IDX PT, R7, R5, R7, 0x1f ;  /* 0x00001f0705077589 */ /* 0x0002a400000e0000 */
.L_x_242:
[----:B------:R-:W-:Y:S05]  /*06b0*/  BSYNC B0 ;  /* 0x0000000000007941 */ /* 0x000fea0003800000 */
.L_x_241:
[-C--:B-1-3--:R-:W-:Y:S01]  /*06c0*/  IABS R5, R4.reuse ;  /* 0x0000000400057213 */ /* 0x08afe20000000000 */
[----:B--2---:R-:W-:Y:S01]  /*06d0*/  IMAD R208, R7, c[0x0][0x538], R208 ;  /* 0x00014e0007d07a24 */ /* 0x004fe200078e02d0 */
[----:B----4-:R-:W-:Y:S02]  /*06e0*/  IABS R10, R3 ;  /* 0x00000003000a7213 */ /* 0x010fe40000000000 */
[----:B------:R-:W1:Y:S01]  /*06f0*/  I2F.RP R8, R5 ;  /* 0x0000000500087306 */ /* 0x000e620000209400 */
[----:B------:R-:W-:Y:S02]  /*0700*/  IABS R6, R4 ;  /* 0x0000000400067213 */ /* 0x000fe40000000000 */
[----:B------:R-:W-:Y:S02]  /*0710*/  IADD3 R209, -R208, UR4, RZ ;  /* 0x00000004d0d17c10 */ /* 0x000fe4000fffe1ff */
[----:B------:R-:W-:Y:S01]  /*0720*/  IADD3 R211, R0, R211, RZ ;  /* 0x000000d300d37210 */ /* 0x000fe20007ffe0ff */
[----:B------:R-:W-:Y:S01]  /*0730*/  IMAD.MOV R6, RZ, RZ, -R6 ;  /* 0x000000ffff067224 */ /* 0x000fe200078e0a06 */
[----:B------:R-:W-:Y:S01]  /*0740*/  IABS R7, R209 ;  /* 0x000000d100077213 */ /* 0x000fe20000000000 */
[----:B------:R-:W2:Y:S08]  /*0750*/  I2F.RP R12, R10 ;  /* 0x0000000a000c7306 */ /* 0x000eb00000209400 */
[----:B-1----:R-:W1:Y:S08]  /*0760*/  MUFU.RCP R8, R8 ;  /* 0x0000000800087308 */ /* 0x002e700000001000 */
[----:B--2---:R-:W2:Y:S01]  /*0770*/  MUFU.RCP R12, R12 ;  /* 0x0000000c000c7308 */ /* 0x004ea20000001000 */
[----:B-1----:R-:W-:-:S07]  /*0780*/  IADD3 R8, R8, 0xffffffe, RZ ;  /* 0x0ffffffe08087810 */ /* 0x002fce0007ffe0ff */
[----:B------:R-:W1:Y:S01]  /*0790*/  F2I.FTZ.U32.TRUNC.NTZ R9, R8 ;  /* 0x0000000800097305 */ /* 0x000e62000021f000 */
[----:B--2---:R-:W-:-:S07]  /*07a0*/  IADD3 R12, R12, 0xffffffe, RZ ;  /* 0x0ffffffe0c0c7810 */ /* 0x004fce0007ffe0ff */
[----:B------:R2:W3:Y:S01]  /*07b0*/  F2I.FTZ.U32.TRUNC.NTZ R13, R12 ;  /* 0x0000000c000d7305 */ /* 0x0004e2000021f000 */
[----:B-1----:R-:W-:Y:S02]  /*07c0*/  IMAD.MOV R11, RZ, RZ, -R9 ;  /* 0x000000ffff0b7224 */ /* 0x002fe400078e0a09 */
[----:B------:R-:W-:Y:S02]  /*07d0*/  IMAD.MOV.U32 R8, RZ, RZ, RZ ;  /* 0x000000ffff087224 */ /* 0x000fe400078e00ff */
[----:B------:R-:W-:-:S04]  /*07e0*/  IMAD R11, R11, R5, RZ ;  /* 0x000000050b0b7224 */ /* 0x000fc800078e02ff */
[----:B------:R-:W-:Y:S01]  /*07f0*/  IMAD.HI.U32 R11, R9, R11, R8 ;  /* 0x0000000b090b7227 */ /* 0x000fe200078e0008 */
[----:B--2---:R-:W-:-:S03]  /*0800*/  MOV R12, RZ ;  /* 0x000000ff000c7202 */ /* 0x004fc60000000f00 */
[----:B---3--:R-:W-:Y:S02]  /*0810*/  IMAD.MOV R8, RZ, RZ, -R13 ;  /* 0x000000ffff087224 */ /* 0x008fe400078e0a0d */
[----:B------:R-:W-:-:S04]  /*0820*/  IMAD.HI.U32 R11, R11, R7, RZ ;  /* 0x000000070b0b7227 */ /* 0x000fc800078e00ff */
[----:B------:R-:W-:Y:S02]  /*0830*/  IMAD R6, R11, R6, R7 ;  /* 0x000000060b067224 */ /* 0x000fe400078e0207 */
[----:B------:R-:W-:-:S03]  /*0840*/  IMAD R8, R8, R10, RZ ;  /* 0x0000000a08087224 */ /* 0x000fc600078e02ff */
[----:B------:R-:W-:Y:S01]  /*0850*/  ISETP.GT.U32.AND P0, PT, R5, R6, PT ;  /* 0x000000060500720c */ /* 0x000fe20003f04070 */
[----:B------:R-:W-:-:S12]  /*0860*/  IMAD.HI.U32 R8, R13, R8, R12 ;  /* 0x000000080d087227 */ /* 0x000fd800078e000c */
[----:B------:R-:W-:Y:S01]  /*0870*/  @!P0 IMAD.IADD R6, R6, 0x1, -R5 ;  /* 0x0000000106068824 */ /* 0x000fe200078e0a05 */
[----:B------:R-:W-:Y:S02]  /*0880*/  @!P0 IADD3 R11, R11, 0x1, RZ ;  /* 0x000000010b0b8810 */ /* 0x000fe40007ffe0ff */
[----:B------:R-:W-:Y:S02]  /*0890*/  ISETP.NE.AND P0, PT, R4, RZ, PT ;  /* 0x000000ff0400720c */ /* 0x000fe40003f05270 */
[----:B------:R-:W-:Y:S02]  /*08a0*/  ISETP.GE.U32.AND P2, PT, R6, R5, PT ;  /* 0x000000050600720c */ /* 0x000fe40003f46070 */
[----:B------:R-:W-:-:S04]  /*08b0*/  LOP3.LUT R5, R209, R4, RZ, 0x3c, !PT ;  /* 0x00000004d1057212 */ /* 0x000fc800078e3cff */
[----:B------:R-:W-:Y:S02]  /*08c0*/  ISETP.GE.AND P1, PT, R5, RZ, PT ;  /* 0x000000ff0500720c */ /* 0x000fe40003f26270 */
[----:B------:R-:W-:-:S05]  /*08d0*/  IABS R5, R3 ;  /* 0x0000000300057213 */ /* 0x000fca0000000000 */
[----:B------:R-:W-:Y:S01]  /*08e0*/  @P2 IADD3 R11, R11, 0x1, RZ ;  /* 0x000000010b0b2810 */ /* 0x000fe20007ffe0ff */
[----:B------:R-:W-:-:S04]  /*08f0*/  IMAD.MOV R5, RZ, RZ, -R5 ;  /* 0x000000ffff057224 */ /* 0x000fc800078e0a05 */
[----:B------:R-:W-:-:S04]  /*0900*/  IMAD.MOV.U32 R7, RZ, RZ, R11 ;  /* 0x000000ffff077224 */ /* 0x000fc800078e000b */
[----:B------:R-:W-:Y:S01]  /*0910*/  @!P1 IMAD.MOV R7, RZ, RZ, -R7 ;  /* 0x000000ffff079224 */ /* 0x000fe200078e0a07 */
[----:B------:R-:W-:-:S04]  /*0920*/  @!P0 LOP3.LUT R7, RZ, R4, RZ, 0x33, !PT ;  /* 0x00000004ff078212 */ /* 0x000fc800078e33ff */
[----:B------:R-:W-:Y:S01]  /*0930*/  IABS R6, R7 ;  /* 0x0000000700067213 */ /* 0x000fe20000000000 */
[----:B------:R-:W-:-:S04]  /*0940*/  IMAD R4, R7, R4, RZ ;  /* 0x0000000407047224 */ /* 0x000fc800078e02ff */
[----:B------:R-:W-:-:S04]  /*0950*/  IMAD.HI.U32 R8, R8, R6, RZ ;  /* 0x0000000608087227 */ /* 0x000fc800078e00ff */
[----:B------:R-:W-:Y:S02]  /*0960*/  IMAD R5, R8, R5, R6 ;  /* 0x0000000508057224 */ /* 0x000fe400078e0206 */
[----:B------:R-:W-:-:S03]  /*0970*/  IMAD.IADD R209, R209, 0x1, -R4 ;  /* 0x00000001d1d17824 */ /* 0x000fc600078e0a04 */
        /* <DEDUP_REMOVED lines=9> */
[----:B------:R-:W-:-:S05]  /*0a10*/  @!P0 LOP3.LUT R8, RZ, R3, RZ, 0x33, !PT ;  /* 0x00000003ff088212 */ /* 0x000fca00078e33ff */
[----:B------:R-:W-:-:S04]  /*0a20*/  IMAD.MOV R5, RZ, RZ, -R8 ;  /* 0x000000ffff057224 */ /* 0x000fc800078e0a08 */
[C---:B------:R-:W-:Y:S02]  /*0a30*/  IMAD R5, R3.reuse, R5, R7 ;  /* 0x0000000503057224 */ /* 0x040fe400078e0207 */
[----:B------:R-:W-:-:S04]  /*0a40*/  IMAD R3, R3, 0x1000000, R8 ;  /* 0x0100000003037824 */ /* 0x000fc800078e0208 */
[----:B------:R-:W-:Y:S01]  /*0a50*/  IMAD R210, R5, 0x10000, R3 ;  /* 0x0001000005d27824 */ /* 0x000fe200078e0203 */
[----:B------:R-:W-:Y:S05]  /*0a60*/  BRA `(.L_x_244) ;  /* 0x0000004000007947 */ /* 0x000fea0003800000 */
.L_x_235:
[----:B------:R-:W-:Y:S01]  /*0a70*/  IMAD.MOV.U32 R209, RZ, RZ, RZ ;  /* 0x000000ffffd17224 */ /* 0x000fe200078e00ff */
[----:B------:R-:W-:Y:S01]  /*0a80*/  MOV R210, RZ ;  /* 0x000000ff00d27202 */ /* 0x000fe20000000f00 */
[----:B------:R-:W-:Y:S01]  /*0a90*/  IMAD.U32 R208, RZ, RZ, UR4 ;  /* 0x00000004ffd07e24 */ /* 0x000fe2000f8e00ff */
[----:B------:R-:W-:Y:S02]  /*0aa0*/  MOV R211, c[0x0][0x53c] ;  /* 0x00014f0000d37a02 */ /* 0x000fe40000000f00 */
.L_x_244:
[----:B------:R-:W-:Y:S01]  /*0ab0*/  ISETP.NE.AND P0, PT, R2, RZ, PT ;  /* 0x000000ff0200720c */ /* 0x000fe20003f05270 */
[----:B------:R-:W-:-:S12]  /*0ac0*/  WARPSYNC 0xffffffff ;  /* 0xffffffff00007948 */ /* 0x000fd80003800000 */
[----:B------:R1:W-:Y:S04]  /*0ad0*/  @!P0 STS.128 [0xf100], R208 ;  /* 0x00f100d0ff008388 */ /* 0x0003e80000000c00 */
[----:B------:R-:W-:Y:S06]  /*0ae0*/  BAR.ARV 0x5, 0x100 ;  /* 0x0144000000007b1d */ /* 0x000fec0000002000 */
.L_x_233:
[----:B-1----:R-:W-:-:S13]  /*0af0*/  ISETP.GE.AND P0, PT, R211, c[0x0][0x53c], PT ;  /* 0x00014f00d3007a0c */ /* 0x002fda0003f06270 */
[----:B------:R-:W-:Y:S05]  /*0b00*/  @P0 EXIT ;  /* 0x000000000000094d */ /* 0x000fea0003800000 */
[----:B------:R-:W-:-:S04]  /*0b10*/  SHF.R.S32.HI R7, RZ, 0x1f, R215 ;  /* 0x0000001fff077819 */ /* 0x000fc800000114d7 */
[CC--:B------:R-:W-:Y:S02]  /*0b20*/  LEA.HI R5, R7.reuse, R215.reuse, RZ, 0x4 ;  /* 0x000000d707057211 */ /* 0x0c0fe400078f20ff */
[CC--:B------:R-:W-:Y:S02]  /*0b30*/  LEA.HI R4, R7.reuse, R215.reuse, RZ, 0x2 ;  /* 0x000000d707047211 */ /* 0x0c0fe400078f10ff */
[----:B------:R-:W-:Y:S02]  /*0b40*/  SHF.R.S32.HI R0, RZ, 0x4, R5 ;  /* 0x00000004ff007819 */ /* 0x000fe40000011405 */
[----:B------:R-:W-:Y:S02]  /*0b50*/  LEA.HI R8, R7, R215, RZ, 0x3 ;  /* 0x000000d707087211 */ /* 0x000fe400078f18ff */
[----:B------:R-:W-:Y:S02]  /*0b60*/  LEA.HI R3, R5, R0, RZ, 0x1 ;  /* 0x0000000005037211 */ /* 0x000fe400078f08ff */
[----:B------:R-:W-:-:S02]  /*0b70*/  SHF.R.S32.HI R6, RZ, 0x2, R4 ;  /* 0x00000002ff067819 */ /* 0x000fc40000011404 */
[----:B------:R-:W-:Y:S02]  /*0b80*/  SHF.R.S32.HI R2, RZ, 0x1f, R4 ;  /* 0x0000001fff027819 */ /* 0x000fe40000011404 */
[----:B------:R-:W-:Y:S02]  /*0b90*/  LOP3.LUT R3, R3, 0xfffffffe, RZ, 0xc0, !PT ;  /* 0xfffffffe03037812 */ /* 0x000fe400078ec0ff */
[----:B------:R-:W-:Y:S02]  /*0ba0*/  SHF.R.S32.HI R223, RZ, 0x3, R8 ;  /* 0x00000003ffdf7819 */ /* 0x000fe40000011408 */
[----:B------:R-:W-:Y:S01]  /*0bb0*/  LOP3.LUT R222, R8, 0xfffffff8, RZ, 0xc0, !PT ;  /* 0xfffffff808de7812 */ /* 0x000fe200078ec0ff */
[----:B------:R-:W-:Y:S01]  /*0bc0*/  IMAD.IADD R3, R0, 0x1, -R3 ;  /* 0x0000000100037824 */ /* 0x000fe200078e0a03 */
[----:B------:R-:W-:Y:S01]  /*0bd0*/  LEA.HI R2, R2, R6, RZ, 0x3 ;  /* 0x0000000602027211 */ /* 0x000fe200078f18ff */
[----:B------:R-:W-:Y:S01]  /*0be0*/  IMAD.SHL.U32 R0, R223, 0x40, RZ ;  /* 0x00000040df007824 */ /* 0x000fe200078e00ff */
[----:B------:R-:W-:Y:S01]  /*0bf0*/  LOP3.LUT R5, R5, 0xfffffff0, RZ, 0xc0, !PT ;  /* 0xfffffff005057812 */ /* 0x000fe200078ec0ff */
[----:B------:R-:W-:Y:S01]  /*0c00*/  IMAD.IADD R222, R215, 0x1, -R222 ;  /* 0x00000001d7de7824 */ /* 0x000fe200078e0ade */
[----:B------:R-:W-:-:S02]  /*0c10*/  LOP3.LUT R2, R2, 0xfffffff8, RZ, 0xc0, !PT ;  /* 0xfffffff802027812 */ /* 0x000fc400078ec0ff */
[----:B------:R-:W-:Y:S01]  /*0c20*/  LOP3.LUT R0, R0, 0x1c0, RZ, 0xc0, !PT ;  /* 0x000001c000007812 */ /* 0x000fe200078ec0ff */
[----:B------:R-:W-:Y:S01]  /*0c30*/  IMAD.IADD R5, R215, 0x1, -R5 ;  /* 0x00000001d7057824 */ /* 0x000fe200078e0a05 */
[----:B------:R-:W-:Y:S01]  /*0c40*/  LEA.HI R204, R7, R215, RZ, 0x5 ;  /* 0x000000d707cc7211 */ /* 0x000fe200078f28ff */
[----:B------:R-:W-:Y:S01]  /*0c50*/  IMAD.SHL.U32 R217, R222, 0x8, RZ ;  /* 0x00000008ded97824 */ /* 0x000fe200078e00ff */
[----:B------:R-:W-:Y:S01]  /*0c60*/  SHF.R.U32.HI R225, RZ, 0x3, R0 ;  /* 0x00000003ffe17819 */ /* 0x000fe20000011600 */
[----:B------:R-:W-:Y:S01]  /*0c70*/  IMAD.IADD R2, R6, 0x1, -R2 ;  /* 0x0000000106027824 */ /* 0x000fe200078e0a02 */
[----:B------:R-:W-:Y:S02]  /*0c80*/  SHF.R.S32.HI R6, RZ, 0x1f, R5 ;  /* 0x0000001fff067819 */ /* 0x000fe40000011405 */
[----:B------:R-:W-:Y:S01]  /*0c90*/  LOP3.LUT R0, R0, 0x38, R217, 0xf8, !PT ;  /* 0x0000003800007812 */ /* 0x000fe200078ef8d9 */
[----:B------:R-:W-:Y:S01]  /*0ca0*/  IMAD.SHL.U32 R226, R2, 0x40, RZ ;  /* 0x0000004002e27824 */ /* 0x000fe200078e00ff */
[----:B------:R-:W-:-:S02]  /*0cb0*/  LOP3.LUT R4, R4, 0xfffffffc, RZ, 0xc0, !PT ;  /* 0xfffffffc04047812 */ /* 0x000fc400078ec0ff */
[----:B------:R-:W-:Y:S02]  /*0cc0*/  SHF.R.S32.HI R204, RZ, 0x5, R204 ;  /* 0x00000005ffcc7819 */ /* 0x000fe400000114cc */
[----:B------:R-:W-:Y:S01]  /*0cd0*/  LEA.HI R6, R6, R5, RZ, 0x3 ;  /* 0x0000000506067211 */ /* 0x000fe200078f18ff */
[----:B------:R-:W-:Y:S01]  /*0ce0*/  IMAD.IADD R4, R215, 0x1, -R4 ;  /* 0x00000001d7047824 */ /* 0x000fe200078e0a04 */
[----:B------:R-:W-:Y:S01]  /*0cf0*/  LOP3.LUT R225, R0, R225, RZ, 0x3c, !PT ;  /* 0x000000e100e17212 */ /* 0x000fe200078e3cff */
[----:B------:R-:W-:Y:S01]  /*0d00*/  IMAD.SHL.U32 R204, R204, 0x400, RZ ;  /* 0x00000400cccc7824 */ /* 0x000fe200078e00ff */
[----:B------:R-:W-:Y:S02]  /*0d10*/  LOP3.LUT R226, R226, 0x1c0, RZ, 0xc0, !PT ;  /* 0x000001c0e2e27812 */ /* 0x000fe400078ec0ff */
[----:B------:R-:W-:Y:S01]  /*0d20*/  LOP3.LUT R0, R6, 0xfffffff8, RZ, 0xc0, !PT ;  /* 0xfffffff806007812 */ /* 0x000fe200078ec0ff */
[----:B------:R-:W-:Y:S01]  /*0d30*/  IMAD R4, R4, 0x2, R204 ;  /* 0x0000000204047824 */ /* 0x000fe200078e02cc */
[----:B------:R-:W-:Y:S01]  /*0d40*/  LEA.HI R226, R226, R226, RZ, 0x1d ;  /* 0x000000e2e2e27211 */ /* 0x000fe200078fe8ff */
[----:B------:R-:W-:Y:S01]  /*0d50*/  IMAD.SHL.U32 R6, R6, 0x40, RZ ;  /* 0x0000004006067824 */ /* 0x000fe200078e00ff */
[C---:B------:R-:W-:Y:S01]  /*0d60*/  R2P PR, R2.reuse, 0x6 ;  /* 0x0000000602007804 */ /* 0x040fe20000000000 */
[----:B------:R-:W-:Y:S01]  /*0d70*/  IMAD.IADD R0, R5, 0x1, -R0 ;  /* 0x0000000105007824 */ /* 0x000fe200078e0a00 */
[----:B------:R-:W-:Y:S01]  /*0d80*/  LOP3.LUT R2, R2, 0x1, RZ, 0xc0, !PT ;  /* 0x0000000102027812 */ /* 0x000fe200078ec0ff */
[----:B------:R-:W-:Y:S01]  /*0d90*/  IMAD.IADD R226, R4, 0x1, R226 ;  /* 0x0000000104e27824 */ /* 0x000fe200078e02e2 */
[----:B------:R-:W-:Y:S01]  /*0da0*/  LEA.HI R7, R7, R215, RZ, 0x6 ;  /* 0x000000d707077211 */ /* 0x000fe200078f30ff */
[----:B------:R-:W-:Y:S01]  /*0db0*/  IMAD.SHL.U32 R4, R0, 0x40, RZ ;  /* 0x0000004000047824 */ /* 0x000fe200078e00ff */
[----:B------:R-:W-:Y:S01]  /*0dc0*/  ISETP.NE.U32.AND P0, PT, R2, 0x1, PT ;  /* 0x000000010200780c */ /* 0x000fe20003f05070 */
[----:B------:R-:W-:Y:S01]  /*0dd0*/  IMAD.SHL.U32 R2, R222, 0x40, RZ ;  /* 0x00000040de027824 */ /* 0x000fe200078e00ff */
[----:B------:R-:W-:Y:S01]  /*0de0*/  LOP3.LUT P4, RZ, R0, 0x2, RZ, 0xc0, !PT ;  /* 0x0000000200ff7812 */ /* 0x000fe2000788c0ff */
[----:B------:R-:W-:Y:S01]  /*0df0*/  IMAD.SHL.U32 R5, R3, 0x8, RZ ;  /* 0x0000000803057824 */ /* 0x000fe200078e00ff */
[----:B------:R-:W-:Y:S01]  /*0e00*/  LOP3.LUT R4, R4, 0x1c0, RZ, 0xc0, !PT ;  /* 0x000001c004047812 */ /* 0x000fe200078ec0ff */
[----:B------:R-:W-:Y:S01]  /*0e10*/  IMAD.SHL.U32 R226, R226, 0x2, RZ ;  /* 0x00000002e2e27824 */ /* 0x000fe200078e00ff */
[----:B------:R-:W-:Y:S01]  /*0e20*/  LOP3.LUT R2, R2, 0x1c0, RZ, 0xc0, !PT ;  /* 0x000001c002027812 */ /* 0x000fe200078ec0ff */
[----:B------:R-:W-:Y:S01]  /*0e30*/  IMAD.SHL.U32 R7, R7, 0x8, RZ ;  /* 0x0000000807077824 */ /* 0x000fe200078e00ff */
[----:B------:R-:W-:-:S02]  /*0e40*/  LOP3.LUT R5, R4, 0x8, R5, 0xf8, !PT ;  /* 0x0000000804057812 */ /* 0x000fc400078ef805 */
[----:B------:R-:W-:Y:S02]  /*0e50*/  LOP3.LUT R8, R2, 0x8, R8, 0xf8, !PT ;  /* 0x0000000802087812 */ /* 0x000fe400078ef808 */
[----:B------:R-:W-:Y:S02]  /*0e60*/  SHF.R.U32.HI R4, RZ, 0x3, R4 ;  /* 0x00000003ff047819 */ /* 0x000fe40000011604 */
[----:B------:R-:W-:Y:S02]  /*0e70*/  SHF.R.U32.HI R2, RZ, 0x3, R2 ;  /* 0x00000003ff027819 */ /* 0x000fe40000011602 */
[----:B------:R-:W-:Y:S02]  /*0e80*/  LOP3.LUT R5, R5, R4, RZ, 0x3c, !PT ;  /* 0x0000000405057212 */ /* 0x000fe400078e3cff */
[----:B------:R-:W-:Y:S02]  /*0e90*/  LOP3.LUT R2, R8, R2, RZ, 0x3c, !PT ;  /* 0x0000000208027212 */ /* 0x000fe400078e3cff */
[----:B------:R-:W-:-:S02]  /*0ea0*/  IADD3 R4, R226, 0x80, RZ ;  /* 0x00000080e2047810 */ /* 0x000fc40007ffe0ff */
[----:B------:R-:W-:Y:S01]  /*0eb0*/  IADD3 R216, R226, 0x70, RZ ;  /* 0x00000070e2d87810 */ /* 0x000fe20007ffe0ff */
[----:B------:R-:W-:Y:S01]  /*0ec0*/  IMAD R2, R3, 0x200, R2 ;  /* 0x0000020003027824 */ /* 0x000fe200078e0202 */
[----:B------:R-:W-:Y:S01]  /*0ed0*/  @P0 IADD3 R216, R4, 0x10, RZ ;  /* 0x0000001004d80810 */ /* 0x000fe20007ffe0ff */
[----:B------:R-:W-:Y:S01]  /*0ee0*/  IMAD.MOV.U32 R4, RZ, RZ, 0x20 ;  /* 0x00000020ff047424 */ /* 0x000fe200078e00ff */
[----:B------:R-:W-:Y:S01]  /*0ef0*/  LOP3.LUT R3, R5, 0xfffffe00, R6, 0xf8, !PT ;  /* 0xfffffe0005037812 */ /* 0x000fe200078ef806 */
[----:B------:R-:W-:Y:S01]  /*0f00*/  IMAD.MOV.U32 R5, RZ, RZ, 0x40 ;  /* 0x00000040ff057424 */ /* 0x000fe200078e00ff */
[----:B------:R-:W-:Y:S01]  /*0f10*/  LOP3.LUT P3, RZ, R0, 0x4, RZ, 0xc0, !PT ;  /* 0x0000000400ff7812 */ /* 0x000fe2000786c0ff */
[----:B------:R-:W-:Y:S01]  /*0f20*/  IMAD.SHL.U32 R0, R222, 0x4, RZ ;  /* 0x00000004de007824 */ /* 0x000fe200078e00ff */
[----:B------:R-:W-:Y:S01]  /*0f30*/  SEL R229, R4, 0xffffffe0, !P1 ;  /* 0xffffffe004e57807 */ /* 0x000fe20004800000 */
[----:B------:R-:W-:Y:S01]  /*0f40*/  IMAD.IADD R204, R3, 0x1, R204 ;  /* 0x0000000103cc7824 */ /* 0x000fe200078e02cc */
[----:B------:R-:W-:-:S02]  /*0f50*/  LEA R203, R2, 0x8100, 0x1 ;  /* 0x0000810002cb7811 */ /* 0x000fc400078e08ff */
[----:B------:R-:W-:Y:S01]  /*0f60*/  LOP3.LUT R7, R7, 0xfffffe00, RZ, 0xc0, !PT ;  /* 0xfffffe0007077812 */ /* 0x000fe200078ec0ff */
[----:B------:R-:W-:Y:S01]  /*0f70*/  IMAD.IADD R227, R226, 0x1, R229 ;  /* 0x00000001e2e37824 */ /* 0x000fe200078e02e5 */
[----:B------:R-:W-:Y:S01]  /*0f80*/  SEL R2, R4, 0xffffffe0, !P4 ;  /* 0xffffffe004027807 */ /* 0x000fe20006000000 */
[----:B------:R-:W-:Y:S01]  /*0f90*/  IMAD.IADD R229, R229, 0x1, R216 ;  /* 0x00000001e5e57824 */ /* 0x000fe200078e02d8 */
[----:B------:R-:W-:Y:S02]  /*0fa0*/  LEA R202, R3, 0x100, 0x1 ;  /* 0x0000010003ca7811 */ /* 0x000fe400078e08ff */
[----:B------:R-:W-:Y:S02]  /*0fb0*/  IADD3 R124, R0, 0x20, RZ ;  /* 0x00000020007c7810 */ /* 0x000fe40007ffe0ff */
[----:B------:R-:W-:Y:S01]  /*0fc0*/  SEL R231, R5, 0xffffffc0, !P2 ;  /* 0xffffffc005e77807 */ /* 0x000fe20005000000 */
[----:B------:R-:W-:Y:S01]  /*0fd0*/  IMAD.IADD R201, R2, 0x1, R202 ;  /* 0x0000000102c97824 */ /* 0x000fe200078e02ca */
[----:B------:R-:W-:-:S02]  /*0fe0*/  LOP3.LUT R225, R225, R7, RZ, 0xfc, !PT ;  /* 0x00000007e1e17212 */ /* 0x000fc400078efcff */
[----:B------:R-:W-:Y:S01]  /*0ff0*/  SEL R0, R5, 0xffffffc0, !P3 ;  /* 0xffffffc005007807 */ /* 0x000fe20005800000 */
[----:B------:R-:W-:Y:S01]  /*1000*/  IMAD.IADD R226, R226, 0x1, R231 ;  /* 0x00000001e2e27824 */ /* 0x000fe200078e02e7 */
[----:B------:R-:W-:Y:S01]  /*1010*/  IADD3 R221, -R223, 0x70, RZ ;  /* 0x00000070dfdd7810 */ /* 0x000fe20007ffe1ff */
[----:B------:R-:W-:Y:S01]  /*1020*/  IMAD.IADD R230, R231, 0x1, R227 ;  /* 0x00000001e7e67824 */ /* 0x000fe200078e02e3 */
[----:B------:R-:W-:Y:S01]  /*1030*/  IADD3 R220, R223, 0x20, RZ ;  /* 0x00000020dfdc7810 */ /* 0x000fe20007ffe0ff */
[----:B------:R-:W-:Y:S01]  /*1040*/  IMAD.IADD R228, R231, 0x1, R216 ;  /* 0x00000001e7e47824 */ /* 0x000fe200078e02d8 */
[----:B------:R-:W-:Y:S01]  /*1050*/  IADD3 R219, R223, 0x40, RZ ;  /* 0x00000040dfdb7810 */ /* 0x000fe20007ffe0ff */
[----:B------:R-:W-:Y:S01]  /*1060*/  IMAD.SHL.U32 R225, R225, 0x2, RZ ;  /* 0x00000002e1e17824 */ /* 0x000fe200078e00ff */
[----:B------:R-:W-:Y:S01]  /*1070*/  IADD3 R218, R223, 0x60, RZ ;  /* 0x00000060dfda7810 */ /* 0x000fe20007ffe0ff */
[----:B------:R-:W-:Y:S01]  /*1080*/  IMAD.IADD R231, R229, 0x1, R231 ;  /* 0x00000001e5e77824 */ /* 0x000fe200078e02e7 */
[----:B------:R-:W-:Y:S01]  /*1090*/  IADD3 R217, R217, 0x40, RZ ;  /* 0x00000040d9d97810 */ /* 0x000fe20007ffe0ff */
[----:B------:R-:W-:Y:S01]  /*10a0*/  IMAD.IADD R200, R0, 0x1, R202 ;  /* 0x0000000100c87824 */ /* 0x000fe200078e02ca */
[----:B------:R-:W-:Y:S01]  /*10b0*/  LEA R204, R204, 0x100, 0x1 ;  /* 0x00000100cccc7811 */ /* 0x000fe200078e08ff */
[----:B------:R-:W-:-:S02]  /*10c0*/  IMAD.IADD R127, R0, 0x1, R201 ;  /* 0x00000001007f7824 */ /* 0x000fc400078e02c9 */
.L_x_395:
[----:B------:R-:W-:-:S04]  /*10d0*/  IMAD.MOV.U32 R3, RZ, RZ, 0x4 ;  /* 0x00000004ff037424 */ /* 0x000fc800078e00ff */
[----:B------:R-:W-:-:S06]  /*10e0*/  IMAD.WIDE R232, R211, R3, c[0x0][0x588] ;  /* 0x00016200d3e87625 */ /* 0x000fcc00078e0203 */
[----:B------:R-:W2:Y:S01]  /*10f0*/  LDG.E R232, [R232.64] ;  /* 0x0000000ae8e87981 */ /* 0x000ea2000c1e1900 */
[----:B------:R-:W-:Y:S01]  /*1100*/  ISETP.NE.U32.AND P4, PT, RZ, c[0x0][0x360], PT ;  /* 0x0000d800ff007a0c */ /* 0x000fe20003f85070 */
[----:B------:R-:W-:Y:S01]  /*1110*/  IMAD.MOV.U32 R92, RZ, RZ, RZ ;  /* 0x000000ffff5c7224 */ /* 0x000fe200078e00ff */
[----:B------:R-:W-:Y:S02]  /*1120*/  ISETP.NE.U32.AND P0, PT, RZ, c[0x0][0x370], PT ;  /* 0x0000dc00ff007a0c */ /* 0x000fe40003f05070 */
[----:B------:R-:W-:Y:S02]  /*1130*/  ISETP.NE.AND.EX P4, PT, RZ, c[0x0][0x364], PT, P4 ;  /* 0x0000d900ff007a0c */ /* 0x000fe40003f85340 */
[----:B------:R-:W-:Y:S02]  /*1140*/  ISETP.NE.AND.EX P2, PT, RZ, c[0x0][0x374], PT, P0 ;  /* 0x0000dd00ff007a0c */ /* 0x000fe40003f45300 */
[----:B------:R-:W-:Y:S02]  /*1150*/  ISETP.NE.U32.AND P3, PT, RZ, c[0x0][0x348], PT ;  /* 0x0000d200ff007a0c */ /* 0x000fe40003f65070 */
[----:B------:R-:W-:-:S02]  /*1160*/  ISETP.NE.U32.AND P5, PT, RZ, c[0x0][0x358], PT ;  /* 0x0000d600ff007a0c */ /* 0x000fc40003fa5070 */
[----:B------:R-:W-:Y:S02]  /*1170*/  ISETP.NE.AND.EX P3, PT, RZ, c[0x0][0x34c], PT, P3 ;  /* 0x0000d300ff007a0c */ /* 0x000fe40003f65330 */
[----:B------:R-:W-:Y:S01]  /*1180*/  ISETP.NE.AND.EX P5, PT, RZ, c[0x0][0x35c], PT, P5 ;  /* 0x0000d700ff007a0c */ /* 0x000fe20003fa5350 */
[----:B------:R-:W-:Y:S02]  /*1190*/  IMAD.MOV.U32 R89, RZ, RZ, RZ ;  /* 0x000000ffff597224 */ /* 0x000fe400078e00ff */
[----:B------:R-:W-:Y:S02]  /*11a0*/  IMAD.MOV.U32 R91, RZ, RZ, RZ ;  /* 0x000000ffff5b7224 */ /* 0x000fe400078e00ff */
[----:B------:R-:W-:Y:S01]  /*11b0*/  IMAD.MOV.U32 R101, RZ, RZ, RZ ;  /* 0x000000ffff657224 */ /* 0x000fe200078e00ff */
[----:B--2---:R-:W-:Y:S02]  /*11c0*/  SHF.R.S32.HI R88, RZ, 0x1f, R232 ;  /* 0x0000001fff587819 */ /* 0x004fe400000114e8 */
[----:B------:R-:W-:-:S02]  /*11d0*/  @P4 LEA R4, P0, R232, c[0x0][0x360], 0x2 ;  /* 0x0000d800e8044a11 */ /* 0x000fc400078010ff */
[C---:B------:R-:W-:Y:S02]  /*11e0*/  @P2 LEA R6, P1, R232.reuse, c[0x0][0x370], 0x2 ;  /* 0x0000dc00e8062a11 */ /* 0x040fe400078210ff */
[C-C-:B------:R-:W-:Y:S02]  /*11f0*/  @P4 LEA.HI.X R5, R232.reuse, c[0x0][0x364], R88.reuse, 0x2, P0 ;  /* 0x0000d900e8054a11 */ /* 0x140fe400000f1458 */
[----:B------:R-:W-:Y:S02]  /*1200*/  ISETP.NE.U32.AND P0, PT, RZ, c[0x0][0x350], PT ;  /* 0x0000d400ff007a0c */ /* 0x000fe40003f05070 */
[C-C-:B------:R-:W-:Y:S01]  /*1210*/  @P2 LEA.HI.X R7, R232.reuse, c[0x0][0x374], R88.reuse, 0x2, P1 ;  /* 0x0000dd00e8072a11 */ /* 0x140fe200008f1458 */
[----:B------:R1:W5:Y:S01]  /*1220*/  @P4 LDG.E R79, [R4.64] ;  /* 0x0000000a044f4981 */ /* 0x000362000c1e1900 */
[----:B------:R-:W-:Y:S02]  /*1230*/  ISETP.NE.AND.EX P6, PT, RZ, c[0x0][0x354], PT, P0 ;  /* 0x0000d500ff007a0c */ /* 0x000fe40003fc5300 */
[C---:B------:R-:W-:Y:S01]  /*1240*/  LEA R8, P1, R232.reuse, c[0x0][0x350], 0x2 ;  /* 0x0000d400e8087a11 */ /* 0x040fe200078210ff */
[----:B------:R2:W5:Y:S03]  /*1250*/  @P2 LDG.E R92, [R6.64] ;  /* 0x0000000a065c2981 */ /* 0x000566000c1e1900 */
[----:B------:R-:W-:-:S07]  /*1260*/  LEA.HI.X R9, R232, c[0x0][0x354], R88, 0x2, P1 ;  /* 0x0000d500e8097a11 */ /* 0x000fce00008f1458 */
[----:B------:R3:W5:Y:S01]  /*1270*/  @P6 LDG.E R91, [R8.64] ;  /* 0x0000000a085b6981 */ /* 0x000762000c1e1900 */
[C---:B-1----:R-:W-:Y:S02]  /*1280*/  LEA R4, P2, R232.reuse, c[0x0][0x348], 0x2 ;  /* 0x0000d200e8047a11 */ /* 0x042fe400078410ff */
[C---:B--2---:R-:W-:Y:S02]  /*1290*/  LEA R6, P0, R232.reuse, c[0x0][0x358], 0x2 ;  /* 0x0000d600e8067a11 */ /* 0x044fe400078010ff */
[C-C-:B------:R-:W-:Y:S02]  /*12a0*/  LEA.HI.X R5, R232.reuse, c[0x0][0x34c], R88.reuse, 0x2, P2 ;  /* 0x0000d300e8057a11 */ /* 0x140fe400010f1458 */
[----:B------:R-:W-:-:S03]  /*12b0*/  LEA.HI.X R7, R232, c[0x0][0x35c], R88, 0x2, P0 ;  /* 0x0000d700e8077a11 */ /* 0x000fc600000f1458 */
[----:B------:R3:W5:Y:S04]  /*12c0*/  @P3 LDG.E R89, [R4.64] ;  /* 0x0000000a04593981 */ /* 0x000768000c1e1900 */
[----:B------:R3:W5:Y:S01]  /*12d0*/  @P5 LDG.E R101, [R6.64] ;  /* 0x0000000a06655981 */ /* 0x000762000c1e1900 */
[----:B------:R-:W-:Y:S01]  /*12e0*/  YIELD ;  /* 0x0000000000007946 */ /* 0x000fe20003800000 */
[----:B------:R-:W-:Y:S01]  /*12f0*/  LOP3.LUT R233, R210, 0xffff, RZ, 0xc0, !PT ;  /* 0x0000ffffd2e97812 */ /* 0x000fe200078ec0ff */
[----:B------:R-:W-:Y:S05]  /*1300*/  @P4 BRA `(.L_x_245) ;  /* 0x0000005000004947 */ /* 0x000fea0003800000 */
[----:B-----5:R-:W-:Y:S01]  /*1310*/  MOV R79, c[0x0][0x168] ;  /* 0x00005a00004f7a02 */ /* 0x020fe20000000f00 */
[----:B------:R-:W-:Y:S05]  /*1320*/  @!P3 BRA `(.L_x_245) ;  /* 0x000000300000b947 */ /* 0x000fea0003800000 */
[----:B------:R-:W2:Y:S04]  /*1330*/  LDG.E R79, [R4.64] ;  /* 0x0000000a044f7981 */ /* 0x000ea8000c1e1900 */
[----:B------:R-:W2:Y:S02]  /*1340*/  LDG.E R0, [R4.64+0x4] ;  /* 0x0000040a04007981 */ /* 0x000ea4000c1e1900 */
[----:B--2---:R-:W-:-:S02]  /*1350*/  IADD3 R79, -R79, R0, RZ ;  /* 0x000000004f4f7210 */ /* 0x004fc40007ffe1ff */
.L_x_245:
[----:B------:R-:W-:-:S04]  /*1360*/  ISETP.NE.U32.AND P0, PT, RZ, c[0x0][0x368], PT ;  /* 0x0000da00ff007a0c */ /* 0x000fc80003f05070 */
[----:B------:R-:W-:-:S13]  /*1370*/  ISETP.NE.AND.EX P0, PT, RZ, c[0x0][0x36c], PT, P0 ;  /* 0x0000db00ff007a0c */ /* 0x000fda0003f05300 */
[----:B------:R-:W-:Y:S05]  /*1380*/  @!P0 BRA `(.L_x_246) ;  /* 0x0000004000008947 */ /* 0x000fea0003800000 */
[----:B---3--:R-:W-:-:S04]  /*1390*/  LEA R4, P0, R232, c[0x0][0x368], 0x2 ;  /* 0x0000da00e8047a11 */ /* 0x008fc800078010ff */
[----:B------:R-:W-:-:S06]  /*13a0*/  LEA.HI.X R5, R232, c[0x0][0x36c], R88, 0x2, P0 ;  /* 0x0000db00e8057a11 */ /* 0x000fcc00000f1458 */
[----:B------:R1:W5:Y:S01]  /*13b0*/  LDG.E R5, [R4.64] ;  /* 0x0000000a04057981 */ /* 0x000362000c1e1900 */
[----:B------:R-:W-:Y:S05]  /*13c0*/  BRA `(.L_x_247) ;  /* 0x0000005000007947 */ /* 0x000fea0003800000 */
.L_x_246:
[----:B---3--:R-:W-:Y:S01]  /*13d0*/  MOV R5, c[0x0][0x1d0] ;  /* 0x0000740000057a02 */ /* 0x008fe20000000f00 */
[----:B------:R-:W-:Y:S05]  /*13e0*/  @!P6 BRA `(.L_x_247) ;  /* 0x000000300000e947 */ /* 0x000fea0003800000 */
[----:B------:R1:W2:Y:S04]  /*13f0*/  LDG.E R5, [R8.64] ;  /* 0x0000000a08057981 */ /* 0x0002a8000c1e1900 */
[----:B-1----:R-:W2:Y:S02]  /*1400*/  LDG.E R8, [R8.64+0x4] ;  /* 0x0000040a08087981 */ /* 0x002ea4000c1e1900 */
[----:B--2---:R-:W-:Y:S02]  /*1410*/  IADD3 R5, -R5, R8, RZ ;  /* 0x0000000805057210 */ /* 0x004fe40007ffe1ff */
.L_x_247:
[----:B-1----:R1:W2:Y:S04]  /*1420*/  @P5 LDG.E R4, [R6.64] ;  /* 0x0000000a06045981 */ /* 0x0022a8000c1e1900 */
[----:B-1----:R-:W2:Y:S01]  /*1430*/  @P5 LDG.E R6, [R6.64+0x4] ;  /* 0x0000040a06065981 */ /* 0x002ea2000c1e1900 */
[----:B------:R-:W-:Y:S01]  /*1440*/  ISETP.NE.U32.AND P0, PT, RZ, c[0x0][0x378], PT ;  /* 0x0000de00ff007a0c */ /* 0x000fe20003f05070 */
[----:B-----5:R-:W-:-:S03]  /*1450*/  IMAD.MOV.U32 R78, RZ, RZ, R5 ;  /* 0x000000ffff4e7224 */ /* 0x020fc600078e0005 */
[----:B------:R-:W-:Y:S01]  /*1460*/  ISETP.NE.AND.EX P1, PT, RZ, c[0x0][0x37c], PT, P0 ;  /* 0x0000df00ff007a0c */ /* 0x000fe20003f25300 */
[----:B------:R-:W-:Y:S02]  /*1470*/  IMAD.MOV.U32 R0, RZ, RZ, c[0x0][0x228] ;  /* 0x00008a00ff007624 */ /* 0x000fe400078e00ff */
[----:B------:R-:W-:Y:S01]  /*1480*/  IMAD.IADD R2, R5, 0x1, -R92 ;  /* 0x0000000105027824 */ /* 0x000fe200078e0a5c */
[C---:B------:R-:W-:Y:S02]  /*1490*/  LOP3.LUT R235, R210.reuse, 0xff000000, RZ, 0xc0, !PT ;  /* 0xff000000d2eb7812 */ /* 0x040fe400078ec0ff */
[----:B------:R-:W-:Y:S02]  /*14a0*/  LOP3.LUT R210, R210, 0xff0000, RZ, 0xc0, !PT ;  /* 0x00ff0000d2d27812 */ /* 0x000fe400078ec0ff */
[----:B------:R-:W-:-:S05]  /*14b0*/  SHF.R.U32.HI R235, RZ, 0x8, R235 ;  /* 0x00000008ffeb7819 */ /* 0x000fca00000116eb */
[----:B------:R-:W-:-:S04]  /*14c0*/  @P1 LEA R8, P0, R232, c[0x0][0x378], 0x2 ;  /* 0x0000de00e8081a11 */ /* 0x000fc800078010ff */
[----:B------:R-:W-:Y:S02]  /*14d0*/  @P1 LEA.HI.X R9, R232, c[0x0][0x37c], R88, 0x2, P0 ;  /* 0x0000df00e8091a11 */ /* 0x000fe400000f1458 */
[----:B------:R-:W-:Y:S01]  /*14e0*/  LEA.HI R235, R210, R235, RZ, 0x10 ;  /* 0x000000ebd2eb7211 */ /* 0x000fe200078f80ff */
[----:B------:R-:W-:Y:S02]  /*14f0*/  BSSY B0, `(.L_x_248) ;  /* 0x0000029000007945 */ /* 0x000fe40003800000 */
[----:B------:R1:W5:Y:S01]  /*1500*/  @P1 LDG.E R78, [R8.64] ;  /* 0x0000000a084e1981 */ /* 0x000362000c1e1900 */
[----:B------:R-:W-:Y:S02]  /*1510*/  SHF.R.U32.HI R210, RZ, 0x10, R235 ;  /* 0x00000010ffd27819 */ /* 0x000fe400000116eb */
[----:B------:R-:W-:Y:S02]  /*1520*/  LOP3.LUT R235, R235, 0xff, RZ, 0xc0, !PT ;  /* 0x000000ffebeb7812 */ /* 0x000fe400078ec0ff */
[----:B------:R-:W-:-:S04]  /*1530*/  ISETP.NE.AND P1, PT, R210, RZ, PT ;  /* 0x000000ffd200720c */ /* 0x000fc80003f25270 */
[----:B------:R-:W-:Y:S01]  /*1540*/  SEL R108, R210, c[0x0][0x338], P1 ;  /* 0x0000ce00d26c7a07 */ /* 0x000fe20000800000 */
[----:B--2---:R-:W-:Y:S02]  /*1550*/  @P5 IMAD.IADD R0, R6, 0x1, -R4 ;  /* 0x0000000106005824 */ /* 0x004fe400078e0a04 */
[----:B------:R-:W-:Y:S02]  /*1560*/  IMAD.MOV.U32 R6, RZ, RZ, RZ ;  /* 0x000000ffff067224 */ /* 0x000fe400078e00ff */
[----:B------:R-:W-:-:S05]  /*1570*/  IMAD.IADD R77, R2, 0x1, R0 ;  /* 0x00000001024d7824 */ /* 0x000fca00078e0200 */
[C---:B------:R-:W-:Y:S02]  /*1580*/  ISETP.GE.AND P0, PT, R77.reuse, 0x1, PT ;  /* 0x000000014d00780c */ /* 0x040fe40003f06270 */
[----:B------:R-:W-:-:S05]  /*1590*/  IADD3 R7, R77, 0x6f, RZ ;  /* 0x0000006f4d077810 */ /* 0x000fca0007ffe0ff */
[----:B------:R-:W-:-:S05]  /*15a0*/  IMAD.HI R4, R7, -0x6db6db6d, R6 ;  /* 0x9249249307047827 */ /* 0x000fca00078e0206 */
[----:B------:R-:W-:-:S04]  /*15b0*/  SHF.R.U32.HI R90, RZ, 0x1f, R4 ;  /* 0x0000001fff5a7819 */ /* 0x000fc80000011604 */
[----:B------:R-:W-:Y:S01]  /*15c0*/  LEA.HI.SX32 R90, R4, R90, 0x1a ;  /* 0x0000005a045a7211 */ /* 0x000fe200078fd2ff */
[----:B------:R-:W-:Y:S05]  /*15d0*/  @!P0 BRA `(.L_x_249) ;  /* 0x000001a000008947 */ /* 0x000fea0003800000 */
[-C--:B-1----:R-:W-:Y:S02]  /*15e0*/  IABS R8, R108.reuse ;  /* 0x0000006c00087213 */ /* 0x082fe40000000000 */
[----:B------:R-:W-:Y:S02]  /*15f0*/  IADD3 R9, R90, -0x1, R108 ;  /* 0xffffffff5a097810 */ /* 0x000fe40007ffe06c */
[----:B------:R-:W1:Y:S01]  /*1600*/  I2F.RP R10, R8 ;  /* 0x00000008000a7306 */ /* 0x000e620000209400 */
[-C--:B------:R-:W-:Y:S02]  /*1610*/  IABS R4, R108.reuse ;  /* 0x0000006c00047213 */ /* 0x080fe40000000000 */
[----:B------:R-:W-:Y:S02]  /*1620*/  IABS R6, R9 ;  /* 0x0000000900067213 */ /* 0x000fe40000000000 */
[----:B------:R-:W-:Y:S01]  /*1630*/  LOP3.LUT R9, R9, R108, RZ, 0x3c, !PT ;  /* 0x0000006c09097212 */ /* 0x000fe200078e3cff */
        /* <DEDUP_REMOVED lines=17> */
[----:B------:R-:W-:-:S04]  /*1750*/  IMAD.MOV.U32 R6, RZ, RZ, R7 ;  /* 0x000000ffff067224 */ /* 0x000fc800078e0007 */
[----:B------:R-:W-:Y:S01]  /*1760*/  @!P1 IMAD.MOV R6, RZ, RZ, -R6 ;  /* 0x000000ffff069224 */ /* 0x000fe200078e0a06 */
[----:B------:R-:W-:Y:S02]  /*1770*/  @!P0 LOP3.LUT R6, RZ, R108, RZ, 0x33, !PT ;  /* 0x0000006cff068212 */ /* 0x000fe400078e33ff */
.L_x_249:
[----:B-1----:R-:W-:Y:S05]  /*1780*/  BSYNC B0 ;  /* 0x0000000000007941 */ /* 0x002fea0003800000 */
.L_x_248:
[----:B------:R-:W-:Y:S01]  /*1790*/  IMAD R4, R235, R6, RZ ;  /* 0x00000006eb047224 */ /* 0x000fe200078e02ff */
[----:B------:R-:W-:Y:S01]  /*17a0*/  SHF.R.S32.HI R76, RZ, 0x1f, R215 ;  /* 0x0000001fff4c7819 */ /* 0x000fe200000114d7 */
[----:B------:R-:W-:Y:S01]  /*17b0*/  IMAD.SHL.U32 R86, R223, 0x40, RZ ;  /* 0x00000040df567824 */ /* 0x000fe200078e00ff */
[----:B------:R-:W-:Y:S01]  /*17c0*/  SHF.R.S32.HI R80, RZ, 0x1f, R220 ;  /* 0x0000001fff507819 */ /* 0x000fe200000114dc */
[----:B------:R-:W-:Y:S01]  /*17d0*/  IMAD.IADD R6, R4, 0x1, R6 ;  /* 0x0000000104067824 */ /* 0x000fe200078e0206 */
[----:B------:R-:W-:Y:S01]  /*17e0*/  LEA.HI R81, R76, R215, RZ, 0x6 ;  /* 0x000000d74c517211 */ /* 0x000fe200078f30ff */
[----:B------:R-:W-:Y:S01]  /*17f0*/  IMAD R4, R4, 0x70, -R2 ;  /* 0x0000007004047824 */ /* 0x000fe200078e0a02 */
[----:B------:R-:W-:Y:S01]  /*1800*/  LOP3.LUT R86, R86, 0x1c0, RZ, 0xc0, !PT ;  /* 0x000001c056567812 */ /* 0x000fe200078ec0ff */
[----:B------:R-:W-:Y:S01]  /*1810*/  IMAD.SHL.U32 R10, R222, 0x8, RZ ;  /* 0x00000008de0a7824 */ /* 0x000fe200078e00ff */
[----:B------:R-:W-:Y:S01]  /*1820*/  IMNMX R6, R90, R6, PT ;  /* 0x000000065a067217 */ /* 0x000fe20003800200 */
[----:B------:R-:W-:Y:S01]  /*1830*/  IMAD.SHL.U32 R81, R81, 0x8, RZ ;  /* 0x0000000851517824 */ /* 0x000fe200078e00ff */
[----:B------:R-:W-:Y:S01]  /*1840*/  SHF.R.U32.HI R85, RZ, 0x3, R86 ;  /* 0x00000003ff557819 */ /* 0x000fe20000011656 */
[----:B------:R-:W-:Y:S01]  /*1850*/  IMAD.SHL.U32 R84, R220, 0x40, RZ ;  /* 0x00000040dc547824 */ /* 0x000fe200078e00ff */
[----:B------:R-:W-:Y:S01]  /*1860*/  LOP3.LUT R236, R86, 0x38, R10, 0xf8, !PT ;  /* 0x0000003856ec7812 */ /* 0x000fe200078ef80a */
[----:B------:R-:W-:Y:S01]  /*1870*/  IMAD R6, R6, 0x70, -R2 ;  /* 0x0000007006067824 */ /* 0x000fe200078e0a02 */
[----:B------:R-:W-:Y:S01]  /*1880*/  IMNMX R2, RZ, R4, !PT ;  /* 0x00000004ff027217 */ /* 0x000fe20007800200 */
[----:B------:R-:W-:Y:S01]  /*1890*/  IMAD.SHL.U32 R87, R219, 0x40, RZ ;  /* 0x00000040db577824 */ /* 0x000fe200078e00ff */
[----:B------:R-:W-:Y:S01]  /*18a0*/  LEA.HI R80, R80, R220, RZ, 0x3 ;  /* 0x000000dc50507211 */ /* 0x000fe200078f18ff */
[----:B------:R-:W-:Y:S01]  /*18b0*/  IMAD.SHL.U32 R82, R218, 0x40, RZ ;  /* 0x00000040da527824 */ /* 0x000fe200078e00ff */
[----:B------:R-:W-:-:S02]  /*18c0*/  IMNMX R6, R6, R0, PT ;  /* 0x0000000006067217 */ /* 0x000fc40003800200 */
[----:B------:R-:W-:Y:S01]  /*18d0*/  SHF.R.U32.HI R8, RZ, 0x4, R2 ;  /* 0x00000004ff087819 */ /* 0x000fe20000011602 */
[----:B------:R-:W-:Y:S01]  /*18e0*/  IMAD.SHL.U32 R80, R80, 0x40, RZ ;  /* 0x0000004050507824 */ /* 0x000fe200078e00ff */
[----:B------:R-:W-:Y:S02]  /*18f0*/  ISETP.GT.AND P0, PT, R6, R2, PT ;  /* 0x000000020600720c */ /* 0x000fe40003f04270 */
[----:B------:R-:W-:Y:S01]  /*1900*/  LOP3.LUT R81, R81, 0xfffffe00, RZ, 0xc0, !PT ;  /* 0xfffffe0051517812 */ /* 0x000fe200078ec0ff */
[----:B------:R-:W-:Y:S01]  /*1910*/  IMAD.WIDE.U32 R8, R8, 0x24924925, RZ ;  /* 0x2492492508087825 */ /* 0x000fe200078e00ff */
[----:B------:R-:W-:Y:S02]  /*1920*/  LOP3.LUT R236, R236, R85, RZ, 0x3c, !PT ;  /* 0x00000055ecec7212 */ /* 0x000fe400078e3cff */
[----:B------:R-:W-:Y:S01]  /*1930*/  LOP3.LUT R84, R84, 0x1c0, RZ, 0xc0, !PT ;  /* 0x000001c054547812 */ /* 0x000fe200078ec0ff */
[----:B------:R-:W-:Y:S01]  /*1940*/  IMAD.MOV.U32 R93, RZ, RZ, R9 ;  /* 0x000000ffff5d7224 */ /* 0x000fe200078e0009 */
[----:B------:R-:W-:Y:S01]  /*1950*/  LOP3.LUT R87, R87, 0x1c0, RZ, 0xc0, !PT ;  /* 0x000001c057577812 */ /* 0x000fe200078ec0ff */
[----:B------:R-:W-:Y:S01]  /*1960*/  IMAD.IADD R236, R81, 0x1, R236 ;  /* 0x0000000151ec7824 */ /* 0x000fe200078e02ec */
[----:B------:R-:W-:Y:S01]  /*1970*/  LOP3.LUT R82, R82, 0x1c0, RZ, 0xc0, !PT ;  /* 0x000001c052527812 */ /* 0x000fe200078ec0ff */
[----:B------:R-:W-:Y:S01]  /*1980*/  IMAD.MOV.U32 R2, RZ, RZ, R93 ;  /* 0x000000ffff027224 */ /* 0x000fe200078e005d */
[----:B------:R-:W-:Y:S01]  /*1990*/  SHF.R.S32.HI R11, RZ, 0x1f, R10 ;  /* 0x0000001fff0b7819 */ /* 0x000fe2000001140a */
[----:B------:R-:W-:Y:S01]  /*19a0*/  IMAD.SHL.U32 R236, R236, 0x2, RZ ;  /* 0x00000002ecec7824 */ /* 0x000fe200078e00ff */
[----:B------:R-:W-:Y:S01]  /*19b0*/  @P0 IADD3 R7, R6, 0x6f, RZ ;  /* 0x0000006f06070810 */ /* 0x000fe20007ffe0ff */
[----:B------:R-:W-:Y:S01]  /*19c0*/  @P0 IMAD.MOV.U32 R6, RZ, RZ, RZ ;  /* 0x000000ffff060224 */ /* 0x000fe200078e00ff */
[----:B------:R-:W-:-:S02]  /*19d0*/  SHF.R.U32.HI R83, RZ, 0x3, R84 ;  /* 0x00000003ff537819 */ /* 0x000fc40000011654 */
[----:B------:R-:W-:Y:S01]  /*19e0*/  LOP3.LUT R80, R80, 0xfffffe00, RZ, 0xc0, !PT ;  /* 0xfffffe0050507812 */ /* 0x000fe200078ec0ff */
[----:B------:R-:W-:-:S05]  /*19f0*/  @P0 IMAD.HI R6, R7, -0x6db6db6d, R6 ;  /* 0x9249249307060827 */ /* 0x000fca00078e0206 */
[----:B------:R-:W-:-:S04]  /*1a00*/  @P0 SHF.R.U32.HI R4, RZ, 0x1f, R6 ;  /* 0x0000001fff040819 */ /* 0x000fc80000011606 */
[----:B------:R-:W-:-:S04]  /*1a10*/  @P0 LEA.HI.SX32 R2, R6, R4, 0x1a ;  /* 0x0000000406020211 */ /* 0x000fc800078fd2ff */
[----:B------:R-:W-:-:S13]  /*1a20*/  ISETP.GT.AND P0, PT, R2, R93, PT ;  /* 0x0000005d0200720c */ /* 0x000fda0003f04270 */
[----:B------:R-:W-:Y:S05]  /*1a30*/  @!P0 BRA `(.L_x_250) ;  /* 0x00006d2000008947 */ /* 0x000fea0003800000 */
[----:B------:R-:W-:-:S04]  /*1a40*/  ISETP.NE.U32.AND P0, PT, RZ, c[0x0][0x340], PT ;  /* 0x0000d000ff007a0c */ /* 0x000fc80003f05070 */
[----:B------:R-:W-:-:S13]  /*1a50*/  ISETP.NE.AND.EX P3, PT, RZ, c[0x0][0x344], PT, P0 ;  /* 0x0000d100ff007a0c */ /* 0x000fda0003f65300 */
[----:B------:R-:W-:-:S06]  /*1a60*/  @P3 IMAD.WIDE R154, R232, R3, c[0x0][0x340] ;  /* 0x0000d000e89a3625 */ /* 0x000fcc00078e0203 */
[----:B------:R-:W2:Y:S01]  /*1a70*/  @P3 LDG.E R154, [R154.64] ;  /* 0x0000000a9a9a3981 */ /* 0x000ea2000c1e1900 */
[----:B------:R-:W-:Y:S01]  /*1a80*/  SHF.R.S32.HI R96, RZ, 0x1f, R223 ;  /* 0x0000001fff607819 */ /* 0x000fe200000114df */
[----:B------:R-:W-:Y:S01]  /*1a90*/  IMAD.MOV.U32 R170, RZ, RZ, 0x70 ;  /* 0x00000070ffaa7424 */ /* 0x000fe200078e00ff */
[----:B------:R-:W-:Y:S01]  /*1aa0*/  IADD3 R102, P0, R223, R101, RZ ;  /* 0x00000065df667210 */ /* 0x000fe20007f1e0ff */
[----:B------:R-:W-:Y:S01]  /*1ab0*/  IMAD.MOV.U32 R133, RZ, RZ, c[0x0][0x238] ;  /* 0x00008e00ff857624 */ /* 0x000fe200078e00ff */
[----:B------:R-:W-:Y:S01]  /*1ac0*/  IADD3 R39, R2, -0x1, RZ ;  /* 0xffffffff02277810 */ /* 0x000fe20007ffe0ff */
[----:B------:R-:W-:Y:S01]  /*1ad0*/  IMAD R110, R170, c[0x0][0x23c], RZ ;  /* 0x00008f00aa6e7a24 */ /* 0x000fe200078e02ff */
[----:B------:R-:W-:Y:S01]  /*1ae0*/  LEA.HI.X.SX32 R101, R101, R96, 0x1, P0 ;  /* 0x0000006065657211 */ /* 0x000fe200000f0eff */
[----:B------:R-:W-:Y:S01]  /*1af0*/  IMAD.WIDE.U32 R6, R102, c[0x0][0x238], R10 ;  /* 0x00008e0066067a25 */ /* 0x000fe200078e000a */
[----:B------:R-:W-:Y:S01]  /*1b00*/  SEL R98, R88, RZ, !P5 ;  /* 0x000000ff58627207 */ /* 0x000fe20006800000 */
[----:B------:R-:W-:Y:S01]  /*1b10*/  ULDC UR4, c[0x0][0x23c] ;  /* 0x00008f0000047ab9 */ /* 0x000fe20000000800 */
[----:B------:R-:W-:Y:S01]  /*1b20*/  SEL R156, R232, RZ, !P5 ;  /* 0x000000ffe89c7207 */ /* 0x000fe20006800000 */
[----:B------:R-:W-:Y:S01]  /*1b30*/  IMAD R3, R101, c[0x0][0x238], RZ ;  /* 0x00008e0065037a24 */ /* 0x000fe200078e02ff */
[----:B------:R-:W-:Y:S01]  /*1b40*/  SHF.R.S32.HI R4, RZ, 0x1f, R39 ;  /* 0x0000001fff047819 */ /* 0x000fe20000011427 */
[----:B------:R-:W-:Y:S01]  /*1b50*/  IMAD R2, R39, -0x70, R0 ;  /* 0xffffff9027027824 */ /* 0x000fe200078e0200 */
[----:B------:R-:W-:Y:S01]  /*1b60*/  ISETP.GE.AND P5, PT, R10, c[0x0][0x1d4], PT ;  /* 0x000075000a007a0c */ /* 0x000fe20003fa6270 */
[----:B------:R-:W-:Y:S01]  /*1b70*/  IMAD R3, R102, c[0x0][0x23c], R3 ;  /* 0x00008f0066037a24 */ /* 0x000fe200078e0203 */
[----:B------:R-:W-:Y:S01]  /*1b80*/  ISETP.GE.AND P4, PT, R217, c[0x0][0x1d4], PT ;  /* 0x00007500d9007a0c */ /* 0x000fe20003f86270 */
[----:B------:R-:W-:Y:S01]  /*1b90*/  IMAD.WIDE.U32 R194, R170, c[0x0][0x238], RZ ;  /* 0x00008e00aac27a25 */ /* 0x000fe200078e00ff */
[----:B------:R-:W-:Y:S01]  /*1ba0*/  IMNMX R2, R2, 0x70, PT ;  /* 0x0000007002027817 */ /* 0x000fe20003800200 */
[----:B------:R-:W-:Y:S01]  /*1bb0*/  USHF.L.U32 UR5, UR4, 0x6, URZ ;  /* 0x0000000604057899 */ /* 0x000fe2000800063f */
[----:B------:R-:W-:Y:S01]  /*1bc0*/  IADD3 R97, R5, R91, RZ ;  /* 0x0000005b05617210 */ /* 0x000fe20007ffe0ff */
[----:B------:R-:W-:Y:S01]  /*1bd0*/  IMAD.IADD R7, R7, 0x1, R3 ;  /* 0x0000000107077824 */ /* 0x000fe200078e0203 */
[----:B------:R-:W-:Y:S01]  /*1be0*/  IADD3 R110, R195, R110, RZ ;  /* 0x0000006ec36e7210 */ /* 0x000fe20007ffe0ff */
[----:B------:R-:W-:Y:S01]  /*1bf0*/  IMAD R190, R98, c[0x0][0x248], RZ ;  /* 0x0000920062be7a24 */ /* 0x000fe200078e02ff */
[----:B------:R-:W-:Y:S01]  /*1c00*/  UIMAD UR4, UR4, 0x60, URZ ;  /* 0x00000060040478a4 */ /* 0x000fe2000f8e023f */
[----:B------:R-:W-:Y:S01]  /*1c10*/  IMAD.WIDE.U32 R158, R233, c[0x0][0x240], R6 ;  /* 0x00009000e99e7a25 */ /* 0x000fe200078e0006 */
[----:B------:R-:W-:-:S02]  /*1c20*/  SHF.R.S32.HI R6, RZ, 0x1f, R97 ;  /* 0x0000001fff067819 */ /* 0x000fc40000011461 */
[----:B-----5:R-:W-:Y:S01]  /*1c30*/  SHF.R.S32.HI R105, RZ, 0x1f, R78 ;  /* 0x0000001fff697819 */ /* 0x020fe2000001144e */
[----:B------:R-:W-:Y:S01]  /*1c40*/  IMAD R159, R233, c[0x0][0x244], R159 ;  /* 0x00009100e99f7a24 */ /* 0x000fe200078e029f */
[----:B------:R-:W-:Y:S01]  /*1c50*/  LOP3.LUT R234, R234, 0xfffffffd, RZ, 0xc0, !PT ;  /* 0xfffffffdeaea7812 */ /* 0x000fe200078ec0ff */
[----:B------:R-:W-:Y:S01]  /*1c60*/  IMAD.IADD R2, R2, 0x1, -R223 ;  /* 0x0000000102027824 */ /* 0x000fe200078e0adf */
[----:B------:R-:W-:Y:S01]  /*1c70*/  SHF.R.S32.HI R142, RZ, 0x1f, R218 ;  /* 0x0000001fff8e7819 */ /* 0x000fe200000114da */
[----:B------:R-:W-:Y:S01]  /*1c80*/  IMAD R190, R156, c[0x0][0x24c], R190 ;  /* 0x000093009cbe7a24 */ /* 0x000fe200078e02be */
[----:B------:R-:W-:Y:S01]  /*1c90*/  @P5 LOP3.LUT R234, R234, 0x2, RZ, 0xfc, !PT ;  /* 0x00000002eaea5812 */ /* 0x000fe200078efcff */
[----:B------:R-:W-:Y:S01]  /*1ca0*/  IMAD.WIDE.U32 R158, R156, c[0x0][0x248], R158 ;  /* 0x000092009c9e7a25 */ /* 0x000fe200078e009e */
[C---:B------:R-:W-:Y:S02]  /*1cb0*/  ISETP.GE.AND P0, PT, R2.reuse, 0x1, PT ;  /* 0x000000010200780c */ /* 0x040fe40003f06270 */
[----:B------:R-:W-:Y:S01]  /*1cc0*/  ISETP.GE.AND P2, PT, R2, 0x21, PT ;  /* 0x000000210200780c */ /* 0x000fe20003f46270 */
[----:B------:R-:W-:Y:S01]  /*1cd0*/  IMAD.IADD R191, R159, 0x1, R190 ;  /* 0x000000019fbf7824 */ /* 0x000fe200078e02be */
[----:B------:R-:W-:Y:S01]  /*1ce0*/  MOV R190, R158 ;  /* 0x0000009e00be7202 */ /* 0x000fe20000000f00 */
[----:B------:R-:W-:Y:S01]  /*1cf0*/  IMAD R3, R110, R39, RZ ;  /* 0x000000276e037224 */ /* 0x000fe200078e02ff */
[----:B------:R-:W-:Y:S01]  /*1d00*/  LEA.HI R142, R142, R218, RZ, 0x3 ;  /* 0x000000da8e8e7211 */ /* 0x000fe200078f18ff */
[----:B------:R-:W-:Y:S01]  /*1d10*/  IMAD.MOV.U32 R138, RZ, RZ, 0x5 ;  /* 0x00000005ff8a7424 */ /* 0x000fe200078e00ff */
[----:B------:R-:W-:Y:S01]  /*1d20*/  MOV R125, c[0x0][0x290] ;  /* 0x0000a400007d7a02 */ /* 0x000fe20000000f00 */
[-C--:B------:R-:W-:Y:S01]  /*1d30*/  IMAD R3, R4, R194.reuse, R3 ;  /* 0x000000c204037224 */ /* 0x080fe200078e0203 */
[----:B------:R-:W-:Y:S01]  /*1d40*/  LOP3.LUT R234, R234, 0xfffffffe, RZ, 0xc0, !PT ;  /* 0xfffffffeeaea7812 */ /* 0x000fe200078ec0ff */
[----:B------:R-:W-:Y:S01]  /*1d50*/  IMAD.WIDE.U32 R8, R39, R194, R190 ;  /* 0x000000c227087225 */ /* 0x000fe200078e00be */
[----:B------:R-:W-:-:S02]  /*1d60*/  SHF.L.U64.HI R115, R133, R138, c[0x0][0x23c] ;  /* 0x00008f0085737619 */ /* 0x000fc4000001028a */
[----:B------:R-:W-:Y:S01]  /*1d70*/  SHF.L.U32 R142, R142, 0x6, RZ ;  /* 0x000000068e8e7819 */ /* 0x000fe200000006ff */
[----:B------:R-:W-:Y:S01]  /*1d80*/  IMAD.SHL.U32 R116, R133, 0x20, RZ ;  /* 0x0000002085747824 */ /* 0x000fe200078e00ff */
[----:B------:R-:W-:Y:S01]  /*1d90*/  IADD3 R9, R9, R3, RZ ;  /* 0x0000000309097210 */ /* 0x000fe20007ffe0ff */
[----:B------:R-:W-:Y:S01]  /*1da0*/  IMAD R168, R6, c[0x0][0x1e0], RZ ;  /* 0x0000780006a87a24 */ /* 0x000fe200078e02ff */
[----:B------:R-:W-:Y:S01]  /*1db0*/  @P0 LEA R14, P1, R8, c[0x0][0x220], 0x1 ;  /* 0x00008800080e0a11 */ /* 0x000fe200078208ff */
[----:B------:R-:W-:Y:S01]  /*1dc0*/  IMAD R164, R96, c[0x0][0x290], RZ ;  /* 0x0000a40060a47a24 */ /* 0x000fe200078e02ff */
[----:B------:R-:W-:Y:S01]  /*1dd0*/  @P4 LOP3.LUT R234, R234, 0x1, RZ, 0xfc, !PT ;  /* 0x00000001eaea4812 */ /* 0x000fe200078efcff */
[----:B------:R-:W-:Y:S01]  /*1de0*/  IMAD R168, R97, c[0x0][0x1e4], R168 ;  /* 0x0000790061a87a24 */ /* 0x000fe200078e02a8 */
[----:B------:R-:W-:Y:S01]  /*1df0*/  @P0 LEA.HI.X R15, R8, c[0x0][0x224], R9, 0x1, P1 ;  /* 0x00008900080f0a11 */ /* 0x000fe200008f0c09 */
[----:B------:R-:W-:Y:S01]  /*1e00*/  IMAD R166, R96, c[0x0][0x280], RZ ;  /* 0x0000a00060a67a24 */ /* 0x000fe200078e02ff */
[----:B------:R-:W-:Y:S01]  /*1e10*/  @P2 IADD3 R4, P1, R116, R8, RZ ;  /* 0x0000000874042210 */ /* 0x000fe20007f3e0ff */
[----:B------:R-:W-:Y:S01]  /*1e20*/  IMAD.WIDE.U32 R160, R223, c[0x0][0x290], R10 ;  /* 0x0000a400dfa07a25 */ /* 0x000fe200078e000a */
[----:B------:R-:W-:Y:S01]  /*1e30*/  SHF.R.U32.HI R144, RZ, 0x3, R87 ;  /* 0x00000003ff907819 */ /* 0x000fe20000011657 */
[----:B------:R-:W-:Y:S01]  /*1e40*/  @!PT LDS RZ, [RZ] ;  /* 0x00000000fffff984 */ /* 0x000fe20000000800 */
[----:B------:R-:W-:Y:S01]  /*1e50*/  @!PT LDS RZ, [RZ] ;  /* 0x00000000fffff984 */ /* 0x000fe20000000800 */
[----:B------:R-:W-:Y:S01]  /*1e60*/  @!PT LDS RZ, [RZ] ;  /* 0x00000000fffff984 */ /* 0x000fe20000000800 */
[----:B------:R1:W-:Y:S01]  /*1e70*/  @P0 LDGSTS.E.BYPASS.LTC128B.128 [R236+0x8100], [R14.64], !P5 ;  /* 0x081000000eec0fae */ /* 0x0003e2000e901d4a */
[----:B------:R-:W-:Y:S01]  /*1e80*/  SHF.L.U64.HI R113, R125, R138, c[0x0][0x294] ;  /* 0x0000a5007d717619 */ /* 0x000fe2000001028a */
[----:B------:R-:W-:Y:S01]  /*1e90*/  @P2 IMAD.X R3, R9, 0x1, R115, P1 ;  /* 0x0000000109032824 */ /* 0x000fe200008e0673 */
[----:B------:R-:W-:Y:S01]  /*1ea0*/  @P2 LEA R12, P1, R4, c[0x0][0x220], 0x1 ;  /* 0x00008800040c2a11 */ /* 0x000fe200078208ff */
[----:B------:R1:W-:Y:S01]  /*1eb0*/  @P0 LDGSTS.E.BYPASS.LTC128B.128 [R236+0xb900], [R14.64+0x80], !P4 ;  /* 0x0b9000800eec0fae */ /* 0x0003e2000e101d4a */
[----:B------:R-:W-:Y:S01]  /*1ec0*/  ISETP.GT.AND P0, PT, R2, 0x60, PT ;  /* 0x000000600200780c */ /* 0x000fe20003f04270 */
[----:B------:R-:W-:Y:S01]  /*1ed0*/  IMAD R164, R223, c[0x0][0x294], R164 ;  /* 0x0000a500dfa47a24 */ /* 0x000fe200078e02a4 */
[----:B------:R-:W-:Y:S01]  /*1ee0*/  @P2 LEA.HI.X R13, R4, c[0x0][0x224], R3, 0x1, P1 ;  /* 0x00008900040d2a11 */ /* 0x000fe200008f0c03 */
[----:B------:R-:W-:Y:S01]  /*1ef0*/  IMAD.WIDE.U32 R4, R97, c[0x0][0x1e0], RZ ;  /* 0x0000780061047a25 */ /* 0x000fe200078e00ff */
[----:B------:R-:W-:-:S02]  /*1f00*/  ISETP.GE.AND P1, PT, R2, 0x41, PT ;  /* 0x000000410200780c */ /* 0x000fc40003f26270 */
[----:B------:R-:W-:Y:S01]  /*1f10*/  IADD3 R161, R164, R161, RZ ;  /* 0x000000a1a4a17210 */ /* 0x000fe20007ffe0ff */
[----:B------:R3:W-:Y:S01]  /*1f20*/  @P2 LDGSTS.E.BYPASS.LTC128B.128 [R225+0x9100], [R12.64], !P5 ;  /* 0x091000000ce12fae */ /* 0x0007e2000e901d4a */
[----:B------:R-:W-:Y:S01]  /*1f30*/  IMAD.IADD R169, R5, 0x1, R168 ;  /* 0x0000000105a97824 */ /* 0x000fe200078e02a8 */
[----:B------:R-:W-:Y:S01]  /*1f40*/  MOV R168, R4 ;  /* 0x0000000400a87202 */ /* 0x000fe20000000f00 */
[----:B------:R-:W-:Y:S01]  /*1f50*/  IMAD.WIDE.U32 R162, R223, c[0x0][0x280], R10 ;  /* 0x0000a000dfa27a25 */ /* 0x000fe200078e000a */
[----:B------:R3:W-:Y:S01]  /*1f60*/  @P2 LDGSTS.E.BYPASS.LTC128B.128 [R225+0xc900], [R12.64+0x80], !P4 ;  /* 0x0c9000800ce12fae */ /* 0x0007e2000e101d4a */
[----:B------:R-:W-:Y:S02]  /*1f70*/  LOP3.LUT R142, R142, 0xfffffe00, RZ, 0xc0, !PT ;  /* 0xfffffe008e8e7812 */ /* 0x000fe400078ec0ff */
[----:B------:R-:W-:-:S04]  /*1f80*/  IMAD.WIDE.U32 R168, R233, c[0x0][0x1e8], R168 ;  /* 0x00007a00e9a87a25 */ /* 0x000fc800078e00a8 */
[----:B------:R-:W-:Y:S02]  /*1f90*/  IMAD R166, R223, c[0x0][0x284], R166 ;  /* 0x0000a100dfa67a24 */ /* 0x000fe400078e02a6 */
[----:B------:R-:W-:Y:S02]  /*1fa0*/  IMAD R169, R233, c[0x0][0x1ec], R169 ;  /* 0x00007b00e9a97a24 */ /* 0x000fe400078e02a9 */
[----:B------:R-:W-:Y:S02]  /*1fb0*/  IMAD R117, R96, c[0x0][0x1e0], RZ ;  /* 0x0000780060757a24 */ /* 0x000fe400078e02ff */
[----:B------:R-:W-:Y:S02]  /*1fc0*/  IMAD R106, R105, c[0x0][0x280], RZ ;  /* 0x0000a000696a7a24 */ /* 0x000fe400078e02ff */
[----:B-1----:R-:W-:-:S04]  /*1fd0*/  IMAD.WIDE.U32 R14, R133, 0x40, RZ ;  /* 0x00000040850e7825 */ /* 0x002fc800078e00ff */
[----:B------:R-:W-:Y:S01]  /*1fe0*/  IMAD.IADD R163, R166, 0x1, R163 ;  /* 0x00000001a6a37824 */ /* 0x000fe200078e02a3 */
[----:B------:R-:W-:Y:S01]  /*1ff0*/  @P1 IADD3 R3, P2, R8, R14, RZ ;  /* 0x0000000e08031210 */ /* 0x000fe20007f5e0ff */
[----:B------:R-:W-:Y:S02]  /*2000*/  IMAD R105, R105, c[0x0][0x290], RZ ;  /* 0x0000a40069697a24 */ /* 0x000fe400078e02ff */
[----:B------:R-:W-:Y:S01]  /*2010*/  IMAD.WIDE.U32 R192, R223, c[0x0][0x1e0], RZ ;  /* 0x00007800dfc07a25 */ /* 0x000fe200078e00ff */
[----:B------:R-:W-:Y:S02]  /*2020*/  @P1 IADD3.X R2, R9, UR5, R15, P2, !PT ;  /* 0x0000000509021c10 */ /* 0x000fe400097fe40f */
[----:B------:R-:W-:Y:S01]  /*2030*/  @P1 LEA R4, P2, R3, c[0x0][0x220], 0x1 ;  /* 0x0000880003041a11 */ /* 0x000fe200078408ff */
[----:B---3--:R-:W-:Y:S02]  /*2040*/  IMAD.SHL.U32 R12, R222, 0x4, RZ ;  /* 0x00000004de0c7824 */ /* 0x008fe400078e00ff */
[----:B------:R-:W-:Y:S01]  /*2050*/  @P0 IMAD.WIDE.U32 R8, R133, 0x60, R8 ;  /* 0x0000006085080825 */ /* 0x000fe200078e0008 */
[----:B------:R-:W-:-:S02]  /*2060*/  @P1 LEA.HI.X R5, R3, c[0x0][0x224], R2, 0x1, P2 ;  /* 0x0000890003051a11 */ /* 0x000fc400010f0c02 */
[--C-:B------:R-:W-:Y:S01]  /*2070*/  SHF.R.S32.HI R13, RZ, 0x1f, R12.reuse ;  /* 0x0000001fff0d7819 */ /* 0x100fe2000001140c */
[----:B------:R-:W-:Y:S01]  /*2080*/  IMAD R117, R223, c[0x0][0x1e4], R117 ;  /* 0x00007900df757a24 */ /* 0x000fe200078e0275 */
[----:B------:R-:W-:Y:S01]  /*2090*/  @P0 IADD3 R2, R9, UR4, RZ ;  /* 0x0000000409020c10 */ /* 0x000fe2000fffe0ff */
[----:B------:R1:W-:Y:S01]  /*20a0*/  @P1 LDGSTS.E.BYPASS.LTC128B.128 [R225+0xa100], [R4.64], !P5 ;  /* 0x0a10000004e11fae */ /* 0x0003e2000e901d4a */
[C---:B------:R-:W-:Y:S01]  /*20b0*/  @P0 LEA R16, P2, R8.reuse, c[0x0][0x220], 0x1 ;  /* 0x0000880008100a11 */ /* 0x040fe200078408ff */
[C---:B------:R-:W-:Y:S01]  /*20c0*/  IMAD.WIDE.U32 R14, R223.reuse, c[0x0][0x290], R12 ;  /* 0x0000a400df0e7a25 */ /* 0x040fe200078e000c */
[----:B------:R-:W-:Y:S01]  /*20d0*/  SHF.R.S32.HI R3, RZ, 0x1f, R219 ;  /* 0x0000001fff037819 */ /* 0x000fe200000114db */
[----:B------:R1:W-:Y:S01]  /*20e0*/  @P1 LDGSTS.E.BYPASS.LTC128B.128 [R225+0xd900], [R4.64+0x80], !P4 ;  /* 0x0d90008004e11fae */ /* 0x0003e2000e101d4a */
[----:B------:R-:W-:Y:S01]  /*20f0*/  @P0 LEA.HI.X R17, R8, c[0x0][0x224], R2, 0x1, P2 ;  /* 0x0000890008110a11 */ /* 0x000fe200010f0c02 */
[----:B------:R-:W-:Y:S01]  /*2100*/  IMAD.WIDE.U32 R18, R223, c[0x0][0x280], R12 ;  /* 0x0000a000df127a25 */ /* 0x000fe200078e000c */
[----:B------:R-:W-:-:S02]  /*2110*/  IADD3 R165, R15, R164, RZ ;  /* 0x000000a40fa57210 */ /* 0x000fc40007ffe0ff */
[----:B------:R-:W-:Y:S01]  /*2120*/  MOV R164, R14 ;  /* 0x0000000e00a47202 */ /* 0x000fe20000000f00 */
[----:B------:R-:W-:Y:S01]  /*2130*/  IMAD.IADD R167, R19, 0x1, R166 ;  /* 0x0000000113a77824 */ /* 0x000fe200078e02a6 */
[----:B------:R-:W-:Y:S01]  /*2140*/  LEA.HI R3, R3, R219, RZ, 0x3 ;  /* 0x000000db03037211 */ /* 0x000fe200078f18ff */
[----:B------:R-:W-:Y:S01]  /*2150*/  IMAD.MOV.U32 R166, RZ, RZ, R18 ;  /* 0x000000ffffa67224 */ /* 0x000fe200078e0012 */
[----:B------:R3:W-:Y:S01]  /*2160*/  @P0 LDGSTS.E.BYPASS.LTC128B.128 [R225+0xb100], [R16.64], !P5 ;  /* 0x0b10000010e10fae */ /* 0x0007e2000e901d4a */
[----:B------:R-:W-:-:S03]  /*2170*/  IMAD.WIDE.U32 R188, R133, 0x60, RZ ;  /* 0x0000006085bc7825 */ /* 0x000fc600078e00ff */
[----:B------:R3:W-:Y:S01]  /*2180*/  @P0 LDGSTS.E.BYPASS.LTC128B.128 [R225+0xe900], [R16.64+0x80], !P4 ;  /* 0x0e90008010e10fae */ /* 0x0007e2000e101d4a */
[C---:B------:R-:W-:Y:S01]  /*2190*/  IMAD R106, R78.reuse, c[0x0][0x284], R106 ;  /* 0x0000a1004e6a7a24 */ /* 0x040fe200078e026a */
[----:B------:R-:W-:Y:S01]  /*21a0*/  IADD3 R118, R189, UR4, RZ ;  /* 0x00000004bd767c10 */ /* 0x000fe2000fffe0ff */
[C---:B------:R-:W-:Y:S01]  /*21b0*/  IMAD R105, R78.reuse, c[0x0][0x294], R105 ;  /* 0x0000a5004e697a24 */ /* 0x040fe200078e0269 */
[----:B------:R-:W0:Y:S01]  /*21c0*/  LDGDEPBAR ;  /* 0x00000000000079af */ /* 0x000e220000000000 */
[C---:B------:R-:W-:Y:S01]  /*21d0*/  IMAD.WIDE.U32 R162, R78.reuse, c[0x0][0x280], R162 ;  /* 0x0000a0004ea27a25 */ /* 0x040fe200078e00a2 */
[----:B------:R-:W-:Y:S03]  /*21e0*/  WARPSYNC 0xffffffff ;  /* 0xffffffff00007948 */ /* 0x000fe60003800000 */
[----:B------:R-:W-:Y:S01]  /*21f0*/  IMAD.WIDE.U32 R160, R78, c[0x0][0x290], R160 ;  /* 0x0000a4004ea07a25 */ /* 0x000fe200078e00a0 */
[----:B------:R-:W-:-:S03]  /*2200*/  IADD3 R104, R106, R163, RZ ;  /* 0x000000a36a687210 */ /* 0x000fc60007ffe0ff */
[----:B------:R-:W-:Y:S01]  /*2210*/  IMAD.MOV.U32 R122, RZ, RZ, c[0x0][0x280] ;  /* 0x0000a000ff7a7624 */ /* 0x000fe200078e00ff */
[----:B------:R-:W-:Y:S01]  /*2220*/  IADD3 R103, R105, R161, RZ ;  /* 0x000000a169677210 */ /* 0x000fe20007ffe0ff */
[----:B------:R-:W-:Y:S01]  /*2230*/  IMAD.MOV.U32 R109, RZ, RZ, c[0x0][0x27c] ;  /* 0x00009f00ff6d7624 */ /* 0x000fe200078e00ff */
[----:B-1----:R-:W-:Y:S01]  /*2240*/  SHF.R.U32.HI R4, RZ, 0x3, R82 ;  /* 0x00000003ff047819 */ /* 0x002fe20000011652 */
[----:B------:R-:W-:Y:S01]  /*2250*/  IMAD.SHL.U32 R3, R3, 0x40, RZ ;  /* 0x0000004003037824 */ /* 0x000fe200078e00ff */
[C---:B------:R-:W-:Y:S01]  /*2260*/  SHF.L.U64.HI R111, R122.reuse, R138, c[0x0][0x284] ;  /* 0x0000a1007a6f7619 */ /* 0x040fe2000001028a */
[----:B------:R-:W-:Y:S01]  /*2270*/  IMAD.IADD R117, R193, 0x1, R117 ;  /* 0x00000001c1757824 */ /* 0x000fe200078e0275 */
[----:B------:R-:W-:Y:S01]  /*2280*/  SHF.L.U32 R112, R122, 0x5, RZ ;  /* 0x000000057a707819 */ /* 0x000fe200000006ff */
[C---:B------:R-:W-:Y:S01]  /*2290*/  IMAD.WIDE.U32 R164, R78.reuse, c[0x0][0x290], R164 ;  /* 0x0000a4004ea47a25 */ /* 0x040fe200078e00a4 */
[----:B------:R-:W-:Y:S02]  /*22a0*/  SHF.L.U32 R5, R109, 0x1, RZ ;  /* 0x000000016d057819 */ /* 0x000fe400000006ff */
[----:B------:R-:W-:Y:S01]  /*22b0*/  LOP3.LUT R3, R3, 0xfffffe00, RZ, 0xc0, !PT ;  /* 0xfffffe0003037812 */ /* 0x000fe200078ec0ff */
[----:B------:R-:W-:Y:S01]  /*22c0*/  IMAD.WIDE.U32 R166, R78, c[0x0][0x280], R166 ;  /* 0x0000a0004ea67a25 */ /* 0x000fe200078e00a6 */
[----:B------:R-:W-:-:S03]  /*22d0*/  IADD3 R105, R165, R105, RZ ;  /* 0x00000069a5697210 */ /* 0x000fc60007ffe0ff */
[----:B------:R-:W-:Y:S02]  /*22e0*/  IMAD.SHL.U32 R114, R125, 0x20, RZ ;  /* 0x000000207d727824 */ /* 0x000fe400078e00ff */
[----:B------:R-:W-:Y:S01]  /*22f0*/  IMAD.IADD R106, R167, 0x1, R106 ;  /* 0x00000001a76a7824 */ /* 0x000fe200078e026a */
[----:B--2---:R-:W-:Y:S01]  /*2300*/  @P3 SHF.R.S32.HI R95, RZ, 0x1f, R154 ;  /* 0x0000001fff5f3819 */ /* 0x004fe2000001149a */
[----:B------:R-:W-:Y:S01]  /*2310*/  @!P3 IMAD.MOV.U32 R95, RZ, RZ, R88 ;  /* 0x000000ffff5fb224 */ /* 0x000fe200078e0058 */
[----:B------:R-:W-:-:S04]  /*2320*/  @!P3 MOV R154, R232 ;  /* 0x000000e8009ab202 */ /* 0x000fc80000000f00 */
[----:B------:R-:W-:Y:S02]  /*2330*/  SEL R95, R95, RZ, !P6 ;  /* 0x000000ff5f5f7207 */ /* 0x000fe40007000000 */
[----:B------:R-:W-:-:S03]  /*2340*/  SEL R154, R154, RZ, !P6 ;  /* 0x000000ff9a9a7207 */ /* 0x000fc60007000000 */
[----:B------:R-:W-:Y:S02]  /*2350*/  IMAD R107, R95, c[0x0][0x1f0], RZ ;  /* 0x00007c005f6b7a24 */ /* 0x000fe400078e02ff */
[----:B------:R-:W-:-:S04]  /*2360*/  IMAD.WIDE.U32 R168, R154, c[0x0][0x1f0], R168 ;  /* 0x00007c009aa87a25 */ /* 0x000fc800078e00a8 */
[----:B------:R-:W-:Y:S01]  /*2370*/  IMAD R107, R154, c[0x0][0x1f4], R107 ;  /* 0x00007d009a6b7a24 */ /* 0x000fe200078e026b */
[----:B------:R-:W-:-:S03]  /*2380*/  IADD3 R100, P1, P0, R168, R192, R10 ;  /* 0x000000c0a8647210 */ /* 0x000fc6000783e00a */
[----:B------:R-:W-:-:S05]  /*2390*/  IMAD.IADD R107, R169, 0x1, R107 ;  /* 0x00000001a96b7824 */ /* 0x000fca00078e026b */
[----:B------:R-:W-:Y:S02]  /*23a0*/  IADD3.X R99, R107, R117, R11, P1, P0 ;  /* 0x000000756b637210 */ /* 0x000fe40000fe040b */
[----:B---3--:R-:W-:Y:S01]  /*23b0*/  ISETP.GE.AND P0, PT, R10, c[0x0][0x27c], PT ;  /* 0x00009f000a007a0c */ /* 0x008fe20003f06270 */
[----:B------:R-:W-:Y:S01]  /*23c0*/  BAR.SYNC.DEFER_BLOCKING 0x0 ;  /* 0x0000000000007b1d */ /* 0x000fe20000010000 */
[----:B------:R-:W-:Y:S01]  /*23d0*/  IADD3 R97, P1, R223, R97, RZ ;  /* 0x00000061df617210 */ /* 0x000fe20007f3e0ff */
[----:B------:R-:W-:Y:S01]  /*23e0*/  IMAD.WIDE.U32 R8, R233, c[0x0][0x210], R10 ;  /* 0x00008400e9087a25 */ /* 0x000fe200078e000a */
[----:B------:R-:W-:Y:S02]  /*23f0*/  SEL R2, RZ, c[0x0][0x27c], !P0 ;  /* 0x00009f00ff027a07 */ /* 0x000fe40004000000 */
[----:B------:R-:W-:Y:S01]  /*2400*/  ISETP.GE.AND P2, PT, R109, 0x1, PT ;  /* 0x000000016d00780c */ /* 0x000fe20003f46270 */
[----:B------:R-:W-:Y:S01]  /*2410*/  IMAD.X R96, R96, 0x1, R6, P1 ;  /* 0x0000000160607824 */ /* 0x000fe200008e0606 */
[----:B------:R-:W-:Y:S01]  /*2420*/  ULDC.U8 UR6, c[0x0][0x298] ;  /* 0x0000a60000067ab9 */ /* 0x000fe20000000000 */
[----:B------:R-:W-:Y:S01]  /*2430*/  IMAD.IADD R2, R10, 0x1, R2 ;  /* 0x000000010a027824 */ /* 0x000fe200078e0202 */
[----:B------:R-:W-:Y:S01]  /*2440*/  SHF.R.S32.HI R132, RZ, 0x1f, R218 ;  /* 0x0000001fff847819 */ /* 0x000fe200000114da */
[----:B------:R-:W-:Y:S01]  /*2450*/  IMAD R95, R95, c[0x0][0x218], RZ ;  /* 0x000086005f5f7a24 */ /* 0x000fe200078e02ff */
[----:B------:R-:W-:Y:S01]  /*2460*/  SHF.R.S32.HI R130, RZ, 0x1f, R220 ;  /* 0x0000001fff827819 */ /* 0x000fe200000114dc */
[----:B------:R-:W-:Y:S01]  /*2470*/  IMAD R9, R233, c[0x0][0x214], R9 ;  /* 0x00008500e9097a24 */ /* 0x000fe200078e0209 */
[----:B------:R-:W-:Y:S01]  /*2480*/  @P0 IADD3 R5, -R5, c[0x0][0x1d4], RZ ;  /* 0x0000750005050a10 */ /* 0x000fe20007ffe1ff */
[C---:B------:R-:W-:Y:S01]  /*2490*/  IMAD.WIDE.U32 R14, R233.reuse, c[0x0][0x260], R10 ;  /* 0x00009800e90e7a25 */ /* 0x040fe200078e000a */
[----:B------:R-:W-:Y:S01]  /*24a0*/  SHF.R.S32.HI R6, RZ, 0x1f, R2 ;  /* 0x0000001fff067819 */ /* 0x000fe20000011402 */
[----:B------:R-:W-:Y:S01]  /*24b0*/  ULDC UR8, c[0x0][0x1e4] ;  /* 0x0000790000087ab9 */ /* 0x000fe20000000800 */
[----:B------:R-:W-:Y:S01]  /*24c0*/  SHF.R.S32.HI R150, RZ, 0x1f, R5 ;  /* 0x0000001fff967819 */ /* 0x000fe20000011405 */
[----:B------:R-:W-:Y:S01]  /*24d0*/  IMAD R95, R154, c[0x0][0x21c], R95 ;  /* 0x000087009a5f7a24 */ /* 0x000fe200078e025f */
[-C--:B------:R-:W-:Y:S01]  /*24e0*/  LEA.HI R151, R6, R2.reuse, RZ, 0x3 ;  /* 0x0000000206977211 */ /* 0x080fe200078f18ff */
[----:B------:R-:W-:Y:S01]  /*24f0*/  IMAD.WIDE.U32 R154, R154, c[0x0][0x218], R8 ;  /* 0x000086009a9a7a25 */ /* 0x000fe200078e0008 */
[----:B------:R-:W-:Y:S01]  /*2500*/  LEA.HI R150, R150, R5, RZ, 0x4 ;  /* 0x0000000596967211 */ /* 0x000fe200078f20ff */
[----:B------:R-:W-:Y:S01]  /*2510*/  UMOV UR7, 0x60 ;  /* 0x0000006000077882 */ /* 0x000fe20000000000 */
[----:B------:R-:W-:Y:S01]  /*2520*/  LEA.HI R6, R6, R2, RZ, 0x6 ;  /* 0x0000000206067211 */ /* 0x000fe200078f30ff */
[----:B------:R-:W-:Y:S01]  /*2530*/  IMAD R98, R98, c[0x0][0x268], RZ ;  /* 0x00009a0062627a24 */ /* 0x000fe200078e02ff */
[----:B------:R-:W-:Y:S01]  /*2540*/  SHF.R.S32.HI R150, RZ, 0x4, R150 ;  /* 0x00000004ff967819 */ /* 0x000fe20000011496 */
[----:B------:R-:W-:Y:S01]  /*2550*/  IMAD R132, R132, c[0x0][0x1e0], RZ ;  /* 0x0000780084847a24 */ /* 0x000fe200078e02ff */
[----:B------:R-:W-:Y:S01]  /*2560*/  SHF.R.S32.HI R6, RZ, 0x6, R6 ;  /* 0x00000006ff067819 */ /* 0x000fe20000011406 */
[----:B------:R-:W-:Y:S01]  /*2570*/  IMAD R15, R233, c[0x0][0x264], R15 ;  /* 0x00009900e90f7a24 */ /* 0x000fe200078e020f */
[----:B------:R-:W-:Y:S01]  /*2580*/  LEA.HI.SX32 R150, R151, R150, 0x1d ;  /* 0x0000009697967211 */ /* 0x000fe200078feaff */
[----:B------:R-:W-:Y:S01]  /*2590*/  ULDC UR5, c[0x0][0x284] ;  /* 0x0000a10000057ab9 */ /* 0x000fe20000000800 */
[----:B------:R-:W-:Y:S01]  /*25a0*/  LOP3.LUT R147, R84, 0x38, R151, 0xf8, !PT ;  /* 0x0000003854937812 */ /* 0x000fe200078ef897 */
[C---:B------:R-:W-:Y:S01]  /*25b0*/  IMAD R7, R6.reuse, 0x1c00, R80 ;  /* 0x00001c0006077824 */ /* 0x040fe200078e0250 */
[----:B------:R-:W-:Y:S01]  /*25c0*/  SHF.R.S32.HI R2, RZ, 0x1f, R150 ;  /* 0x0000001fff027819 */ /* 0x000fe20000011496 */
[C---:B------:R-:W-:Y:S01]  /*25d0*/  IMAD R5, R6.reuse, 0x1c00, R3 ;  /* 0x00001c0006057824 */ /* 0x040fe200078e0203 */
[----:B------:R-:W-:Y:S01]  /*25e0*/  LOP3.LUT R145, R87, 0x38, R151, 0xf8, !PT ;  /* 0x0000003857917812 */ /* 0x000fe200078ef897 */
[----:B------:R-:W-:Y:S01]  /*25f0*/  IMAD R8, R6, 0x1c00, R81 ;  /* 0x00001c0006087824 */ /* 0x000fe200078e0251 */
[----:B------:R-:W-:Y:S01]  /*2600*/  LEA.HI R2, R2, R150, RZ, 0x3 ;  /* 0x0000009602027211 */ /* 0x000fe200078f18ff */
[----:B------:R-:W-:Y:S01]  /*2610*/  IMAD.SHL.U32 R150, R150, 0x8, RZ ;  /* 0x0000000896967824 */ /* 0x000fe200078e00ff */
[----:B------:R-:W-:Y:S01]  /*2620*/  LOP3.LUT R147, R147, R83, RZ, 0x3c, !PT ;  /* 0x0000005393937212 */ /* 0x000fe200078e3cff */
[----:B------:R-:W-:Y:S01]  /*2630*/  IMAD R6, R6, 0x1c00, R142 ;  /* 0x00001c0006067824 */ /* 0x000fe200078e028e */
[----:B------:R-:W-:Y:S01]  /*2640*/  SHF.R.S32.HI R2, RZ, 0x3, R2 ;  /* 0x00000003ff027819 */ /* 0x000fe20000011402 */
[----:B------:R-:W-:Y:S01]  /*2650*/  ULDC UR4, c[0x0][0x294] ;  /* 0x0000a50000047ab9 */ /* 0x000fe20000000800 */
[-C--:B------:R-:W-:Y:S01]  /*2660*/  LOP3.LUT R145, R145, R144.reuse, RZ, 0x3c, !PT ;  /* 0x0000009091917212 */ /* 0x080fe200078e3cff */
[----:B------:R-:W-:Y:S01]  /*2670*/  IMAD R130, R130, c[0x0][0x1e0], RZ ;  /* 0x0000780082827a24 */ /* 0x000fe200078e02ff */
[----:B------:R-:W-:Y:S01]  /*2680*/  IADD3 R147, R7, R147, RZ ;  /* 0x0000009307937210 */ /* 0x000fe20007ffe0ff */
[----:B------:R-:W-:Y:S01]  /*2690*/  IMAD R3, R2, 0x1c00, R3 ;  /* 0x00001c0002037824 */ /* 0x000fe200078e0203 */
[----:B------:R-:W-:Y:S01]  /*26a0*/  LOP3.LUT R7, R87, 0x38, R150, 0xf8, !PT ;  /* 0x0000003857077812 */ /* 0x000fe200078ef896 */
[----:B------:R-:W-:Y:S01]  /*26b0*/  IMAD.IADD R145, R5, 0x1, R145 ;  /* 0x0000000105917824 */ /* 0x000fe200078e0291 */
[----:B------:R-:W-:Y:S01]  /*26c0*/  LOP3.LUT R143, R82, 0x38, R151, 0xf8, !PT ;  /* 0x00000038528f7812 */ /* 0x000fe200078ef897 */
[C---:B------:R-:W-:Y:S01]  /*26d0*/  IMAD R148, R2.reuse, 0x1c00, R81 ;  /* 0x00001c0002947824 */ /* 0x040fe200078e0251 */
[----:B------:R-:W-:Y:S01]  /*26e0*/  LOP3.LUT R144, R7, R144, RZ, 0x3c, !PT ;  /* 0x0000009007907212 */ /* 0x000fe200078e3cff */
[----:B------:R-:W-:Y:S01]  /*26f0*/  IMAD R142, R2, 0x1c00, R142 ;  /* 0x00001c00028e7824 */ /* 0x000fe200078e028e */
[----:B------:R-:W-:Y:S01]  /*2700*/  LOP3.LUT R5, R82, 0x38, R150, 0xf8, !PT ;  /* 0x0000003852057812 */ /* 0x000fe200078ef896 */
[----:B------:R-:W-:Y:S01]  /*2710*/  IMAD R146, R2, 0x1c00, R80 ;  /* 0x00001c0002927824 */ /* 0x000fe200078e0250 */
[----:B------:R-:W-:Y:S01]  /*2720*/  IADD3 R144, R3, R144, RZ ;  /* 0x0000009003907210 */ /* 0x000fe20007ffe0ff */
[----:B------:R-:W-:Y:S01]  /*2730*/  IMAD.MOV.U32 R119, RZ, RZ, 0x6 ;  /* 0x00000006ff777424 */ /* 0x000fe200078e00ff */
[C---:B------:R-:W-:Y:S01]  /*2740*/  LOP3.LUT R149, R86.reuse, 0x38, R151, 0xf8, !PT ;  /* 0x0000003856957812 */ /* 0x040fe200078ef897 */
[----:B------:R-:W-:Y:S01]  /*2750*/  UIMAD UR8, UR8, 0x60, URZ ;  /* 0x00000060080878a4 */ /* 0x000fe2000f8e023f */
[-C--:B------:R-:W-:Y:S01]  /*2760*/  LOP3.LUT R143, R143, R4.reuse, RZ, 0x3c, !PT ;  /* 0x000000048f8f7212 */ /* 0x080fe200078e3cff */
[----:B------:R-:W-:Y:S01]  /*2770*/  UIMAD UR5, UR7, UR5, URZ ;  /* 0x00000005070572a4 */ /* 0x000fe2000f8e023f */
[----:B------:R-:W-:Y:S01]  /*2780*/  LOP3.LUT R5, R5, R4, RZ, 0x3c, !PT ;  /* 0x0000000405057212 */ /* 0x000fe200078e3cff */
[----:B------:R-:W-:Y:S01]  /*2790*/  UIMAD UR4, UR7, UR4, URZ ;  /* 0x00000004070472a4 */ /* 0x000fe2000f8e023f */
[----:B------:R-:W-:Y:S01]  /*27a0*/  LOP3.LUT R3, R86, 0x38, R150, 0xf8, !PT ;  /* 0x0000003856037812 */ /* 0x000fe200078ef896 */
[----:B------:R-:W-:Y:S01]  /*27b0*/  IMAD R98, R156, c[0x0][0x26c], R98 ;  /* 0x00009b009c627a24 */ /* 0x000fe200078e0262 */
[----:B------:R-:W-:Y:S01]  /*27c0*/  LOP3.LUT R4, R84, 0x38, R150, 0xf8, !PT ;  /* 0x0000003854047812 */ /* 0x000fe200078ef896 */
[----:B------:R-:W-:Y:S01]  /*27d0*/  IMAD.IADD R143, R6, 0x1, R143 ;  /* 0x00000001068f7824 */ /* 0x000fe200078e028f */
[----:B------:R-:W-:Y:S01]  /*27e0*/  SHF.R.S32.HI R131, RZ, 0x1f, R219 ;  /* 0x0000001fff837819 */ /* 0x000fe200000114db */
[C---:B------:R-:W-:Y:S01]  /*27f0*/  IMAD R135, R170.reuse, c[0x0][0x1e4], RZ ;  /* 0x00007900aa877a24 */ /* 0x040fe200078e02ff */
[----:B------:R-:W-:Y:S01]  /*2800*/  ISETP.NE.AND P0, PT, RZ, UR6, PT ;  /* 0x00000006ff007c0c */ /* 0x000fe2000bf05270 */
[----:B------:R-:W-:Y:S01]  /*2810*/  IMAD R136, R170, c[0x0][0x284], RZ ;  /* 0x0000a100aa887a24 */ /* 0x000fe200078e02ff */
[----:B------:R-:W-:Y:S01]  /*2820*/  LOP3.LUT R234, R234, 0xfffffff7, RZ, 0xc0, !PT ;  /* 0xfffffff7eaea7812 */ /* 0x000fe200078ec0ff */
[----:B------:R-:W-:Y:S01]  /*2830*/  IMAD R131, R131, c[0x0][0x1e0], RZ ;  /* 0x0000780083837a24 */ /* 0x000fe200078e02ff */
[-C--:B------:R-:W-:Y:S01]  /*2840*/  LOP3.LUT R149, R149, R85.reuse, RZ, 0x3c, !PT ;  /* 0x0000005595957212 */ /* 0x080fe200078e3cff */
[C---:B------:R-:W-:Y:S01]  /*2850*/  IMAD R137, R170.reuse, c[0x0][0x294], RZ ;  /* 0x0000a500aa897a24 */ /* 0x040fe200078e02ff */
[----:B------:R-:W-:Y:S01]  /*2860*/  LOP3.LUT R3, R3, R85, RZ, 0x3c, !PT ;  /* 0x0000005503037212 */ /* 0x000fe200078e3cff */
[----:B------:R-:W-:Y:S01]  /*2870*/  IMAD.WIDE.U32 R174, R170, c[0x0][0x1e0], RZ ;  /* 0x00007800aaae7a25 */ /* 0x000fe200078e00ff */
[----:B------:R-:W-:-:S02]  /*2880*/  MOV R139, c[0x0][0x1e0] ;  /* 0x00007800008b7a02 */ /* 0x000fc40000000f00 */
[----:B------:R-:W-:Y:S01]  /*2890*/  LOP3.LUT R4, R4, R83, RZ, 0x3c, !PT ;  /* 0x0000005304047212 */ /* 0x000fe200078e3cff */
[----:B------:R-:W-:Y:S01]  /*28a0*/  IMAD.IADD R149, R8, 0x1, R149 ;  /* 0x0000000108957824 */ /* 0x000fe200078e0295 */
[----:B------:R-:W-:Y:S01]  /*28b0*/  @P2 LOP3.LUT R234, R234, 0x8, RZ, 0xfc, !PT ;  /* 0x00000008eaea2812 */ /* 0x000fe200078efcff */
[----:B------:R-:W-:Y:S01]  /*28c0*/  IMAD.IADD R148, R148, 0x1, R3 ;  /* 0x0000000194947824 */ /* 0x000fe200078e0203 */
[----:B------:R-:W-:Y:S01]  /*28d0*/  LOP3.LUT R151, R151, 0xfffffff8, RZ, 0xc0, !PT ;  /* 0xfffffff897977812 */ /* 0x000fe200078ec0ff */
[----:B------:R-:W-:Y:S01]  /*28e0*/  IMAD.WIDE.U32 R172, R170, c[0x0][0x280], RZ ;  /* 0x0000a000aaac7a25 */ /* 0x000fe200078e00ff */
[----:B------:R-:W-:Y:S02]  /*28f0*/  LOP3.LUT R234, R234, 0xfffffffb, RZ, 0xc0, !PT ;  /* 0xfffffffbeaea7812 */ /* 0x000fe400078ec0ff */
[----:B------:R-:W-:Y:S01]  /*2900*/  SHF.L.U32 R123, R122, 0x6, RZ ;  /* 0x000000067a7b7819 */ /* 0x000fe200000006ff */
[----:B------:R-:W-:Y:S01]  /*2910*/  IMAD.WIDE.U32 R176, R218, c[0x0][0x1e0], RZ ;  /* 0x00007800dab07a25 */ /* 0x000fe200078e00ff */
[----:B------:R-:W-:-:S02]  /*2920*/  SHF.L.U64.HI R138, R139, R138, c[0x0][0x1e4] ;  /* 0x000079008b8a7619 */ /* 0x000fc4000001028a */
[----:B------:R-:W-:Y:S01]  /*2930*/  ISETP.GE.AND P6, PT, R10, c[0x0][0x1d4], PT ;  /* 0x000075000a007a0c */ /* 0x000fe20003fc6270 */
[C---:B------:R-:W-:Y:S01]  /*2940*/  IMAD.WIDE.U32 R184, R122.reuse, 0x60, RZ ;  /* 0x000000607ab87825 */ /* 0x040fe200078e00ff */
[----:B------:R-:W-:Y:S02]  /*2950*/  SHF.L.U64.HI R122, R122, R119, c[0x0][0x284] ;  /* 0x0000a1007a7a7619 */ /* 0x000fe40000010277 */
[----:B------:R-:W-:Y:S01]  /*2960*/  @P0 LOP3.LUT R234, R234, 0x4, RZ, 0xfc, !PT ;  /* 0x00000004eaea0812 */ /* 0x000fe200078efcff */
[----:B------:R-:W-:Y:S01]  /*2970*/  IMAD.WIDE.U32 R182, R125, 0x60, RZ ;  /* 0x000000607db67825 */ /* 0x000fe200078e00ff */
[----:B------:R-:W-:Y:S02]  /*2980*/  IADD3 R136, R173, R136, RZ ;  /* 0x00000088ad887210 */ /* 0x000fe40007ffe0ff */
[----:B------:R-:W-:Y:S01]  /*2990*/  IADD3 R128, R185, UR5, RZ ;  /* 0x00000005b9807c10 */ /* 0x000fe2000fffe0ff */
[----:B------:R-:W-:Y:S01]  /*29a0*/  IMAD.WIDE.U32 R186, R139, 0x60, RZ ;  /* 0x000000608bba7825 */ /* 0x000fe200078e00ff */
[----:B------:R-:W-:-:S02]  /*29b0*/  IADD3 R129, R183, UR4, RZ ;  /* 0x00000004b7817c10 */ /* 0x000fc4000fffe0ff */
[----:B------:R-:W-:Y:S01]  /*29c0*/  SHF.R.S32.HI R141, RZ, 0x1f, R151 ;  /* 0x0000001fff8d7819 */ /* 0x000fe20000011497 */
[----:B------:R-:W-:Y:S01]  /*29d0*/  IMAD R132, R218, c[0x0][0x1e4], R132 ;  /* 0x00007900da847a24 */ /* 0x000fe200078e0284 */
[----:B------:R-:W-:Y:S01]  /*29e0*/  IADD3 R121, R187, UR8, RZ ;  /* 0x00000008bb797c10 */ /* 0x000fe2000fffe0ff */
[----:B------:R-:W-:Y:S01]  /*29f0*/  IMAD.WIDE.U32 R156, R156, c[0x0][0x268], R14 ;  /* 0x00009a009c9c7a25 */ /* 0x000fe200078e000e */
[----:B------:R-:W-:Y:S02]  /*2a00*/  SHF.R.S32.HI R140, RZ, 0x1f, R150 ;  /* 0x0000001fff8c7819 */ /* 0x000fe40000011496 */
[----:B------:R-:W-:Y:S01]  /*2a10*/  IADD3 R132, R177, R132, RZ ;  /* 0x00000084b1847210 */ /* 0x000fe20007ffe0ff */
[----:B------:R-:W-:Y:S01]  /*2a20*/  IMAD.IADD R142, R142, 0x1, R5 ;  /* 0x000000018e8e7824 */ /* 0x000fe200078e0205 */
[----:B------:R-:W-:Y:S01]  /*2a30*/  SHF.L.U32 R149, R149, 0x1, RZ ;  /* 0x0000000195957819 */ /* 0x000fe200000006ff */
[----:B------:R-:W-:Y:S01]  /*2a40*/  IMAD.IADD R146, R146, 0x1, R4 ;  /* 0x0000000192927824 */ /* 0x000fe200078e0204 */
[----:B------:R-:W-:Y:S01]  /*2a50*/  SHF.L.U32 R143, R143, 0x1, RZ ;  /* 0x000000018f8f7819 */ /* 0x000fe200000006ff */
[----:B------:R-:W-:Y:S01]  /*2a60*/  IMAD.WIDE.U32 R170, R170, c[0x0][0x290], RZ ;  /* 0x0000a400aaaa7a25 */ /* 0x000fe200078e00ff */
[----:B------:R-:W-:-:S03]  /*2a70*/  SHF.L.U32 R148, R148, 0x1, RZ ;  /* 0x0000000194947819 */ /* 0x000fc600000006ff */
[----:B------:R-:W-:-:S04]  /*2a80*/  IMAD.WIDE.U32 R180, R220, c[0x0][0x1e0], RZ ;  /* 0x00007800dcb47a25 */ /* 0x000fc800078e00ff */
[----:B------:R-:W-:-:S04]  /*2a90*/  IMAD.WIDE.U32 R178, R219, c[0x0][0x1e0], RZ ;  /* 0x00007800dbb27a25 */ /* 0x000fc800078e00ff */
[----:B------:R-:W-:Y:S02]  /*2aa0*/  IMAD R130, R220, c[0x0][0x1e4], R130 ;  /* 0x00007900dc827a24 */ /* 0x000fe400078e0282 */
[----:B------:R-:W-:Y:S02]  /*2ab0*/  IMAD R131, R219, c[0x0][0x1e4], R131 ;  /* 0x00007900db837a24 */ /* 0x000fe400078e0283 */
[C---:B------:R-:W-:Y:S01]  /*2ac0*/  IMAD.SHL.U32 R134, R133.reuse, 0x40, RZ ;  /* 0x0000004085867824 */ /* 0x040fe200078e00ff */
[-C--:B------:R-:W-:Y:S01]  /*2ad0*/  SHF.L.U64.HI R133, R133, R119.reuse, c[0x0][0x23c] ;  /* 0x00008f0085857619 */ /* 0x080fe20000010277 */
[C---:B------:R-:W-:Y:S01]  /*2ae0*/  IMAD.SHL.U32 R126, R125.reuse, 0x40, RZ ;  /* 0x000000407d7e7824 */ /* 0x040fe200078e00ff */
[-C--:B------:R-:W-:Y:S01]  /*2af0*/  SHF.L.U64.HI R125, R125, R119.reuse, c[0x0][0x294] ;  /* 0x0000a5007d7d7619 */ /* 0x080fe20000010277 */
[C---:B------:R-:W-:Y:S01]  /*2b00*/  IMAD.SHL.U32 R120, R139.reuse, 0x40, RZ ;  /* 0x000000408b787824 */ /* 0x040fe200078e00ff */
[----:B------:R-:W-:Y:S01]  /*2b10*/  SHF.L.U64.HI R119, R139, R119, c[0x0][0x1e4] ;  /* 0x000079008b777619 */ /* 0x000fe20000010277 */
[----:B------:R-:W-:Y:S01]  /*2b20*/  IMAD.IADD R135, R175, 0x1, R135 ;  /* 0x00000001af877824 */ /* 0x000fe200078e0287 */
[----:B------:R-:W-:Y:S01]  /*2b30*/  SHF.L.U32 R139, R139, 0x5, RZ ;  /* 0x000000058b8b7819 */ /* 0x000fe200000006ff */
[----:B------:R-:W-:-:S02]  /*2b40*/  IMAD.IADD R137, R171, 0x1, R137 ;  /* 0x00000001ab897824 */ /* 0x000fc400078e0289 */
[----:B------:R-:W-:Y:S02]  /*2b50*/  IMAD.IADD R130, R181, 0x1, R130 ;  /* 0x00000001b5827824 */ /* 0x000fe400078e0282 */
[----:B------:R-:W-:Y:S02]  /*2b60*/  IMAD.IADD R131, R179, 0x1, R131 ;  /* 0x00000001b3837824 */ /* 0x000fe400078e0283 */
[----:B------:R-:W-:Y:S02]  /*2b70*/  IMAD.IADD R98, R157, 0x1, R98 ;  /* 0x000000019d627824 */ /* 0x000fe400078e0262 */
[----:B------:R-:W-:Y:S02]  /*2b80*/  IMAD.IADD R95, R155, 0x1, R95 ;  /* 0x000000019b5f7824 */ /* 0x000fe400078e025f */
[----:B------:R-:W-:Y:S02]  /*2b90*/  IMAD.SHL.U32 R147, R147, 0x2, RZ ;  /* 0x0000000293937824 */ /* 0x000fe400078e00ff */
[----:B------:R-:W-:-:S02]  /*2ba0*/  IMAD.SHL.U32 R145, R145, 0x2, RZ ;  /* 0x0000000291917824 */ /* 0x000fc400078e00ff */
[----:B------:R-:W-:Y:S02]  /*2bb0*/  IMAD.SHL.U32 R144, R144, 0x2, RZ ;  /* 0x0000000290907824 */ /* 0x000fe400078e00ff */
[----:B------:R-:W-:Y:S02]  /*2bc0*/  IMAD.SHL.U32 R142, R142, 0x2, RZ ;  /* 0x000000028e8e7824 */ /* 0x000fe400078e00ff */
[----:B------:R-:W-:Y:S02]  /*2bd0*/  IMAD.SHL.U32 R146, R146, 0x2, RZ ;  /* 0x0000000292927824 */ /* 0x000fe400078e00ff */
.L_x_299:
[----:B------:R-:W-:Y:S01]  /*2be0*/  SHF.R.S32.HI R94, RZ, 0x1f, R39 ;  /* 0x0000001fff5e7819 */ /* 0x000fe20000011427 */
[-C--:B------:R-:W-:Y:S01]  /*2bf0*/  IMAD R153, R135, R39.reuse, RZ ;  /* 0x0000002787997224 */ /* 0x080fe200078e02ff */
[----:B------:R-:W-:Y:S01]  /*2c00*/  ISETP.GE.AND P2, PT, R109, 0x1, PT ;  /* 0x000000016d00780c */ /* 0x000fe20003f46270 */
[----:B------:R-:W-:Y:S01]  /*2c10*/  IMAD.WIDE.U32 R196, R174, R39, RZ ;  /* 0x00000027aec47225 */ /* 0x000fe200078e00ff */
[----:B------:R-:W-:Y:S04]  /*2c20*/  DEPBAR.LE SB0, 0x0 ;  /* 0x000080000000791a */ /* 0x000fe80000000000 */
[----:B-1----:R-:W-:Y:S01]  /*2c30*/  IADD3 R5, P1, P0, R100, R196, R139 ;  /* 0x000000c464057210 */ /* 0x002fe2000783e08b */
[----:B------:R-:W-:Y:S01]  /*2c40*/  IMAD R153, R94, R174, R153 ;  /* 0x000000ae5e997224 */ /* 0x000fe200078e0299 */
[----:B------:R-:W-:Y:S01]  /*2c50*/  WARPSYNC 0xffffffff ;  /* 0xffffffff00007948 */ /* 0x000fe20003800000 */
[----:B------:R-:W-:Y:S02]  /*2c60*/  BAR.SYNC.DEFER_BLOCKING 0x0 ;  /* 0x0000000000007b1d */ /* 0x000fe40000010000 */
[----:B------:R-:W-:Y:S05]  /*2c70*/  IMAD.IADD R153, R197, 0x1, R153 ;  /* 0x00000001c5997824 */ /* 0x000fea00078e0299 */
[-C--:B------:R-:W-:Y:S02]  /*2c80*/  IADD3.X R4, R99, R153.reuse, R138, P1, P0 ;  /* 0x0000009963047210 */ /* 0x080fe40000fe048a */
[CC--:B------:R-:W-:Y:S04]  /*2c90*/  IADD3 R3, P0, R100.reuse, R196.reuse, RZ ;  /* 0x000000c464037210 */ /* 0x0c0fe80007f1e0ff */
[----:B------:R-:W-:Y:S01]  /*2ca0*/  LEA R72, P1, R3, c[0x0][0x1c8], 0x1 ;  /* 0x0000720003487a11 */ /* 0x000fe200078208ff */
[----:B------:R-:W-:Y:S01]  /*2cb0*/  IMAD.X R2, R153, 0x1, R99, P0 ;  /* 0x0000000199027824 */ /* 0x000fe200000e0663 */
[----:B------:R-:W-:Y:S04]  /*2cc0*/  LEA R70, P0, R5, c[0x0][0x1c8], 0x1 ;  /* 0x0000720005467a11 */ /* 0x000fe800078008ff */
[----:B------:R-:W-:Y:S02]  /*2cd0*/  LEA.HI.X R73, R3, c[0x0][0x1cc], R2, 0x1, P1 ;  /* 0x0000730003497a11 */ /* 0x000fe400008f0c02 */
[----:B------:R-:W-:Y:S02]  /*2ce0*/  LEA.HI.X R71, R5, c[0x0][0x1cc], R4, 0x1, P0 ;  /* 0x0000730005477a11 */ /* 0x000fe400000f0c04 */
[CC--:B------:R-:W-:Y:S04]  /*2cf0*/  IADD3 R3, P1, P0, R100.reuse, R196.reuse, R120 ;  /* 0x000000c464037210 */ /* 0x0c0fe8000783e078 */
[CC--:B------:R-:W-:Y:S01]  /*2d00*/  IADD3.X R2, R99.reuse, R153.reuse, R119, P1, P0 ;  /* 0x0000009963027210 */ /* 0x0c0fe20000fe0477 */
[----:B------:R-:W-:Y:S01]  /*2d10*/  BSSY B2, `(.L_x_251) ;  /* 0x00004e1000027945 */ /* 0x000fe20003800000 */
[----:B------:R-:W-:Y:S04]  /*2d20*/  IADD3 R5, P1, P0, R100, R196, R186 ;  /* 0x000000c464057210 */ /* 0x000fe8000783e0ba */
[----:B------:R-:W-:Y:S02]  /*2d30*/  IADD3.X R4, R99, R153, R121, P1, P0 ;  /* 0x0000009963047210 */ /* 0x000fe40000fe0479 */
[----:B------:R-:W-:Y:S02]  /*2d40*/  LEA R68, P1, R3, c[0x0][0x1c8], 0x1 ;  /* 0x0000720003447a11 */ /* 0x000fe400078208ff */
[----:B------:R-:W-:Y:S02]  /*2d50*/  LEA R66, P0, R5, c[0x0][0x1c8], 0x1 ;  /* 0x0000720005427a11 */ /* 0x000fe400078008ff */
[----:B------:R-:W-:Y:S02]  /*2d60*/  LEA.HI.X R69, R3, c[0x0][0x1cc], R2, 0x1, P1 ;  /* 0x0000730003457a11 */ /* 0x000fe400008f0c02 */
[----:B------:R-:W-:Y:S01]  /*2d70*/  LEA.HI.X R67, R5, c[0x0][0x1cc], R4, 0x1, P0 ;  /* 0x0000730005437a11 */ /* 0x000fe200000f0c04 */
[----:B------:R-:W-:-:S05]  /*2d80*/  @!P2 BRA `(.L_x_252) ;  /* 0x00004ad00000a947 */ /* 0x000fca0003800000 */
[-C--:B------:R-:W-:Y:S01]  /*2d90*/  IMAD R20, R136, R39.reuse, RZ ;  /* 0x0000002788147224 */ /* 0x080fe200078e02ff */
[----:B------:R-:W-:Y:S01]  /*2da0*/  LOP3.LUT P2, RZ, R234, 0x4, RZ, 0xc0, !PT ;  /* 0x00000004eaff7812 */ /* 0x000fe2000784c0ff */
[-C--:B------:R-:W-:Y:S02]  /*2db0*/  IMAD R7, R137, R39.reuse, RZ ;  /* 0x0000002789077224 */ /* 0x080fe400078e02ff */
[----:B------:R-:W-:Y:S02]  /*2dc0*/  IMAD R2, R39, -0x70, R0 ;  /* 0xffffff9027027824 */ /* 0x000fe400078e0200 */
[-C--:B------:R-:W-:Y:S03]  /*2dd0*/  IMAD.WIDE.U32 R22, R172, R39.reuse, RZ ;  /* 0x00000027ac167225 */ /* 0x080fe600078e00ff */
[----:B------:R-:W-:Y:S01]  /*2de0*/  IMNMX R152, R2, 0x70, PT ;  /* 0x0000007002987817 */ /* 0x000fe20003800200 */
[----:B------:R-:W-:Y:S04]  /*2df0*/  IMAD.WIDE.U32 R42, R170, R39, RZ ;  /* 0x00000027aa2a7225 */ /* 0x000fe800078e00ff */
[C---:B------:R-:W-:Y:S02]  /*2e00*/  IMAD R20, R94.reuse, R172, R20 ;  /* 0x000000ac5e147224 */ /* 0x040fe400078e0214 */
[----:B------:R-:W-:Y:S03]  /*2e10*/  IMAD R7, R94, R170, R7 ;  /* 0x000000aa5e077224 */ /* 0x000fe600078e0207 */
[----:B------:R-:W-:Y:S02]  /*2e20*/  IADD3 R20, R23, R20, RZ ;  /* 0x0000001417147210 */ /* 0x000fe40007ffe0ff */
[----:B------:R-:W-:Y:S01]  /*2e30*/  IADD3 R7, R43, R7, RZ ;  /* 0x000000072b077210 */ /* 0x000fe20007ffe0ff */
[----:B------:R-:W-:-:S05]  /*2e40*/  @!P2 BRA `(.L_x_253) ;  /* 0x000026400000a947 */ /* 0x000fca0003800000 */
[----:B------:R-:W-:Y:S01]  /*2e50*/  ISETP.GE.AND P5, PT, R223, R152, PT ;  /* 0x00000098df00720c */ /* 0x000fe20003fa6270 */
[----:B------:R-:W-:Y:S01]  /*2e60*/  BSSY B0, `(.L_x_254) ;  /* 0x000001b000007945 */ /* 0x000fe20003800000 */
[----:B------:R-:W-:Y:S01]  /*2e70*/  CS2R R28, SRZ ;  /* 0x00000000001c7805 */ /* 0x000fe2000001ff00 */
[----:B------:R-:W-:Y:S01]  /*2e80*/  CS2R R36, SRZ ;  /* 0x0000000000247805 */ /* 0x000fe2000001ff00 */
[----:B------:R-:W-:Y:S01]  /*2e90*/  CS2R R32, SRZ ;  /* 0x0000000000207805 */ /* 0x000fe2000001ff00 */
[----:B------:R-:W-:Y:S01]  /*2ea0*/  CS2R R64, SRZ ;  /* 0x0000000000407805 */ /* 0x000fe2000001ff00 */
[----:B------:R-:W-:Y:S07]  /*2eb0*/  CS2R R40, SRZ ;  /* 0x0000000000287805 */ /* 0x000fee000001ff00 */
[----:B------:R-:W-:-:S05]  /*2ec0*/  @P5 BRA `(.L_x_255) ;  /* 0x0000014000005947 */ /* 0x000fca0003800000 */
[----:B------:R-:W-:Y:S01]  /*2ed0*/  IADD3 R3, P0, R166, R22, RZ ;  /* 0x00000016a6037210 */ /* 0x000fe20007f1e0ff */
[----:B------:R-:W-:Y:S01]  /*2ee0*/  CS2R R32, SRZ ;  /* 0x0000000000207805 */ /* 0x000fe2000001ff00 */
[----:B------:R-:W-:Y:S01]  /*2ef0*/  CS2R R40, SRZ ;  /* 0x0000000000287805 */ /* 0x000fe2000001ff00 */
[----:B------:R-:W-:Y:S01]  /*2f00*/  CS2R R36, SRZ ;  /* 0x0000000000247805 */ /* 0x000fe2000001ff00 */
[----:B------:R-:W-:Y:S01]  /*2f10*/  CS2R R64, SRZ ;  /* 0x0000000000407805 */ /* 0x000fe2000001ff00 */
[----:B------:R-:W-:Y:S01]  /*2f20*/  IMAD.X R2, R20, 0x1, R106, P0 ;  /* 0x0000000114027824 */ /* 0x000fe200000e066a */
[----:B------:R-:W-:Y:S05]  /*2f30*/  IADD3 R5, P0, R164, R42, RZ ;  /* 0x0000002aa4057210 */ /* 0x000fea0007f1e0ff */
[----:B------:R-:W-:Y:S01]  /*2f40*/  IMAD.X R4, R7, 0x1, R105, P0 ;  /* 0x0000000107047824 */ /* 0x000fe200000e0669 */
[C---:B------:R-:W-:Y:S04]  /*2f50*/  LEA R8, P0, R3.reuse, c[0x0][0x270], 0x1 ;  /* 0x00009c0003087a11 */ /* 0x040fe800078008ff */
[----:B------:R-:W-:Y:S02]  /*2f60*/  LEA.HI.X R9, R3, c[0x0][0x274], R2, 0x1, P0 ;  /* 0x00009d0003097a11 */ /* 0x000fe400000f0c02 */
[C---:B------:R-:W-:Y:S04]  /*2f70*/  LEA R2, P0, R5.reuse, c[0x0][0x288], 0x1 ;  /* 0x0000a20005027a11 */ /* 0x040fe800078008ff */
[----:B------:R-:W-:Y:S02]  /*2f80*/  LEA.HI.X R3, R5, c[0x0][0x28c], R4, 0x1, P0 ;  /* 0x0000a30005037a11 */ /* 0x000fe400000f0c04 */
[----:B------:R-:W-:Y:S11]  /*2f90*/  ISETP.GE.AND P0, PT, R12, c[0x0][0x27c], PT ;  /* 0x00009f000c007a0c */ /* 0x000ff60003f06270 */
[----:B------:R-:W-:Y:S02]  /*2fa0*/  @!UPT UIADD3 URZ, URZ, URZ, URZ ;  /* 0x0000003f3f3ff290 */ /* 0x000fe4000fffe03f */
[----:B------:R1:W5:Y:S04]  /*2fb0*/  @!P0 LDG.E.64 R32, [R8.64] ;  /* 0x0000000a08208981 */ /* 0x000368000c1e1b00 */
[----:B------:R1:W5:Y:S01]  /*2fc0*/  @!P0 LDG.E.64 R40, [R2.64] ;  /* 0x0000000a02288981 */ /* 0x000362000c1e1b00 */
[----:B------:R-:W-:Y:S11]  /*2fd0*/  ISETP.GE.AND P0, PT, R124, c[0x0][0x27c], PT ;  /* 0x00009f007c007a0c */ /* 0x000ff60003f06270 */
[----:B------:R-:W-:Y:S02]  /*2fe0*/  @!UPT UIADD3 URZ, URZ, URZ, URZ ;  /* 0x0000003f3f3ff290 */ /* 0x000fe4000fffe03f */
[----:B------:R1:W5:Y:S04]  /*2ff0*/  @!P0 LDG.E.64 R36, [R8.64+0x40] ;  /* 0x0000400a08248981 */ /* 0x000368000c1e1b00 */
[----:B------:R1:W5:Y:S02]  /*3000*/  @!P0 LDG.E.64 R64, [R2.64+0x40] ;  /* 0x0000400a02408981 */ /* 0x000364000c1e1b00 */
.L_x_255:
[----:B------:R-:W-:Y:S05]  /*3010*/  BSYNC B0 ;  /* 0x0000000000007941 */ /* 0x000fea0003800000 */
.L_x_254:
[----:B------:R-:W-:Y:S01]  /*3020*/  ISETP.GE.AND P4, PT, R220, R152, PT ;  /* 0x00000098dc00720c */ /* 0x000fe20003f86270 */
[----:B-1---5:R-:W-:Y:S01]  /*3030*/  IMAD.MOV.U32 R2, RZ, RZ, R36 ;  /* 0x000000ffff027224 */ /* 0x022fe200078e0024 */
[----:B------:R-:W-:Y:S01]  /*3040*/  MOV R5, R64 ;  /* 0x0000004000057202 */ /* 0x000fe20000000f00 */
[----:B------:R-:W-:Y:S01]  /*3050*/  IMAD.MOV.U32 R4, RZ, RZ, R37 ;  /* 0x000000ffff047224 */ /* 0x000fe200078e0025 */
[----:B------:R-:W-:Y:S01]  /*3060*/  BSSY B0, `(.L_x_256) ;  /* 0x0000023000007945 */ /* 0x000fe20003800000 */
[----:B------:R-:W-:Y:S01]  /*3070*/  IMAD.MOV.U32 R3, RZ, RZ, R32 ;  /* 0x000000ffff037224 */ /* 0x000fe200078e0020 */
[----:B------:R-:W-:Y:S01]  /*3080*/  PRMT R61, R61, 0x5410, R5 ;  /* 0x000054103d3d7816 */ /* 0x000fe20000000005 */
[----:B------:R-:W-:Y:S01]  /*3090*/  IMAD.MOV.U32 R5, RZ, RZ, R65 ;  /* 0x000000ffff057224 */ /* 0x000fe200078e0041 */
[----:B------:R-:W-:Y:S01]  /*30a0*/  PRMT R30, R4, 0x5410, R2 ;  /* 0x00005410041e7816 */ /* 0x000fe20000000002 */
[----:B------:R-:W-:Y:S01]  /*30b0*/  IMAD.MOV.U32 R2, RZ, RZ, R33 ;  /* 0x000000ffff027224 */ /* 0x000fe200078e0021 */
[----:B------:R-:W-:Y:S01]  /*30c0*/  CS2R R34, SRZ ;  /* 0x0000000000227805 */ /* 0x000fe2000001ff00 */
[----:B------:R-:W-:Y:S01]  /*30d0*/  IMAD.MOV.U32 R4, RZ, RZ, R40 ;  /* 0x000000ffff047224 */ /* 0x000fe200078e0028 */
[----:B------:R-:W-:Y:S01]  /*30e0*/  PRMT R61, R5, 0x7610, R61 ;  /* 0x00007610053d7816 */ /* 0x000fe2000000003d */
[----:B------:R-:W-:Y:S01]  /*30f0*/  CS2R R58, SRZ ;  /* 0x00000000003a7805 */ /* 0x000fe2000001ff00 */
[----:B------:R-:W-:Y:S01]  /*3100*/  PRMT R2, R2, 0x5410, R3 ;  /* 0x0000541002027816 */ /* 0x000fe20000000003 */
[----:B------:R-:W-:Y:S01]  /*3110*/  CS2R R62, SRZ ;  /* 0x00000000003e7805 */ /* 0x000fe2000001ff00 */
[----:B------:R-:W-:Y:S04]  /*3120*/  MOV R3, R41 ;  /* 0x0000002900037202 */ /* 0x000fe80000000f00 */
[----:B------:R-:W-:Y:S01]  /*3130*/  PRMT R31, R3, 0x5410, R4 ;  /* 0x00005410031f7816 */ /* 0x000fe20000000004 */
[----:B------:R-:W-:-:S05]  /*3140*/  @P4 BRA `(.L_x_257) ;  /* 0x0000014000004947 */ /* 0x000fca0003800000 */
[----:B------:R-:W-:Y:S01]  /*3150*/  IADD3 R4, P1, P0, R166, R22, R112 ;  /* 0x00000016a6047210 */ /* 0x000fe2000783e070 */
[----:B------:R-:W-:Y:S01]  /*3160*/  CS2R R34, SRZ ;  /* 0x0000000000227805 */ /* 0x000fe2000001ff00 */
[----:B------:R-:W-:Y:S01]  /*3170*/  CS2R R62, SRZ ;  /* 0x00000000003e7805 */ /* 0x000fe2000001ff00 */
[----:B------:R-:W-:Y:S01]  /*3180*/  CS2R R28, SRZ ;  /* 0x00000000001c7805 */ /* 0x000fe2000001ff00 */
[----:B------:R-:W-:Y:S01]  /*3190*/  IADD3.X R3, R106, R20, R111, P1, P0 ;  /* 0x000000146a037210 */ /* 0x000fe20000fe046f */
[----:B------:R-:W-:Y:S01]  /*31a0*/  CS2R R58, SRZ ;  /* 0x00000000003a7805 */ /* 0x000fe2000001ff00 */
[----:B------:R-:W-:Y:S04]  /*31b0*/  IADD3 R6, P1, P0, R164, R42, R114 ;  /* 0x0000002aa4067210 */ /* 0x000fe8000783e072 */
[----:B------:R-:W-:Y:S02]  /*31c0*/  IADD3.X R5, R105, R7, R113, P1, P0 ;  /* 0x0000000769057210 */ /* 0x000fe40000fe0471 */
        /* <DEDUP_REMOVED lines=12> */
.L_x_257:
[----:B------:R-:W-:Y:S05]  /*3290*/  BSYNC B0 ;  /* 0x0000000000007941 */ /* 0x000fea0003800000 */
.L_x_256:
[----:B------:R-:W-:Y:S01]  /*32a0*/  ISETP.GE.AND P3, PT, R219, R152, PT ;  /* 0x00000098db00720c */ /* 0x000fe20003f66270 */
[----:B-----5:R-:W-:Y:S01]  /*32b0*/  IMAD.MOV.U32 R6, RZ, RZ, R28 ;  /* 0x000000ffff067224 */ /* 0x020fe200078e001c */
[----:B-1----:R-:W-:Y:S01]  /*32c0*/  MOV R4, R34 ;  /* 0x0000002200047202 */ /* 0x002fe20000000f00 */
[----:B------:R-:W-:Y:S01]  /*32d0*/  IMAD.MOV.U32 R5, RZ, RZ, R29 ;  /* 0x000000ffff057224 */ /* 0x000fe200078e001d */
[----:B------:R-:W-:Y:S01]  /*32e0*/  BSSY B0, `(.L_x_258) ;  /* 0x0000024000007945 */ /* 0x000fe20003800000 */
[----:B------:R-:W-:Y:S01]  /*32f0*/  IMAD.MOV.U32 R3, RZ, RZ, R35 ;  /* 0x000000ffff037224 */ /* 0x000fe200078e0023 */
[----:B------:R-:W-:Y:S01]  /*3300*/  CS2R R8, SRZ ;  /* 0x0000000000087805 */ /* 0x000fe2000001ff00 */
[----:B------:R-:W-:Y:S01]  /*3310*/  CS2R R24, SRZ ;  /* 0x0000000000187805 */ /* 0x000fe2000001ff00 */
[----:B------:R-:W-:Y:S01]  /*3320*/  PRMT R18, R5, 0x5410, R6 ;  /* 0x0000541005127816 */ /* 0x000fe20000000006 */
[----:B------:R-:W-:Y:S01]  /*3330*/  IMAD.MOV.U32 R6, RZ, RZ, R58 ;  /* 0x000000ffff067224 */ /* 0x000fe200078e003a */
[----:B------:R-:W-:Y:S01]  /*3340*/  PRMT R19, R3, 0x5410, R4 ;  /* 0x0000541003137816 */ /* 0x000fe20000000004 */
[----:B------:R-:W-:Y:S01]  /*3350*/  IMAD.MOV.U32 R4, RZ, RZ, R62 ;  /* 0x000000ffff047224 */ /* 0x000fe200078e003e */
[----:B------:R-:W-:Y:S01]  /*3360*/  MOV R5, R59 ;  /* 0x0000003b00057202 */ /* 0x000fe20000000f00 */
[----:B------:R-:W-:Y:S01]  /*3370*/  CS2R R26, SRZ ;  /* 0x00000000001a7805 */ /* 0x000fe2000001ff00 */
[----:B------:R-:W-:Y:S01]  /*3380*/  MOV R3, R63 ;  /* 0x0000003f00037202 */ /* 0x000fe20000000f00 */
[----:B------:R-:W-:Y:S01]  /*3390*/  CS2R R52, SRZ ;  /* 0x0000000000347805 */ /* 0x000fe2000001ff00 */
[----:B------:R-:W-:Y:S01]  /*33a0*/  PRMT R55, R5, 0x5410, R6 ;  /* 0x0000541005377816 */ /* 0x000fe20000000006 */
[----:B------:R-:W-:Y:S01]  /*33b0*/  CS2R R56, SRZ ;  /* 0x0000000000387805 */ /* 0x000fe2000001ff00 */
        /* <DEDUP_REMOVED lines=22> */
.L_x_259:
[----:B------:R-:W-:Y:S05]  /*3520*/  BSYNC B0 ;  /* 0x0000000000007941 */ /* 0x000fea0003800000 */
.L_x_258:
        /* <DEDUP_REMOVED lines=14> */
[----:B------:R-:W-:Y:S02]  /*3610*/  MOV R3, R57 ;  /* 0x0000003900037202 */ /* 0x000fe40000000f00 */
[----:B------:R-:W-:Y:S02]  /*3620*/  PRMT R49, R5, 0x5410, R6 ;  /* 0x0000541005317816 */ /* 0x000fe40000000006 */
        /* <DEDUP_REMOVED lines=22> */
.L_x_261:
[----:B------:R-:W-:Y:S05]  /*3790*/  BSYNC B0 ;  /* 0x0000000000007941 */ /* 0x000fea0003800000 */
.L_x_260:
[----:B-1---5:R-:W-:Y:S01]  /*37a0*/  MOV R4, R16 ;  /* 0x0000001000047202 */ /* 0x022fe20000000f00 */
[----:B------:R-:W-:Y:S01]  /*37b0*/  IMAD.MOV.U32 R3, RZ, RZ, R17 ;  /* 0x000000ffff037224 */ /* 0x000fe200078e0011 */
[----:B------:R-:W-:Y:S01]  /*37c0*/  BSSY B1, `(.L_x_262) ;  /* 0x000007a000017945 */ /* 0x000fe20003800000 */
[----:B------:R-:W-:Y:S02]  /*37d0*/  IMAD.MOV.U32 R6, RZ, RZ, R8 ;  /* 0x000000ffff067224 */ /* 0x000fe400078e0008 */
[----:B------:R-:W-:Y:S01]  /*37e0*/  IMAD.MOV.U32 R5, RZ, RZ, R9 ;  /* 0x000000ffff057224 */ /* 0x000fe200078e0009 */
[----:B------:R-:W-:Y:S01]  /*37f0*/  PRMT R7, R3, 0x5410, R4 ;  /* 0x0000541003077816 */ /* 0x000fe20000000004 */
[----:B------:R-:W-:Y:S01]  /*3800*/  IMAD.MOV.U32 R20, RZ, RZ, R46 ;  /* 0x000000ffff147224 */ /* 0x000fe200078e002e */
[----:B------:R-:W-:Y:S01]  /*3810*/  MOV R3, R51 ;  /* 0x0000003300037202 */ /* 0x000fe20000000f00 */
[----:B------:R-:W-:Y:S01]  /*3820*/  IMAD.MOV.U32 R4, RZ, RZ, R50 ;  /* 0x000000ffff047224 */ /* 0x000fe200078e0032 */
[----:B------:R-:W-:Y:S02]  /*3830*/  PRMT R6, R5, 0x5410, R6 ;  /* 0x0000541005067816 */ /* 0x000fe40000000006 */
[----:B------:R-:W-:Y:S02]  /*3840*/  MOV R5, R47 ;  /* 0x0000002f00057202 */ /* 0x000fe40000000f00 */
[----:B------:R-:W-:Y:S02]  /*3850*/  PRMT R48, R3, 0x5410, R4 ;  /* 0x0000541003307816 */ /* 0x000fe40000000004 */
[----:B------:R-:W-:Y:S01]  /*3860*/  PRMT R45, R5, 0x5410, R20 ;  /* 0x00005410052d7816 */ /* 0x000fe20000000014 */
[----:B------:R-:W-:-:S05]  /*3870*/  @P5 BRA `(.L_x_263) ;  /* 0x000006e000005947 */ /* 0x000fca0003800000 */
[----:B------:R-:W-:Y:S01]  /*3880*/  BSSY B0, `(.L_x_264) ;  /* 0x0000036000007945 */ /* 0x000fe20003800000 */
[----:B------:R-:W-:-:S05]  /*3890*/  @P6 BRA `(.L_x_265) ;  /* 0x0000034000006947 */ /* 0x000fca0003800000 */
[----:B------:R-:W-:Y:S01]  /*38a0*/  ISETP.GE.AND P0, PT, R12, c[0x0][0x27c], PT ;  /* 0x00009f000c007a0c */ /* 0x000fe20003f06270 */
[----:B------:R-:W1:Y:S11]  /*38b0*/  LDS.128 R20, [R236+0x8100] ;  /* 0x00810000ec147984 */ /* 0x000e760000000c00 */
[----:B------:R-:W-:Y:S01]  /*38c0*/  @!UPT UIADD3 URZ, URZ, URZ, URZ ;  /* 0x0000003f3f3ff290 */ /* 0x000fe2000fffe03f */
[----:B------:R-:W-:Y:S02]  /*38d0*/  @!P0 SHF.R.U64 R38, R40, 0x10, R41 ;  /* 0x0000001028268819 */ /* 0x000fe40000001229 */
[----:B------:R-:W-:Y:S02]  /*38e0*/  @!P0 SHF.R.U64 R5, R32, 0x10, R33 ;  /* 0x0000001020058819 */ /* 0x000fe40000001221 */
[----:B------:R-:W-:Y:S02]  /*38f0*/  @!P0 SHF.R.U32.HI R4, RZ, 0x10, R41 ;  /* 0x00000010ff048819 */ /* 0x000fe40000011629 */
[----:B------:R-:W-:Y:S02]  /*3900*/  @!P0 SHF.R.U32.HI R3, RZ, 0x10, R33 ;  /* 0x00000010ff038819 */ /* 0x000fe40000011621 */
[C---:B------:R-:W-:Y:S02]  /*3910*/  @!P0 PRMT R38, R31.reuse, 0x5432, R38 ;  /* 0x000054321f268816 */ /* 0x040fe40000000026 */
[----:B------:R-:W-:Y:S02]  /*3920*/  @!P0 PRMT R5, R2, 0x5432, R5 ;  /* 0x0000543202058816 */ /* 0x000fe40000000005 */
[----:B------:R-:W-:Y:S01]  /*3930*/  @!P0 PRMT R43, R31, 0x5410, R4 ;  /* 0x000054101f2b8816 */ /* 0x000fe20000000004 */
[----:B------:R-:W-:Y:S01]  /*3940*/  @!P0 IMAD.U32 R32, R38, 0x10000, RZ ;  /* 0x0001000026208824 */ /* 0x000fe200078e00ff */
[----:B------:R-:W-:Y:S01]  /*3950*/  @!P0 PRMT R4, R2, 0x5410, R3 ;  /* 0x0000541002048816 */ /* 0x000fe20000000003 */
[----:B------:R-:W-:Y:S01]  /*3960*/  @!P0 IMAD.U32 R3, R5, 0x10000, RZ ;  /* 0x0001000005038824 */ /* 0x000fe200078e00ff */
[----:B------:R-:W-:Y:S01]  /*3970*/  @!P0 LOP3.LUT R38, R38, 0xffff0000, RZ, 0xc0, !PT ;  /* 0xffff000026268812 */ /* 0x000fe200078ec0ff */
[----:B------:R-:W-:Y:S01]  /*3980*/  @!P0 IMAD.U32 R41, R43, 0x10000, RZ ;  /* 0x000100002b298824 */ /* 0x000fe200078e00ff */
[----:B------:R-:W-:Y:S02]  /*3990*/  @!P0 LOP3.LUT R5, R5, 0xffff0000, RZ, 0xc0, !PT ;  /* 0xffff000005058812 */ /* 0x000fe400078ec0ff */
[----:B------:R-:W-:Y:S01]  /*39a0*/  @!P0 LOP3.LUT R43, R43, 0xffff0000, RZ, 0xc0, !PT ;  /* 0xffff00002b2b8812 */ /* 0x000fe200078ec0ff */
[C---:B-1----:R-:W-:Y:S01]  /*39b0*/  @!P0 IMAD.U32 R40, R21.reuse, 0x10000, RZ ;  /* 0x0001000015288824 */ /* 0x042fe200078e00ff */
[C---:B------:R-:W-:Y:S02]  /*39c0*/  @!P0 LOP3.LUT R2, R20.reuse, 0xffff0000, RZ, 0xc0, !PT ;  /* 0xffff000014028812 */ /* 0x040fe400078ec0ff */
[----:B------:R-:W-:Y:S02]  /*39d0*/  @!P0 LOP3.LUT R31, R21, 0xffff0000, RZ, 0xc0, !PT ;  /* 0xffff0000151f8812 */ /* 0x000fe400078ec0ff */
[----:B------:R-:W-:Y:S01]  /*39e0*/  @!P0 SHF.L.U32 R33, R20, 0x10, RZ ;  /* 0x0000001014218819 */ /* 0x000fe200000006ff */
[----:B------:R-:W-:Y:S01]  /*39f0*/  @!P0 FMUL.FTZ R74, R2, R32 ;  /* 0x00000020024a8220 */ /* 0x000fe20000410000 */
[----:B------:R-:W-:Y:S01]  /*3a00*/  @!P0 SHF.L.U32 R42, R22, 0x10, RZ ;  /* 0x00000010162a8819 */ /* 0x000fe200000006ff */
[-C--:B------:R-:W-:Y:S01]  /*3a10*/  @!P0 FMUL.FTZ R2, R2, R3.reuse ;  /* 0x0000000302028220 */ /* 0x080fe20000410000 */
[----:B------:R-:W-:Y:S01]  /*3a20*/  @!P0 SHF.L.U32 R44, R23, 0x10, RZ ;  /* 0x00000010172c8819 */ /* 0x000fe200000006ff */
[----:B------:R-:W-:Y:S02]  /*3a30*/  @!P0 FMUL.FTZ R75, R31, R38 ;  /* 0x000000261f4b8220 */ /* 0x000fe40000410000 */
[----:B------:R-:W-:Y:S02]  /*3a40*/  @!P0 FFMA.FTZ R74, R33, R3, -R74 ;  /* 0x00000003214a8223 */ /* 0x000fe4000001084a */
[----:B------:R-:W-:Y:S01]  /*3a50*/  @!P0 FFMA.FTZ R2, R32, R33, R2 ;  /* 0x0000002120028223 */ /* 0x000fe20000010002 */
[----:B------:R-:W-:Y:S01]  /*3a60*/  @!P0 LOP3.LUT R33, R22, 0xffff0000, RZ, 0xc0, !PT ;  /* 0xffff000016218812 */ /* 0x000fe200078ec0ff */
[-C--:B------:R-:W-:Y:S01]  /*3a70*/  @!P0 FMUL.FTZ R3, R31, R5.reuse ;  /* 0x000000051f038220 */ /* 0x080fe20000410000 */
[----:B------:R-:W-:Y:S01]  /*3a80*/  @!P0 LOP3.LUT R32, R23, 0xffff0000, RZ, 0xc0, !PT ;  /* 0xffff000017208812 */ /* 0x000fe200078ec0ff */
[----:B------:R-:W-:Y:S01]  /*3a90*/  @!P0 FFMA.FTZ R75, R40, R5, -R75 ;  /* 0x00000005284b8223 */ /* 0x000fe2000001084b */
[----:B------:R-:W-:Y:S01]  /*3aa0*/  @!P0 F2FP.BF16.PACK_AB R2, R2, R74 ;  /* 0x0000004a0202823e */ /* 0x000fe200000010ff */
[C---:B------:R-:W-:Y:S01]  /*3ab0*/  @!P0 IMAD.U32 R5, R4.reuse, 0x10000, RZ ;  /* 0x0001000004058824 */ /* 0x040fe200078e00ff */
[----:B------:R-:W-:Y:S01]  /*3ac0*/  @!P0 LOP3.LUT R31, R4, 0xffff0000, RZ, 0xc0, !PT ;  /* 0xffff0000041f8812 */ /* 0x000fe200078ec0ff */
[C---:B------:R-:W-:Y:S02]  /*3ad0*/  @!P0 FMUL.FTZ R196, R33.reuse, R41 ;  /* 0x0000002921c48220 */ /* 0x040fe40000410000 */
[----:B------:R-:W-:Y:S02]  /*3ae0*/  @!P0 FMUL.FTZ R4, R33, R5 ;  /* 0x0000000521048220 */ /* 0x000fe40000410000 */
[----:B------:R-:W-:Y:S02]  /*3af0*/  @!P0 FMUL.FTZ R153, R32, R43 ;  /* 0x0000002b20998220 */ /* 0x000fe40000410000 */
[----:B------:R-:W-:Y:S02]  /*3b00*/  @!P0 FFMA.FTZ R33, R42, R5, -R196 ;  /* 0x000000052a218223 */ /* 0x000fe400000108c4 */
[-C--:B------:R-:W-:Y:S02]  /*3b10*/  @!P0 FMUL.FTZ R5, R32, R31.reuse ;  /* 0x0000001f20058220 */ /* 0x080fe40000410000 */
[----:B------:R-:W-:Y:S02]  /*3b20*/  @!P0 FFMA.FTZ R3, R38, R40, R3 ;  /* 0x0000002826038223 */ /* 0x000fe40000010003 */
[----:B------:R-:W-:Y:S02]  /*3b30*/  @!P0 FFMA.FTZ R4, R41, R42, R4 ;  /* 0x0000002a29048223 */ /* 0x000fe40000010004 */
[----:B------:R-:W-:Y:S01]  /*3b40*/  @!P0 FFMA.FTZ R153, R44, R31, -R153 ;  /* 0x0000001f2c998223 */ /* 0x000fe20000010899 */
[----:B------:R-:W-:Y:S01]  /*3b50*/  @!P0 F2FP.BF16.PACK_AB R3, R3, R75 ;  /* 0x0000004b0303823e */ /* 0x000fe200000010ff */
[----:B------:R-:W-:Y:S01]  /*3b60*/  @!P0 FFMA.FTZ R5, R43, R44, R5 ;  /* 0x0000002c2b058223 */ /* 0x000fe20000010005 */
[----:B------:R-:W-:Y:S01]  /*3b70*/  @!P0 F2FP.BF16.PACK_AB R4, R4, R33 ;  /* 0x000000210404823e */ /* 0x000fe200000010ff */
[----:B------:R-:W-:Y:S01]  /*3b80*/  @!P0 IMAD.MOV.U32 R20, RZ, RZ, R2 ;  /* 0x000000ffff148224 */ /* 0x000fe200078e0002 */
[----:B------:R-:W-:Y:S02]  /*3b90*/  @!P0 MOV R21, R3 ;  /* 0x0000000300158202 */ /* 0x000fe40000000f00 */
[----:B------:R-:W-:Y:S01]  /*3ba0*/  @!P0 F2FP.BF16.PACK_AB R5, R5, R153 ;  /* 0x000000990505823e */ /* 0x000fe200000010ff */
[----:B------:R-:W-:Y:S03]  /*3bb0*/  @!P0 IMAD.MOV.U32 R22, RZ, RZ, R4 ;  /* 0x000000ffff168224 */ /* 0x000fe600078e0004 */
[----:B------:R-:W-:Y:S05]  /*3bc0*/  @!P0 MOV R23, R5 ;  /* 0x0000000500178202 */ /* 0x000fea0000000f00 */
[----:B------:R1:W-:Y:S02]  /*3bd0*/  STG.E.128 [R72.64], R20 ;  /* 0x0000001448007986 */ /* 0x0003e4000c101d0a */
.L_x_265:
[----:B------:R-:W-:Y:S05]  /*3be0*/  BSYNC B0 ;  /* 0x0000000000007941 */ /* 0x000fea0003800000 */
.L_x_264:
[----:B------:R-:W-:Y:S11]  /*3bf0*/  ISETP.GE.AND P0, PT, R217, c[0x0][0x1d4], PT ;  /* 0x00007500d9007a0c */ /* 0x000ff60003f06270 */
[----:B------:R-:W-:Y:S02]  /*3c00*/  @!UPT UIADD3 URZ, URZ, URZ, URZ ;  /* 0x0000003f3f3ff290 */ /* 0x000fe4000fffe03f */
[----:B------:R-:W-:-:S05]  /*3c10*/  @P0 BRA `(.L_x_263) ;  /* 0x0000034000000947 */ /* 0x000fca0003800000 */
[----:B------:R-:W-:Y:S01]  /*3c20*/  ISETP.GE.AND P0, PT, R124, c[0x0][0x27c], PT ;  /* 0x00009f007c007a0c */ /* 0x000fe20003f06270 */
[----:B-1----:R-:W1:Y:S11]  /*3c30*/  LDS.128 R20, [R236+0xb900] ;  /* 0x00b90000ec147984 */ /* 0x002e760000000c00 */
[----:B------:R-:W-:Y:S01]  /*3c40*/  @!UPT UIADD3 URZ, URZ, URZ, URZ ;  /* 0x0000003f3f3ff290 */ /* 0x000fe2000fffe03f */
[----:B------:R-:W-:Y:S02]  /*3c50*/  @!P0 SHF.R.U64 R2, R36, 0x10, R37 ;  /* 0x0000001024028819 */ /* 0x000fe40000001225 */
[----:B------:R-:W-:Y:S02]  /*3c60*/  @!P0 SHF.R.U64 R5, R64, 0x10, R65 ;  /* 0x0000001040058819 */ /* 0x000fe40000001241 */
[C---:B------:R-:W-:Y:S02]  /*3c70*/  @!P0 PRMT R2, R30.reuse, 0x5432, R2 ;  /* 0x000054321e028816 */ /* 0x040fe40000000002 */
[----:B------:R-:W-:Y:S02]  /*3c80*/  @!P0 SHF.R.U32.HI R3, RZ, 0x10, R37 ;  /* 0x00000010ff038819 */ /* 0x000fe40000011625 */
[----:B------:R-:W-:Y:S02]  /*3c90*/  @!P0 SHF.R.U32.HI R4, RZ, 0x10, R65 ;  /* 0x00000010ff048819 */ /* 0x000fe40000011641 */
[C---:B------:R-:W-:Y:S02]  /*3ca0*/  @!P0 PRMT R5, R61.reuse, 0x5432, R5 ;  /* 0x000054323d058816 */ /* 0x040fe40000000005 */
[----:B------:R-:W-:Y:S02]  /*3cb0*/  @!P0 PRMT R40, R61, 0x5410, R4 ;  /* 0x000054103d288816 */ /* 0x000fe40000000004 */
[----:B------:R-:W-:Y:S01]  /*3cc0*/  @!P0 PRMT R4, R30, 0x5410, R3 ;  /* 0x000054101e048816 */ /* 0x000fe20000000003 */
[C---:B------:R-:W-:Y:S01]  /*3cd0*/  @!P0 IMAD.U32 R3, R2.reuse, 0x10000, RZ ;  /* 0x0001000002038824 */ /* 0x040fe200078e00ff */
[C---:B------:R-:W-:Y:S01]  /*3ce0*/  @!P0 LOP3.LUT R36, R5.reuse, 0xffff0000, RZ, 0xc0, !PT ;  /* 0xffff000005248812 */ /* 0x040fe200078ec0ff */
[----:B------:R-:W-:Y:S01]  /*3cf0*/  @!P0 IMAD.U32 R32, R5, 0x10000, RZ ;  /* 0x0001000005208824 */ /* 0x000fe200078e00ff */
[----:B------:R-:W-:Y:S01]  /*3d00*/  @!P0 LOP3.LUT R5, R2, 0xffff0000, RZ, 0xc0, !PT ;  /* 0xffff000002058812 */ /* 0x000fe200078ec0ff */
[C---:B-1----:R-:W-:Y:S01]  /*3d10*/  @!P0 IMAD.U32 R37, R21.reuse, 0x10000, RZ ;  /* 0x0001000015258824 */ /* 0x042fe200078e00ff */
[C---:B------:R-:W-:Y:S02]  /*3d20*/  @!P0 LOP3.LUT R31, R20.reuse, 0xffff0000, RZ, 0xc0, !PT ;  /* 0xffff0000141f8812 */ /* 0x040fe400078ec0ff */
[----:B------:R-:W-:Y:S02]  /*3d30*/  @!P0 LOP3.LUT R30, R21, 0xffff0000, RZ, 0xc0, !PT ;  /* 0xffff0000151e8812 */ /* 0x000fe400078ec0ff */
[----:B------:R-:W-:Y:S01]  /*3d40*/  @!P0 SHF.L.U32 R33, R20, 0x10, RZ ;  /* 0x0000001014218819 */ /* 0x000fe200000006ff */
[C---:B------:R-:W-:Y:S01]  /*3d50*/  @!P0 FMUL.FTZ R2, R31.reuse, R3 ;  /* 0x000000031f028220 */ /* 0x040fe20000410000 */
[----:B------:R-:W-:Y:S01]  /*3d60*/  @!P0 SHF.L.U32 R38, R22, 0x10, RZ ;  /* 0x0000001016268819 */ /* 0x000fe200000006ff */
[----:B------:R-:W-:Y:S01]  /*3d70*/  @!P0 FMUL.FTZ R42, R31, R32 ;  /* 0x000000201f2a8220 */ /* 0x000fe20000410000 */
[C---:B------:R-:W-:Y:S01]  /*3d80*/  @!P0 LOP3.LUT R31, R23.reuse, 0xffff0000, RZ, 0xc0, !PT ;  /* 0xffff0000171f8812 */ /* 0x040fe200078ec0ff */
[----:B------:R-:W-:Y:S01]  /*3d90*/  @!P0 FMUL.FTZ R43, R30, R36 ;  /* 0x000000241e2b8220 */ /* 0x000fe20000410000 */
[----:B------:R-:W-:Y:S01]  /*3da0*/  @!P0 SHF.L.U32 R41, R23, 0x10, RZ ;  /* 0x0000001017298819 */ /* 0x000fe200000006ff */
[----:B------:R-:W-:Y:S01]  /*3db0*/  @!P0 FFMA.FTZ R2, R32, R33, R2 ;  /* 0x0000002120028223 */ /* 0x000fe20000010002 */
[----:B------:R-:W-:Y:S01]  /*3dc0*/  @!P0 LOP3.LUT R32, R22, 0xffff0000, RZ, 0xc0, !PT ;  /* 0xffff000016208812 */ /* 0x000fe200078ec0ff */
[----:B------:R-:W-:Y:S02]  /*3dd0*/  @!P0 FFMA.FTZ R42, R33, R3, -R42 ;  /* 0x00000003212a8223 */ /* 0x000fe4000001082a */
[C---:B------:R-:W-:Y:S01]  /*3de0*/  @!P0 IMAD.U32 R33, R40.reuse, 0x10000, RZ ;  /* 0x0001000028218824 */ /* 0x040fe200078e00ff */
[----:B------:R-:W-:Y:S01]  /*3df0*/  @!P0 LOP3.LUT R40, R40, 0xffff0000, RZ, 0xc0, !PT ;  /* 0xffff000028288812 */ /* 0x000fe200078ec0ff */
[-C--:B------:R-:W-:Y:S01]  /*3e00*/  @!P0 FMUL.FTZ R3, R30, R5.reuse ;  /* 0x000000051e038220 */ /* 0x080fe20000410000 */
[----:B------:R-:W-:Y:S01]  /*3e10*/  @!P0 F2FP.BF16.PACK_AB R2, R2, R42 ;  /* 0x0000002a0202823e */ /* 0x000fe200000010ff */
[----:B------:R-:W-:Y:S01]  /*3e20*/  @!P0 FFMA.FTZ R43, R37, R5, -R43 ;  /* 0x00000005252b8223 */ /* 0x000fe2000001082b */
[C---:B------:R-:W-:Y:S01]  /*3e30*/  @!P0 LOP3.LUT R30, R4.reuse, 0xffff0000, RZ, 0xc0, !PT ;  /* 0xffff0000041e8812 */ /* 0x040fe200078ec0ff */
[----:B------:R-:W-:Y:S02]  /*3e40*/  @!P0 IMAD.U32 R5, R4, 0x10000, RZ ;  /* 0x0001000004058824 */ /* 0x000fe400078e00ff */
[C---:B------:R-:W-:Y:S02]  /*3e50*/  @!P0 FMUL.FTZ R61, R32.reuse, R33 ;  /* 0x00000021203d8220 */ /* 0x040fe40000410000 */
[-C--:B------:R-:W-:Y:S02]  /*3e60*/  @!P0 FMUL.FTZ R4, R32, R5.reuse ;  /* 0x0000000520048220 */ /* 0x080fe40000410000 */
[C---:B------:R-:W-:Y:S02]  /*3e70*/  @!P0 FMUL.FTZ R44, R31.reuse, R40 ;  /* 0x000000281f2c8220 */ /* 0x040fe40000410000 */
[----:B------:R-:W-:Y:S02]  /*3e80*/  @!P0 FFMA.FTZ R32, R38, R5, -R61 ;  /* 0x0000000526208223 */ /* 0x000fe4000001083d */
[----:B------:R-:W-:Y:S02]  /*3e90*/  @!P0 FMUL.FTZ R5, R31, R30 ;  /* 0x0000001e1f058220 */ /* 0x000fe40000410000 */
        /* <DEDUP_REMOVED lines=11> */
[----:B------:R1:W-:Y:S02]  /*3f50*/  STG.E.128 [R72.64+0x80], R20 ;  /* 0x0000801448007986 */ /* 0x0003e4000c101d0a */
.L_x_263:
[----:B------:R-:W-:Y:S05]  /*3f60*/  BSYNC B1 ;  /* 0x0000000000017941 */ /* 0x000fea0003800000 */
.L_x_262:
[----:B------:R-:W-:Y:S01]  /*3f70*/  BSSY B1, `(.L_x_266) ;  /* 0x0000070000017945 */ /* 0x000fe20003800000 */
[----:B------:R-:W-:-:S05]  /*3f80*/  @P4 BRA `(.L_x_267) ;  /* 0x000006e000004947 */ /* 0x000fca0003800000 */
[----:B------:R-:W-:Y:S01]  /*3f90*/  BSSY B0, `(.L_x_268) ;  /* 0x0000036000007945 */ /* 0x000fe20003800000 */
        /* <DEDUP_REMOVED lines=20> */
[----:B------:R-:W-:Y:S01]  /*40e0*/  @!P0 FMUL.FTZ R2, R30, R3 ;  /* 0x000000031e028220 */ /* 0x000fe20000410000 */
[----:B------:R-:W-:Y:S01]  /*40f0*/  @!P0 SHF.L.U32 R35, R22, 0x10, RZ ;  /* 0x0000001016238819 */ /* 0x000fe200000006ff */
[----:B------:R-:W-:Y:S01]  /*4100*/  @!P0 FMUL.FTZ R38, R30, R31 ;  /* 0x0000001f1e268220 */ /* 0x000fe20000410000 */
[----:B------:R-:W-:Y:S01]  /*4110*/  @!P0 LOP3.LUT R30, R23, 0xffff0000, RZ, 0xc0, !PT ;  /* 0xffff0000171e8812 */ /* 0x000fe200078ec0ff */
        /* <DEDUP_REMOVED lines=29> */
.L_x_269:
[----:B------:R-:W-:Y:S05]  /*42f0*/  BSYNC B0 ;  /* 0x0000000000007941 */ /* 0x000fea0003800000 */
.L_x_268:
        /* <DEDUP_REMOVED lines=33> */
[----:B------:R-:W-:Y:S01]  /*4510*/  @!P0 FMUL.FTZ R3, R18, R5 ;  /* 0x0000000512038220 */ /* 0x000fe20000410000 */
[----:B------:R-:W-:Y:S01]  /*4520*/  @!P0 F2FP.BF16.PACK_AB R2, R2, R35 ;  /* 0x000000230202823e */ /* 0x000fe200000010ff */
[----:B------:R-:W-:Y:S01]  /*4530*/  @!P0 FFMA.FTZ R36, R31, R5, -R36 ;  /* 0x000000051f248223 */ /* 0x000fe20000010824 */
[C---:B------:R-:W-:Y:S01]  /*4540*/  @!P0 LOP3.LUT R18, R4.reuse, 0xffff0000, RZ, 0xc0, !PT ;  /* 0xffff000004128812 */ /* 0x040fe200078ec0ff */
[----:B------:R-:W-:Y:S02]  /*4550*/  @!P0 IMAD.U32 R5, R4, 0x10000, RZ ;  /* 0x0001000004058824 */ /* 0x000fe400078e00ff */
[C---:B------:R-:W-:Y:S02]  /*4560*/  @!P0 FMUL.FTZ R38, R28.reuse, R29 ;  /* 0x0000001d1c268220 */ /* 0x040fe40000410000 */
[----:B------:R-:W-:Y:S02]  /*4570*/  @!P0 FMUL.FTZ R4, R28, R5 ;  /* 0x000000051c048220 */ /* 0x000fe40000410000 */
        /* <DEDUP_REMOVED lines=15> */
.L_x_267:
[----:B------:R-:W-:Y:S05]  /*4670*/  BSYNC B1 ;  /* 0x0000000000017941 */ /* 0x000fea0003800000 */
.L_x_266:
        /* <DEDUP_REMOVED lines=8> */
[--C-:B------:R-:W-:Y:S02]  /*4700*/  @!P0 SHF.R.U64 R5, R56, 0x10, R57.reuse ;  /* 0x0000001038058819 */ /* 0x100fe40000001239 */
        /* <DEDUP_REMOVED lines=47> */
.L_x_273:
[----:B------:R-:W-:Y:S05]  /*4a00*/  BSYNC B0 ;  /* 0x0000000000007941 */ /* 0x000fea0003800000 */
.L_x_272:
        /* <DEDUP_REMOVED lines=55> */
.L_x_271:
[----:B------:R-:W-:Y:S05]  /*4d80*/  BSYNC B1 ;  /* 0x0000000000017941 */ /* 0x000fea0003800000 */
.L_x_270:
        /* <DEDUP_REMOVED lines=8> */
[----:B------:R-:W-:Y:S02]  /*4e10*/  @!P0 SHF.R.U32.HI R5, RZ, 0x10, R51 ;  /* 0x00000010ff058819 */ /* 0x000fe40000011633 */
[----:B------:R-:W-:Y:S02]  /*4e20*/  @!P0 PRMT R4, R48, 0x5432, R4 ;  /* 0x0000543230048816 */ /* 0x000fe40000000004 */
[C---:B------:R-:W-:Y:S02]  /*4e30*/  @!P0 PRMT R2, R7.reuse, 0x5432, R2 ;  /* 0x0000543207028816 */ /* 0x040fe40000000002 */
[----:B------:R-:W-:Y:S01]  /*4e40*/  @!P0 SHF.R.U32.HI R3, RZ, 0x10, R17 ;  /* 0x00000010ff038819 */ /* 0x000fe20000011611 */
[----:B------:R-:W-:Y:S01]  /*4e50*/  @!P0 IMAD.U32 R15, R4, 0x10000, RZ ;  /* 0x00010000040f8824 */ /* 0x000fe200078e00ff */
[----:B------:R-:W-:Y:S02]  /*4e60*/  @!P0 PRMT R19, R48, 0x5410, R5 ;  /* 0x0000541030138816 */ /* 0x000fe40000000005 */
[----:B------:R-:W-:Y:S02]  /*4e70*/  @!P0 LOP3.LUT R17, R4, 0xffff0000, RZ, 0xc0, !PT ;  /* 0xffff000004118812 */ /* 0x000fe400078ec0ff */
[----:B------:R-:W-:Y:S01]  /*4e80*/  @!P0 PRMT R7, R7, 0x5410, R3 ;  /* 0x0000541007078816 */ /* 0x000fe20000000003 */
[C---:B------:R-:W-:Y:S01]  /*4e90*/  @!P0 IMAD.U32 R3, R2.reuse, 0x10000, RZ ;  /* 0x0001000002038824 */ /* 0x040fe200078e00ff */
[----:B------:R-:W-:Y:S01]  /*4ea0*/  @!P0 LOP3.LUT R4, R2, 0xffff0000, RZ, 0xc0, !PT ;  /* 0xffff000002048812 */ /* 0x000fe200078ec0ff */
[C---:B-1----:R-:W-:Y:S01]  /*4eb0*/  @!P0 IMAD.U32 R18, R21.reuse, 0x10000, RZ ;  /* 0x0001000015128824 */ /* 0x042fe200078e00ff */
[C---:B------:R-:W-:Y:S02]  /*4ec0*/  @!P0 LOP3.LUT R14, R20.reuse, 0xffff0000, RZ, 0xc0, !PT ;  /* 0xffff0000140e8812 */ /* 0x040fe400078ec0ff */
[----:B------:R-:W-:Y:S02]  /*4ed0*/  @!P0 LOP3.LUT R5, R21, 0xffff0000, RZ, 0xc0, !PT ;  /* 0xffff000015058812 */ /* 0x000fe400078ec0ff */
[----:B------:R-:W-:Y:S01]  /*4ee0*/  @!P0 SHF.L.U32 R16, R20, 0x10, RZ ;  /* 0x0000001014108819 */ /* 0x000fe200000006ff */
[C---:B------:R-:W-:Y:S01]  /*4ef0*/  @!P0 FMUL.FTZ R25, R14.reuse, R15 ;  /* 0x0000000f0e198220 */ /* 0x040fe20000410000 */
[----:B------:R-:W-:Y:S01]  /*4f00*/  @!P0 SHF.L.U32 R24, R23, 0x10, RZ ;  /* 0x0000001017188819 */ /* 0x000fe200000006ff */
[----:B------:R-:W-:Y:S02]  /*4f10*/  @!P0 FMUL.FTZ R26, R5, R17 ;  /* 0x00000011051a8220 */ /* 0x000fe40000410000 */
[-C--:B------:R-:W-:Y:S01]  /*4f20*/  @!P0 FMUL.FTZ R2, R14, R3.reuse ;  /* 0x000000030e028220 */ /* 0x080fe20000410000 */
[----:B------:R-:W-:Y:S01]  /*4f30*/  @!P0 LOP3.LUT R14, R23, 0xffff0000, RZ, 0xc0, !PT ;  /* 0xffff0000170e8812 */ /* 0x000fe200078ec0ff */
[----:B------:R-:W-:Y:S02]  /*4f40*/  @!P0 FFMA.FTZ R25, R16, R3, -R25 ;  /* 0x0000000310198223 */ /* 0x000fe40000010819 */
[-C--:B------:R-:W-:Y:S02]  /*4f50*/  @!P0 FMUL.FTZ R3, R5, R4.reuse ;  /* 0x0000000405038220 */ /* 0x080fe40000410000 */
[----:B------:R-:W-:Y:S01]  /*4f60*/  @!P0 FFMA.FTZ R26, R18, R4, -R26 ;  /* 0x00000004121a8223 */ /* 0x000fe2000001081a */
[C---:B------:R-:W-:Y:S01]  /*4f70*/  @!P0 LOP3.LUT R4, R22.reuse, 0xffff0000, RZ, 0xc0, !PT ;  /* 0xffff000016048812 */ /* 0x040fe200078ec0ff */
[----:B------:R-:W-:Y:S01]  /*4f80*/  @!P0 FFMA.FTZ R2, R15, R16, R2 ;  /* 0x000000100f028223 */ /* 0x000fe20000010002 */
[----:B------:R-:W-:Y:S01]  /*4f90*/  @!P0 SHF.L.U32 R16, R22, 0x10, RZ ;  /* 0x0000001016108819 */ /* 0x000fe200000006ff */
[C---:B------:R-:W-:Y:S01]  /*4fa0*/  @!P0 IMAD.U32 R15, R19.reuse, 0x10000, RZ ;  /* 0x00010000130f8824 */ /* 0x040fe200078e00ff */
[----:B------:R-:W-:Y:S01]  /*4fb0*/  @!P0 LOP3.LUT R19, R19, 0xffff0000, RZ, 0xc0, !PT ;  /* 0xffff000013138812 */ /* 0x000fe200078ec0ff */
[C---:B------:R-:W-:Y:S01]  /*4fc0*/  @!P0 IMAD.U32 R5, R7.reuse, 0x10000, RZ ;  /* 0x0001000007058824 */ /* 0x040fe200078e00ff */
[----:B------:R-:W-:Y:S01]  /*4fd0*/  @!P0 LOP3.LUT R7, R7, 0xffff0000, RZ, 0xc0, !PT ;  /* 0xffff000007078812 */ /* 0x000fe200078ec0ff */
[----:B------:R-:W-:Y:S01]  /*4fe0*/  @!P0 FMUL.FTZ R27, R4, R15 ;  /* 0x0000000f041b8220 */ /* 0x000fe20000410000 */
[----:B------:R-:W-:Y:S01]  /*4ff0*/  @!P0 F2FP.BF16.PACK_AB R2, R2, R25 ;  /* 0x000000190202823e */ /* 0x000fe200000010ff */
        /* <DEDUP_REMOVED lines=16> */
.L_x_276:
[----:B------:R-:W-:Y:S05]  /*5100*/  BSYNC B0 ;  /* 0x0000000000007941 */ /* 0x000fea0003800000 */
.L_x_275:
[----:B------:R-:W-:Y:S11]  /*5110*/  ISETP.GE.AND P0, PT, R217, c[0x0][0x1d4], PT ;  /* 0x00007500d9007a0c */ /* 0x000ff60003f06270 */
[----:B------:R-:W-:Y:S02]  /*5120*/  @!UPT UIADD3 URZ, URZ, URZ, URZ ;  /* 0x0000003f3f3ff290 */ /* 0x000fe4000fffe03f */
[----:B------:R-:W-:-:S05]  /*5130*/  @P0 BRA `(.L_x_274) ;  /* 0x000029e000000947 */ /* 0x000fca0003800000 */
[----:B------:R-:W-:Y:S01]  /*5140*/  ISETP.GE.AND P0, PT, R124, c[0x0][0x27c], PT ;  /* 0x00009f007c007a0c */ /* 0x000fe20003f06270 */
[----:B------:R-:W2:Y:S11]  /*5150*/  LDS.128 R16, [R236+0xe900] ;  /* 0x00e90000ec107984 */ /* 0x000eb60000000c00 */
[----:B------:R-:W-:Y:S01]  /*5160*/  @!UPT UIADD3 URZ, URZ, URZ, URZ ;  /* 0x0000003f3f3ff290 */ /* 0x000fe2000fffe03f */
[----:B------:R-:W-:Y:S02]  /*5170*/  @!P0 SHF.R.U64 R4, R46, 0x10, R47 ;  /* 0x000000102e048819 */ /* 0x000fe4000000122f */
[----:B------:R-:W-:Y:S02]  /*5180*/  @!P0 SHF.R.U64 R2, R8, 0x10, R9 ;  /* 0x0000001008028819 */ /* 0x000fe40000001209 */
[----:B------:R-:W-:Y:S02]  /*5190*/  @!P0 SHF.R.U32.HI R5, RZ, 0x10, R47 ;  /* 0x00000010ff058819 */ /* 0x000fe4000001162f */
[C---:B------:R-:W-:Y:S02]  /*51a0*/  @!P0 PRMT R4, R45.reuse, 0x5432, R4 ;  /* 0x000054322d048816 */ /* 0x040fe40000000004 */
[----:B------:R-:W-:Y:S02]  /*51b0*/  @!P0 PRMT R2, R6, 0x5432, R2 ;  /* 0x0000543206028816 */ /* 0x000fe40000000002 */
[----:B------:R-:W-:Y:S01]  /*51c0*/  @!P0 SHF.R.U32.HI R3, RZ, 0x10, R9 ;  /* 0x00000010ff038819 */ /* 0x000fe20000011609 */
[C---:B------:R-:W-:Y:S01]  /*51d0*/  @!P0 IMAD.U32 R8, R4.reuse, 0x10000, RZ ;  /* 0x0001000004088824 */ /* 0x040fe200078e00ff */
[----:B-1----:R-:W-:Y:S02]  /*51e0*/  @!P0 PRMT R20, R45, 0x5410, R5 ;  /* 0x000054102d148816 */ /* 0x002fe40000000005 */
[----:B------:R-:W-:Y:S02]  /*51f0*/  @!P0 LOP3.LUT R14, R4, 0xffff0000, RZ, 0xc0, !PT ;  /* 0xffff0000040e8812 */ /* 0x000fe400078ec0ff */
[----:B------:R-:W-:Y:S01]  /*5200*/  @!P0 PRMT R6, R6, 0x5410, R3 ;  /* 0x0000541006068816 */ /* 0x000fe20000000003 */
[C---:B------:R-:W-:Y:S01]  /*5210*/  @!P0 IMAD.U32 R3, R2.reuse, 0x10000, RZ ;  /* 0x0001000002038824 */ /* 0x040fe200078e00ff */
[----:B------:R-:W-:Y:S01]  /*5220*/  @!P0 LOP3.LUT R4, R2, 0xffff0000, RZ, 0xc0, !PT ;  /* 0xffff000002048812 */ /* 0x000fe200078ec0ff */
[C---:B--2---:R-:W-:Y:S01]  /*5230*/  @!P0 IMAD.U32 R15, R17.reuse, 0x10000, RZ ;  /* 0x00010000110f8824 */ /* 0x044fe200078e00ff */
[C---:B------:R-:W-:Y:S02]  /*5240*/  @!P0 LOP3.LUT R7, R16.reuse, 0xffff0000, RZ, 0xc0, !PT ;  /* 0xffff000010078812 */ /* 0x040fe400078ec0ff */
[----:B------:R-:W-:Y:S02]  /*5250*/  @!P0 LOP3.LUT R5, R17, 0xffff0000, RZ, 0xc0, !PT ;  /* 0xffff000011058812 */ /* 0x000fe400078ec0ff */
[----:B------:R-:W-:Y:S01]  /*5260*/  @!P0 SHF.L.U32 R9, R16, 0x10, RZ ;  /* 0x0000001010098819 */ /* 0x000fe200000006ff */
[----:B------:R-:W-:Y:S01]  /*5270*/  @!P0 FMUL.FTZ R22, R7, R8 ;  /* 0x0000000807168220 */ /* 0x000fe20000410000 */
[----:B------:R-:W-:Y:S01]  /*5280*/  @!P0 SHF.L.U32 R21, R19, 0x10, RZ ;  /* 0x0000001013158819 */ /* 0x000fe200000006ff */
[----:B------:R-:W-:Y:S02]  /*5290*/  @!P0 FMUL.FTZ R23, R5, R14 ;  /* 0x0000000e05178220 */ /* 0x000fe40000410000 */
[-C--:B------:R-:W-:Y:S01]  /*52a0*/  @!P0 FMUL.FTZ R2, R7, R3.reuse ;  /* 0x0000000307028220 */ /* 0x080fe20000410000 */
[----:B------:R-:W-:Y:S01]  /*52b0*/  @!P0 LOP3.LUT R7, R19, 0xffff0000, RZ, 0xc0, !PT ;  /* 0xffff000013078812 */ /* 0x000fe200078ec0ff */
[----:B------:R-:W-:Y:S02]  /*52c0*/  @!P0 FFMA.FTZ R22, R9, R3, -R22 ;  /* 0x0000000309168223 */ /* 0x000fe40000010816 */
[-C--:B------:R-:W-:Y:S02]  /*52d0*/  @!P0 FMUL.FTZ R3, R5, R4.reuse ;  /* 0x0000000405038220 */ /* 0x080fe40000410000 */
[----:B------:R-:W-:Y:S01]  /*52e0*/  @!P0 FFMA.FTZ R23, R15, R4, -R23 ;  /* 0x000000040f178223 */ /* 0x000fe20000010817 */
[----:B------:R-:W-:Y:S01]  /*52f0*/  @!P0 LOP3.LUT R4, R18, 0xffff0000, RZ, 0xc0, !PT ;  /* 0xffff000012048812 */ /* 0x000fe200078ec0ff */
        /* <DEDUP_REMOVED lines=8> */
[-C--:B------:R-:W-:Y:S02]  /*5380*/  @!P0 FMUL.FTZ R4, R4, R5.reuse ;  /* 0x0000000504048220 */ /* 0x080fe40000410000 */
        /* <DEDUP_REMOVED lines=14> */
[----:B------:R1:W-:Y:S01]  /*5470*/  STG.E.128 [R66.64+0x80], R16 ;  /* 0x0000801042007986 */ /* 0x0003e2000c101d0a */
[----:B------:R-:W-:-:S05]  /*5480*/  BRA `(.L_x_274) ;  /* 0x0000269000007947 */ /* 0x000fca0003800000 */
.L_x_253:
[----:B------:R-:W-:Y:S01]  /*5490*/  ISETP.GE.AND P0, PT, R220, R152, PT ;  /* 0x00000098dc00720c */ /* 0x000fe20003f06270 */
[----:B------:R-:W-:Y:S01]  /*54a0*/  CS2R R66, SRZ ;  /* 0x0000000000427805 */ /* 0x000fe2000001ff00 */
[----:B------:R-:W-:Y:S01]  /*54b0*/  CS2R R64, SRZ ;  /* 0x0000000000407805 */ /* 0x000fe2000001ff00 */
[----:B------:R-:W-:Y:S01]  /*54c0*/  CS2R R30, SRZ ;  /* 0x00000000001e7805 */ /* 0x000fe2000001ff00 */
[----:B------:R-:W-:Y:S01]  /*54d0*/  ISETP.GE.OR P4, PT, R10, c[0x0][0x27c], P0 ;  /* 0x00009f000a007a0c */ /* 0x000fe20000786670 */
[----:B------:R-:W-:Y:S01]  /*54e0*/  CS2R R28, SRZ ;  /* 0x00000000001c7805 */ /* 0x000fe2000001ff00 */
[----:B------:R-:W-:Y:S01]  /*54f0*/  CS2R R58, SRZ ;  /* 0x00000000003a7805 */ /* 0x000fe2000001ff00 */
[----:B------:R-:W-:Y:S01]  /*5500*/  CS2R R56, SRZ ;  /* 0x0000000000387805 */ /* 0x000fe2000001ff00 */
[----:B------:R-:W-:Y:S01]  /*5510*/  CS2R R62, SRZ ;  /* 0x00000000003e7805 */ /* 0x000fe2000001ff00 */
[----:B------:R-:W-:Y:S01]  /*5520*/  CS2R R60, SRZ ;  /* 0x00000000003c7805 */ /* 0x000fe2000001ff00 */
[----:B------:R-:W-:Y:S01]  /*5530*/  CS2R R40, SRZ ;  /* 0x0000000000287805 */ /* 0x000fe2000001ff00 */
[----:B------:R-:W-:Y:S06]  /*5540*/  BSSY B0, `(.L_x_277) ;  /* 0x00000d5000007945 */ /* 0x000fec0003800000 */
[----:B------:R-:W-:Y:S04]  /*5550*/  @!P4 IADD3 R3, P1, P0, R162, R22, R112 ;  /* 0x00000016a203c210 */ /* 0x000fe8000783e070 */
[----:B------:R-:W-:Y:S02]  /*5560*/  @!P4 IADD3.X R2, R104, R20, R111, P1, P0 ;  /* 0x000000146802c210 */ /* 0x000fe40000fe046f */
[----:B------:R-:W-:Y:S04]  /*5570*/  @!P4 IADD3 R5, P1, P0, R160, R42, R114 ;  /* 0x0000002aa005c210 */ /* 0x000fe8000783e072 */
[----:B------:R-:W-:Y:S02]  /*5580*/  @!P4 IADD3.X R4, R103, R7, R113, P1, P0 ;  /* 0x000000076704c210 */ /* 0x000fe40000fe0471 */
[----:B------:R-:W-:Y:S04]  /*5590*/  ISETP.GE.AND P0, PT, R219, R152, PT ;  /* 0x00000098db00720c */ /* 0x000fe80003f06270 */
[----:B------:R-:W-:Y:S11]  /*55a0*/  ISETP.GE.OR P3, PT, R10, c[0x0][0x27c], P0 ;  /* 0x00009f000a007a0c */ /* 0x000ff60000766670 */
[----:B------:R-:W-:Y:S02]  /*55b0*/  @!UPT UIADD3 URZ, URZ, URZ, URZ ;  /* 0x0000003f3f3ff290 */ /* 0x000fe4000fffe03f */
[----:B------:R-:W-:Y:S04]  /*55c0*/  @!P3 IADD3 R8, P1, P0, R162, R123, R22 ;  /* 0x0000007ba208b210 */ /* 0x000fe8000783e016 */
[----:B------:R-:W-:Y:S02]  /*55d0*/  @!P3 IADD3.X R6, R104, R122, R20, P1, P0 ;  /* 0x0000007a6806b210 */ /* 0x000fe40000fe0414 */
[----:B------:R-:W-:Y:S04]  /*55e0*/  @!P3 IADD3 R14, P1, P0, R160, R126, R42 ;  /* 0x0000007ea00eb210 */ /* 0x000fe8000783e02a */
[C-C-:B------:R-:W-:Y:S02]  /*55f0*/  @!P3 IADD3.X R9, R103.reuse, R125, R7.reuse, P1, P0 ;  /* 0x0000007d6709b210 */ /* 0x140fe40000fe0407 */
[----:B------:R-:W-:Y:S04]  /*5600*/  ISETP.GE.AND P0, PT, R218, R152, PT ;  /* 0x00000098da00720c */ /* 0x000fe80003f06270 */
[----:B------:R-:W-:Y:S11]  /*5610*/  ISETP.GE.OR P2, PT, R10, c[0x0][0x27c], P0 ;  /* 0x00009f000a007a0c */ /* 0x000ff60000746670 */
[----:B------:R-:W-:Y:S02]  /*5620*/  @!UPT UIADD3 URZ, URZ, URZ, URZ ;  /* 0x0000003f3f3ff290 */ /* 0x000fe4000fffe03f */
[----:B------:R-:W-:Y:S04]  /*5630*/  @!P2 IADD3 R16, P1, P0, R162, R184, R22 ;  /* 0x000000b8a210a210 */ /* 0x000fe8000783e016 */
[----:B------:R-:W-:Y:S02]  /*5640*/  @!P2 IADD3.X R15, R104, R128, R20, P1, P0 ;  /* 0x00000080680fa210 */ /* 0x000fe40000fe0414 */
[----:B------:R-:W-:Y:S04]  /*5650*/  @!P2 IADD3 R18, P1, P0, R160, R182, R42 ;  /* 0x000000b6a012a210 */ /* 0x000fe8000783e02a */
[----:B------:R-:W-:Y:S02]  /*5660*/  @!P2 IADD3.X R17, R103, R129, R7, P1, P0 ;  /* 0x000000816711a210 */ /* 0x000fe40000fe0407 */
[C---:B------:R-:W-:Y:S04]  /*5670*/  @!P4 LEA R32, P0, R3.reuse, c[0x0][0x270], 0x1 ;  /* 0x00009c000320ca11 */ /* 0x040fe800078008ff */
[----:B------:R-:W-:Y:S02]  /*5680*/  @!P4 LEA.HI.X R33, R3, c[0x0][0x274], R2, 0x1, P0 ;  /* 0x00009d000321ca11 */ /* 0x000fe400000f0c02 */
[C---:B------:R-:W-:Y:S03]  /*5690*/  @!P4 LEA R2, P0, R5.reuse, c[0x0][0x288], 0x1 ;  /* 0x0000a2000502ca11 */ /* 0x040fe600078008ff */
[----:B------:R-:W2:Y:S01]  /*56a0*/  @!P4 LDG.E.128 R28, [R32.64] ;  /* 0x0000000a201cc981 */ /* 0x000ea2000c1e1d00 */
[----:B------:R-:W-:Y:S02]  /*56b0*/  @!P4 LEA.HI.X R3, R5, c[0x0][0x28c], R4, 0x1, P0 ;  /* 0x0000a3000503ca11 */ /* 0x000fe400000f0c04 */
[C---:B------:R-:W-:Y:S04]  /*56c0*/  @!P3 LEA R26, P0, R8.reuse, c[0x0][0x270], 0x1 ;  /* 0x00009c00081aba11 */ /* 0x040fe800078008ff */
[----:B------:R-:W-:Y:S01]  /*56d0*/  @!P3 LEA.HI.X R27, R8, c[0x0][0x274], R6, 0x1, P0 ;  /* 0x00009d00081bba11 */ /* 0x000fe200000f0c06 */
[----:B------:R1:W3:Y:S01]  /*56e0*/  @!P4 LDG.E.128 R64, [R2.64] ;  /* 0x0000000a0240c981 */ /* 0x0002e2000c1e1d00 */
[C---:B------:R-:W-:Y:S04]  /*56f0*/  @!P3 LEA R24, P0, R14.reuse, c[0x0][0x288], 0x1 ;  /* 0x0000a2000e18ba11 */ /* 0x040fe800078008ff */
[----:B------:R-:W-:Y:S02]  /*5700*/  @!P3 LEA.HI.X R25, R14, c[0x0][0x28c], R9, 0x1, P0 ;  /* 0x0000a3000e19ba11 */ /* 0x000fe400000f0c09 */
[C---:B------:R-:W-:Y:S03]  /*5710*/  @!P2 LEA R8, P0, R16.reuse, c[0x0][0x270], 0x1 ;  /* 0x00009c001008aa11 */ /* 0x040fe600078008ff */
[----:B------:R-:W4:Y:S01]  /*5720*/  @!P3 LDG.E.128 R60, [R24.64] ;  /* 0x0000000a183cb981 */ /* 0x000f22000c1e1d00 */
[----:B------:R-:W-:Y:S02]  /*5730*/  @!P2 LEA.HI.X R9, R16, c[0x0][0x274], R15, 0x1, P0 ;  /* 0x00009d001009aa11 */ /* 0x000fe400000f0c0f */
[C---:B------:R-:W-:Y:S04]  /*5740*/  @!P2 LEA R4, P0, R18.reuse, c[0x0][0x288], 0x1 ;  /* 0x0000a2001204aa11 */ /* 0x040fe800078008ff */
[----:B------:R-:W-:Y:S02]  /*5750*/  @!P2 LEA.HI.X R5, R18, c[0x0][0x28c], R17, 0x1, P0 ;  /* 0x0000a3001205aa11 */ /* 0x000fe400000f0c11 */
[----:B------:R-:W-:Y:S01]  /*5760*/  ISETP.GE.AND P0, PT, R223, R152, PT ;  /* 0x00000098df00720c */ /* 0x000fe20003f06270 */
[----:B------:R-:W-:Y:S01]  /*5770*/  CS2R R18, SRZ ;  /* 0x0000000000127805 */ /* 0x000fe2000001ff00 */
[----:B------:R-:W-:Y:S01]  /*5780*/  CS2R R16, SRZ ;  /* 0x0000000000107805 */ /* 0x000fe2000001ff00 */
[----:B------:R1:W4:Y:S01]  /*5790*/  @!P2 LDG.E.128 R56, [R4.64] ;  /* 0x0000000a0438a981 */ /* 0x000322000c1e1d00 */
[----:B------:R-:W-:Y:S07]  /*57a0*/  ISETP.GE.OR P0, PT, R10, c[0x0][0x27c], P0 ;  /* 0x00009f000a007a0c */ /* 0x000fee0000706670 */
[----:B------:R1:W4:Y:S06]  /*57b0*/  @!P2 LDG.E.128 R16, [R8.64] ;  /* 0x0000000a0810a981 */ /* 0x00032c000c1e1d00 */
[----:B------:R-:W-:Y:S05]  /*57c0*/  @!P0 IADD3 R22, P1, R162, R22, RZ ;  /* 0x00000016a2168210 */ /* 0x000fea0007f3e0ff */
[----:B------:R-:W-:Y:S01]  /*57d0*/  @!P0 IMAD.X R20, R20, 0x1, R104, P1 ;  /* 0x0000000114148824 */ /* 0x000fe200008e0668 */
[C---:B-1----:R-:W-:Y:S04]  /*57e0*/  @!P0 LEA R2, P1, R22.reuse, c[0x0][0x270], 0x1 ;  /* 0x00009c0016028a11 */ /* 0x042fe800078208ff */
[----:B------:R-:W-:Y:S01]  /*57f0*/  @!P0 LEA.HI.X R3, R22, c[0x0][0x274], R20, 0x1, P1 ;  /* 0x00009d0016038a11 */ /* 0x000fe200008f0c14 */
[----:B------:R-:W-:Y:S01]  /*5800*/  CS2R R4, SRZ ;  /* 0x0000000000047805 */ /* 0x000fe2000001ff00 */
[----:B------:R-:W-:Y:S01]  /*5810*/  CS2R R22, SRZ ;  /* 0x0000000000167805 */ /* 0x000fe2000001ff00 */
[----:B------:R-:W-:Y:S01]  /*5820*/  CS2R R20, SRZ ;  /* 0x0000000000147805 */ /* 0x000fe2000001ff00 */
[----:B------:R-:W-:Y:S05]  /*5830*/  @!P0 IADD3 R42, P1, R160, R42, RZ ;  /* 0x0000002aa02a8210 */ /* 0x000fea0007f3e0ff */
[----:B------:R-:W-:Y:S01]  /*5840*/  @!P0 IMAD.X R7, R7, 0x1, R103, P1 ;  /* 0x0000000107078824 */ /* 0x000fe200008e0667 */
[----:B------:R-:W4:Y:S01]  /*5850*/  @!P3 LDG.E.128 R20, [R26.64] ;  /* 0x0000000a1a14b981 */ /* 0x000f22000c1e1d00 */
[C---:B------:R-:W-:Y:S04]  /*5860*/  @!P0 LEA R8, P1, R42.reuse, c[0x0][0x288], 0x1 ;  /* 0x0000a2002a088a11 */ /* 0x040fe800078208ff */
[----:B------:R-:W-:Y:S02]  /*5870*/  @!P0 LEA.HI.X R9, R42, c[0x0][0x28c], R7, 0x1, P1 ;  /* 0x0000a3002a098a11 */ /* 0x000fe400008f0c07 */
[----:B------:R-:W-:Y:S01]  /*5880*/  CS2R R6, SRZ ;  /* 0x0000000000067805 */ /* 0x000fe2000001ff00 */
[----:B------:R-:W-:Y:S01]  /*5890*/  CS2R R42, SRZ ;  /* 0x00000000002a7805 */ /* 0x000fe2000001ff00 */
[----:B------:R-:W-:Y:S04]  /*58a0*/  ISETP.GE.OR P1, PT, R223, R152, P6 ;  /* 0x00000098df00720c */ /* 0x000fe80003726670 */
[----:B------:R1:W5:Y:S08]  /*58b0*/  @!P0 LDG.E.128 R4, [R2.64] ;  /* 0x0000000a02048981 */ /* 0x000370000c1e1d00 */
[----:B------:R2:W5:Y:S01]  /*58c0*/  @!P0 LDG.E.128 R40, [R8.64] ;  /* 0x0000000a08288981 */ /* 0x000562000c1e1d00 */
[----:B------:R-:W-:Y:S01]  /*58d0*/  ISETP.GE.AND P0, PT, R10, c[0x0][0x27c], PT ;  /* 0x00009f000a007a0c */ /* 0x000fe20003f06270 */
[----:B--2---:R-:W-:Y:S02]  /*58e0*/  IMAD.MOV.U32 R9, RZ, RZ, R30 ;  /* 0x000000ffff097224 */ /* 0x004fe400078e001e */
[----:B------:R-:W-:Y:S02]  /*58f0*/  IMAD.MOV.U32 R8, RZ, RZ, R31 ;  /* 0x000000ffff087224 */ /* 0x000fe400078e001f */
[----:B-1----:R-:W-:Y:S02]  /*5900*/  IMAD.MOV.U32 R3, RZ, RZ, R28 ;  /* 0x000000ffff037224 */ /* 0x002fe400078e001c */
[----:B------:R-:W-:Y:S01]  /*5910*/  IMAD.MOV.U32 R2, RZ, RZ, R29 ;  /* 0x000000ffff027224 */ /* 0x000fe200078e001d */
[----:B------:R-:W-:Y:S01]  /*5920*/  PRMT R35, R8, 0x5410, R9 ;  /* 0x0000541008237816 */ /* 0x000fe20000000009 */
[----:B---3--:R-:W-:Y:S02]  /*5930*/  IMAD.MOV.U32 R9, RZ, RZ, R66 ;  /* 0x000000ffff097224 */ /* 0x008fe400078e0042 */
[----:B------:R-:W-:Y:S01]  /*5940*/  IMAD.MOV.U32 R8, RZ, RZ, R67 ;  /* 0x000000ffff087224 */ /* 0x000fe200078e0043 */
[----:B------:R-:W-:Y:S01]  /*5950*/  PRMT R34, R2, 0x5410, R3 ;  /* 0x0000541002227816 */ /* 0x000fe20000000003 */
[----:B------:R-:W-:Y:S02]  /*5960*/  IMAD.MOV.U32 R3, RZ, RZ, R64 ;  /* 0x000000ffff037224 */ /* 0x000fe400078e0040 */
[----:B------:R-:W-:Y:S01]  /*5970*/  IMAD.MOV.U32 R2, RZ, RZ, R65 ;  /* 0x000000ffff027224 */ /* 0x000fe200078e0041 */
[----:B------:R-:W-:Y:S04]  /*5980*/  PRMT R74, R9, 0x5410, R8 ;  /* 0x00005410094a7816 */ /* 0x000fe80000000008 */
[----:B------:R-:W-:Y:S01]  /*5990*/  PRMT R75, R2, 0x5410, R3 ;  /* 0x00005410024b7816 */ /* 0x000fe20000000003 */
[----:B----4-:R-:W-:Y:S02]  /*59a0*/  IMAD.MOV.U32 R9, RZ, RZ, R22 ;  /* 0x000000ffff097224 */ /* 0x010fe400078e0016 */
[----:B------:R-:W-:Y:S02]  /*59b0*/  IMAD.MOV.U32 R8, RZ, RZ, R23 ;  /* 0x000000ffff087224 */ /* 0x000fe400078e0017 */
[----:B------:R-:W-:Y:S02]  /*59c0*/  IMAD.MOV.U32 R3, RZ, RZ, R20 ;  /* 0x000000ffff037224 */ /* 0x000fe400078e0014 */
[----:B------:R-:W-:Y:S01]  /*59d0*/  IMAD.MOV.U32 R2, RZ, RZ, R21 ;  /* 0x000000ffff027224 */ /* 0x000fe200078e0015 */
[----:B------:R-:W-:Y:S01]  /*59e0*/  PRMT R33, R8, 0x5410, R9 ;  /* 0x0000541008217816 */ /* 0x000fe20000000009 */
        /* <DEDUP_REMOVED lines=17> */
[----:B------:R-:W-:Y:S04]  /*5b00*/  PRMT R54, R8, 0x5410, R9 ;  /* 0x0000541008367816 */ /* 0x000fe80000000009 */
[----:B------:R-:W-:Y:S01]  /*5b10*/  PRMT R55, R3, 0x5410, R2 ;  /* 0x0000541003377816 */ /* 0x000fe20000000002 */
[----:B------:R-:W-:-:S05]  /*5b20*/  @P1 BRA `(.L_x_278) ;  /* 0x0000076000001947 */ /* 0x000fca0003800000 */
[----:B------:R-:W-:Y:S01]  /*5b30*/  IADD3 R3, P1, R192, R196, RZ ;  /* 0x000000c4c0037210 */ /* 0x000fe20007f3e0ff */
[----:B------:R-:W1:Y:S01]  /*5b40*/  LDS.128 R24, [R148+0x8100] ;  /* 0x0081000094187984 */ /* 0x000e620000000c00 */
[----:B-----5:R-:W-:Y:S02]  /*5b50*/  IMAD.MOV.U32 R37, RZ, RZ, R43 ;  /* 0x000000ffff257224 */ /* 0x020fe400078e002b */
[----:B------:R-:W-:Y:S01]  /*5b60*/  IMAD.MOV.U32 R38, RZ, RZ, R40 ;  /* 0x000000ffff267224 */ /* 0x000fe200078e0028 */
[----:B------:R-:W-:Y:S01]  /*5b70*/  @!P0 SHF.R.U64 R40, R40, 0x10, R41 ;  /* 0x0000001028288819 */ /* 0x000fe20000001229 */
[----:B------:R-:W-:Y:S01]  /*5b80*/  IMAD.X R2, R153, 0x1, R117, P1 ;  /* 0x0000000199027824 */ /* 0x000fe200008e0675 */
[-C--:B------:R-:W-:Y:S01]  /*5b90*/  IADD3 R9, P2, P1, R168, R3.reuse, R151 ;  /* 0x00000003a8097210 */ /* 0x080fe2000795e097 */
[--C-:B------:R-:W-:Y:S01]  /*5ba0*/  IMAD.MOV.U32 R36, RZ, RZ, R41.reuse ;  /* 0x000000ffff247224 */ /* 0x100fe200078e0029 */
[----:B------:R-:W-:Y:S01]  /*5bb0*/  @!P0 SHF.R.U32.HI R41, RZ, 0x10, R41 ;  /* 0x00000010ff298819 */ /* 0x000fe20000011629 */
[----:B------:R-:W2:Y:S01]  /*5bc0*/  LDS.128 R68, [R149+0x8100] ;  /* 0x0081000095447984 */ /* 0x000ea20000000c00 */
[-C--:B------:R-:W-:Y:S01]  /*5bd0*/  IADD3.X R8, R107, R2.reuse, R141, P2, P1 ;  /* 0x000000026b087210 */ /* 0x080fe200017e248d */
[----:B------:R-:W-:Y:S01]  /*5be0*/  IMAD.MOV.U32 R44, RZ, RZ, R42 ;  /* 0x000000ffff2c7224 */ /* 0x000fe200078e002a */
[----:B------:R-:W-:Y:S02]  /*5bf0*/  ISETP.GE.AND P1, PT, R150, c[0x0][0x1d4], PT ;  /* 0x0000750096007a0c */ /* 0x000fe40003f26270 */
[----:B------:R-:W-:Y:S02]  /*5c00*/  @!P0 PRMT R40, R38, 0x5410, R40 ;  /* 0x0000541026288816 */ /* 0x000fe40000000028 */
[----:B------:R-:W-:Y:S02]  /*5c10*/  @!P0 PRMT R41, R36, 0x5410, R41 ;  /* 0x0000541024298816 */ /* 0x000fe40000000029 */
[--C-:B------:R-:W-:Y:S02]  /*5c20*/  @!P0 SHF.R.U64 R42, R42, 0x10, R43.reuse ;  /* 0x000000102a2a8819 */ /* 0x100fe4000000122b */
[----:B------:R-:W-:Y:S02]  /*5c30*/  @!P0 SHF.R.U32.HI R43, RZ, 0x10, R43 ;  /* 0x00000010ff2b8819 */ /* 0x000fe4000001162b */
[----:B------:R-:W-:Y:S01]  /*5c40*/  @!P0 PRMT R38, R44, 0x5410, R42 ;  /* 0x000054102c268816 */ /* 0x000fe2000000002a */
[----:B------:R-:W-:Y:S01]  /*5c50*/  @!P0 IMAD.U32 R42, R41, 0x10000, RZ ;  /* 0x00010000292a8824 */ /* 0x000fe200078e00ff */
[----:B------:R-:W-:Y:S02]  /*5c60*/  @!P0 PRMT R52, R37, 0x5410, R43 ;  /* 0x0000541025348816 */ /* 0x000fe4000000002b */
[----:B------:R-:W-:Y:S01]  /*5c70*/  @!P1 IADD3 R3, P3, P2, R168, R3, R150 ;  /* 0x00000003a8039210 */ /* 0x000fe20007a7e096 */
[----:B------:R-:W-:Y:S01]  /*5c80*/  @!P0 IMAD.U32 R46, R38, 0x10000, RZ ;  /* 0x00010000262e8824 */ /* 0x000fe200078e00ff */
[----:B------:R-:W-:Y:S01]  /*5c90*/  @!P0 LOP3.LUT R44, R41, 0xffff0000, RZ, 0xc0, !PT ;  /* 0xffff0000292c8812 */ /* 0x000fe200078ec0ff */
[----:B------:R-:W-:Y:S01]  /*5ca0*/  @!P0 IMAD.U32 R50, R52, 0x10000, RZ ;  /* 0x0001000034328824 */ /* 0x000fe200078e00ff */
[----:B------:R-:W-:Y:S02]  /*5cb0*/  @!P1 IADD3.X R2, R107, R2, R140, P3, P2 ;  /* 0x000000026b029210 */ /* 0x000fe40001fe448c */
[C---:B------:R-:W-:Y:S02]  /*5cc0*/  LEA R240, P2, R9.reuse, c[0x0][0x1c8], 0x1 ;  /* 0x0000720009f07a11 */ /* 0x040fe400078408ff */
[----:B------:R-:W-:Y:S02]  /*5cd0*/  @!P0 LOP3.LUT R48, R38, 0xffff0000, RZ, 0xc0, !PT ;  /* 0xffff000026308812 */ /* 0x000fe400078ec0ff */
[----:B------:R-:W-:Y:S02]  /*5ce0*/  LEA.HI.X R241, R9, c[0x0][0x1cc], R8, 0x1, P2 ;  /* 0x0000730009f17a11 */ /* 0x000fe400010f0c08 */
[----:B------:R-:W-:Y:S01]  /*5cf0*/  @!P1 LEA R238, P2, R3, c[0x0][0x1c8], 0x1 ;  /* 0x0000720003ee9a11 */ /* 0x000fe200078408ff */
[----:B-1----:R-:W-:Y:S01]  /*5d00*/  @!P0 IMAD.U32 R38, R27, 0x10000, RZ ;  /* 0x000100001b268824 */ /* 0x002fe200078e00ff */
[----:B------:R-:W-:Y:S02]  /*5d10*/  @!P0 SHF.R.U32.HI R8, RZ, 0x10, R5 ;  /* 0x00000010ff088819 */ /* 0x000fe40000011605 */
[----:B------:R-:W-:Y:S01]  /*5d20*/  @!P1 LEA.HI.X R239, R3, c[0x0][0x1cc], R2, 0x1, P2 ;  /* 0x0000730003ef9a11 */ /* 0x000fe200010f0c02 */
[----:B------:R-:W-:Y:S01]  /*5d30*/  IMAD.MOV.U32 R3, RZ, RZ, R4 ;  /* 0x000000ffff037224 */ /* 0x000fe200078e0004 */
[----:B------:R-:W-:Y:S01]  /*5d40*/  MOV R2, R5 ;  /* 0x0000000500027202 */ /* 0x000fe20000000f00 */
[----:B------:R-:W-:Y:S01]  /*5d50*/  @!P0 FMUL.FTZ R244, R38, R50 ;  /* 0x0000003226f48220 */ /* 0x000fe20000410000 */
[----:B------:R-:W-:Y:S01]  /*5d60*/  @!P0 SHF.R.U64 R9, R6, 0x10, R7 ;  /* 0x0000001006098819 */ /* 0x000fe20000001207 */
[C---:B--2---:R-:W-:Y:S01]  /*5d70*/  @!P0 IMAD.U32 R43, R69.reuse, 0x10000, RZ ;  /* 0x00010000452b8824 */ /* 0x044fe200078e00ff */
[C---:B------:R-:W-:Y:S02]  /*5d80*/  @!P0 SHF.L.U32 R37, R68.reuse, 0x10, RZ ;  /* 0x0000001044258819 */ /* 0x040fe400000006ff */
[----:B------:R-:W-:Y:S02]  /*5d90*/  @!P0 LOP3.LUT R41, R68, 0xffff0000, RZ, 0xc0, !PT ;  /* 0xffff000044298812 */ /* 0x000fe400078ec0ff */
[----:B------:R-:W-:Y:S02]  /*5da0*/  @!P0 LOP3.LUT R45, R69, 0xffff0000, RZ, 0xc0, !PT ;  /* 0xffff0000452d8812 */ /* 0x000fe400078ec0ff */
[C---:B------:R-:W-:Y:S02]  /*5db0*/  @!P0 SHF.L.U32 R47, R70.reuse, 0x10, RZ ;  /* 0x00000010462f8819 */ /* 0x040fe400000006ff */
[----:B------:R-:W-:Y:S02]  /*5dc0*/  @!P0 LOP3.LUT R49, R70, 0xffff0000, RZ, 0xc0, !PT ;  /* 0xffff000046318812 */ /* 0x000fe400078ec0ff */
[C---:B------:R-:W-:Y:S02]  /*5dd0*/  @!P0 SHF.L.U32 R51, R71.reuse, 0x10, RZ ;  /* 0x0000001047338819 */ /* 0x040fe400000006ff */
[----:B------:R-:W-:Y:S02]  /*5de0*/  @!P0 LOP3.LUT R53, R71, 0xffff0000, RZ, 0xc0, !PT ;  /* 0xffff000047358812 */ /* 0x000fe400078ec0ff */
[----:B------:R-:W-:Y:S01]  /*5df0*/  @!P0 PRMT R36, R2, 0x5410, R8 ;  /* 0x0000541002248816 */ /* 0x000fe20000000008 */
[----:B------:R-:W-:Y:S01]  /*5e00*/  @!P0 IMAD.U32 R2, R24, 0x10000, RZ ;  /* 0x0001000018028824 */ /* 0x000fe200078e00ff */
[----:B------:R-:W-:Y:S01]  /*5e10*/  @!P0 PRMT R6, R6, 0x5410, R9 ;  /* 0x0000541006068816 */ /* 0x000fe20000000009 */
[C---:B------:R-:W-:Y:S01]  /*5e20*/  @!P0 IMAD.U32 R9, R40.reuse, 0x10000, RZ ;  /* 0x0001000028098824 */ /* 0x040fe200078e00ff */
[----:B------:R-:W-:Y:S02]  /*5e30*/  @!P0 LOP3.LUT R40, R40, 0xffff0000, RZ, 0xc0, !PT ;  /* 0xffff000028288812 */ /* 0x000fe400078ec0ff */
[----:B------:R-:W-:Y:S01]  /*5e40*/  @!P0 LOP3.LUT R52, R52, 0xffff0000, RZ, 0xc0, !PT ;  /* 0xffff000034348812 */ /* 0x000fe200078ec0ff */
[----:B------:R-:W-:Y:S01]  /*5e50*/  @!P0 FMUL.FTZ R198, R2, R9 ;  /* 0x0000000902c68220 */ /* 0x000fe20000410000 */
[----:B------:R-:W-:Y:S01]  /*5e60*/  @!P0 SHF.R.U64 R4, R4, 0x10, R5 ;  /* 0x0000001004048819 */ /* 0x000fe20000001205 */
[--C-:B------:R-:W-:Y:S01]  /*5e70*/  IMAD.MOV.U32 R5, RZ, RZ, R7.reuse ;  /* 0x000000ffff057224 */ /* 0x100fe200078e0007 */
[----:B------:R-:W-:Y:S02]  /*5e80*/  @!P0 SHF.R.U32.HI R7, RZ, 0x10, R7 ;  /* 0x00000010ff078819 */ /* 0x000fe40000011607 */
[----:B------:R-:W-:Y:S02]  /*5e90*/  @!P0 PRMT R3, R3, 0x5410, R4 ;  /* 0x0000541003038816 */ /* 0x000fe40000000004 */
[----:B------:R-:W-:Y:S01]  /*5ea0*/  @!P0 PRMT R8, R5, 0x5410, R7 ;  /* 0x0000541005088816 */ /* 0x000fe20000000007 */
[----:B------:R-:W-:Y:S01]  /*5eb0*/  @!P0 IMAD.U32 R5, R36, 0x10000, RZ ;  /* 0x0001000024058824 */ /* 0x000fe200078e00ff */
[----:B------:R-:W-:Y:S01]  /*5ec0*/  @!P0 SHF.L.U32 R7, R25, 0x10, RZ ;  /* 0x0000001019078819 */ /* 0x000fe200000006ff */
[----:B------:R-:W-:Y:S04]  /*5ed0*/  @!P0 IMAD.U32 R4, R3, 0x10000, RZ ;  /* 0x0001000003048824 */ /* 0x000fe800078e00ff */
[----:B------:R-:W-:Y:S02]  /*5ee0*/  @!P0 FMUL.FTZ R199, R7, R42 ;  /* 0x0000002a07c78220 */ /* 0x000fe40000410000 */
[-C--:B------:R-:W-:Y:S02]  /*5ef0*/  @!P0 FMUL.FTZ R2, R2, R4.reuse ;  /* 0x0000000402028220 */ /* 0x080fe40000410000 */
[----:B------:R-:W-:Y:S02]  /*5f00*/  @!P0 FFMA.FTZ R198, R37, R4, -R198 ;  /* 0x0000000425c68223 */ /* 0x000fe400000108c6 */
[-C--:B------:R-:W-:Y:S01]  /*5f10*/  @!P0 FMUL.FTZ R4, R7, R5.reuse ;  /* 0x0000000507048220 */ /* 0x080fe20000410000 */
[----:B------:R-:W-:Y:S01]  /*5f20*/  @!P0 LOP3.LUT R7, R24, 0xffff0000, RZ, 0xc0, !PT ;  /* 0xffff000018078812 */ /* 0x000fe200078ec0ff */
[----:B------:R-:W-:Y:S01]  /*5f30*/  @!P0 FFMA.FTZ R199, R43, R5, -R199 ;  /* 0x000000052bc78223 */ /* 0x000fe200000108c7 */
[----:B------:R-:W-:Y:S01]  /*5f40*/  @!P0 LOP3.LUT R5, R25, 0xffff0000, RZ, 0xc0, !PT ;  /* 0xffff000019058812 */ /* 0x000fe200078ec0ff */
[----:B------:R-:W-:Y:S01]  /*5f50*/  @!P0 FFMA.FTZ R2, R9, R37, R2 ;  /* 0x0000002509028223 */ /* 0x000fe20000010002 */
[----:B------:R-:W-:Y:S01]  /*5f60*/  @!P0 LOP3.LUT R9, R36, 0xffff0000, RZ, 0xc0, !PT ;  /* 0xffff000024098812 */ /* 0x000fe200078ec0ff */
[----:B------:R-:W-:Y:S01]  /*5f70*/  @!P0 FMUL.FTZ R206, R7, R40 ;  /* 0x0000002807ce8220 */ /* 0x000fe20000410000 */
[----:B------:R-:W-:Y:S01]  /*5f80*/  @!P0 LOP3.LUT R36, R3, 0xffff0000, RZ, 0xc0, !PT ;  /* 0xffff000003248812 */ /* 0x000fe200078ec0ff */
[----:B------:R-:W-:Y:S02]  /*5f90*/  @!P0 FMUL.FTZ R205, R5, R44 ;  /* 0x0000002c05cd8220 */ /* 0x000fe40000410000 */
[C---:B------:R-:W-:Y:S02]  /*5fa0*/  @!P0 IMAD.U32 R37, R26.reuse, 0x10000, RZ ;  /* 0x000100001a258824 */ /* 0x040fe400078e00ff */
[-C--:B------:R-:W-:Y:S02]  /*5fb0*/  @!P0 FMUL.FTZ R3, R7, R36.reuse ;  /* 0x0000002407038220 */ /* 0x080fe40000410000 */
[----:B------:R-:W-:Y:S01]  /*5fc0*/  @!P0 FFMA.FTZ R206, R41, R36, -R206 ;  /* 0x0000002429ce8223 */ /* 0x000fe200000108ce */
[----:B------:R-:W-:Y:S01]  /*5fd0*/  @!P0 LOP3.LUT R36, R26, 0xffff0000, RZ, 0xc0, !PT ;  /* 0xffff00001a248812 */ /* 0x000fe200078ec0ff */
[----:B------:R-:W-:Y:S02]  /*5fe0*/  @!P0 IMAD.U32 R7, R6, 0x10000, RZ ;  /* 0x0001000006078824 */ /* 0x000fe400078e00ff */
[-C--:B------:R-:W-:Y:S01]  /*5ff0*/  @!P0 FMUL.FTZ R5, R5, R9.reuse ;  /* 0x0000000905058220 */ /* 0x080fe20000410000 */
[----:B------:R-:W-:Y:S01]  /*6000*/  @!P0 F2FP.BF16.PACK_AB R198, R206, R198 ;  /* 0x000000c6cec6823e */ /* 0x000fe200000010ff */
[----:B------:R-:W-:Y:S01]  /*6010*/  @!P0 FFMA.FTZ R205, R45, R9, -R205 ;  /* 0x000000092dcd8223 */ /* 0x000fe200000108cd */
[----:B------:R-:W-:Y:S01]  /*6020*/  @!P0 LOP3.LUT R9, R6, 0xffff0000, RZ, 0xc0, !PT ;  /* 0xffff000006098812 */ /* 0x000fe200078ec0ff */
[C---:B------:R-:W-:Y:S01]  /*6030*/  @!P0 FMUL.FTZ R237, R37.reuse, R46 ;  /* 0x0000002e25ed8220 */ /* 0x040fe20000410000 */
[----:B------:R-:W-:Y:S01]  /*6040*/  @!P0 MOV R68, R198 ;  /* 0x000000c600448202 */ /* 0x000fe20000000f00 */
[----:B------:R-:W-:Y:S01]  /*6050*/  @!P0 FMUL.FTZ R6, R37, R7 ;  /* 0x0000000725068220 */ /* 0x000fe20000410000 */
[----:B------:R-:W-:Y:S01]  /*6060*/  @!P0 LOP3.LUT R37, R27, 0xffff0000, RZ, 0xc0, !PT ;  /* 0xffff00001b258812 */ /* 0x000fe200078ec0ff */
[C---:B------:R-:W-:Y:S01]  /*6070*/  @!P0 FMUL.FTZ R242, R36.reuse, R48 ;  /* 0x0000003024f28220 */ /* 0x040fe20000410000 */
[----:B------:R-:W-:Y:S01]  /*6080*/  @!P0 F2FP.BF16.PACK_AB R199, R205, R199 ;  /* 0x000000c7cdc7823e */ /* 0x000fe200000010ff */
[----:B------:R-:W-:Y:S02]  /*6090*/  @!P0 FFMA.FTZ R237, R47, R7, -R237 ;  /* 0x000000072fed8223 */ /* 0x000fe400000108ed */
[----:B------:R-:W-:Y:S01]  /*60a0*/  @!P0 FMUL.FTZ R7, R36, R9 ;  /* 0x0000000924078220 */ /* 0x000fe20000410000 */
[----:B------:R-:W-:Y:S01]  /*60b0*/  @!P0 LOP3.LUT R36, R8, 0xffff0000, RZ, 0xc0, !PT ;  /* 0xffff000008248812 */ /* 0x000fe200078ec0ff */
[----:B------:R-:W-:Y:S02]  /*60c0*/  @!P0 FFMA.FTZ R3, R40, R41, R3 ;  /* 0x0000002928038223 */ /* 0x000fe40000010003 */
[----:B------:R-:W-:Y:S02]  /*60d0*/  @!P0 FFMA.FTZ R242, R49, R9, -R242 ;  /* 0x0000000931f28223 */ /* 0x000fe400000108f2 */
[----:B------:R-:W-:Y:S01]  /*60e0*/  @!P0 IMAD.U32 R9, R8, 0x10000, RZ ;  /* 0x0001000008098824 */ /* 0x000fe200078e00ff */
[----:B------:R-:W-:Y:S01]  /*60f0*/  @!P0 F2FP.BF16.PACK_AB R2, R3, R2 ;  /* 0x000000020302823e */ /* 0x000fe200000010ff */
[----:B------:R-:W-:Y:S01]  /*6100*/  @!P0 FMUL.FTZ R243, R37, R52 ;  /* 0x0000003425f38220 */ /* 0x000fe20000410000 */
[----:B------:R-:W-:Y:S01]  /*6110*/  @!P0 F2FP.BF16.PACK_AB R237, R242, R237 ;  /* 0x000000edf2ed823e */ /* 0x000fe200000010ff */
[----:B------:R-:W-:Y:S02]  /*6120*/  @!P0 FFMA.FTZ R4, R42, R43, R4 ;  /* 0x0000002b2a048223 */ /* 0x000fe40000010004 */
[----:B------:R-:W-:Y:S02]  /*6130*/  @!P0 FFMA.FTZ R5, R44, R45, R5 ;  /* 0x0000002d2c058223 */ /* 0x000fe40000010005 */
[-C--:B------:R-:W-:Y:S02]  /*6140*/  @!P0 FMUL.FTZ R8, R38, R9.reuse ;  /* 0x0000000926088220 */ /* 0x080fe40000410000 */
[----:B------:R-:W-:Y:S01]  /*6150*/  @!P0 FFMA.FTZ R38, R51, R9, -R244 ;  /* 0x0000000933268223 */ /* 0x000fe200000108f4 */
[----:B------:R-:W-:Y:S01]  /*6160*/  @!P0 F2FP.BF16.PACK_AB R4, R5, R4 ;  /* 0x000000040504823e */ /* 0x000fe200000010ff */
[-C--:B------:R-:W-:Y:S02]  /*6170*/  @!P0 FFMA.FTZ R243, R53, R36.reuse, -R243 ;  /* 0x0000002435f38223 */ /* 0x080fe400000108f3 */
[----:B------:R-:W-:Y:S02]  /*6180*/  @!P0 FFMA.FTZ R6, R46, R47, R6 ;  /* 0x0000002f2e068223 */ /* 0x000fe40000010006 */
[----:B------:R-:W-:Y:S01]  /*6190*/  @!P0 FMUL.FTZ R9, R37, R36 ;  /* 0x0000002425098220 */ /* 0x000fe20000410000 */
[----:B------:R-:W-:Y:S01]  /*61a0*/  @!P0 F2FP.BF16.PACK_AB R38, R243, R38 ;  /* 0x00000026f326823e */ /* 0x000fe200000010ff */
[----:B------:R-:W-:Y:S02]  /*61b0*/  @!P0 FFMA.FTZ R7, R48, R49, R7 ;  /* 0x0000003130078223 */ /* 0x000fe40000010007 */
[----:B------:R-:W-:Y:S01]  /*61c0*/  @!P0 FFMA.FTZ R8, R50, R51, R8 ;  /* 0x0000003332088223 */ /* 0x000fe20000010008 */
[----:B------:R-:W-:Y:S01]  /*61d0*/  @!P0 MOV R71, R38 ;  /* 0x0000002600478202 */ /* 0x000fe20000000f00 */
[----:B------:R-:W-:Y:S01]  /*61e0*/  @!P0 FFMA.FTZ R9, R52, R53, R9 ;  /* 0x0000003534098223 */ /* 0x000fe20000010009 */
[----:B------:R-:W-:Y:S01]  /*61f0*/  @!P0 F2FP.BF16.PACK_AB R6, R7, R6 ;  /* 0x000000060706823e */ /* 0x000fe200000010ff */
[----:B------:R-:W-:Y:S02]  /*6200*/  @!P0 IMAD.MOV.U32 R69, RZ, RZ, R199 ;  /* 0x000000ffff458224 */ /* 0x000fe400078e00c7 */
[----:B------:R-:W-:Y:S01]  /*6210*/  @!P0 IMAD.MOV.U32 R70, RZ, RZ, R237 ;  /* 0x000000ffff468224 */ /* 0x000fe200078e00ed */
[----:B------:R-:W-:Y:S01]  /*6220*/  @!P0 F2FP.BF16.PACK_AB R8, R9, R8 ;  /* 0x000000080908823e */ /* 0x000fe200000010ff */
[----:B------:R-:W-:Y:S01]  /*6230*/  @!P0 IMAD.MOV.U32 R24, RZ, RZ, R2 ;  /* 0x000000ffff188224 */ /* 0x000fe200078e0002 */
[----:B------:R-:W-:Y:S01]  /*6240*/  @!P0 MOV R26, R6 ;  /* 0x00000006001a8202 */ /* 0x000fe20000000f00 */
[----:B------:R-:W-:Y:S01]  /*6250*/  @!P0 IMAD.MOV.U32 R25, RZ, RZ, R4 ;  /* 0x000000ffff198224 */ /* 0x000fe200078e0004 */
[----:B------:R1:W-:Y:S01]  /*6260*/  STG.E.128 [R240.64], R68 ;  /* 0x00000044f0007986 */ /* 0x0003e2000c101d0a */
[----:B------:R-:W-:Y:S07]  /*6270*/  @!P0 IMAD.MOV.U32 R27, RZ, RZ, R8 ;  /* 0x000000ffff1b8224 */ /* 0x000fee00078e0008 */
[----:B------:R1:W-:Y:S02]  /*6280*/  @!P1 STG.E.128 [R238.64], R24 ;  /* 0x00000018ee009986 */ /* 0x0003e4000c101d0a */
.L_x_278:
[----:B------:R-:W-:Y:S05]  /*6290*/  BSYNC B0 ;  /* 0x0000000000007941 */ /* 0x000fea0003800000 */
.L_x_277:
[----:B------:R-:W-:Y:S01]  /*62a0*/  ISETP.GE.OR P1, PT, R220, R152, P6 ;  /* 0x00000098dc00720c */ /* 0x000fe20003726670 */
[----:B------:R-:W-:Y:S01]  /*62b0*/  @!UPT UIADD3 URZ, URZ, URZ, URZ ;  /* 0x0000003f3f3ff290 */ /* 0x000fe2000fffe03f */
[----:B------:R-:W-:Y:S11]  /*62c0*/  BSSY B0, `(.L_x_279) ;  /* 0x0000071000007945 */ /* 0x000ff60003800000 */
[----:B------:R-:W-:-:S05]  /*62d0*/  @P1 BRA `(.L_x_280) ;  /* 0x000006f000001947 */ /* 0x000fca0003800000 */
[----:B------:R-:W-:Y:S01]  /*62e0*/  IADD3 R3, P1, R180, R196, RZ ;  /* 0x000000c4b4037210 */ /* 0x000fe20007f3e0ff */
[----:B-1----:R-:W-:Y:S01]  /*62f0*/  LDS.128 R24, [R146+0x8100] ;  /* 0x0081000092187984 */ /* 0x002fe20000000c00 */
[--C-:B-----5:R-:W-:Y:S02]  /*6300*/  @!P0 SHF.R.U64 R6, R64, 0x10, R65.reuse ;  /* 0x0000001040068819 */ /* 0x120fe40000001241 */
[----:B------:R-:W-:Y:S01]  /*6310*/  @!P0 SHF.R.U32.HI R7, RZ, 0x10, R65 ;  /* 0x00000010ff078819 */ /* 0x000fe20000011641 */
[----:B------:R-:W-:Y:S01]  /*6320*/  IMAD.X R2, R153, 0x1, R130, P1 ;  /* 0x0000000199027824 */ /* 0x000fe200008e0682 */
[-C--:B------:R-:W-:Y:S02]  /*6330*/  IADD3 R5, P2, P1, R168, R3.reuse, R151 ;  /* 0x00000003a8057210 */ /* 0x080fe4000795e097 */
[----:B------:R-:W-:Y:S01]  /*6340*/  @!P0 SHF.R.U64 R8, R66, 0x10, R67 ;  /* 0x0000001042088819 */ /* 0x000fe20000001243 */
[----:B------:R-:W1:Y:S01]  /*6350*/  LDS.128 R48, [R147+0x8100] ;  /* 0x0081000093307984 */ /* 0x000e620000000c00 */
[-C--:B------:R-:W-:Y:S02]  /*6360*/  IADD3.X R4, R107, R2.reuse, R141, P2, P1 ;  /* 0x000000026b047210 */ /* 0x080fe400017e248d */
[----:B------:R-:W-:Y:S02]  /*6370*/  ISETP.GE.AND P1, PT, R150, c[0x0][0x1d4], PT ;  /* 0x0000750096007a0c */ /* 0x000fe40003f26270 */
[C---:B------:R-:W-:Y:S02]  /*6380*/  @!P0 PRMT R41, R74.reuse, 0x5410, R8 ;  /* 0x000054104a298816 */ /* 0x040fe40000000008 */
[----:B------:R-:W-:Y:S04]  /*6390*/  @!P0 SHF.R.U32.HI R9, RZ, 0x10, R67 ;  /* 0x00000010ff098819 */ /* 0x000fe80000011643 */
[----:B------:R-:W-:Y:S04]  /*63a0*/  @!P0 PRMT R38, R74, 0x5432, R9 ;  /* 0x000054324a268816 */ /* 0x000fe80000000009 */
[C---:B------:R-:W-:Y:S01]  /*63b0*/  @!P0 LOP3.LUT R45, R38.reuse, 0xffff0000, RZ, 0xc0, !PT ;  /* 0xffff0000262d8812 */ /* 0x040fe200078ec0ff */
[----:B------:R-:W-:Y:S01]  /*63c0*/  @!P0 IMAD.U32 R43, R38, 0x10000, RZ ;  /* 0x00010000262b8824 */ /* 0x000fe200078e00ff */
[----:B------:R-:W-:Y:S01]  /*63d0*/  @!P1 IADD3 R3, P3, P2, R168, R3, R150 ;  /* 0x00000003a8039210 */ /* 0x000fe20007a7e096 */
[C---:B------:R-:W-:Y:S01]  /*63e0*/  @!P0 IMAD.U32 R38, R41.reuse, 0x10000, RZ ;  /* 0x0001000029268824 */ /* 0x040fe200078e00ff */
[----:B------:R-:W-:Y:S02]  /*63f0*/  @!P0 LOP3.LUT R41, R41, 0xffff0000, RZ, 0xc0, !PT ;  /* 0xffff000029298812 */ /* 0x000fe400078ec0ff */
[----:B------:R-:W-:Y:S02]  /*6400*/  @!P1 IADD3.X R2, R107, R2, R140, P3, P2 ;  /* 0x000000026b029210 */ /* 0x000fe40001fe448c */
[C---:B------:R-:W-:Y:S04]  /*6410*/  LEA R70, P2, R5.reuse, c[0x0][0x1c8], 0x1 ;  /* 0x0000720005467a11 */ /* 0x040fe800078408ff */
[----:B------:R-:W-:Y:S02]  /*6420*/  LEA.HI.X R71, R5, c[0x0][0x1cc], R4, 0x1, P2 ;  /* 0x0000730005477a11 */ /* 0x000fe400010f0c04 */
[C---:B------:R-:W-:Y:S02]  /*6430*/  @!P1 LEA R68, P2, R3.reuse, c[0x0][0x1c8], 0x1 ;  /* 0x0000720003449a11 */ /* 0x040fe400078408ff */
[----:B------:R-:W-:Y:S02]  /*6440*/  @!P0 SHF.R.U32.HI R4, RZ, 0x10, R31 ;  /* 0x00000010ff048819 */ /* 0x000fe4000001161f */
[----:B------:R-:W-:Y:S02]  /*6450*/  @!P1 LEA.HI.X R69, R3, c[0x0][0x1cc], R2, 0x1, P2 ;  /* 0x0000730003459a11 */ /* 0x000fe400010f0c02 */
[--C-:B------:R-:W-:Y:S02]  /*6460*/  @!P0 SHF.R.U64 R2, R28, 0x10, R29.reuse ;  /* 0x000000101c028819 */ /* 0x100fe4000000121d */
[----:B------:R-:W-:Y:S02]  /*6470*/  @!P0 SHF.R.U32.HI R3, RZ, 0x10, R29 ;  /* 0x00000010ff038819 */ /* 0x000fe4000001161d */
[----:B------:R-:W-:Y:S01]  /*6480*/  @!P0 SHF.R.U64 R5, R30, 0x10, R31 ;  /* 0x000000101e058819 */ /* 0x000fe2000000121f */
[----:B-1----:R-:W-:Y:S01]  /*6490*/  @!P0 IMAD.U32 R29, R48, 0x10000, RZ ;  /* 0x00010000301d8824 */ /* 0x002fe200078e00ff */
[----:B------:R-:W-:Y:S01]  /*64a0*/  @!P0 SHF.L.U32 R8, R25, 0x10, RZ ;  /* 0x0000001019088819 */ /* 0x000fe200000006ff */
[----:B------:R-:W-:Y:S01]  /*64b0*/  @!P0 IMAD.U32 R44, R51, 0x10000, RZ ;  /* 0x00010000332c8824 */ /* 0x000fe200078e00ff */
[----:B------:R-:W-:Y:S01]  /*64c0*/  @!P0 LOP3.LUT R37, R49, 0xffff0000, RZ, 0xc0, !PT ;  /* 0xffff000031258812 */ /* 0x000fe200078ec0ff */
[C---:B------:R-:W-:Y:S01]  /*64d0*/  @!P0 IMAD.U32 R40, R50.reuse, 0x10000, RZ ;  /* 0x0001000032288824 */ /* 0x040fe200078e00ff */
[----:B------:R-:W-:Y:S02]  /*64e0*/  @!P0 LOP3.LUT R46, R51, 0xffff0000, RZ, 0xc0, !PT ;  /* 0xffff0000332e8812 */ /* 0x000fe400078ec0ff */
[----:B------:R-:W-:Y:S02]  /*64f0*/  @!P0 LOP3.LUT R42, R50, 0xffff0000, RZ, 0xc0, !PT ;  /* 0xffff0000322a8812 */ /* 0x000fe400078ec0ff */
[----:B------:R-:W-:Y:S02]  /*6500*/  @!P0 PRMT R31, R75, 0x5410, R7 ;  /* 0x000054104b1f8816 */ /* 0x000fe40000000007 */
[C---:B------:R-:W-:Y:S02]  /*6510*/  @!P0 PRMT R7, R35.reuse, 0x5410, R4 ;  /* 0x0000541023078816 */ /* 0x040fe40000000004 */
[----:B------:R-:W-:Y:S01]  /*6520*/  @!P0 PRMT R28, R35, 0x5432, R5 ;  /* 0x00005432231c8816 */ /* 0x000fe20000000005 */
[----:B------:R-:W-:Y:S01]  /*6530*/  @!P0 IMAD.U32 R35, R49, 0x10000, RZ ;  /* 0x0001000031238824 */ /* 0x000fe200078e00ff */
[----:B------:R-:W-:Y:S02]  /*6540*/  @!P0 LOP3.LUT R36, R31, 0xffff0000, RZ, 0xc0, !PT ;  /* 0xffff00001f248812 */ /* 0x000fe400078ec0ff */
[----:B------:R-:W-:Y:S02]  /*6550*/  @!P0 PRMT R30, R75, 0x5432, R6 ;  /* 0x000054324b1e8816 */ /* 0x000fe40000000006 */
[----:B------:R-:W-:Y:S01]  /*6560*/  @!P0 PRMT R6, R34, 0x5432, R2 ;  /* 0x0000543222068816 */ /* 0x000fe20000000002 */
[----:B------:R-:W-:Y:S01]  /*6570*/  @!P0 IMAD.U32 R2, R24, 0x10000, RZ ;  /* 0x0001000018028824 */ /* 0x000fe200078e00ff */
[----:B------:R-:W-:Y:S01]  /*6580*/  @!P0 PRMT R3, R34, 0x5410, R3 ;  /* 0x0000541022038816 */ /* 0x000fe20000000003 */
[C---:B------:R-:W-:Y:S01]  /*6590*/  @!P0 IMAD.U32 R9, R30.reuse, 0x10000, RZ ;  /* 0x000100001e098824 */ /* 0x040fe200078e00ff */
[----:B------:R-:W-:Y:S01]  /*65a0*/  @!P0 LOP3.LUT R30, R30, 0xffff0000, RZ, 0xc0, !PT ;  /* 0xffff00001e1e8812 */ /* 0x000fe200078ec0ff */
[----:B------:R-:W-:Y:S01]  /*65b0*/  @!P0 IMAD.U32 R34, R31, 0x10000, RZ ;  /* 0x000100001f228824 */ /* 0x000fe200078e00ff */
[----:B------:R-:W-:Y:S01]  /*65c0*/  @!P0 LOP3.LUT R31, R48, 0xffff0000, RZ, 0xc0, !PT ;  /* 0xffff0000301f8812 */ /* 0x000fe200078ec0ff */
[C---:B------:R-:W-:Y:S01]  /*65d0*/  @!P0 IMAD.U32 R4, R6.reuse, 0x10000, RZ ;  /* 0x0001000006048824 */ /* 0x040fe200078e00ff */
[----:B------:R-:W-:Y:S01]  /*65e0*/  @!P0 LOP3.LUT R6, R6, 0xffff0000, RZ, 0xc0, !PT ;  /* 0xffff000006068812 */ /* 0x000fe200078ec0ff */
[C---:B------:R-:W-:Y:S01]  /*65f0*/  @!P0 IMAD.U32 R5, R3.reuse, 0x10000, RZ ;  /* 0x0001000003058824 */ /* 0x040fe200078e00ff */
[----:B------:R-:W-:Y:S01]  /*6600*/  @!P0 LOP3.LUT R3, R3, 0xffff0000, RZ, 0xc0, !PT ;  /* 0xffff000003038812 */ /* 0x000fe200078ec0ff */
[----:B------:R-:W-:Y:S02]  /*6610*/  @!P0 FMUL.FTZ R47, R2, R9 ;  /* 0x00000009022f8220 */ /* 0x000fe40000410000 */
        /* <DEDUP_REMOVED lines=11> */
[C---:B------:R-:W-:Y:S02]  /*66d0*/  @!P0 FMUL.FTZ R53, R5.reuse, R36 ;  /* 0x0000002405358220 */ /* 0x040fe40000410000 */
[-C--:B------:R-:W-:Y:S02]  /*66e0*/  @!P0 FMUL.FTZ R5, R5, R3.reuse ;  /* 0x0000000305058220 */ /* 0x080fe40000410000 */
[----:B------:R-:W-:Y:S02]  /*66f0*/  @!P0 FFMA.FTZ R53, R37, R3, -R53 ;  /* 0x0000000325358223 */ /* 0x000fe40000010835 */
[-C--:B------:R-:W-:Y:S01]  /*6700*/  @!P0 FMUL.FTZ R3, R8, R6.reuse ;  /* 0x0000000608038220 */ /* 0x080fe20000410000 */
[----:B------:R-:W-:Y:S01]  /*6710*/  @!P0 SHF.L.U32 R8, R27, 0x10, RZ ;  /* 0x000000101b088819 */ /* 0x000fe200000006ff */
[----:B------:R-:W-:Y:S01]  /*6720*/  @!P0 FFMA.FTZ R64, R31, R6, -R64 ;  /* 0x000000061f408223 */ /* 0x000fe20000010840 */
[----:B------:R-:W-:Y:S01]  /*6730*/  @!P0 F2FP.BF16.PACK_AB R52, R53, R52 ;  /* 0x000000343534823e */ /* 0x000fe200000010ff */
[C---:B------:R-:W-:Y:S01]  /*6740*/  @!P0 IMAD.U32 R6, R7.reuse, 0x10000, RZ ;  /* 0x0001000007068824 */ /* 0x040fe200078e00ff */
[----:B------:R-:W-:Y:S01]  /*6750*/  @!P0 LOP3.LUT R7, R7, 0xffff0000, RZ, 0xc0, !PT ;  /* 0xffff000007078812 */ /* 0x000fe200078ec0ff */
[----:B------:R-:W-:Y:S01]  /*6760*/  @!P0 FMUL.FTZ R65, R8, R43 ;  /* 0x0000002b08418220 */ /* 0x000fe20000410000 */
[----:B------:R-:W-:Y:S01]  /*6770*/  @!P0 MOV R49, R52 ;  /* 0x0000003400318202 */ /* 0x000fe20000000f00 */
[C---:B------:R-:W-:Y:S01]  /*6780*/  @!P0 FMUL.FTZ R66, R9.reuse, R45 ;  /* 0x0000002d09428220 */ /* 0x040fe20000410000 */
[----:B------:R-:W-:Y:S01]  /*6790*/  @!P0 F2FP.BF16.PACK_AB R47, R64, R47 ;  /* 0x0000002f402f823e */ /* 0x000fe200000010ff */
[-C--:B------:R-:W-:Y:S02]  /*67a0*/  @!P0 FMUL.FTZ R8, R8, R6.reuse ;  /* 0x0000000608088220 */ /* 0x080fe40000410000 */
[----:B------:R-:W-:Y:S01]  /*67b0*/  @!P0 FFMA.FTZ R65, R44, R6, -R65 ;  /* 0x000000062c418223 */ /* 0x000fe20000010841 */
[----:B------:R-:W-:Y:S01]  /*67c0*/  @!P0 SHF.L.U32 R6, R26, 0x10, RZ ;  /* 0x000000101a068819 */ /* 0x000fe200000006ff */
[-C--:B------:R-:W-:Y:S02]  /*67d0*/  @!P0 FMUL.FTZ R9, R9, R7.reuse ;  /* 0x0000000709098220 */ /* 0x080fe40000410000 */
[----:B------:R-:W-:Y:S02]  /*67e0*/  @!P0 FFMA.FTZ R66, R46, R7, -R66 ;  /* 0x000000072e428223 */ /* 0x000fe40000010842 */
[C---:B------:R-:W-:Y:S01]  /*67f0*/  @!P0 IMAD.U32 R7, R28.reuse, 0x10000, RZ ;  /* 0x000100001c078824 */ /* 0x040fe200078e00ff */
[----:B------:R-:W-:Y:S01]  /*6800*/  @!P0 LOP3.LUT R28, R28, 0xffff0000, RZ, 0xc0, !PT ;  /* 0xffff00001c1c8812 */ /* 0x000fe200078ec0ff */
[----:B------:R-:W-:Y:S01]  /*6810*/  @!P0 FMUL.FTZ R74, R6, R38 ;  /* 0x00000026064a8220 */ /* 0x000fe20000410000 */
[----:B------:R-:W-:Y:S01]  /*6820*/  @!P0 F2FP.BF16.PACK_AB R65, R66, R65 ;  /* 0x000000414241823e */ /* 0x000fe200000010ff */
[----:B------:R-:W-:Y:S02]  /*6830*/  @!P0 FMUL.FTZ R67, R29, R41 ;  /* 0x000000291d438220 */ /* 0x000fe40000410000 */
[----:B------:R-:W-:Y:S02]  /*6840*/  @!P0 FFMA.FTZ R3, R30, R31, R3 ;  /* 0x0000001f1e038223 */ /* 0x000fe40000010003 */
[----:B------:R-:W-:Y:S02]  /*6850*/  @!P0 FMUL.FTZ R6, R6, R7 ;  /* 0x0000000706068220 */ /* 0x000fe40000410000 */
[----:B------:R-:W-:Y:S01]  /*6860*/  @!P0 FFMA.FTZ R4, R34, R35, R4 ;  /* 0x0000002322048223 */ /* 0x000fe20000010004 */
[----:B------:R-:W-:Y:S01]  /*6870*/  @!P0 F2FP.BF16.PACK_AB R2, R3, R2 ;  /* 0x000000020302823e */ /* 0x000fe200000010ff */
[----:B------:R-:W-:Y:S02]  /*6880*/  @!P0 FFMA.FTZ R74, R40, R7, -R74 ;  /* 0x00000007284a8223 */ /* 0x000fe4000001084a */
[-C--:B------:R-:W-:Y:S02]  /*6890*/  @!P0 FMUL.FTZ R7, R29, R28.reuse ;  /* 0x0000001c1d078220 */ /* 0x080fe40000410000 */
[----:B------:R-:W-:Y:S02]  /*68a0*/  @!P0 FFMA.FTZ R67, R42, R28, -R67 ;  /* 0x0000001c2a438223 */ /* 0x000fe40000010843 */
[----:B------:R-:W-:Y:S02]  /*68b0*/  @!P0 FFMA.FTZ R5, R36, R37, R5 ;  /* 0x0000002524058223 */ /* 0x000fe40000010005 */
[----:B------:R-:W-:Y:S01]  /*68c0*/  @!P0 FFMA.FTZ R6, R38, R40, R6 ;  /* 0x0000002826068223 */ /* 0x000fe20000010006 */
[----:B------:R-:W-:Y:S01]  /*68d0*/  @!P0 F2FP.BF16.PACK_AB R67, R67, R74 ;  /* 0x0000004a4343823e */ /* 0x000fe200000010ff */
[----:B------:R-:W-:Y:S01]  /*68e0*/  @!P0 FFMA.FTZ R7, R41, R42, R7 ;  /* 0x0000002a29078223 */ /* 0x000fe20000010007 */
[----:B------:R-:W-:Y:S01]  /*68f0*/  @!P0 F2FP.BF16.PACK_AB R4, R5, R4 ;  /* 0x000000040504823e */ /* 0x000fe200000010ff */
[----:B------:R-:W-:Y:S02]  /*6900*/  @!P0 FFMA.FTZ R8, R43, R44, R8 ;  /* 0x0000002c2b088223 */ /* 0x000fe40000010008 */
[----:B------:R-:W-:Y:S01]  /*6910*/  @!P0 FFMA.FTZ R9, R45, R46, R9 ;  /* 0x0000002e2d098223 */ /* 0x000fe20000010009 */
[----:B------:R-:W-:Y:S01]  /*6920*/  @!P0 F2FP.BF16.PACK_AB R6, R7, R6 ;  /* 0x000000060706823e */ /* 0x000fe200000010ff */
[----:B------:R-:W-:Y:S01]  /*6930*/  @!P0 IMAD.MOV.U32 R48, RZ, RZ, R47 ;  /* 0x000000ffff308224 */ /* 0x000fe200078e002f */
[----:B------:R-:W-:Y:S01]  /*6940*/  @!P0 MOV R25, R4 ;  /* 0x0000000400198202 */ /* 0x000fe20000000f00 */
[----:B------:R-:W-:Y:S01]  /*6950*/  @!P0 IMAD.MOV.U32 R50, RZ, RZ, R67 ;  /* 0x000000ffff328224 */ /* 0x000fe200078e0043 */
[----:B------:R-:W-:Y:S01]  /*6960*/  @!P0 F2FP.BF16.PACK_AB R8, R9, R8 ;  /* 0x000000080908823e */ /* 0x000fe200000010ff */
[----:B------:R-:W-:Y:S02]  /*6970*/  @!P0 IMAD.MOV.U32 R51, RZ, RZ, R65 ;  /* 0x000000ffff338224 */ /* 0x000fe400078e0041 */
[----:B------:R-:W-:Y:S02]  /*6980*/  @!P0 IMAD.MOV.U32 R24, RZ, RZ, R2 ;  /* 0x000000ffff188224 */ /* 0x000fe400078e0002 */
[----:B------:R-:W-:Y:S01]  /*6990*/  @!P0 IMAD.MOV.U32 R26, RZ, RZ, R6 ;  /* 0x000000ffff1a8224 */ /* 0x000fe200078e0006 */
[----:B------:R1:W-:Y:S01]  /*69a0*/  STG.E.128 [R70.64], R48 ;  /* 0x0000003046007986 */ /* 0x0003e2000c101d0a */
[----:B------:R-:W-:Y:S07]  /*69b0*/  @!P0 IMAD.MOV.U32 R27, RZ, RZ, R8 ;  /* 0x000000ffff1b8224 */ /* 0x000fee00078e0008 */
[----:B------:R1:W-:Y:S02]  /*69c0*/  @!P1 STG.E.128 [R68.64], R24 ;  /* 0x0000001844009986 */ /* 0x0003e4000c101d0a */
.L_x_280:
[----:B------:R-:W-:Y:S05]  /*69d0*/  BSYNC B0 ;  /* 0x0000000000007941 */ /* 0x000fea0003800000 */
.L_x_279:
        /* <DEDUP_REMOVED lines=12> */
[CC--:B------:R-:W-:Y:S02]  /*6aa0*/  IADD3.X R4, R107.reuse, R2.reuse, R141, P2, P1 ;  /* 0x000000026b047210 */ /* 0x0c0fe400017e248d */
[----:B------:R-:W-:Y:S02]  /*6ab0*/  ISETP.GE.AND P1, PT, R150, c[0x0][0x1d4], PT ;  /* 0x0000750096007a0c */ /* 0x000fe40003f26270 */
[----:B------:R-:W-:Y:S02]  /*6ac0*/  @!P0 PRMT R34, R72, 0x5410, R8 ;  /* 0x0000541048228816 */ /* 0x000fe40000000008 */
[----:B------:R-:W-:Y:S09]  /*6ad0*/  @!P0 SHF.R.U32.HI R9, RZ, 0x10, R63 ;  /* 0x00000010ff098819 */ /* 0x000ff2000001163f */
[----:B------:R-:W-:Y:S04]  /*6ae0*/  @!P1 IADD3 R3, P3, P2, R168, R3, R150 ;  /* 0x00000003a8039210 */ /* 0x000fe80007a7e096 */
        /* <DEDUP_REMOVED lines=11> */
[C---:B------:R-:W-:Y:S01]  /*6ba0*/  @!P0 IMAD.U32 R29, R45.reuse, 0x10000, RZ ;  /* 0x000100002d1d8824 */ /* 0x040fe200078e00ff */
[----:B------:R-:W-:Y:S01]  /*6bb0*/  @!P0 LOP3.LUT R31, R45, 0xffff0000, RZ, 0xc0, !PT ;  /* 0xffff00002d1f8812 */ /* 0x000fe200078ec0ff */
[C---:B------:R-:W-:Y:S01]  /*6bc0*/  @!P0 IMAD.U32 R37, R47.reuse, 0x10000, RZ ;  /* 0x000100002f258824 */ /* 0x040fe200078e00ff */
[----:B------:R-:W-:Y:S02]  /*6bd0*/  @!P0 LOP3.LUT R40, R47, 0xffff0000, RZ, 0xc0, !PT ;  /* 0xffff00002f288812 */ /* 0x000fe400078ec0ff */
[C---:B------:R-:W-:Y:S02]  /*6be0*/  @!P0 LOP3.LUT R35, R46.reuse, 0xffff0000, RZ, 0xc0, !PT ;  /* 0xffff00002e238812 */ /* 0x040fe400078ec0ff */
[----:B------:R-:W-:Y:S02]  /*6bf0*/  @!P0 PRMT R23, R73, 0x5410, R7 ;  /* 0x0000541049178816 */ /* 0x000fe40000000007 */
[C---:B------:R-:W-:Y:S02]  /*6c00*/  @!P0 PRMT R7, R33.reuse, 0x5410, R4 ;  /* 0x0000541021078816 */ /* 0x040fe40000000004 */
[----:B------:R-:W-:Y:S01]  /*6c10*/  @!P0 PRMT R20, R33, 0x5432, R5 ;  /* 0x0000543221148816 */ /* 0x000fe20000000005 */
[C---:B------:R-:W-:Y:S01]  /*6c20*/  @!P0 IMAD.U32 R28, R23.reuse, 0x10000, RZ ;  /* 0x00010000171c8824 */ /* 0x040fe200078e00ff */
[----:B------:R-:W-:Y:S01]  /*6c30*/  @!P0 LOP3.LUT R30, R23, 0xffff0000, RZ, 0xc0, !PT ;  /* 0xffff0000171e8812 */ /* 0x000fe200078ec0ff */
[----:B------:R-:W-:Y:S01]  /*6c40*/  @!P0 IMAD.U32 R33, R46, 0x10000, RZ ;  /* 0x000100002e218824 */ /* 0x000fe200078e00ff */
[----:B------:R-:W-:Y:S01]  /*6c50*/  @!P0 LOP3.LUT R23, R44, 0xffff0000, RZ, 0xc0, !PT ;  /* 0xffff00002c178812 */ /* 0x000fe200078ec0ff */
[----:B------:R-:W-:Y:S01]  /*6c60*/  @!P0 FMUL.FTZ R48, R8, R28 ;  /* 0x0000001c08308220 */ /* 0x000fe20000410000 */
[----:B------:R-:W-:Y:S02]  /*6c70*/  @!P0 PRMT R22, R73, 0x5432, R6 ;  /* 0x0000543249168816 */ /* 0x000fe40000000006 */
[----:B------:R-:W-:Y:S01]  /*6c80*/  @!P0 PRMT R6, R32, 0x5432, R2 ;  /* 0x0000543220068816 */ /* 0x000fe20000000002 */
[----:B------:R-:W-:Y:S01]  /*6c90*/  @!P0 IMAD.U32 R2, R24, 0x10000, RZ ;  /* 0x0001000018028824 */ /* 0x000fe200078e00ff */
[----:B------:R-:W-:Y:S02]  /*6ca0*/  @!P0 PRMT R3, R32, 0x5410, R3 ;  /* 0x0000541020038816 */ /* 0x000fe40000000003 */
[----:B------:R-:W-:Y:S01]  /*6cb0*/  @!P0 PRMT R32, R72, 0x5432, R9 ;  /* 0x0000543248208816 */ /* 0x000fe20000000009 */
[C---:B------:R-:W-:Y:S01]  /*6cc0*/  @!P0 IMAD.U32 R9, R22.reuse, 0x10000, RZ ;  /* 0x0001000016098824 */ /* 0x040fe200078e00ff */
[----:B------:R-:W-:Y:S01]  /*6cd0*/  @!P0 LOP3.LUT R22, R22, 0xffff0000, RZ, 0xc0, !PT ;  /* 0xffff000016168812 */ /* 0x000fe200078ec0ff */
[C---:B------:R-:W-:Y:S01]  /*6ce0*/  @!P0 IMAD.U32 R4, R6.reuse, 0x10000, RZ ;  /* 0x0001000006048824 */ /* 0x040fe200078e00ff */
[----:B------:R-:W-:Y:S01]  /*6cf0*/  @!P0 LOP3.LUT R6, R6, 0xffff0000, RZ, 0xc0, !PT ;  /* 0xffff000006068812 */ /* 0x000fe200078ec0ff */
[C---:B------:R-:W-:Y:S01]  /*6d00*/  @!P0 IMAD.U32 R5, R3.reuse, 0x10000, RZ ;  /* 0x0001000003058824 */ /* 0x040fe200078e00ff */
[----:B------:R-:W-:Y:S01]  /*6d10*/  @!P0 LOP3.LUT R3, R3, 0xffff0000, RZ, 0xc0, !PT ;  /* 0xffff000003038812 */ /* 0x000fe200078ec0ff */
[----:B------:R-:W-:Y:S01]  /*6d20*/  @!P0 FMUL.FTZ R41, R2, R9 ;  /* 0x0000000902298220 */ /* 0x000fe20000410000 */
[----:B------:R-:W-:Y:S01]  /*6d30*/  @!P0 LOP3.LUT R38, R32, 0xffff0000, RZ, 0xc0, !PT ;  /* 0xffff000020268812 */ /* 0x000fe200078ec0ff */
[-C--:B------:R-:W-:Y:S02]  /*6d40*/  @!P0 FMUL.FTZ R2, R2, R4.reuse ;  /* 0x0000000402028220 */ /* 0x080fe40000410000 */
[----:B------:R-:W-:Y:S02]  /*6d50*/  @!P0 FFMA.FTZ R41, R21, R4, -R41 ;  /* 0x0000000415298223 */ /* 0x000fe40000010829 */
[-C--:B------:R-:W-:Y:S01]  /*6d60*/  @!P0 FMUL.FTZ R4, R8, R5.reuse ;  /* 0x0000000508048220 */ /* 0x080fe20000410000 */
[----:B------:R-:W-:Y:S01]  /*6d70*/  @!P0 LOP3.LUT R8, R24, 0xffff0000, RZ, 0xc0, !PT ;  /* 0xffff000018088812 */ /* 0x000fe200078ec0ff */
[----:B------:R-:W-:Y:S01]  /*6d80*/  @!P0 FFMA.FTZ R48, R29, R5, -R48 ;  /* 0x000000051d308223 */ /* 0x000fe20000010830 */
[----:B------:R-:W-:Y:S01]  /*6d90*/  @!P0 LOP3.LUT R5, R25, 0xffff0000, RZ, 0xc0, !PT ;  /* 0xffff000019058812 */ /* 0x000fe200078ec0ff */
[----:B------:R-:W-:Y:S02]  /*6da0*/  @!P0 IMAD.U32 R36, R32, 0x10000, RZ ;  /* 0x0001000020248824 */ /* 0x000fe400078e00ff */
[C---:B------:R-:W-:Y:S02]  /*6db0*/  @!P0 FMUL.FTZ R52, R8.reuse, R22 ;  /* 0x0000001608348220 */ /* 0x040fe40000410000 */
[C---:B------:R-:W-:Y:S02]  /*6dc0*/  @!P0 FMUL.FTZ R49, R5.reuse, R30 ;  /* 0x0000001e05318220 */ /* 0x040fe40000410000 */
[-C--:B------:R-:W-:Y:S02]  /*6dd0*/  @!P0 FMUL.FTZ R5, R5, R3.reuse ;  /* 0x0000000305058220 */ /* 0x080fe40000410000 */
[----:B------:R-:W-:Y:S02]  /*6de0*/  @!P0 FFMA.FTZ R49, R31, R3, -R49 ;  /* 0x000000031f318223 */ /* 0x000fe40000010831 */
[-C--:B------:R-:W-:Y:S01]  /*6df0*/  @!P0 FMUL.FTZ R3, R8, R6.reuse ;  /* 0x0000000608038220 */ /* 0x080fe20000410000 */
[----:B------:R-:W-:Y:S01]  /*6e00*/  @!P0 SHF.L.U32 R8, R27, 0x10, RZ ;  /* 0x000000101b088819 */ /* 0x000fe200000006ff */
[----:B------:R-:W-:Y:S01]  /*6e10*/  @!P0 FFMA.FTZ R2, R9, R21, R2 ;  /* 0x0000001509028223 */ /* 0x000fe20000010002 */
[----:B------:R-:W-:Y:S01]  /*6e20*/  @!P0 LOP3.LUT R9, R27, 0xffff0000, RZ, 0xc0, !PT ;  /* 0xffff00001b098812 */ /* 0x000fe200078ec0ff */
[----:B------:R-:W-:Y:S01]  /*6e30*/  @!P0 FFMA.FTZ R52, R23, R6, -R52 ;  /* 0x0000000617348223 */ /* 0x000fe20000010834 */
[----:B------:R-:W-:Y:S01]  /*6e40*/  @!P0 LOP3.LUT R21, R26, 0xffff0000, RZ, 0xc0, !PT ;  /* 0xffff00001a158812 */ /* 0x000fe200078ec0ff */
[----:B------:R-:W-:Y:S01]  /*6e50*/  @!P0 IMAD.U32 R6, R7, 0x10000, RZ ;  /* 0x0001000007068824 */ /* 0x000fe200078e00ff */
[----:B------:R-:W-:Y:S01]  /*6e60*/  @!P0 F2FP.BF16.PACK_AB R48, R49, R48 ;  /* 0x000000303130823e */ /* 0x000fe200000010ff */
[C---:B------:R-:W-:Y:S01]  /*6e70*/  @!P0 FMUL.FTZ R53, R8.reuse, R36 ;  /* 0x0000002408358220 */ /* 0x040fe20000410000 */
[----:B------:R-:W-:Y:S01]  /*6e80*/  @!P0 LOP3.LUT R7, R7, 0xffff0000, RZ, 0xc0, !PT ;  /* 0xffff000007078812 */ /* 0x000fe200078ec0ff */
[----:B------:R-:W-:Y:S01]  /*6e90*/  @!P0 FMUL.FTZ R60, R9, R38 ;  /* 0x00000026093c8220 */ /* 0x000fe20000410000 */
[----:B------:R-:W-:Y:S01]  /*6ea0*/  @!P0 MOV R45, R48 ;  /* 0x00000030002d8202 */ /* 0x000fe20000000f00 */
[-C--:B------:R-:W-:Y:S01]  /*6eb0*/  @!P0 FMUL.FTZ R8, R8, R6.reuse ;  /* 0x0000000608088220 */ /* 0x080fe20000410000 */
[----:B------:R-:W-:Y:S01]  /*6ec0*/  @!P0 F2FP.BF16.PACK_AB R41, R52, R41 ;  /* 0x000000293429823e */ /* 0x000fe200000010ff */
[----:B------:R-:W-:Y:S01]  /*6ed0*/  @!P0 FFMA.FTZ R53, R37, R6, -R53 ;  /* 0x0000000625358223 */ /* 0x000fe20000010835 */
[----:B------:R-:W-:Y:S01]  /*6ee0*/  @!P0 SHF.L.U32 R6, R26, 0x10, RZ ;  /* 0x000000101a068819 */ /* 0x000fe200000006ff */
[C---:B------:R-:W-:Y:S01]  /*6ef0*/  @!P0 IMAD.U32 R32, R34.reuse, 0x10000, RZ ;  /* 0x0001000022208824 */ /* 0x040fe200078e00ff */
[----:B------:R-:W-:Y:S01]  /*6f00*/  @!P0 LOP3.LUT R34, R34, 0xffff0000, RZ, 0xc0, !PT ;  /* 0xffff000022228812 */ /* 0x000fe200078ec0ff */
        /* <DEDUP_REMOVED lines=32> */
.L_x_282:
[----:B------:R-:W-:Y:S05]  /*7110*/  BSYNC B0 ;  /* 0x0000000000007941 */ /* 0x000fea0003800000 */
.L_x_281:
[----:B------:R-:W-:Y:S05]  /*7120*/  IADD3 R196, P1, R176, R196, RZ ;  /* 0x000000c4b0c47210 */ /* 0x000fea0007f3e0ff */
[----:B------:R-:W-:Y:S01]  /*7130*/  IMAD.X R153, R153, 0x1, R132, P1 ;  /* 0x0000000199997824 */ /* 0x000fe200008e0684 */
[----:B------:R-:W-:Y:S11]  /*7140*/  ISETP.GE.OR P1, PT, R218, R152, P6 ;  /* 0x00000098da00720c */ /* 0x000ff60003726670 */
[----:B------:R-:W-:Y:S02]  /*7150*/  @!UPT UIADD3 URZ, URZ, URZ, URZ ;  /* 0x0000003f3f3ff290 */ /* 0x000fe4000fffe03f */
[----:B------:R-:W-:-:S05]  /*7160*/  @P1 BRA `(.L_x_274) ;  /* 0x000009b000001947 */ /* 0x000fca0003800000 */
[----:B-----5:R-:W-:Y:S01]  /*7170*/  @!P0 SHF.R.U32.HI R5, RZ, 0x10, R57 ;  /* 0x00000010ff058819 */ /* 0x020fe20000011639 */
[----:B------:R-:W2:Y:S01]  /*7180*/  LDS.128 R20, [R142+0x8100] ;  /* 0x008100008e147984 */ /* 0x000ea20000000c00 */
[----:B------:R-:W-:Y:S02]  /*7190*/  @!P0 SHF.R.U32.HI R2, RZ, 0x10, R17 ;  /* 0x00000010ff028819 */ /* 0x000fe40000011611 */
[----:B------:R-:W-:Y:S02]  /*71a0*/  @!P0 PRMT R29, R55, 0x5432, R5 ;  /* 0x00005432371d8816 */ /* 0x000fe40000000005 */
[----:B-1----:R-:W-:Y:S02]  /*71b0*/  IADD3 R25, P2, P1, R168, R196, R151 ;  /* 0x000000c4a8197210 */ /* 0x002fe4000795e097 */
[----:B------:R-:W-:Y:S01]  /*71c0*/  @!P0 PRMT R5, R14, 0x5410, R2 ;  /* 0x000054100e058816 */ /* 0x000fe20000000002 */
[----:B------:R-:W-:Y:S01]  /*71d0*/  @!P0 IMAD.U32 R27, R29, 0x10000, RZ ;  /* 0x000100001d1b8824 */ /* 0x000fe200078e00ff */
[----:B------:R-:W1:Y:S01]  /*71e0*/  LDS.128 R40, [R143+0x8100] ;  /* 0x008100008f287984 */ /* 0x000e620000000c00 */
[----:B------:R-:W-:Y:S02]  /*71f0*/  IADD3.X R24, R107, R153, R141, P2, P1 ;  /* 0x000000996b187210 */ /* 0x000fe400017e248d */
[C---:B------:R-:W-:Y:S02]  /*7200*/  LEA R52, P1, R25.reuse, c[0x0][0x1c8], 0x1 ;  /* 0x0000720019347a11 */ /* 0x040fe400078208ff */
[----:B------:R-:W-:Y:S02]  /*7210*/  @!P0 SHF.R.U32.HI R8, RZ, 0x10, R59 ;  /* 0x00000010ff088819 */ /* 0x000fe4000001163b */
[----:B------:R-:W-:Y:S02]  /*7220*/  LEA.HI.X R53, R25, c[0x0][0x1cc], R24, 0x1, P1 ;  /* 0x0000730019357a11 */ /* 0x000fe400008f0c18 */
[----:B------:R-:W-:Y:S01]  /*7230*/  @!P0 PRMT R31, R54, 0x5410, R8 ;  /* 0x00005410361f8816 */ /* 0x000fe20000000008 */
[C---:B------:R-:W-:Y:S01]  /*7240*/  @!P0 IMAD.U32 R8, R5.reuse, 0x10000, RZ ;  /* 0x0001000005088824 */ /* 0x040fe200078e00ff */
[----:B------:R-:W-:Y:S02]  /*7250*/  @!P0 LOP3.LUT R5, R5, 0xffff0000, RZ, 0xc0, !PT ;  /* 0xffff000005058812 */ /* 0x000fe400078ec0ff */
[----:B------:R-:W-:Y:S01]  /*7260*/  @!P0 LOP3.LUT R29, R29, 0xffff0000, RZ, 0xc0, !PT ;  /* 0xffff00001d1d8812 */ /* 0x000fe200078ec0ff */
[C---:B------:R-:W-:Y:S01]  /*7270*/  @!P0 IMAD.U32 R35, R31.reuse, 0x10000, RZ ;  /* 0x000100001f238824 */ /* 0x040fe200078e00ff */
[----:B------:R-:W-:Y:S02]  /*7280*/  @!P0 LOP3.LUT R37, R31, 0xffff0000, RZ, 0xc0, !PT ;  /* 0xffff00001f258812 */ /* 0x000fe400078ec0ff */
[----:B------:R-:W-:Y:S02]  /*7290*/  @!P0 SHF.R.U64 R4, R56, 0x10, R57 ;  /* 0x0000001038048819 */ /* 0x000fe40000001239 */
[----:B------:R-:W-:Y:S02]  /*72a0*/  @!P0 SHF.R.U64 R3, R16, 0x10, R17 ;  /* 0x0000001010038819 */ /* 0x000fe40000001211 */
[----:B------:R-:W-:Y:S02]  /*72b0*/  @!P0 PRMT R9, R55, 0x5410, R4 ;  /* 0x0000541037098816 */ /* 0x000fe40000000004 */
[----:B------:R-:W-:Y:S02]  /*72c0*/  @!P0 PRMT R3, R14, 0x5432, R3 ;  /* 0x000054320e038816 */ /* 0x000fe40000000003 */
[----:B------:R-:W-:Y:S02]  /*72d0*/  @!P0 LOP3.LUT R25, R9, 0xffff0000, RZ, 0xc0, !PT ;  /* 0xffff000009198812 */ /* 0x000fe400078ec0ff */
[----:B------:R-:W-:Y:S02]  /*72e0*/  @!P0 SHF.R.U64 R16, R58, 0x10, R59 ;  /* 0x000000103a108819 */ /* 0x000fe4000000123b */
[--C-:B------:R-:W-:Y:S01]  /*72f0*/  @!P0 SHF.R.U32.HI R6, RZ, 0x10, R19.reuse ;  /* 0x00000010ff068819 */ /* 0x100fe20000011613 */
[----:B--2---:R-:W-:Y:S01]  /*7300*/  @!P0 IMAD.U32 R2, R21, 0x10000, RZ ;  /* 0x0001000015028824 */ /* 0x004fe200078e00ff */
[----:B------:R-:W-:Y:S01]  /*7310*/  @!P0 LOP3.LUT R14, R20, 0xffff0000, RZ, 0xc0, !PT ;  /* 0xffff0000140e8812 */ /* 0x000fe200078ec0ff */
[----:B------:R-:W-:Y:S01]  /*7320*/  @!P0 IMAD.U32 R17, R22, 0x10000, RZ ;  /* 0x0001000016118824 */ /* 0x000fe200078e00ff */
[----:B------:R-:W-:Y:S01]  /*7330*/  @!P0 PRMT R6, R15, 0x5410, R6 ;  /* 0x000054100f068816 */ /* 0x000fe20000000006 */
[----:B------:R-:W-:Y:S01]  /*7340*/  @!P0 FMUL.FTZ R44, R2, R27 ;  /* 0x0000001b022c8220 */ /* 0x000fe20000410000 */
[----:B------:R-:W-:Y:S01]  /*7350*/  @!P0 SHF.R.U64 R7, R18, 0x10, R19 ;  /* 0x0000001012078819 */ /* 0x000fe20000001213 */
[-C--:B------:R-:W-:Y:S01]  /*7360*/  @!P0 FMUL.FTZ R4, R2, R8.reuse ;  /* 0x0000000802048220 */ /* 0x080fe20000410000 */
[----:B------:R-:W-:Y:S01]  /*7370*/  @!P0 LOP3.LUT R18, R21, 0xffff0000, RZ, 0xc0, !PT ;  /* 0xffff000015128812 */ /* 0x000fe200078ec0ff */
[----:B------:R-:W-:Y:S01]  /*7380*/  @!P0 IMAD.U32 R2, R20, 0x10000, RZ ;  /* 0x0001000014028824 */ /* 0x000fe200078e00ff */
[----:B-1----:R-:W-:Y:S01]  /*7390*/  @!P0 SHF.L.U32 R28, R41, 0x10, RZ ;  /* 0x00000010291c8819 */ /* 0x002fe200000006ff */
[----:B------:R-:W-:Y:S01]  /*73a0*/  @!P0 IMAD.U32 R19, R9, 0x10000, RZ ;  /* 0x0001000009138824 */ /* 0x000fe200078e00ff */
[C---:B------:R-:W-:Y:S01]  /*73b0*/  @!P0 LOP3.LUT R26, R40.reuse, 0xffff0000, RZ, 0xc0, !PT ;  /* 0xffff0000281a8812 */ /* 0x040fe200078ec0ff */
[----:B------:R-:W-:Y:S01]  /*73c0*/  @!P0 IMAD.U32 R24, R40, 0x10000, RZ ;  /* 0x0001000028188824 */ /* 0x000fe200078e00ff */
[----:B------:R-:W-:Y:S01]  /*73d0*/  @!P0 LOP3.LUT R30, R41, 0xffff0000, RZ, 0xc0, !PT ;  /* 0xffff0000291e8812 */ /* 0x000fe200078ec0ff */
[----:B------:R-:W-:Y:S01]  /*73e0*/  @!P0 FFMA.FTZ R44, R28, R8, -R44 ;  /* 0x000000081c2c8223 */ /* 0x000fe2000001082c */
[----:B------:R-:W-:Y:S01]  /*73f0*/  @!P0 LOP3.LUT R34, R42, 0xffff0000, RZ, 0xc0, !PT ;  /* 0xffff00002a228812 */ /* 0x000fe200078ec0ff */
[----:B------:R-:W-:Y:S01]  /*7400*/  @!P0 FMUL.FTZ R45, R2, R19 ;  /* 0x00000013022d8220 */ /* 0x000fe20000410000 */
[----:B------:R-:W-:Y:S01]  /*7410*/  @!P0 LOP3.LUT R38, R43, 0xffff0000, RZ, 0xc0, !PT ;  /* 0xffff00002b268812 */ /* 0x000fe200078ec0ff */
[----:B------:R-:W-:Y:S01]  /*7420*/  @!P0 FMUL.FTZ R46, R14, R25 ;  /* 0x000000190e2e8220 */ /* 0x000fe20000410000 */
[C---:B------:R-:W-:Y:S01]  /*7430*/  @!P0 LOP3.LUT R8, R3.reuse, 0xffff0000, RZ, 0xc0, !PT ;  /* 0xffff000003088812 */ /* 0x040fe200078ec0ff */
[----:B------:R-:W-:Y:S01]  /*7440*/  @!P0 IMAD.U32 R32, R42, 0x10000, RZ ;  /* 0x000100002a208824 */ /* 0x000fe200078e00ff */
[----:B------:R-:W-:Y:S01]  /*7450*/  @!P0 SHF.L.U32 R9, R3, 0x10, RZ ;  /* 0x0000001003098819 */ /* 0x000fe200000006ff */
[----:B------:R-:W-:Y:S01]  /*7460*/  @!P0 FMUL.FTZ R51, R18, R29 ;  /* 0x0000001d12338220 */ /* 0x000fe20000410000 */
[----:B------:R-:W-:Y:S01]  /*7470*/  @!P0 PRMT R7, R15, 0x5432, R7 ;  /* 0x000054320f078816 */ /* 0x000fe20000000007 */
[-C--:B------:R-:W-:Y:S01]  /*7480*/  @!P0 FMUL.FTZ R3, R14, R8.reuse ;  /* 0x000000080e038220 */ /* 0x080fe20000410000 */
[C---:B------:R-:W-:Y:S01]  /*7490*/  @!P0 SHF.L.U32 R15, R23.reuse, 0x10, RZ ;  /* 0x00000010170f8819 */ /* 0x040fe200000006ff */
[-C--:B------:R-:W-:Y:S01]  /*74a0*/  @!P0 FMUL.FTZ R2, R2, R9.reuse ;  /* 0x0000000902028220 */ /* 0x080fe20000410000 */
[----:B------:R-:W-:Y:S01]  /*74b0*/  @!P0 LOP3.LUT R14, R23, 0xffff0000, RZ, 0xc0, !PT ;  /* 0xffff0000170e8812 */ /* 0x000fe200078ec0ff */
[----:B------:R-:W-:Y:S01]  /*74c0*/  @!P0 FFMA.FTZ R45, R24, R9, -R45 ;  /* 0x00000009182d8223 */ /* 0x000fe2000001082d */
[----:B------:R-:W-:Y:S01]  /*74d0*/  @!P0 LOP3.LUT R9, R6, 0xffff0000, RZ, 0xc0, !PT ;  /* 0xffff000006098812 */ /* 0x000fe200078ec0ff */
[----:B------:R-:W-:Y:S01]  /*74e0*/  @!P0 FFMA.FTZ R46, R26, R8, -R46 ;  /* 0x000000081a2e8223 */ /* 0x000fe2000001082e */
[----:B------:R-:W-:Y:S01]  /*74f0*/  @!P0 PRMT R33, R54, 0x5432, R16 ;  /* 0x0000543236218816 */ /* 0x000fe20000000010 */
[----:B------:R-:W-:Y:S01]  /*7500*/  @!P0 IMAD.U32 R8, R6, 0x10000, RZ ;  /* 0x0001000006088824 */ /* 0x000fe200078e00ff */
[----:B------:R-:W-:Y:S01]  /*7510*/  @!P0 LOP3.LUT R16, R22, 0xffff0000, RZ, 0xc0, !PT ;  /* 0xffff000016108812 */ /* 0x000fe200078ec0ff */
[----:B------:R-:W-:Y:S01]  /*7520*/  @!P0 IMAD.U32 R6, R7, 0x10000, RZ ;  /* 0x0001000007068824 */ /* 0x000fe200078e00ff */
[----:B------:R-:W-:Y:S01]  /*7530*/  @!P0 F2FP.BF16.PACK_AB R45, R46, R45 ;  /* 0x0000002d2e2d823e */ /* 0x000fe200000010ff */
[----:B------:R-:W-:Y:S01]  /*7540*/  @!P0 IMAD.U32 R36, R43, 0x10000, RZ ;  /* 0x000100002b248824 */ /* 0x000fe200078e00ff */
[----:B------:R-:W-:Y:S01]  /*7550*/  @!P0 LOP3.LUT R7, R7, 0xffff0000, RZ, 0xc0, !PT ;  /* 0xffff000007078812 */ /* 0x000fe200078ec0ff */
[----:B------:R-:W-:Y:S01]  /*7560*/  @!P0 FMUL.FTZ R48, R15, R35 ;  /* 0x000000230f308220 */ /* 0x000fe20000410000 */
[----:B------:R-:W-:Y:S01]  /*7570*/  @!P0 MOV R40, R45 ;  /* 0x0000002d00288202 */ /* 0x000fe20000000f00 */
[----:B------:R-:W-:Y:S01]  /*7580*/  @!P0 FMUL.FTZ R47, R14, R37 ;  /* 0x000000250e2f8220 */ /* 0x000fe20000410000 */
[C---:B------:R-:W-:Y:S01]  /*7590*/  @!P0 SHF.L.U32 R31, R33.reuse, 0x10, RZ ;  /* 0x00000010211f8819 */ /* 0x040fe200000006ff */
[----:B------:R-:W-:Y:S01]  /*75a0*/  @!P0 FFMA.FTZ R51, R30, R5, -R51 ;  /* 0x000000051e338223 */ /* 0x000fe20000010833 */
[----:B------:R-:W-:Y:S01]  /*75b0*/  @!P0 LOP3.LUT R33, R33, 0xffff0000, RZ, 0xc0, !PT ;  /* 0xffff000021218812 */ /* 0x000fe200078ec0ff */
[----:B------:R-:W-:Y:S01]  /*75c0*/  @!P0 FFMA.FTZ R48, R36, R8, -R48 ;  /* 0x0000000824308223 */ /* 0x000fe20000010830 */
[----:B------:R-:W-:Y:S01]  /*75d0*/  ISETP.GE.AND P1, PT, R150, c[0x0][0x1d4], PT ;  /* 0x0000750096007a0c */ /* 0x000fe20003f26270 */
[----:B------:R-:W-:Y:S01]  /*75e0*/  @!P0 FMUL.FTZ R50, R17, R31 ;  /* 0x0000001f11328220 */ /* 0x000fe20000410000 */
[----:B------:R-:W-:Y:S01]  /*75f0*/  @!P0 F2FP.BF16.PACK_AB R44, R51, R44 ;  /* 0x0000002c332c823e */ /* 0x000fe200000010ff */
[----:B------:R-:W-:Y:S02]  /*7600*/  @!P0 FMUL.FTZ R49, R16, R33 ;  /* 0x0000002110318220 */ /* 0x000fe40000410000 */
[----:B------:R-:W-:Y:S02]  /*7610*/  @!P0 FFMA.FTZ R50, R32, R6, -R50 ;  /* 0x0000000620328223 */ /* 0x000fe40000010832 */
[----:B------:R-:W-:Y:S02]  /*7620*/  @!P0 FFMA.FTZ R49, R34, R7, -R49 ;  /* 0x0000000722318223 */ /* 0x000fe40000010831 */
[----:B------:R-:W-:Y:S02]  /*7630*/  @!P0 FFMA.FTZ R47, R38, R9, -R47 ;  /* 0x00000009262f8223 */ /* 0x000fe4000001082f */
[----:B------:R-:W-:Y:S01]  /*7640*/  @!P0 IMAD.MOV.U32 R41, RZ, RZ, R44 ;  /* 0x000000ffff298224 */ /* 0x000fe200078e002c */
[----:B------:R-:W-:Y:S01]  /*7650*/  @!P0 F2FP.BF16.PACK_AB R49, R49, R50 ;  /* 0x000000323131823e */ /* 0x000fe200000010ff */
[----:B------:R-:W-:Y:S01]  /*7660*/  @!P0 FFMA.FTZ R2, R19, R24, R2 ;  /* 0x0000001813028223 */ /* 0x000fe20000010002 */
[----:B------:R-:W-:Y:S01]  /*7670*/  @!P0 F2FP.BF16.PACK_AB R47, R47, R48 ;  /* 0x000000302f2f823e */ /* 0x000fe200000010ff */
[----:B------:R-:W-:Y:S02]  /*7680*/  @!P0 FMUL.FTZ R5, R18, R5 ;  /* 0x0000000512058220 */ /* 0x000fe40000410000 */
[----:B------:R-:W-:Y:S01]  /*7690*/  @!P0 IMAD.MOV.U32 R42, RZ, RZ, R49 ;  /* 0x000000ffff2a8224 */ /* 0x000fe200078e0031 */
[----:B------:R-:W-:Y:S01]  /*76a0*/  @!P0 MOV R43, R47 ;  /* 0x0000002f002b8202 */ /* 0x000fe20000000f00 */
[----:B------:R-:W-:Y:S02]  /*76b0*/  @!P0 FFMA.FTZ R3, R25, R26, R3 ;  /* 0x0000001a19038223 */ /* 0x000fe40000010003 */
[----:B------:R-:W-:Y:S02]  /*76c0*/  @!P0 FMUL.FTZ R6, R17, R6 ;  /* 0x0000000611068220 */ /* 0x000fe40000410000 */
[----:B------:R-:W-:Y:S01]  /*76d0*/  @!P0 FFMA.FTZ R4, R27, R28, R4 ;  /* 0x0000001c1b048223 */ /* 0x000fe20000010004 */
[----:B------:R1:W-:Y:S01]  /*76e0*/  STG.E.128 [R52.64], R40 ;  /* 0x0000002834007986 */ /* 0x0003e2000c101d0a */
[----:B------:R-:W-:Y:S01]  /*76f0*/  @!P0 FMUL.FTZ R7, R16, R7 ;  /* 0x0000000710078220 */ /* 0x000fe20000410000 */
[----:B------:R-:W-:Y:S01]  /*7700*/  @!P0 F2FP.BF16.PACK_AB R2, R3, R2 ;  /* 0x000000020302823e */ /* 0x000fe200000010ff */
[----:B------:R-:W-:Y:S02]  /*7710*/  @!P0 FFMA.FTZ R5, R29, R30, R5 ;  /* 0x0000001e1d058223 */ /* 0x000fe40000010005 */
[----:B------:R-:W-:Y:S02]  /*7720*/  @!P0 FMUL.FTZ R8, R15, R8 ;  /* 0x000000080f088220 */ /* 0x000fe40000410000 */
[----:B------:R-:W-:Y:S01]  /*7730*/  @!P0 FFMA.FTZ R6, R31, R32, R6 ;  /* 0x000000201f068223 */ /* 0x000fe20000010006 */
[----:B------:R-:W-:Y:S01]  /*7740*/  @!P0 F2FP.BF16.PACK_AB R4, R5, R4 ;  /* 0x000000040504823e */ /* 0x000fe200000010ff */
[----:B------:R-:W-:Y:S02]  /*7750*/  @!P0 FMUL.FTZ R9, R14, R9 ;  /* 0x000000090e098220 */ /* 0x000fe40000410000 */
[----:B------:R-:W-:Y:S02]  /*7760*/  @!P0 FFMA.FTZ R7, R33, R34, R7 ;  /* 0x0000002221078223 */ /* 0x000fe40000010007 */
[----:B------:R-:W-:Y:S02]  /*7770*/  @!P0 FFMA.FTZ R8, R35, R36, R8 ;  /* 0x0000002423088223 */ /* 0x000fe40000010008 */
[----:B------:R-:W-:Y:S01]  /*7780*/  @!P0 FFMA.FTZ R9, R37, R38, R9 ;  /* 0x0000002625098223 */ /* 0x000fe20000010009 */
[----:B------:R-:W-:Y:S01]  /*7790*/  @!P0 F2FP.BF16.PACK_AB R6, R7, R6 ;  /* 0x000000060706823e */ /* 0x000fe200000010ff */
[----:B------:R-:W-:Y:S02]  /*77a0*/  @!P0 IMAD.MOV.U32 R20, RZ, RZ, R2 ;  /* 0x000000ffff148224 */ /* 0x000fe400078e0002 */
[----:B------:R-:W-:Y:S01]  /*77b0*/  @!P0 IMAD.MOV.U32 R21, RZ, RZ, R4 ;  /* 0x000000ffff158224 */ /* 0x000fe200078e0004 */
[----:B------:R-:W-:Y:S02]  /*77c0*/  @!P0 F2FP.BF16.PACK_AB R8, R9, R8 ;  /* 0x000000080908823e */ /* 0x000fe400000010ff */
[----:B------:R-:W-:Y:S03]  /*77d0*/  @!P0 MOV R22, R6 ;  /* 0x0000000600168202 */ /* 0x000fe60000000f00 */
[----:B------:R-:W-:Y:S01]  /*77e0*/  @!P0 IMAD.MOV.U32 R23, RZ, RZ, R8 ;  /* 0x000000ffff178224 */ /* 0x000fe200078e0008 */
[----:B------:R-:W-:-:S05]  /*77f0*/  @P1 BRA `(.L_x_274) ;  /* 0x0000032000001947 */ /* 0x000fca0003800000 */
[----:B------:R-:W-:Y:S04]  /*7800*/  IADD3 R196, P1, P0, R168, R196, R150 ;  /* 0x000000c4a8c47210 */ /* 0x000fe8000783e096 */
[----:B------:R-:W-:Y:S02]  /*7810*/  IADD3.X R153, R107, R153, R140, P1, P0 ;  /* 0x000000996b997210 */ /* 0x000fe40000fe048c */
[C---:B------:R-:W-:Y:S04]  /*7820*/  LEA R2, P0, R196.reuse, c[0x0][0x1c8], 0x1 ;  /* 0x00007200c4027a11 */ /* 0x040fe800078008ff */
[----:B------:R-:W-:Y:S05]  /*7830*/  LEA.HI.X R3, R196, c[0x0][0x1cc], R153, 0x1, P0 ;  /* 0x00007300c4037a11 */ /* 0x000fea00000f0c99 */
[----:B------:R2:W-:Y:S01]  /*7840*/  STG.E.128 [R2.64], R20 ;  /* 0x0000001402007986 */ /* 0x0005e2000c101d0a */
[----:B------:R-:W-:-:S05]  /*7850*/  BRA `(.L_x_274) ;  /* 0x000002c000007947 */ /* 0x000fca0003800000 */
.L_x_252:
[----:B------:R-:W-:Y:S01]  /*7860*/  IMAD R2, R39, -0x70, R0 ;  /* 0xffffff9027027824 */ /* 0x000fe200078e0200 */
[----:B------:R-:W-:Y:S04]  /*7870*/  BSSY B0, `(.L_x_283) ;  /* 0x000000b000007945 */ /* 0x000fe80003800000 */
[----:B------:R-:W-:Y:S04]  /*7880*/  IMNMX R152, R2, 0x70, PT ;  /* 0x0000007002987817 */ /* 0x000fe80003800200 */
[----:B------:R-:W-:Y:S11]  /*7890*/  ISETP.GE.AND P0, PT, R223, R152, PT ;  /* 0x00000098df00720c */ /* 0x000ff60003f06270 */
[----:B------:R-:W-:Y:S02]  /*78a0*/  @!UPT UIADD3 URZ, URZ, URZ, URZ ;  /* 0x0000003f3f3ff290 */ /* 0x000fe4000fffe03f */
[----:B------:R-:W-:-:S05]  /*78b0*/  @P0 BRA `(.L_x_284) ;  /* 0x0000006000000947 */ /* 0x000fca0003800000 */
[----:B------:R-:W1:Y:S01]  /*78c0*/  @!P6 LDS.128 R16, [R236+0x8100] ;  /* 0x00810000ec10e984 */ /* 0x000e620000000c00 */
[----:B------:R-:W-:Y:S11]  /*78d0*/  ISETP.GE.AND P0, PT, R217, c[0x0][0x1d4], PT ;  /* 0x00007500d9007a0c */ /* 0x000ff60003f06270 */
[----:B------:R-:W-:Y:S02]  /*78e0*/  @!UPT UIADD3 URZ, URZ, URZ, URZ ;  /* 0x0000003f3f3ff290 */ /* 0x000fe4000fffe03f */
[----:B------:R-:W2:Y:S04]  /*78f0*/  @!P0 LDS.128 R4, [R236+0xb900] ;  /* 0x00b90000ec048984 */ /* 0x000ea80000000c00 */
[----:B-1----:R1:W-:Y:S04]  /*7900*/  @!P6 STG.E.128 [R72.64], R16 ;  /* 0x000000104800e986 */ /* 0x0023e8000c101d0a */
[----:B--2---:R1:W-:Y:S02]  /*7910*/  @!P0 STG.E.128 [R72.64+0x80], R4 ;  /* 0x0000800448008986 */ /* 0x0043e4000c101d0a */
.L_x_284:
[----:B------:R-:W-:Y:S05]  /*7920*/  BSYNC B0 ;  /* 0x0000000000007941 */ /* 0x000fea0003800000 */
.L_x_283:
[----:B------:R-:W-:Y:S01]  /*7930*/  ISETP.GE.AND P0, PT, R220, R152, PT ;  /* 0x00000098dc00720c */ /* 0x000fe20003f06270 */
[----:B------:R-:W-:Y:S01]  /*7940*/  @!UPT UIADD3 URZ, URZ, URZ, URZ ;  /* 0x0000003f3f3ff290 */ /* 0x000fe2000fffe03f */
[----:B------:R-:W-:Y:S11]  /*7950*/  BSSY B0, `(.L_x_285) ;  /* 0x0000008000007945 */ /* 0x000ff60003800000 */
[----:B------:R-:W-:-:S05]  /*7960*/  @P0 BRA `(.L_x_286) ;  /* 0x0000006000000947 */ /* 0x000fca0003800000 */
[----:B-1----:R-:W1:Y:S01]  /*7970*/  @!P6 LDS.128 R16, [R236+0x9100] ;  /* 0x00910000ec10e984 */ /* 0x002e620000000c00 */
[----:B------:R-:W-:Y:S11]  /*7980*/  ISETP.GE.AND P0, PT, R217, c[0x0][0x1d4], PT ;  /* 0x00007500d9007a0c */ /* 0x000ff60003f06270 */
[----:B------:R-:W-:Y:S02]  /*7990*/  @!UPT UIADD3 URZ, URZ, URZ, URZ ;  /* 0x0000003f3f3ff290 */ /* 0x000fe4000fffe03f */
[----:B------:R-:W2:Y:S04]  /*79a0*/  @!P0 LDS.128 R4, [R236+0xc900] ;  /* 0x00c90000ec048984 */ /* 0x000ea80000000c00 */
[----:B-1----:R1:W-:Y:S04]  /*79b0*/  @!P6 STG.E.128 [R70.64], R16 ;  /* 0x000000104600e986 */ /* 0x0023e8000c101d0a */
[----:B--2---:R1:W-:Y:S02]  /*79c0*/  @!P0 STG.E.128 [R70.64+0x80], R4 ;  /* 0x0000800446008986 */ /* 0x0043e4000c101d0a */
.L_x_286:
[----:B------:R-:W-:Y:S05]  /*79d0*/  BSYNC B0 ;  /* 0x0000000000007941 */ /* 0x000fea0003800000 */
.L_x_285:
        /* <DEDUP_REMOVED lines=10> */
.L_x_288:
[----:B------:R-:W-:Y:S05]  /*7a80*/  BSYNC B0 ;  /* 0x0000000000007941 */ /* 0x000fea0003800000 */
.L_x_287:
[----:B------:R-:W-:Y:S11]  /*7a90*/  ISETP.GE.AND P0, PT, R218, R152, PT ;  /* 0x00000098da00720c */ /* 0x000ff60003f06270 */
[----:B------:R-:W-:Y:S02]  /*7aa0*/  @!UPT UIADD3 URZ, URZ, URZ, URZ ;  /* 0x0000003f3f3ff290 */ /* 0x000fe4000fffe03f */
[----:B------:R-:W-:-:S05]  /*7ab0*/  @P0 BRA `(.L_x_274) ;  /* 0x0000006000000947 */ /* 0x000fca0003800000 */
[----:B-1----:R-:W1:Y:S01]  /*7ac0*/  @!P6 LDS.128 R16, [R236+0xb100] ;  /* 0x00b10000ec10e984 */ /* 0x002e620000000c00 */
[----:B------:R-:W-:Y:S11]  /*7ad0*/  ISETP.GE.AND P0, PT, R217, c[0x0][0x1d4], PT ;  /* 0x00007500d9007a0c */ /* 0x000ff60003f06270 */
[----:B------:R-:W-:Y:S02]  /*7ae0*/  @!UPT UIADD3 URZ, URZ, URZ, URZ ;  /* 0x0000003f3f3ff290 */ /* 0x000fe4000fffe03f */
[----:B------:R-:W2:Y:S04]  /*7af0*/  @!P0 LDS.128 R4, [R236+0xe900] ;  /* 0x00e90000ec048984 */ /* 0x000ea80000000c00 */
[----:B-1----:R1:W-:Y:S04]  /*7b00*/  @!P6 STG.E.128 [R66.64], R16 ;  /* 0x000000104200e986 */ /* 0x0023e8000c101d0a */
[----:B--2---:R1:W-:Y:S02]  /*7b10*/  @!P0 STG.E.128 [R66.64+0x80], R4 ;  /* 0x0000800442008986 */ /* 0x0043e4000c101d0a */
.L_x_274:
[----:B------:R-:W-:Y:S05]  /*7b20*/  BSYNC B2 ;  /* 0x0000000000027941 */ /* 0x000fea0003800000 */
.L_x_251:
[----:B--2---:R-:W-:Y:S01]  /*7b30*/  IMAD.IADD R3, R152, 0x1, -R223 ;  /* 0x0000000198037824 */ /* 0x004fe200078e0adf */
[----:B------:R-:W-:Y:S01]  /*7b40*/  ISETP.GE.AND P5, PT, R217, c[0x0][0x1d4], PT ;  /* 0x00007500d9007a0c */ /* 0x000fe20003fa6270 */
[----:B------:R-:W-:Y:S01]  /*7b50*/  IMAD R2, R94, 0x70, RZ ;  /* 0x000000705e027824 */ /* 0x000fe200078e02ff */
[----:B------:R-:W-:Y:S01]  /*7b60*/  BSSY B0, `(.L_x_289) ;  /* 0x000004f000007945 */ /* 0x000fe20003800000 */
[----:B-1----:R-:W-:Y:S01]  /*7b70*/  IMAD.WIDE.U32 R16, R39, 0x70, RZ ;  /* 0x0000007027107825 */ /* 0x002fe200078e00ff */
[C---:B------:R-:W-:Y:S02]  /*7b80*/  ISETP.GE.AND P2, PT, R3.reuse, 0x21, PT ;  /* 0x000000210300780c */ /* 0x040fe40003f46270 */
[----:B------:R-:W-:Y:S01]  /*7b90*/  ISETP.GE.AND P3, PT, R3, 0x1, PT ;  /* 0x000000010300780c */ /* 0x000fe20003f66270 */
[----:B------:R-:W-:Y:S01]  /*7ba0*/  IMAD.IADD R2, R17, 0x1, R2 ;  /* 0x0000000111027824 */ /* 0x000fe200078e0202 */
[----:B------:R-:W-:Y:S02]  /*7bb0*/  ISETP.GE.AND P1, PT, R3, 0x41, PT ;  /* 0x000000410300780c */ /* 0x000fe40003f26270 */
[----:B-----5:R-:W-:Y:S04]  /*7bc0*/  IADD3 R5, P0, R102, R16, RZ ;  /* 0x0000001066057210 */ /* 0x020fe80007f1e0ff */
[----:B------:R-:W-:Y:S03]  /*7bd0*/  IADD3.X R4, R2, R101, RZ, P0, !PT ;  /* 0x0000006502047210 */ /* 0x000fe600007fe4ff */
[C---:B------:R-:W-:Y:S02]  /*7be0*/  @P2 IADD3 R8, P0, R5.reuse, 0x20, RZ ;  /* 0x0000002005082810 */ /* 0x040fe40007f1e0ff */
[-C--:B------:R-:W-:Y:S01]  /*7bf0*/  @P3 MOV R20, R156.reuse ;  /* 0x0000009c00143202 */ /* 0x080fe20000000f00 */
[----:B------:R-:W-:Y:S02]  /*7c00*/  @P3 IMAD R6, R4, c[0x0][0x258], RZ ;  /* 0x0000960004063a24 */ /* 0x000fe400078e02ff */
[----:B------:R-:W-:Y:S02]  /*7c10*/  @P3 IMAD.MOV.U32 R21, RZ, RZ, R98 ;  /* 0x000000ffff153224 */ /* 0x000fe400078e0062 */
[----:B------:R-:W-:Y:S01]  /*7c20*/  @P2 IMAD.X R7, RZ, RZ, R4, P0 ;  /* 0x000000ffff072224 */ /* 0x000fe200000e0604 */
[C---:B------:R-:W-:Y:S01]  /*7c30*/  @P1 IADD3 R14, P0, R5.reuse, 0x40, RZ ;  /* 0x00000040050e1810 */ /* 0x040fe20007f1e0ff */
[C---:B------:R-:W-:Y:S04]  /*7c40*/  @P3 IMAD.WIDE.U32 R20, R5.reuse, c[0x0][0x258], R20 ;  /* 0x0000960005143a25 */ /* 0x040fe800078e0014 */
[----:B------:R-:W-:Y:S02]  /*7c50*/  @P3 IMAD R6, R5, c[0x0][0x25c], R6 ;  /* 0x0000970005063a24 */ /* 0x000fe400078e0206 */
[----:B------:R-:W-:Y:S01]  /*7c60*/  @P1 IMAD.X R9, RZ, RZ, R4, P0 ;  /* 0x000000ffff091224 */ /* 0x000fe200000e0604 */
[C---:B------:R-:W-:Y:S01]  /*7c70*/  @P3 LEA R18, P0, R20.reuse, c[0x0][0x250], 0x1 ;  /* 0x0000940014123a11 */ /* 0x040fe200078008ff */
[----:B------:R-:W-:Y:S02]  /*7c80*/  @P3 IMAD.IADD R6, R21, 0x1, R6 ;  /* 0x0000000115063824 */ /* 0x000fe400078e0206 */
[----:B------:R-:W-:Y:S02]  /*7c90*/  @P2 IMAD R7, R7, c[0x0][0x258], RZ ;  /* 0x0000960007072a24 */ /* 0x000fe400078e02ff */
[----:B------:R-:W-:Y:S01]  /*7ca0*/  @P2 IMAD.MOV.U32 R21, RZ, RZ, R98 ;  /* 0x000000ffff152224 */ /* 0x000fe200078e0062 */
[----:B------:R-:W-:Y:S01]  /*7cb0*/  @P3 LEA.HI.X R19, R20, c[0x0][0x254], R6, 0x1, P0 ;  /* 0x0000950014133a11 */ /* 0x000fe200000f0c06 */
[C---:B------:R-:W-:Y:S01]  /*7cc0*/  @P2 IMAD R7, R8.reuse, c[0x0][0x25c], R7 ;  /* 0x0000970008072a24 */ /* 0x040fe200078e0207 */
[-C--:B------:R-:W-:Y:S01]  /*7cd0*/  @P2 MOV R20, R156.reuse ;  /* 0x0000009c00142202 */ /* 0x080fe20000000f00 */
[----:B------:R-:W-:Y:S04]  /*7ce0*/  @P1 IMAD R9, R9, c[0x0][0x258], RZ ;  /* 0x0000960009091a24 */ /* 0x000fe800078e02ff */
[----:B------:R-:W-:Y:S04]  /*7cf0*/  @P2 IMAD.WIDE.U32 R20, R8, c[0x0][0x258], R20 ;  /* 0x0000960008142a25 */ /* 0x000fe800078e0014 */
[----:B------:R-:W-:Y:S01]  /*7d00*/  @P1 IMAD R9, R14, c[0x0][0x25c], R9 ;  /* 0x000097000e091a24 */ /* 0x000fe200078e0209 */
[C---:B------:R-:W-:Y:S02]  /*7d10*/  @P2 LEA R6, P0, R20.reuse, c[0x0][0x250], 0x1 ;  /* 0x0000940014062a11 */ /* 0x040fe400078008ff */
[----:B------:R-:W-:Y:S01]  /*7d20*/  @P2 IADD3 R7, R21, R7, RZ ;  /* 0x0000000715072210 */ /* 0x000fe20007ffe0ff */
[----:B------:R-:W-:Y:S03]  /*7d30*/  @P1 IMAD.MOV.U32 R21, RZ, RZ, R98 ;  /* 0x000000ffff151224 */ /* 0x000fe600078e0062 */
[----:B------:R-:W-:Y:S02]  /*7d40*/  @P2 LEA.HI.X R7, R20, c[0x0][0x254], R7, 0x1, P0 ;  /* 0x0000950014072a11 */ /* 0x000fe400000f0c07 */
[----:B------:R-:W-:Y:S02]  /*7d50*/  ISETP.GE.AND P0, PT, R3, 0x61, PT ;  /* 0x000000610300780c */ /* 0x000fe40003f06270 */
[----:B------:R-:W-:Y:S05]  /*7d60*/  @P1 MOV R20, R156 ;  /* 0x0000009c00141202 */ /* 0x000fea0000000f00 */
[----:B------:R-:W-:Y:S05]  /*7d70*/  @P1 IMAD.WIDE.U32 R20, R14, c[0x0][0x258], R20 ;  /* 0x000096000e141a25 */ /* 0x000fea00078e0014 */
[----:B------:R-:W-:Y:S01]  /*7d80*/  @P1 IADD3 R9, R21, R9, RZ ;  /* 0x0000000915091210 */ /* 0x000fe20007ffe0ff */
[----:B------:R-:W-:Y:S01]  /*7d90*/  @P0 IMAD.MOV.U32 R14, RZ, RZ, R156 ;  /* 0x000000ffff0e0224 */ /* 0x000fe200078e009c */
[----:B------:R-:W-:Y:S02]  /*7da0*/  @P0 IADD3 R5, P4, R5, 0x60, RZ ;  /* 0x0000006005050810 */ /* 0x000fe40007f9e0ff */
[----:B------:R-:W-:Y:S03]  /*7db0*/  @P0 MOV R15, R98 ;  /* 0x00000062000f0202 */ /* 0x000fe60000000f00 */
[----:B------:R-:W-:Y:S01]  /*7dc0*/  @P0 IMAD.X R4, RZ, RZ, R4, P4 ;  /* 0x000000ffff040224 */ /* 0x000fe200020e0604 */
[C---:B------:R-:W-:Y:S01]  /*7dd0*/  @P1 LEA R8, P4, R20.reuse, c[0x0][0x250], 0x1 ;  /* 0x0000940014081a11 */ /* 0x040fe200078808ff */
[C---:B------:R-:W-:Y:S03]  /*7de0*/  @P0 IMAD.WIDE.U32 R14, R5.reuse, c[0x0][0x258], R14 ;  /* 0x00009600050e0a25 */ /* 0x040fe600078e000e */
[----:B------:R-:W-:Y:S01]  /*7df0*/  @P1 LEA.HI.X R9, R20, c[0x0][0x254], R9, 0x1, P4 ;  /* 0x0000950014091a11 */ /* 0x000fe200020f0c09 */
[----:B------:R-:W-:Y:S01]  /*7e00*/  @P0 IMAD R4, R4, c[0x0][0x258], RZ ;  /* 0x0000960004040a24 */ /* 0x000fe200078e02ff */
[C---:B------:R-:W-:Y:S03]  /*7e10*/  @P0 LEA R20, P4, R14.reuse, c[0x0][0x250], 0x1 ;  /* 0x000094000e140a11 */ /* 0x040fe600078808ff */
[----:B------:R-:W-:Y:S04]  /*7e20*/  @P0 IMAD R4, R5, c[0x0][0x25c], R4 ;  /* 0x0000970005040a24 */ /* 0x000fe800078e0204 */
[----:B------:R-:W-:Y:S05]  /*7e30*/  @P0 IMAD.IADD R4, R15, 0x1, R4 ;  /* 0x000000010f040824 */ /* 0x000fea00078e0204 */
[----:B------:R-:W-:Y:S02]  /*7e40*/  @P0 LEA.HI.X R21, R14, c[0x0][0x254], R4, 0x1, P4 ;  /* 0x000095000e150a11 */ /* 0x000fe400020f0c04 */
[----:B------:R-:W-:Y:S11]  /*7e50*/  LOP3.LUT P4, RZ, R234, 0x2, RZ, 0xc0, !PT ;  /* 0x00000002eaff7812 */ /* 0x000ff6000788c0ff */
[----:B------:R-:W-:Y:S02]  /*7e60*/  @!UPT UIADD3 URZ, URZ, URZ, URZ ;  /* 0x0000003f3f3ff290 */ /* 0x000fe4000fffe03f */
[----:B------:R-:W-:Y:S01]  /*7e70*/  @!PT LDS RZ, [RZ] ;  /* 0x00000000fffff984 */ /* 0x000fe20000000800 */
[----:B------:R-:W-:Y:S01]  /*7e80*/  @!PT LDS RZ, [RZ] ;  /* 0x00000000fffff984 */ /* 0x000fe20000000800 */
[----:B------:R-:W-:Y:S01]  /*7e90*/  @!PT LDS RZ, [RZ] ;  /* 0x00000000fffff984 */ /* 0x000fe20000000800 */
[----:B------:R1:W-:Y:S05]  /*7ea0*/  @P3 LDGSTS.E.BYPASS.LTC128B.128 [R236+0x100], [R18.64], !P4 ;  /* 0x0010000012ec3fae */ /* 0x0003ea000e101d4a */
[----:B------:R1:W-:Y:S05]  /*7eb0*/  @P3 LDGSTS.E.BYPASS.LTC128B.128 [R236+0x3900], [R18.64+0x80], !P5 ;  /* 0x0390008012ec3fae */ /* 0x0003ea000e901d4a */
[----:B------:R1:W-:Y:S05]  /*7ec0*/  @P2 LDGSTS.E.BYPASS.LTC128B.128 [R225+0x1100], [R6.64], !P4 ;  /* 0x0110000006e12fae */ /* 0x0003ea000e101d4a */
[----:B------:R1:W-:Y:S05]  /*7ed0*/  @P2 LDGSTS.E.BYPASS.LTC128B.128 [R225+0x4900], [R6.64+0x80], !P5 ;  /* 0x0490008006e12fae */ /* 0x0003ea000e901d4a */
[----:B------:R1:W-:Y:S05]  /*7ee0*/  @P1 LDGSTS.E.BYPASS.LTC128B.128 [R225+0x2100], [R8.64], !P4 ;  /* 0x0210000008e11fae */ /* 0x0003ea000e101d4a */
[----:B------:R1:W-:Y:S01]  /*7ef0*/  @P1 LDGSTS.E.BYPASS.LTC128B.128 [R225+0x5900], [R8.64+0x80], !P5 ;  /* 0x0590008008e11fae */ /* 0x0003e2000e901d4a */
[----:B------:R-:W-:Y:S04]  /*7f00*/  ISETP.GT.AND P1, PT, R152, R223, PT ;  /* 0x000000df9800720c */ /* 0x000fe80003f24270 */
[----:B------:R1:W-:Y:S05]  /*7f10*/  @P0 LDGSTS.E.BYPASS.LTC128B.128 [R225+0x3100], [R20.64], !P4 ;  /* 0x0310000014e10fae */ /* 0x0003ea000e101d4a */
[----:B------:R1:W-:Y:S01]  /*7f20*/  @P0 LDGSTS.E.BYPASS.LTC128B.128 [R225+0x6900], [R20.64+0x80], !P5 ;  /* 0x0690008014e10fae */ /* 0x0003e2000e901d4a */
[----:B------:R-:W-:Y:S04]  /*7f30*/  IADD3 R3, P0, R97, R16, RZ ;  /* 0x0000001061037210 */ /* 0x000fe80007f1e0ff */
[----:B------:R-:W0:Y:S01]  /*7f40*/  LDGDEPBAR ;  /* 0x00000000000079af */ /* 0x000e220000000000 */
[----:B------:R-:W-:Y:S01]  /*7f50*/  IADD3.X R2, R2, R96, RZ, P0, !PT ;  /* 0x0000006002027210 */ /* 0x000fe200007fe4ff */
[----:B------:R-:W-:Y:S04]  /*7f60*/  DEPBAR.LE SB0, 0x0 ;  /* 0x000080000000791a */ /* 0x000fe80000000000 */
[----:B------:R-:W-:Y:S06]  /*7f70*/  BAR.SYNC.DEFER_BLOCKING 0x0 ;  /* 0x0000000000007b1d */ /* 0x000fec0000010000 */
[----:B------:R-:W-:-:S05]  /*7f80*/  @!P1 BRA `(.L_x_290) ;  /* 0x000000c000009947 */ /* 0x000fca0003800000 */
[----:B-1----:R-:W1:Y:S01]  /*7f90*/  @!P6 LDS.128 R16, [R236+0x100] ;  /* 0x00010000ec10e984 */ /* 0x002e620000000c00 */
[----:B------:R-:W-:Y:S01]  /*7fa0*/  ISETP.GE.AND P0, PT, R217, c[0x0][0x1d4], PT ;  /* 0x00007500d9007a0c */ /* 0x000fe20003f06270 */
[----:B------:R-:W-:Y:S01]  /*7fb0*/  IMAD R8, R2, c[0x0][0x208], RZ ;  /* 0x0000820002087a24 */ /* 0x000fe200078e02ff */
[----:B------:R-:W-:Y:S03]  /*7fc0*/  MOV R94, R154 ;  /* 0x0000009a005e7202 */ /* 0x000fe60000000f00 */
[C---:B------:R-:W-:Y:S02]  /*7fd0*/  IMAD R8, R3.reuse, c[0x0][0x20c], R8 ;  /* 0x0000830003087a24 */ /* 0x040fe400078e0208 */
[----:B------:R-:W-:Y:S05]  /*7fe0*/  IMAD.WIDE.U32 R14, R3, c[0x0][0x208], R94 ;  /* 0x00008200030e7a25 */ /* 0x000fea00078e005e */
[C---:B------:R-:W-:Y:S01]  /*7ff0*/  LEA R20, P1, R14.reuse, c[0x0][0x1f8], 0x1 ;  /* 0x00007e000e147a11 */ /* 0x040fe200078208ff */
[----:B------:R-:W2:Y:S01]  /*8000*/  @!P0 LDS.128 R4, [R236+0x3900] ;  /* 0x00390000ec048984 */ /* 0x000ea20000000c00 */
[----:B------:R-:W-:Y:S04]  /*8010*/  IADD3 R8, R15, R8, RZ ;  /* 0x000000080f087210 */ /* 0x000fe80007ffe0ff */
[----:B------:R-:W-:Y:S05]  /*8020*/  LEA.HI.X R21, R14, c[0x0][0x1fc], R8, 0x1, P1 ;  /* 0x00007f000e157a11 */ /* 0x000fea00008f0c08 */
[----:B-1----:R1:W-:Y:S04]  /*8030*/  @!P6 STG.E.128 [R20.64], R16 ;  /* 0x000000101400e986 */ /* 0x0023e8000c101d0a */
[----:B--2---:R1:W-:Y:S02]  /*8040*/  @!P0 STG.E.128 [R20.64+0x80], R4 ;  /* 0x0000800414008986 */ /* 0x0043e4000c101d0a */
.L_x_290:
[----:B-1----:R-:W-:Y:S05]  /*8050*/  BSYNC B0 ;  /* 0x0000000000007941 */ /* 0x002fea0003800000 */
.L_x_289:
[----:B------:R-:W-:Y:S01]  /*8060*/  ISETP.GE.AND P0, PT, R220, R152, PT ;  /* 0x00000098dc00720c */ /* 0x000fe20003f06270 */
[----:B------:R-:W-:Y:S01]  /*8070*/  @!UPT UIADD3 URZ, URZ, URZ, URZ ;  /* 0x0000003f3f3ff290 */ /* 0x000fe2000fffe03f */
[----:B------:R-:W-:Y:S11]  /*8080*/  BSSY B0, `(.L_x_291) ;  /* 0x0000010000007945 */ /* 0x000ff60003800000 */
[----:B------:R-:W-:-:S05]  /*8090*/  @P0 BRA `(.L_x_292) ;  /* 0x000000e000000947 */ /* 0x000fca0003800000 */
[----:B------:R-:W1:Y:S01]  /*80a0*/  @!P6 LDS.128 R16, [R236+0x1100] ;  /* 0x00110000ec10e984 */ /* 0x000e620000000c00 */
[----:B------:R-:W-:Y:S02]  /*80b0*/  ISETP.GE.AND P1, PT, R217, c[0x0][0x1d4], PT ;  /* 0x00007500d9007a0c */ /* 0x000fe40003f26270 */
[----:B------:R-:W-:Y:S02]  /*80c0*/  IADD3 R9, P0, R3, 0x20, RZ ;  /* 0x0000002003097810 */ /* 0x000fe40007f1e0ff */
[----:B------:R-:W-:Y:S03]  /*80d0*/  MOV R94, R154 ;  /* 0x0000009a005e7202 */ /* 0x000fe60000000f00 */
[----:B------:R-:W-:Y:S02]  /*80e0*/  IMAD.X R8, RZ, RZ, R2, P0 ;  /* 0x000000ffff087224 */ /* 0x000fe400000e0602 */
[C---:B------:R-:W-:Y:S04]  /*80f0*/  IMAD.WIDE.U32 R14, R9.reuse, c[0x0][0x208], R94 ;  /* 0x00008200090e7a25 */ /* 0x040fe800078e005e */
[----:B------:R-:W2:Y:S01]  /*8100*/  @!P1 LDS.128 R4, [R236+0x4900] ;  /* 0x00490000ec049984 */ /* 0x000ea20000000c00 */
[----:B------:R-:W-:Y:S01]  /*8110*/  IMAD R8, R8, c[0x0][0x208], RZ ;  /* 0x0000820008087a24 */ /* 0x000fe200078e02ff */
[C---:B------:R-:W-:Y:S03]  /*8120*/  LEA R20, P0, R14.reuse, c[0x0][0x1f8], 0x1 ;  /* 0x00007e000e147a11 */ /* 0x040fe600078008ff */
[----:B------:R-:W-:Y:S04]  /*8130*/  IMAD R8, R9, c[0x0][0x20c], R8 ;  /* 0x0000830009087a24 */ /* 0x000fe800078e0208 */
[----:B------:R-:W-:Y:S05]  /*8140*/  IMAD.IADD R8, R15, 0x1, R8 ;  /* 0x000000010f087824 */ /* 0x000fea00078e0208 */
[----:B------:R-:W-:Y:S05]  /*8150*/  LEA.HI.X R21, R14, c[0x0][0x1fc], R8, 0x1, P0 ;  /* 0x00007f000e157a11 */ /* 0x000fea00000f0c08 */
[----:B-1----:R1:W-:Y:S04]  /*8160*/  @!P6 STG.E.128 [R20.64], R16 ;  /* 0x000000101400e986 */ /* 0x0023e8000c101d0a */
[----:B--2---:R1:W-:Y:S02]  /*8170*/  @!P1 STG.E.128 [R20.64+0x80], R4 ;  /* 0x0000800414009986 */ /* 0x0043e4000c101d0a */
.L_x_292:
[----:B------:R-:W-:Y:S05]  /*8180*/  BSYNC B0 ;  /* 0x0000000000007941 */ /* 0x000fea0003800000 */
.L_x_291:
[----:B------:R-:W-:Y:S01]  /*8190*/  ISETP.GE.AND P0, PT, R219, R152, PT ;  /* 0x00000098db00720c */ /* 0x000fe20003f06270 */
[----:B------:R-:W-:Y:S01]  /*81a0*/  @!UPT UIADD3 URZ, URZ, URZ, URZ ;  /* 0x0000003f3f3ff290 */ /* 0x000fe2000fffe03f */
[----:B------:R-:W-:Y:S11]  /*81b0*/  BSSY B0, `(.L_x_293) ;  /* 0x0000010000007945 */ /* 0x000ff60003800000 */
[----:B------:R-:W-:-:S05]  /*81c0*/  @P0 BRA `(.L_x_294) ;  /* 0x000000e000000947 */ /* 0x000fca0003800000 */
[----:B-1----:R-:W1:Y:S01]  /*81d0*/  @!P6 LDS.128 R16, [R236+0x2100] ;  /* 0x00210000ec10e984 */ /* 0x002e620000000c00 */
        /* <DEDUP_REMOVED lines=13> */
.L_x_294:
[----:B------:R-:W-:Y:S05]  /*82b0*/  BSYNC B0 ;  /* 0x0000000000007941 */ /* 0x000fea0003800000 */
.L_x_293:
        /* <DEDUP_REMOVED lines=18> */
.L_x_296:
[----:B------:R-:W-:Y:S05]  /*83e0*/  BSYNC B0 ;  /* 0x0000000000007941 */ /* 0x000fea0003800000 */
.L_x_295:
[----:B------:R-:W-:Y:S01]  /*83f0*/  ISETP.GT.AND P5, PT, R39, R93, PT ;  /* 0x0000005d2700720c */ /* 0x000fe20003fa4270 */
[----:B------:R-:W-:Y:S01]  /*8400*/  @!UPT UIADD3 URZ, URZ, URZ, URZ ;  /* 0x0000003f3f3ff290 */ /* 0x000fe2000fffe03f */
[----:B------:R-:W-:Y:S11]  /*8410*/  BSSY B0, `(.L_x_297) ;  /* 0x000002f000007945 */ /* 0x000ff60003800000 */
[----:B------:R-:W-:-:S05]  /*8420*/  @!P5 BRA `(.L_x_298) ;  /* 0x000002d00000d947 */ /* 0x000fca0003800000 */
[----:B------:R-:W-:Y:S01]  /*8430*/  ISETP.GE.AND P2, PT, R221, 0x21, PT ;  /* 0x00000021dd00780c */ /* 0x000fe20003f46270 */
[----:B------:R-:W-:Y:S01]  /*8440*/  IMAD.MOV.U32 R8, RZ, RZ, R158 ;  /* 0x000000ffff087224 */ /* 0x000fe200078e009e */
[----:B-1----:R-:W-:Y:S01]  /*8450*/  IADD3 R4, R39, -0x1, RZ ;  /* 0xffffffff27047810 */ /* 0x002fe20007ffe0ff */
[----:B------:R-:W-:Y:S01]  /*8460*/  IMAD.MOV.U32 R9, RZ, RZ, R191 ;  /* 0x000000ffff097224 */ /* 0x000fe200078e00bf */
[C---:B------:R-:W-:Y:S02]  /*8470*/  ISETP.GE.AND P1, PT, R221.reuse, 0x41, PT ;  /* 0x00000041dd00780c */ /* 0x040fe40003f26270 */
[----:B------:R-:W-:Y:S01]  /*8480*/  SHF.R.S32.HI R3, RZ, 0x1f, R4 ;  /* 0x0000001fff037819 */ /* 0x000fe20000011404 */
[----:B------:R-:W-:Y:S01]  /*8490*/  IMAD R2, R110, R4, RZ ;  /* 0x000000046e027224 */ /* 0x000fe200078e02ff */
[----:B------:R-:W-:Y:S01]  /*84a0*/  ISETP.GE.AND P3, PT, R221, 0x1, PT ;  /* 0x00000001dd00780c */ /* 0x000fe20003f66270 */
[-C--:B------:R-:W-:Y:S01]  /*84b0*/  IMAD.WIDE.U32 R8, R4, R194.reuse, R8 ;  /* 0x000000c204087225 */ /* 0x080fe200078e0008 */
[----:B------:R-:W-:Y:S02]  /*84c0*/  P2R R7, PR, RZ, 0x20 ;  /* 0x00000020ff077803 */ /* 0x000fe40000000000 */
[----:B------:R-:W-:Y:S01]  /*84d0*/  LOP3.LUT P5, RZ, R234, 0x2, RZ, 0xc0, !PT ;  /* 0x00000002eaff7812 */ /* 0x000fe200078ac0ff */
[----:B------:R-:W-:Y:S01]  /*84e0*/  IMAD R2, R3, R194, R2 ;  /* 0x000000c203027224 */ /* 0x000fe200078e0202 */
[-C--:B------:R-:W-:Y:S03]  /*84f0*/  @P2 IADD3 R4, P0, R116, R8.reuse, RZ ;  /* 0x0000000874042210 */ /* 0x080fe60007f1e0ff */
[----:B------:R-:W-:Y:S04]  /*8500*/  IMAD.IADD R2, R9, 0x1, R2 ;  /* 0x0000000109027824 */ /* 0x000fe800078e0202 */
[----:B------:R-:W-:Y:S01]  /*8510*/  @P2 IMAD.X R3, R2, 0x1, R115, P0 ;  /* 0x0000000102032824 */ /* 0x000fe200000e0673 */
[-C--:B------:R-:W-:Y:S05]  /*8520*/  @P1 IADD3 R6, P0, R134, R8.reuse, RZ ;  /* 0x0000000886061210 */ /* 0x080fea0007f1e0ff */
[----:B------:R-:W-:Y:S01]  /*8530*/  @P1 IMAD.X R5, R2, 0x1, R133, P0 ;  /* 0x0000000102051824 */ /* 0x000fe200000e0685 */
[C---:B------:R-:W-:Y:S04]  /*8540*/  @P3 LEA R16, P0, R8.reuse, c[0x0][0x220], 0x1 ;  /* 0x0000880008103a11 */ /* 0x040fe800078008ff */
[----:B------:R-:W-:Y:S02]  /*8550*/  @P3 LEA.HI.X R17, R8, c[0x0][0x224], R2, 0x1, P0 ;  /* 0x0000890008113a11 */ /* 0x000fe400000f0c02 */
[C---:B------:R-:W-:Y:S03]  /*8560*/  @P2 LEA R14, P0, R4.reuse, c[0x0][0x220], 0x1 ;  /* 0x00008800040e2a11 */ /* 0x040fe600078008ff */
[----:B------:R-:W-:Y:S01]  /*8570*/  @!PT LDS RZ, [RZ] ;  /* 0x00000000fffff984 */ /* 0x000fe20000000800 */
[----:B------:R-:W-:Y:S01]  /*8580*/  @!PT LDS RZ, [RZ] ;  /* 0x00000000fffff984 */ /* 0x000fe20000000800 */
[----:B------:R-:W-:Y:S01]  /*8590*/  @!PT LDS RZ, [RZ] ;  /* 0x00000000fffff984 */ /* 0x000fe20000000800 */
[----:B------:R1:W-:Y:S01]  /*85a0*/  @P3 LDGSTS.E.BYPASS.LTC128B.128 [R236+0x8100], [R16.64], !P5 ;  /* 0x0810000010ec3fae */ /* 0x0003e2000e901d4a */
[----:B------:R-:W-:Y:S02]  /*85b0*/  @P2 LEA.HI.X R15, R4, c[0x0][0x224], R3, 0x1, P0 ;  /* 0x00008900040f2a11 */ /* 0x000fe400000f0c03 */
[C---:B------:R-:W-:Y:S02]  /*85c0*/  @P1 LEA R4, P0, R6.reuse, c[0x0][0x220], 0x1 ;  /* 0x0000880006041a11 */ /* 0x040fe400078008ff */
[----:B------:R-:W-:Y:S02]  /*85d0*/  ISETP.NE.AND P5, PT, R7, RZ, PT ;  /* 0x000000ff0700720c */ /* 0x000fe40003fa5270 */
[----:B------:R-:W-:Y:S02]  /*85e0*/  @P1 LEA.HI.X R5, R6, c[0x0][0x224], R5, 0x1, P0 ;  /* 0x0000890006051a11 */ /* 0x000fe400000f0c05 */
[----:B------:R-:W-:Y:S11]  /*85f0*/  ISETP.GE.AND P0, PT, R221, 0x61, PT ;  /* 0x00000061dd00780c */ /* 0x000ff60003f06270 */
[----:B------:R-:W-:Y:S02]  /*8600*/  @!UPT UIADD3 URZ, URZ, URZ, URZ ;  /* 0x0000003f3f3ff290 */ /* 0x000fe4000fffe03f */
[----:B------:R-:W-:Y:S05]  /*8610*/  @P0 IADD3 R3, P4, R188, R8, RZ ;  /* 0x00000008bc030210 */ /* 0x000fea0007f9e0ff */
[----:B------:R-:W-:Y:S01]  /*8620*/  @P0 IMAD.X R2, R2, 0x1, R118, P4 ;  /* 0x0000000102020824 */ /* 0x000fe200020e0676 */
[C---:B------:R-:W-:Y:S04]  /*8630*/  @P0 LEA R8, P4, R3.reuse, c[0x0][0x220], 0x1 ;  /* 0x0000880003080a11 */ /* 0x040fe800078808ff */
[----:B------:R-:W-:Y:S02]  /*8640*/  @P0 LEA.HI.X R9, R3, c[0x0][0x224], R2, 0x1, P4 ;  /* 0x0000890003090a11 */ /* 0x000fe400020f0c02 */
[----:B------:R-:W-:Y:S11]  /*8650*/  ISETP.GE.AND P4, PT, R217, c[0x0][0x1d4], PT ;  /* 0x00007500d9007a0c */ /* 0x000ff60003f86270 */
[----:B------:R-:W-:Y:S02]  /*8660*/  @!UPT UIADD3 URZ, URZ, URZ, URZ ;  /* 0x0000003f3f3ff290 */ /* 0x000fe4000fffe03f */
[----:B------:R1:W-:Y:S01]  /*8670*/  @P3 LDGSTS.E.BYPASS.LTC128B.128 [R236+0xb900], [R16.64+0x80], !P4 ;  /* 0x0b90008010ec3fae */ /* 0x0003e2000e101d4a */
[----:B------:R-:W-:Y:S11]  /*8680*/  LOP3.LUT P3, RZ, R234, 0x2, RZ, 0xc0, !PT ;  /* 0x00000002eaff7812 */ /* 0x000ff6000786c0ff */
[----:B------:R-:W-:Y:S02]  /*8690*/  @!UPT UIADD3 URZ, URZ, URZ, URZ ;  /* 0x0000003f3f3ff290 */ /* 0x000fe4000fffe03f */
[----:B------:R1:W-:Y:S04]  /*86a0*/  @P2 LDGSTS.E.BYPASS.LTC128B.128 [R225+0x9100], [R14.64], !P3 ;  /* 0x091000000ee12fae */ /* 0x0003e8000d901d4a */
[----:B------:R1:W-:Y:S04]  /*86b0*/  @P2 LDGSTS.E.BYPASS.LTC128B.128 [R225+0xc900], [R14.64+0x80], !P4 ;  /* 0x0c9000800ee12fae */ /* 0x0003e8000e101d4a */
[----:B------:R1:W-:Y:S04]  /*86c0*/  @P1 LDGSTS.E.BYPASS.LTC128B.128 [R225+0xa100], [R4.64], !P3 ;  /* 0x0a10000004e11fae */ /* 0x0003e8000d901d4a */
[----:B------:R1:W-:Y:S04]  /*86d0*/  @P1 LDGSTS.E.BYPASS.LTC128B.128 [R225+0xd900], [R4.64+0x80], !P4 ;  /* 0x0d90008004e11fae */ /* 0x0003e8000e101d4a */
[----:B------:R1:W-:Y:S04]  /*86e0*/  @P0 LDGSTS.E.BYPASS.LTC128B.128 [R225+0xb100], [R8.64], !P3 ;  /* 0x0b10000008e10fae */ /* 0x0003e8000d901d4a */
[----:B------:R1:W-:Y:S02]  /*86f0*/  @P0 LDGSTS.E.BYPASS.LTC128B.128 [R225+0xe900], [R8.64+0x80], !P4 ;  /* 0x0e90008008e10fae */ /* 0x0003e4000e101d4a */
.L_x_298:
[----:B------:R-:W-:Y:S05]  /*8700*/  BSYNC B0 ;  /* 0x0000000000007941 */ /* 0x000fea0003800000 */
.L_x_297:
[----:B------:R-:W0:Y:S01]  /*8710*/  LDGDEPBAR ;  /* 0x00000000000079af */ /* 0x000e220000000000 */
[----:B------:R-:W-:Y:S01]  /*8720*/  IADD3 R39, R39, -0x1, RZ ;  /* 0xffffffff27277810 */ /* 0x000fe20007ffe0ff */
[----:B------:R-:W-:-:S05]  /*8730*/  @P5 BRA `(.L_x_299) ;  /* 0xffffa4a000005947 */ /* 0x000fca000383ffff */
[----:B------:R-:W-:Y:S01]  /*8740*/  WARPSYNC 0xffffffff ;  /* 0xffffffff00007948 */ /* 0x000fe20003800000 */
[----:B------:R-:W-:Y:S06]  /*8750*/  BAR.SYNC.DEFER_BLOCKING 0x0 ;  /* 0x0000000000007b1d */ /* 0x000fec0000010000 */
.L_x_250:
[----:B------:R-:W-:Y:S01]  /*8760*/  ISETP.GE.AND P0, PT, R77, 0x1, PT ;  /* 0x000000014d00780c */ /* 0x000fe20003f06270 */
[----:B------:R-:W-:Y:S01]  /*8770*/  BSSY B0, `(.L_x_300) ;  /* 0x000001e000007945 */ /* 0x000fe20003800000 */
[----:B------:R-:W-:Y:S01]  /*8780*/  IMAD.IADD R0, R91, 0x1, R92 ;  /* 0x000000015b007824 */ /* 0x000fe200078e025c */
[----:B-1----:R-:W-:-:S10]  /*8790*/  MOV R8, RZ ;  /* 0x000000ff00087202 */ /* 0x002fd40000000f00 */
[----:B------:R-:W-:Y:S05]  /*87a0*/  @!P0 BRA `(.L_x_301) ;  /* 0x000001a000008947 */ /* 0x000fea0003800000 */
[-C--:B------:R-:W-:Y:S02]  /*87b0*/  IABS R5, R108.reuse ;  /* 0x0000006c00057213 */ /* 0x080fe40000000000 */
[----:B------:R-:W-:Y:S02]  /*87c0*/  IADD3 R6, R90, -0x1, R108 ;  /* 0xffffffff5a067810 */ /* 0x000fe40007ffe06c */
[----:B------:R-:W1:Y:S01]  /*87d0*/  I2F.RP R8, R5 ;  /* 0x0000000500087306 */ /* 0x000e620000209400 */
[----:B------:R-:W-:Y:S02]  /*87e0*/  IABS R2, R108 ;  /* 0x0000006c00027213 */ /* 0x000fe40000000000 */
        /* <DEDUP_REMOVED lines=20> */
[----:B------:R-:W-:-:S05]  /*8930*/  @!P0 LOP3.LUT R4, RZ, R108, RZ, 0x33, !PT ;  /* 0x0000006cff048212 */ /* 0x000fca00078e33ff */
[----:B------:R-:W-:Y:S02]  /*8940*/  IMAD.MOV.U32 R8, RZ, RZ, R4 ;  /* 0x000000ffff087224 */ /* 0x000fe400078e0004 */
.L_x_301:
[----:B------:R-:W-:Y:S05]  /*8950*/  BSYNC B0 ;  /* 0x0000000000007941 */ /* 0x000fea0003800000 */
.L_x_300:
[----:B------:R-:W-:Y:S01]  /*8960*/  IMAD R239, R235, R8, RZ ;  /* 0x00000008ebef7224 */ /* 0x000fe200078e02ff */
[----:B------:R-:W-:Y:S01]  /*8970*/  PRMT R2, RZ, 0x7610, R2 ;  /* 0x00007610ff027816 */ /* 0x000fe20000000002 */
[----:B------:R-:W-:Y:S01]  /*8980*/  IMAD.MOV.U32 R3, RZ, RZ, RZ ;  /* 0x000000ffff037224 */ /* 0x000fe200078e00ff */
[----:B------:R-:W-:Y:S01]  /*8990*/  MOV R9, RZ ;  /* 0x000000ff00097202 */ /* 0x000fe20000000f00 */
        /* <DEDUP_REMOVED lines=38> */
[----:B------:R-:W-:-:S04]  /*8c00*/  @P1 IMAD.MOV.U32 R2, RZ, RZ, 0x4 ;  /* 0x00000004ff021424 */ /* 0x000fc800078e00ff */
[----:B------:R-:W-:-:S06]  /*8c10*/  @P1 IMAD.WIDE R2, R232, R2, c[0x0][0x340] ;  /* 0x0000d000e8021625 */ /* 0x000fcc00078e0202 */
[----:B------:R1:W2:Y:S01]  /*8c20*/  @P1 LDG.E R2, [R2.64] ;  /* 0x0000000a02021981 */ /* 0x0002a2000c1e1900 */
[----:B------:R-:W-:Y:S01]  /*8c30*/  SHF.R.S32.HI R4, RZ, 0x1f, R223 ;  /* 0x0000001fff047819 */ /* 0x000fe200000114df */
[----:B------:R-:W-:Y:S01]  /*8c40*/  IMAD.MOV.U32 R6, RZ, RZ, R10 ;  /* 0x000000ffff067224 */ /* 0x000fe200078e000a */
[----:B------:R-:W-:Y:S01]  /*8c50*/  MOV R7, R11 ;  /* 0x0000000b00077202 */ /* 0x000fe20000000f00 */
[----:B------:R-:W-:Y:S01]  /*8c60*/  WARPSYNC 0xffffffff ;  /* 0xffffffff00007948 */ /* 0x000fe20003800000 */
[----:B------:R-:W-:Y:S02]  /*8c70*/  ISETP.GE.AND P2, PT, R10, c[0x0][0x1d4], PT ;  /* 0x000075000a007a0c */ /* 0x000fe40003f46270 */
[----:B------:R-:W-:Y:S02]  /*8c80*/  IADD3 R9, R8, -0x1, RZ ;  /* 0xffffffff08097810 */ /* 0x000fe40007ffe0ff */
[----:B------:R-:W-:Y:S02]  /*8c90*/  P2R R116, PR, RZ, 0x4 ;  /* 0x00000004ff747803 */ /* 0x000fe40000000000 */
[----:B------:R-:W-:-:S02]  /*8ca0*/  SEL R20, RZ, 0x1, P2 ;  /* 0x00000001ff147807 */ /* 0x000fc40001000000 */
[----:B-1----:R-:W-:-:S04]  /*8cb0*/  IADD3 R3, P0, R223, R0, RZ ;  /* 0x00000000df037210 */ /* 0x002fc80007f1e0ff */
[----:B------:R-:W-:Y:S01]  /*8cc0*/  LEA.HI.X.SX32 R0, R0, R4, 0x1, P0 ;  /* 0x0000000400007211 */ /* 0x000fe200000f0eff */
[----:B------:R-:W-:Y:S01]  /*8cd0*/  IMAD.WIDE.U32 R12, R3, c[0x0][0x1e0], R6 ;  /* 0x00007800030c7a25 */ /* 0x000fe200078e0006 */
[----:B------:R-:W-:-:S03]  /*8ce0*/  ISETP.NE.U32.AND P0, PT, RZ, c[0x0][0x350], PT ;  /* 0x0000d400ff007a0c */ /* 0x000fc60003f05070 */
[C---:B------:R-:W-:Y:S01]  /*8cf0*/  IMAD R4, R0.reuse, c[0x0][0x1e0], RZ ;  /* 0x0000780000047a24 */ /* 0x040fe200078e02ff */
[----:B------:R-:W-:Y:S01]  /*8d00*/  ISETP.NE.AND.EX P0, PT, RZ, c[0x0][0x354], PT, P0 ;  /* 0x0000d500ff007a0c */ /* 0x000fe20003f05300 */
[----:B------:R-:W-:Y:S02]  /*8d10*/  IMAD R0, R0, c[0x0][0x208], RZ ;  /* 0x0000820000007a24 */ /* 0x000fe400078e02ff */
[C---:B------:R-:W-:Y:S02]  /*8d20*/  IMAD R4, R3.reuse, c[0x0][0x1e4], R4 ;  /* 0x0000790003047a24 */ /* 0x040fe400078e0204 */
[----:B------:R-:W-:-:S04]  /*8d30*/  IMAD.WIDE.U32 R6, R3, c[0x0][0x208], R6 ;  /* 0x0000820003067a25 */ /* 0x000fc800078e0006 */
[----:B------:R-:W-:Y:S02]  /*8d40*/  IMAD R0, R3, c[0x0][0x20c], R0 ;  /* 0x0000830003007a24 */ /* 0x000fe400078e0200 */
[----:B------:R-:W-:Y:S02]  /*8d50*/  IMAD.IADD R5, R13, 0x1, R4 ;  /* 0x000000010d057824 */ /* 0x000fe400078e0204 */
[----:B------:R-:W-:Y:S01]  /*8d60*/  IMAD.MOV.U32 R4, RZ, RZ, R12 ;  /* 0x000000ffff047224 */ /* 0x000fe200078e000c */
[----:B------:R-:W-:Y:S02]  /*8d70*/  IADD3 R7, R7, R0, RZ ;  /* 0x0000000007077210 */ /* 0x000fe40007ffe0ff */
[----:B------:R-:W-:Y:S01]  /*8d80*/  SHF.R.S32.HI R0, RZ, 0x1f, R89 ;  /* 0x0000001fff007819 */ /* 0x000fe20000011459 */
[----:B------:R-:W-:-:S04]  /*8d90*/  IMAD.WIDE.U32 R4, R233, c[0x0][0x1e8], R4 ;  /* 0x00007a00e9047a25 */ /* 0x000fc800078e0004 */
[----:B------:R-:W-:Y:S01]  /*8da0*/  IMAD.WIDE.U32 R240, R233, c[0x0][0x210], R6 ;  /* 0x00008400e9f07a25 */ /* 0x000fe200078e0006 */
[----:B------:R-:W-:-:S03]  /*8db0*/  MOV R242, R4 ;  /* 0x0000000400f27202 */ /* 0x000fc60000000f00 */
[C---:B------:R-:W-:Y:S02]  /*8dc0*/  IMAD R243, R233.reuse, c[0x0][0x1ec], R5 ;  /* 0x00007b00e9f37a24 */ /* 0x040fe400078e0205 */
[----:B------:R-:W-:Y:S02]  /*8dd0*/  IMAD R241, R233, c[0x0][0x214], R241 ;  /* 0x00008500e9f17a24 */ /* 0x000fe400078e02f1 */
[----:B------:R-:W-:Y:S02]  /*8de0*/  IMAD R0, R0, c[0x0][0x178], RZ ;  /* 0x00005e0000007a24 */ /* 0x000fe400078e02ff */
[----:B------:R-:W-:-:S04]  /*8df0*/  IMAD.WIDE.U32 R6, R89, c[0x0][0x178], RZ ;  /* 0x00005e0059067a25 */ /* 0x000fc800078e00ff */
[----:B------:R-:W-:-:S04]  /*8e00*/  IMAD R3, R89, c[0x0][0x17c], R0 ;  /* 0x00005f0059037a24 */ /* 0x000fc800078e0200 */
[----:B------:R-:W-:Y:S01]  /*8e10*/  IMAD.IADD R3, R7, 0x1, R3 ;  /* 0x0000000107037824 */ /* 0x000fe200078e0203 */
[----:B--2---:R-:W-:Y:S01]  /*8e20*/  @P1 SHF.R.S32.HI R237, RZ, 0x1f, R2 ;  /* 0x0000001fffed1819 */ /* 0x004fe20000011402 */
[----:B------:R-:W-:Y:S01]  /*8e30*/  @!P1 IMAD.MOV.U32 R2, RZ, RZ, R232 ;  /* 0x000000ffff029224 */ /* 0x000fe200078e00e8 */
[----:B------:R-:W-:Y:S02]  /*8e40*/  @!P1 MOV R237, R88 ;  /* 0x0000005800ed9202 */ /* 0x000fe40000000f00 */
[----:B------:R-:W-:Y:S02]  /*8e50*/  ISETP.GE.AND P1, PT, R217, c[0x0][0x1d4], PT ;  /* 0x00007500d9007a0c */ /* 0x000fe40003f26270 */
[----:B------:R-:W-:Y:S02]  /*8e60*/  SEL R237, R237, RZ, !P0 ;  /* 0x000000ffeded7207 */ /* 0x000fe40004000000 */
[----:B------:R-:W-:Y:S02]  /*8e70*/  SEL R2, R2, RZ, !P0 ;  /* 0x000000ff02027207 */ /* 0x000fe40004000000 */
[----:B------:R-:W-:Y:S01]  /*8e80*/  ISETP.NE.U32.AND P0, PT, RZ, c[0x0][0x348], PT ;  /* 0x0000d200ff007a0c */ /* 0x000fe20003f05070 */
[----:B------:R-:W-:-:S02]  /*8e90*/  IMAD R238, R237, c[0x0][0x1f0], RZ ;  /* 0x00007c00edee7a24 */ /* 0x000fc400078e02ff */
[----:B------:R-:W-:Y:S01]  /*8ea0*/  IMAD R237, R237, c[0x0][0x218], RZ ;  /* 0x00008600eded7a24 */ /* 0x000fe200078e02ff */
[----:B------:R-:W-:Y:S01]  /*8eb0*/  ISETP.NE.AND.EX P0, PT, RZ, c[0x0][0x34c], PT, P0 ;  /* 0x0000d300ff007a0c */ /* 0x000fe20003f05300 */
[----:B------:R-:W-:-:S03]  /*8ec0*/  IMAD.WIDE.U32 R242, R2, c[0x0][0x1f0], R242 ;  /* 0x00007c0002f27a25 */ /* 0x000fc600078e00f2 */
[----:B------:R-:W-:Y:S01]  /*8ed0*/  SEL R88, R88, RZ, !P0 ;  /* 0x000000ff58587207 */ /* 0x000fe20004000000 */
[----:B------:R-:W-:Y:S01]  /*8ee0*/  IMAD.WIDE.U32 R240, R2, c[0x0][0x218], R240 ;  /* 0x0000860002f07a25 */ /* 0x000fe200078e00f0 */
[----:B------:R-:W-:-:S03]  /*8ef0*/  SEL R0, R232, RZ, !P0 ;  /* 0x000000ffe8007207 */ /* 0x000fc60004000000 */
[C---:B------:R-:W-:Y:S02]  /*8f00*/  IMAD R238, R2.reuse, c[0x0][0x1f4], R238 ;  /* 0x00007d0002ee7a24 */ /* 0x040fe400078e02ee */
[----:B------:R-:W-:Y:S01]  /*8f10*/  IMAD R237, R2, c[0x0][0x21c], R237 ;  /* 0x0000870002ed7a24 */ /* 0x000fe200078e02ed */
[----:B------:R-:W-:Y:S02]  /*8f20*/  SHF.R.S32.HI R2, RZ, 0x1f, R217 ;  /* 0x0000001fff027819 */ /* 0x000fe400000114d9 */
[----:B------:R-:W-:Y:S02]  /*8f30*/  IADD3 R238, R243, R238, RZ ;  /* 0x000000eef3ee7210 */ /* 0x000fe40007ffe0ff */
[----:B------:R-:W-:Y:S02]  /*8f40*/  IADD3 R237, R241, R237, RZ ;  /* 0x000000edf1ed7210 */ /* 0x000fe40007ffe0ff */
[----:B------:R-:W-:Y:S01]  /*8f50*/  IMAD.MOV.U32 R4, RZ, RZ, c[0x0][0x2c4] ;  /* 0x0000b100ff047624 */ /* 0x000fe200078e00ff */
[----:B------:R-:W-:Y:S01]  /*8f60*/  BAR.SYNC.DEFER_BLOCKING 0x0 ;  /* 0x0000000000007b1d */ /* 0x000fe20000010000 */
[----:B------:R-:W-:Y:S01]  /*8f70*/  IMAD.MOV.U32 R12, RZ, RZ, R6 ;  /* 0x000000ffff0c7224 */ /* 0x000fe200078e0006 */
[----:B------:R-:W-:Y:S01]  /*8f80*/  ISETP.GE.AND P6, PT, R10, c[0x0][0x198], PT ;  /* 0x000066000a007a0c */ /* 0x000fe20003fc6270 */
[----:B------:R-:W-:Y:S01]  /*8f90*/  IMAD.MOV.U32 R13, RZ, RZ, R3 ;  /* 0x000000ffff0d7224 */ /* 0x000fe200078e0003 */
[----:B------:R-:W-:Y:S01]  /*8fa0*/  ISETP.NE.AND P0, PT, R4, 0x1, PT ;  /* 0x000000010400780c */ /* 0x000fe20003f05270 */
[----:B------:R-:W-:Y:S01]  /*8fb0*/  IMAD R4, R222, 0x20, R223 ;  /* 0x00000020de047824 */ /* 0x000fe200078e02df */
[----:B------:R-:W-:Y:S01]  /*8fc0*/  ISETP.GE.AND P4, PT, R217, c[0x0][0x198], PT ;  /* 0x00006600d9007a0c */ /* 0x000fe20003f86270 */
[----:B------:R-:W-:Y:S01]  /*8fd0*/  IMAD.WIDE.U32 R12, R233, c[0x0][0x1b8], R12 ;  /* 0x00006e00e90c7a25 */ /* 0x000fe200078e000c */
[----:B------:R-:W-:-:S03]  /*8fe0*/  SHF.R.S32.HI R21, RZ, 0x1f, R9 ;  /* 0x0000001fff157819 */ /* 0x000fc60000011409 */
[----:B------:R-:W-:Y:S02]  /*8ff0*/  IMAD R4, R209, 0x80, R4 ;  /* 0x00000080d1047824 */ /* 0x000fe400078e0204 */
[----:B------:R-:W-:Y:S02]  /*9000*/  IMAD R3, R88, c[0x0][0x1c0], RZ ;  /* 0x0000700058037a24 */ /* 0x000fe400078e02ff */
[----:B------:R-:W-:Y:S02]  /*9010*/  IMAD.MOV.U32 R5, RZ, RZ, R4 ;  /* 0x000000ffff057224 */ /* 0x000fe400078e0004 */
[----:B------:R-:W-:-:S04]  /*9020*/  @P0 IMAD.HI.U32 R6, R4, c[0x0][0x2c8], RZ ;  /* 0x0000b20004060a27 */ /* 0x000fc800078e00ff */
[----:B------:R-:W-:Y:S01]  /*9030*/  IMAD R13, R233, c[0x0][0x1bc], R13 ;  /* 0x00006f00e90d7a24 */ /* 0x000fe200078e020d */
[----:B------:R-:W-:Y:S01]  /*9040*/  @P0 SHF.R.U32.HI R5, RZ, c[0x0][0x2cc], R6 ;  /* 0x0000b300ff050a19 */ /* 0x000fe20000011606 */
[C---:B------:R-:W-:Y:S02]  /*9050*/  IMAD R3, R0.reuse, c[0x0][0x1c4], R3 ;  /* 0x0000710000037a24 */ /* 0x040fe400078e0203 */
[----:B------:R-:W-:Y:S01]  /*9060*/  IMAD.WIDE.U32 R12, R0, c[0x0][0x1c0], R12 ;  /* 0x00007000000c7a25 */ /* 0x000fe200078e000c */
[----:B------:R-:W-:-:S03]  /*9070*/  SHF.R.S32.HI R6, RZ, 0x1f, R5 ;  /* 0x0000001fff067819 */ /* 0x000fc60000011405 */
[----:B------:R-:W-:Y:S02]  /*9080*/  IMAD.MOV R0, RZ, RZ, -R5 ;  /* 0x000000ffff007224 */ /* 0x000fe400078e0a05 */
[----:B------:R-:W-:Y:S02]  /*9090*/  IMAD.IADD R7, R13, 0x1, R3 ;  /* 0x000000010d077824 */ /* 0x000fe400078e0203 */
[----:B------:R-:W-:Y:S02]  /*90a0*/  IMAD R0, R0, c[0x0][0x2c4], R4 ;  /* 0x0000b10000007a24 */ /* 0x000fe400078e0204 */
[----:B------:R-:W-:Y:S02]  /*90b0*/  IMAD R3, R6, c[0x0][0x1b0], RZ ;  /* 0x00006c0006037a24 */ /* 0x000fe400078e02ff */
[----:B------:R-:W-:Y:S01]  /*90c0*/  IMAD.MOV.U32 R6, RZ, RZ, R12 ;  /* 0x000000ffff067224 */ /* 0x000fe200078e000c */
[----:B------:R-:W-:Y:S01]  /*90d0*/  SHF.R.S32.HI R4, RZ, 0x1f, R0 ;  /* 0x0000001fff047819 */ /* 0x000fe20000011400 */
[----:B------:R-:W-:-:S02]  /*90e0*/  IMAD R3, R5, c[0x0][0x1b4], R3 ;  /* 0x00006d0005037a24 */ /* 0x000fc400078e0203 */
[----:B------:R-:W-:-:S04]  /*90f0*/  IMAD.WIDE.U32 R6, R5, c[0x0][0x1b0], R6 ;  /* 0x00006c0005067a25 */ /* 0x000fc800078e0006 */
[----:B------:R-:W-:Y:S02]  /*9100*/  IMAD R4, R4, c[0x0][0x1a8], RZ ;  /* 0x00006a0004047a24 */ /* 0x000fe400078e02ff */
[----:B------:R-:W-:Y:S02]  /*9110*/  IMAD.IADD R7, R7, 0x1, R3 ;  /* 0x0000000107077824 */ /* 0x000fe400078e0203 */
[C---:B------:R-:W-:Y:S02]  /*9120*/  IMAD R4, R0.reuse, c[0x0][0x1ac], R4 ;  /* 0x00006b0000047a24 */ /* 0x040fe400078e0204 */
[----:B------:R-:W-:-:S04]  /*9130*/  IMAD.WIDE.U32 R6, R0, c[0x0][0x1a8], R6 ;  /* 0x00006a0000067a25 */ /* 0x000fc800078e0006 */
[----:B------:R-:W-:Y:S01]  /*9140*/  IMAD.IADD R4, R7, 0x1, R4 ;  /* 0x0000000107047824 */ /* 0x000fe200078e0204 */
[C---:B------:R-:W-:Y:S01]  /*9150*/  LEA R12, P0, R6.reuse, c[0x0][0x160], 0x1 ;  /* 0x00005800060c7a11 */ /* 0x040fe200078008ff */
[----:B------:R-:W-:Y:S02]  /*9160*/  IMAD R0, R79, c[0x0][0x2c4], RZ ;  /* 0x0000b1004f007a24 */ /* 0x000fe400078e02ff */
[----:B------:R-:W-:Y:S01]  /*9170*/  IMAD R7, R209, 0x80, R223 ;  /* 0x00000080d1077824 */ /* 0x000fe200078e02df */
[----:B------:R-:W-:Y:S01]  /*9180*/  LEA.HI.X R5, R6, c[0x0][0x164], R4, 0x1, P0 ;  /* 0x0000590006057a11 */ /* 0x000fe200000f0c04 */
[----:B------:R-:W1:Y:S01]  /*9190*/  SHFL.IDX PT, R3, R12, RZ, 0x181f ;  /* 0x00181fff0c037589 */ /* 0x000e6200000e0000 */
[----:B------:R-:W-:Y:S02]  /*91a0*/  IMAD.MOV.U32 R24, RZ, RZ, 0x40 ;  /* 0x00000040ff187424 */ /* 0x000fe400078e00ff */
[C---:B------:R-:W-:Y:S01]  /*91b0*/  ISETP.GE.AND P5, PT, R7.reuse, R0, PT ;  /* 0x000000000700720c */ /* 0x040fe20003fa6270 */
[----:B------:R-:W2:Y:S01]  /*91c0*/  SHFL.IDX PT, R6, R5, RZ, 0x181f ;  /* 0x00181fff05067589 */ /* 0x000ea200000e0000 */
[----:B------:R-:W-:-:S03]  /*91d0*/  IADD3 R14, R7, 0x20, RZ ;  /* 0x00000020070e7810 */ /* 0x000fc60007ffe0ff */
[----:B------:R-:W3:Y:S01]  /*91e0*/  SHFL.IDX PT, R4, R12, 0x1, 0x181f ;  /* 0x00381f000c047f89 */ /* 0x000ee200000e0000 */
[----:B------:R-:W-:-:S03]  /*91f0*/  ISETP.GE.AND P1, PT, R14, R0, PT ;  /* 0x000000000e00720c */ /* 0x000fc60003f26270 */
[----:B------:R-:W4:Y:S04]  /*9200*/  SHFL.IDX PT, R13, R5, 0x1, 0x181f ;  /* 0x00381f00050d7f89 */ /* 0x000f2800000e0000 */
[CC--:B-1----:R-:W-:Y:S02]  /*9210*/  @!P5 LEA R14, P0, R10.reuse, R3.reuse, 0x1 ;  /* 0x000000030a0ed211 */ /* 0x0c2fe400078008ff */
[C---:B------:R-:W-:Y:S02]  /*9220*/  @!P5 LEA R18, P2, R217.reuse, R3, 0x1 ;  /* 0x00000003d912d211 */ /* 0x040fe400078408ff */
[----:B------:R-:W1:Y:S01]  /*9230*/  SHFL.IDX PT, R3, R12, 0x2, 0x181f ;  /* 0x00581f000c037f89 */ /* 0x000e6200000e0000 */
[-C--:B--2---:R-:W-:Y:S02]  /*9240*/  @!P5 LEA.HI.X R15, R10, R6.reuse, R11, 0x1, P0 ;  /* 0x000000060a0fd211 */ /* 0x084fe400000f0c0b */
[----:B------:R-:W-:-:S02]  /*9250*/  @!P5 LEA.HI.X R19, R217, R6, R2, 0x1, P2 ;  /* 0x00000006d913d211 */ /* 0x000fc400010f0c02 */
[CC--:B---3--:R-:W-:Y:S01]  /*9260*/  @!P1 LEA R16, P0, R10.reuse, R4.reuse, 0x1 ;  /* 0x000000040a109211 */ /* 0x0c8fe200078008ff */
[----:B------:R-:W2:Y:S03]  /*9270*/  SHFL.IDX PT, R6, R5, 0x2, 0x181f ;  /* 0x00581f0005067f89 */ /* 0x000ea600000e0000 */
[-C--:B----4-:R-:W-:Y:S01]  /*9280*/  @!P1 LEA.HI.X R17, R10, R13.reuse, R11, 0x1, P0 ;  /* 0x0000000d0a119211 */ /* 0x090fe200000f0c0b */
[----:B------:R3:W-:Y:S01]  /*9290*/  @!P5 LDGSTS.E.BYPASS.LTC128B.128 [R236+0x100], [R14.64], !P6 ;  /* 0x001000000eecdfae */ /* 0x0007e2000f101d4a */
[----:B------:R-:W-:Y:S02]  /*92a0*/  @!P1 LEA R22, P0, R217, R4, 0x1 ;  /* 0x00000004d9169211 */ /* 0x000fe400078008ff */
[----:B------:R-:W-:Y:S01]  /*92b0*/  IADD3 R4, R7, 0x40, RZ ;  /* 0x0000004007047810 */ /* 0x000fe20007ffe0ff */
[----:B------:R4:W-:Y:S01]  /*92c0*/  @!P5 LDGSTS.E.BYPASS.LTC128B.128 [R236+0x4100], [R18.64], !P4 ;  /* 0x0410000012ecdfae */ /* 0x0009e2000e101d4a */
[----:B------:R-:W-:-:S02]  /*92d0*/  @!P1 LEA.HI.X R23, R217, R13, R2, 0x1, P0 ;  /* 0x0000000dd9179211 */ /* 0x000fc400000f0c02 */
[----:B------:R-:W-:Y:S01]  /*92e0*/  ISETP.GE.AND P0, PT, R4, R0, PT ;  /* 0x000000000400720c */ /* 0x000fe20003f06270 */
[----:B------:R1:W-:Y:S01]  /*92f0*/  @!P1 LDGSTS.E.BYPASS.LTC128B.128 [R225+0x1100], [R16.64], !P6 ;  /* 0x0110000010e19fae */ /* 0x0003e2000f101d4a */
[----:B------:R-:W-:-:S03]  /*9300*/  IADD3 R7, R7, 0x60, RZ ;  /* 0x0000006007077810 */ /* 0x000fc60007ffe0ff */
[----:B------:R2:W-:Y:S04]  /*9310*/  @!P1 LDGSTS.E.BYPASS.LTC128B.128 [R225+0x5100], [R22.64], !P4 ;  /* 0x0510000016e19fae */ /* 0x0005e8000e101d4a */
[----:B------:R2:W3:Y:S04]  /*9320*/  SHFL.IDX PT, R4, R12, 0x3, 0x181f ;  /* 0x00781f000c047f89 */ /* 0x0004e800000e0000 */
[----:B------:R-:W3:Y:S01]  /*9330*/  SHFL.IDX PT, R5, R5, 0x3, 0x181f ;  /* 0x00781f0005057f89 */ /* 0x000ee200000e0000 */
[----:B-1----:R-:W-:Y:S02]  /*9340*/  IMAD.MOV.U32 R16, RZ, RZ, R242 ;  /* 0x000000ffff107224 */ /* 0x002fe400078e00f2 */
[----:B------:R-:W-:Y:S01]  /*9350*/  IMAD.MOV.U32 R17, RZ, RZ, R238 ;  /* 0x000000ffff117224 */ /* 0x000fe200078e00ee */
[----:B--2---:R-:W-:Y:S01]  /*9360*/  @!P0 LEA R12, P1, R10, R3, 0x1 ;  /* 0x000000030a0c8211 */ /* 0x004fe200078208ff */
[----:B------:R-:W-:-:S03]  /*9370*/  IMAD.MOV.U32 R22, RZ, RZ, 0x70 ;  /* 0x00000070ff167424 */ /* 0x000fc600078e00ff */
[----:B------:R-:W-:Y:S01]  /*9380*/  @!P0 LEA.HI.X R13, R10, R6, R11, 0x1, P1 ;  /* 0x000000060a0d8211 */ /* 0x000fe200008f0c0b */
[----:B------:R-:W-:Y:S01]  /*9390*/  IMAD R22, R8, -0x70, R22 ;  /* 0xffffff9008167824 */ /* 0x000fe200078e0216 */
[----:B---3--:R-:W-:-:S03]  /*93a0*/  @!P0 LEA R14, P1, R217, R3, 0x1 ;  /* 0x00000003d90e8211 */ /* 0x008fc600078208ff */
[----:B------:R-:W-:Y:S01]  /*93b0*/  IMAD.IADD R79, R77, 0x1, R22 ;  /* 0x000000014d4f7824 */ /* 0x000fe200078e0216 */
[----:B------:R-:W-:Y:S01]  /*93c0*/  @!P0 LEA.HI.X R15, R217, R6, R2, 0x1, P1 ;  /* 0x00000006d90f8211 */ /* 0x000fe200008f0c02 */
[----:B------:R1:W-:Y:S01]  /*93d0*/  @!P0 LDGSTS.E.BYPASS.LTC128B.128 [R225+0x2100], [R12.64], !P6 ;  /* 0x021000000ce18fae */ /* 0x0003e2000f101d4a */
[----:B------:R-:W-:Y:S01]  /*93e0*/  ISETP.GE.AND P1, PT, R7, R0, PT ;  /* 0x000000000700720c */ /* 0x000fe20003f26270 */
[----:B------:R-:W-:Y:S01]  /*93f0*/  IMAD.WIDE.U32 R6, R9, c[0x0][0x1e0], RZ ;  /* 0x0000780009067a25 */ /* 0x000fe200078e00ff */
[----:B------:R-:W-:Y:S01]  /*9400*/  IMNMX R3, R79, 0x70, PT ;  /* 0x000000704f037817 */ /* 0x000fe20003800200 */
[----:B------:R2:W-:Y:S04]  /*9410*/  @!P0 LDGSTS.E.BYPASS.LTC128B.128 [R225+0x6100], [R14.64], !P4 ;  /* 0x061000000ee18fae */ /* 0x0005e8000e101d4a */
[----:B------:R-:W-:-:S05]  /*9420*/  IMAD.IADD R3, R3, 0x1, -R223 ;  /* 0x0000000103037824 */ /* 0x000fca00078e0adf */
[C---:B------:R-:W-:Y:S02]  /*9430*/  ISETP.GE.AND P3, PT, R3.reuse, 0x1, PT ;  /* 0x000000010300780c */ /* 0x040fe40003f66270 */
[----:B------:R-:W-:Y:S01]  /*9440*/  ISETP.GE.AND P2, PT, R3, 0x21, PT ;  /* 0x000000210300780c */ /* 0x000fe20003f46270 */
[----:B-1----:R-:W-:Y:S01]  /*9450*/  IMAD R12, R21, c[0x0][0x1e0], RZ ;  /* 0x00007800150c7a24 */ /* 0x002fe200078e02ff */
[----:B--2---:R-:W-:-:S03]  /*9460*/  @!P1 LEA R14, P0, R10, R4, 0x1 ;  /* 0x000000040a0e9211 */ /* 0x004fc600078008ff */
[----:B------:R-:W-:Y:S01]  /*9470*/  IMAD R12, R9, c[0x0][0x1e4], R12 ;  /* 0x00007900090c7a24 */ /* 0x000fe200078e020c */
[----:B------:R-:W-:-:S03]  /*9480*/  @!P1 LEA.HI.X R15, R10, R5, R11, 0x1, P0 ;  /* 0x000000050a0f9211 */ /* 0x000fc600000f0c0b */
[----:B------:R-:W-:Y:S01]  /*9490*/  IMAD.IADD R12, R7, 0x1, R12 ;  /* 0x00000001070c7824 */ /* 0x000fe200078e020c */
[C---:B------:R-:W-:Y:S01]  /*94a0*/  @!P1 LEA R4, P0, R217.reuse, R4, 0x1 ;  /* 0x00000004d9049211 */ /* 0x040fe200078008ff */
[----:B------:R-:W-:Y:S01]  /*94b0*/  IMAD.WIDE.U32 R6, R6, 0x70, R16 ;  /* 0x0000007006067825 */ /* 0x000fe200078e0010 */
[----:B------:R1:W-:Y:S02]  /*94c0*/  @!P1 LDGSTS.E.BYPASS.LTC128B.128 [R225+0x3100], [R14.64], !P6 ;  /* 0x031000000ee19fae */ /* 0x0003e4000f101d4a */
[C---:B------:R-:W-:Y:S01]  /*94d0*/  @!P1 LEA.HI.X R5, R217.reuse, R5, R2, 0x1, P0 ;  /* 0x00000005d9059211 */ /* 0x040fe200000f0c02 */
[----:B------:R-:W-:Y:S01]  /*94e0*/  IMAD R12, R12, 0x70, RZ ;  /* 0x000000700c0c7824 */ /* 0x000fe200078e02ff */
[----:B------:R-:W-:Y:S01]  /*94f0*/  ISETP.NE.AND P6, PT, R116, RZ, PT ;  /* 0x000000ff7400720c */ /* 0x000fe20003fc5270 */
[----:B------:R-:W-:Y:S02]  /*9500*/  IMAD.MOV.U32 R2, RZ, RZ, 0x20 ;  /* 0x00000020ff027424 */ /* 0x000fe400078e00ff */
[----:B------:R2:W-:Y:S01]  /*9510*/  @!P1 LDGSTS.E.BYPASS.LTC128B.128 [R225+0x7100], [R4.64], !P4 ;  /* 0x0710000004e19fae */ /* 0x0005e2000e101d4a */
[----:B------:R-:W-:Y:S01]  /*9520*/  ISETP.GE.AND P4, PT, R217, c[0x0][0x1d4], PT ;  /* 0x00007500d9007a0c */ /* 0x000fe20003f86270 */
[----:B------:R-:W-:Y:S01]  /*9530*/  IMAD.IADD R7, R7, 0x1, R12 ;  /* 0x0000000107077824 */ /* 0x000fe200078e020c */
[----:B------:R-:W-:Y:S01]  /*9540*/  @P3 LEA R12, P0, R6, c[0x0][0x1c8], 0x1 ;  /* 0x00007200060c3a11 */ /* 0x000fe200078008ff */
[----:B------:R-:W0:Y:S01]  /*9550*/  LDGDEPBAR ;  /* 0x00000000000079af */ /* 0x000e220000000000 */
[----:B------:R-:W-:-:S02]  /*9560*/  ISETP.GE.AND P1, PT, R3, 0x41, PT ;  /* 0x000000410300780c */ /* 0x000fc40003f26270 */
[----:B------:R-:W-:Y:S02]  /*9570*/  @P3 LEA.HI.X R13, R6, c[0x0][0x1cc], R7, 0x1, P0 ;  /* 0x00007300060d3a11 */ /* 0x000fe400000f0c07 */
[----:B------:R-:W-:-:S03]  /*9580*/  ISETP.GE.AND P0, PT, R3, 0x61, PT ;  /* 0x000000610300780c */ /* 0x000fc60003f06270 */
[----:B------:R3:W-:Y:S04]  /*9590*/  @P3 LDGSTS.E.BYPASS.LTC128B.128 [R236+0x8100], [R12.64], !P6 ;  /* 0x081000000cec3fae */ /* 0x0007e8000f101d4a */
[----:B------:R3:W-:Y:S01]  /*95a0*/  @P3 LDGSTS.E.BYPASS.LTC128B.128 [R236+0xb900], [R12.64+0x80], !P4 ;  /* 0x0b9000800cec3fae */ /* 0x0007e2000e101d4a */
[----:B--2---:R-:W-:-:S04]  /*95b0*/  IMAD.WIDE.U32 R4, R2, c[0x0][0x1e0], RZ ;  /* 0x0000780002047a25 */ /* 0x004fc800078e00ff */
[----:B------:R-:W-:Y:S01]  /*95c0*/  IMAD R2, R2, c[0x0][0x1e4], RZ ;  /* 0x0000790002027a24 */ /* 0x000fe200078e02ff */
[----:B------:R-:W-:-:S04]  /*95d0*/  @P2 IADD3 R3, P3, R6, R4, RZ ;  /* 0x0000000406032210 */ /* 0x000fc80007f7e0ff */
[----:B------:R-:W-:Y:S01]  /*95e0*/  @P2 IADD3.X R2, R7, R5, R2, P3, !PT ;  /* 0x0000000507022210 */ /* 0x000fe20001ffe402 */
[----:B------:R-:W-:Y:S01]  /*95f0*/  IMAD.WIDE.U32 R4, R24, c[0x0][0x1e0], RZ ;  /* 0x0000780018047a25 */ /* 0x000fe200078e00ff */
[----:B---3--:R-:W-:-:S04]  /*9600*/  @P2 LEA R12, P3, R3, c[0x0][0x1c8], 0x1 ;  /* 0x00007200030c2a11 */ /* 0x008fc800078608ff */
[----:B------:R-:W-:Y:S01]  /*9610*/  @P2 LEA.HI.X R13, R3, c[0x0][0x1cc], R2, 0x1, P3 ;  /* 0x00007300030d2a11 */ /* 0x000fe200018f0c02 */
[----:B------:R-:W-:Y:S01]  /*9620*/  IMAD R3, R24, c[0x0][0x1e4], RZ ;  /* 0x0000790018037a24 */ /* 0x000fe200078e02ff */
[----:B------:R-:W-:Y:S01]  /*9630*/  @P1 IADD3 R4, P3, R6, R4, RZ ;  /* 0x0000000406041210 */ /* 0x000fe20007f7e0ff */
[----:B------:R-:W-:Y:S02]  /*9640*/  @P0 IMAD.MOV.U32 R2, RZ, RZ, 0x60 ;  /* 0x00000060ff020424 */ /* 0x000fe400078e00ff */
[----:B------:R4:W-:Y:S01]  /*9650*/  @P2 LDGSTS.E.BYPASS.LTC128B.128 [R225+0x9100], [R12.64], !P6 ;  /* 0x091000000ce12fae */ /* 0x0009e2000f101d4a */
[----:B------:R-:W-:Y:S01]  /*9660*/  @P1 IADD3.X R3, R7, R5, R3, P3, !PT ;  /* 0x0000000507031210 */ /* 0x000fe20001ffe403 */
[----:B------:R-:W-:Y:S01]  /*9670*/  @P0 IMAD.WIDE.U32 R6, R2, c[0x0][0x1e0], R6 ;  /* 0x0000780002060a25 */ /* 0x000fe200078e0006 */
[----:B-1----:R-:W-:Y:S01]  /*9680*/  @P1 LEA R14, P3, R4, c[0x0][0x1c8], 0x1 ;  /* 0x00007200040e1a11 */ /* 0x002fe200078608ff */
[----:B------:R4:W-:Y:S02]  /*9690*/  @P2 LDGSTS.E.BYPASS.LTC128B.128 [R225+0xc900], [R12.64+0x80], !P4 ;  /* 0x0c9000800ce12fae */ /* 0x0009e4000e101d4a */
[----:B------:R-:W-:Y:S01]  /*96a0*/  @P0 IMAD R2, R2, c[0x0][0x1e4], RZ ;  /* 0x0000790002020a24 */ /* 0x000fe200078e02ff */
[----:B------:R-:W-:-:S02]  /*96b0*/  @P1 LEA.HI.X R15, R4, c[0x0][0x1cc], R3, 0x1, P3 ;  /* 0x00007300040f1a11 */ /* 0x000fc400018f0c03 */
[C---:B------:R-:W-:Y:S01]  /*96c0*/  @P0 LEA R4, P3, R6.reuse, c[0x0][0x1c8], 0x1 ;  /* 0x0000720006040a11 */ /* 0x040fe200078608ff */
[----:B------:R-:W-:Y:S02]  /*96d0*/  @P0 IMAD.IADD R2, R7, 0x1, R2 ;  /* 0x0000000107020824 */ /* 0x000fe400078e0202 */
[----:B------:R4:W-:Y:S03]  /*96e0*/  @P1 LDGSTS.E.BYPASS.LTC128B.128 [R225+0xa100], [R14.64], !P6 ;  /* 0x0a1000000ee11fae */ /* 0x0009e6000f101d4a */
[----:B------:R-:W-:Y:S01]  /*96f0*/  @P0 LEA.HI.X R5, R6, c[0x0][0x1cc], R2, 0x1, P3 ;  /* 0x0000730006050a11 */ /* 0x000fe200018f0c02 */
[----:B------:R4:W-:Y:S04]  /*9700*/  @P1 LDGSTS.E.BYPASS.LTC128B.128 [R225+0xd900], [R14.64+0x80], !P4 ;  /* 0x0d9000800ee11fae */ /* 0x0009e8000e101d4a */
[----:B------:R4:W-:Y:S04]  /*9710*/  @P0 LDGSTS.E.BYPASS.LTC128B.128 [R225+0xb100], [R4.64], !P6 ;  /* 0x0b10000004e10fae */ /* 0x0009e8000f101d4a */
[----:B------:R4:W-:Y:S01]  /*9720*/  @P0 LDGSTS.E.BYPASS.LTC128B.128 [R225+0xe900], [R4.64+0x80], !P4 ;  /* 0x0e90008004e10fae */ /* 0x0009e2000e101d4a */
[----:B------:R-:W-:-:S03]  /*9730*/  ISETP.LT.AND P0, PT, RZ, c[0x0][0x27c], PT ;  /* 0x00009f00ff007a0c */ /* 0x000fc60003f01270 */
[----:B------:R-:W0:Y:S10]  /*9740*/  LDGDEPBAR ;  /* 0x00000000000079af */ /* 0x000e340000000000 */
[----:B------:R-:W-:Y:S05]  /*9750*/  @P0 BRA `(.L_x_303) ;  /* 0x0000002000000947 */ /* 0x000fea0003800000 */
[----:B------:R-:W-:-:S04]  /*9760*/  DEPBAR.LE SB0, 0x1 ;  /* 0x000080400000791a */ /* 0x000fc80000000000 */
[----:B------:R-:W-:Y:S05]  /*9770*/  BRA `(.L_x_304) ;  /* 0x0000352000007947 */ /* 0x000fea0003800000 */
.L_x_303:
[----:B-----5:R-:W-:Y:S01]  /*9780*/  SHF.R.S32.HI R2, RZ, 0x1f, R78 ;  /* 0x0000001fff027819 */ /* 0x020fe2000001144e */
[----:B------:R-:W-:Y:S01]  /*9790*/  ULDC.U8 UR4, c[0x0][0x298] ;  /* 0x0000a60000047ab9 */ /* 0x000fe20000000000 */
[----:B------:R-:W-:Y:S01]  /*97a0*/  IMAD.WIDE.U32 R6, R78, c[0x0][0x280], RZ ;  /* 0x0000a0004e067a25 */ /* 0x000fe200078e00ff */
[----:B------:R-:W-:Y:S01]  /*97b0*/  ISETP.NE.AND P2, PT, RZ, UR4, PT ;  /* 0x00000004ff007c0c */ /* 0x000fe2000bf45270 */
[----:B------:R-:W-:Y:S02]  /*97c0*/  BSSY B2, `(.L_x_304) ;  /* 0x000034d000027945 */ /* 0x000fe40003800000 */
[----:B------:R-:W-:Y:S01]  /*97d0*/  IMAD R3, R2, c[0x0][0x280], RZ ;  /* 0x0000a00002037a24 */ /* 0x000fe200078e02ff */
[----:B------:R-:W-:Y:S01]  /*97e0*/  LEA R16, P1, R6, c[0x0][0x270], 0x1 ;  /* 0x00009c0006107a11 */ /* 0x000fe200078208ff */
[----:B------:R-:W-:Y:S02]  /*97f0*/  IMAD R2, R2, c[0x0][0x290], RZ ;  /* 0x0000a40002027a24 */ /* 0x000fe400078e02ff */
[----:B----4-:R-:W-:-:S04]  /*9800*/  IMAD.WIDE.U32 R4, R78, c[0x0][0x290], RZ ;  /* 0x0000a4004e047a25 */ /* 0x010fc800078e00ff */
[C---:B------:R-:W-:Y:S02]  /*9810*/  IMAD R3, R78.reuse, c[0x0][0x284], R3 ;  /* 0x0000a1004e037a24 */ /* 0x040fe400078e0203 */
[----:B------:R-:W-:Y:S01]  /*9820*/  IMAD R78, R78, c[0x0][0x294], R2 ;  /* 0x0000a5004e4e7a24 */ /* 0x000fe200078e0202 */
[----:B------:R-:W-:Y:S02]  /*9830*/  LEA R2, P0, R4, c[0x0][0x288], 0x1 ;  /* 0x0000a20004027a11 */ /* 0x000fe400078008ff */
[----:B------:R-:W-:Y:S02]  /*9840*/  IADD3 R3, R3, R7, RZ ;  /* 0x0000000703037210 */ /* 0x000fe40007ffe0ff */
[----:B------:R-:W-:Y:S02]  /*9850*/  IADD3 R78, R78, R5, RZ ;  /* 0x000000054e4e7210 */ /* 0x000fe40007ffe0ff */
[----:B------:R-:W-:Y:S02]  /*9860*/  LEA.HI.X R3, R6, c[0x0][0x274], R3, 0x1, P1 ;  /* 0x00009d0006037a11 */ /* 0x000fe400008f0c03 */
[----:B------:R-:W-:Y:S01]  /*9870*/  LEA.HI.X R78, R4, c[0x0][0x28c], R78, 0x1, P0 ;  /* 0x0000a300044e7a11 */ /* 0x000fe200000f0c4e */
[----:B------:R-:W-:Y:S05]  /*9880*/  @!P2 BRA `(.L_x_305) ;  /* 0x000019000000a947 */ /* 0x000fea0003800000 */
[----:B------:R-:W1:Y:S01]  /*9890*/  SHFL.IDX PT, R7, R3, RZ, 0x181f ;  /* 0x00181fff03077589 */ /* 0x000e6200000e0000 */
[----:B------:R-:W-:Y:S01]  /*98a0*/  BSSY B0, `(.L_x_306) ;  /* 0x000001b000007945 */ /* 0x000fe20003800000 */
[----:B------:R-:W-:Y:S01]  /*98b0*/  SHF.L.U32 R17, R222, 0x2, RZ ;  /* 0x00000002de117819 */ /* 0x000fe200000006ff */
[----:B------:R-:W-:Y:S01]  /*98c0*/  CS2R R12, SRZ ;  /* 0x00000000000c7805 */ /* 0x000fe2000001ff00 */
[----:B------:R-:W2:Y:S01]  /*98d0*/  SHFL.IDX PT, R6, R16, RZ, 0x181f ;  /* 0x00181fff10067589 */ /* 0x000ea200000e0000 */
[----:B------:R-:W-:Y:S01]  /*98e0*/  CS2R R28, SRZ ;  /* 0x00000000001c7805 */ /* 0x000fe2000001ff00 */
[----:B------:R-:W-:-:S02]  /*98f0*/  CS2R R4, SRZ ;  /* 0x0000000000047805 */ /* 0x000fc4000001ff00 */
[----:B------:R-:W3:Y:S04]  /*9900*/  SHFL.IDX PT, R15, R78, RZ, 0x181f ;  /* 0x00181fff4e0f7589 */ /* 0x000ee800000e0000 */
[----:B------:R4:W1:Y:S02]  /*9910*/  SHFL.IDX PT, R14, R2, RZ, 0x181f ;  /* 0x00181fff020e7589 */ /* 0x00086400000e0000 */
[----:B----4-:R-:W-:Y:S01]  /*9920*/  CS2R R2, SRZ ;  /* 0x0000000000027805 */ /* 0x010fe2000001ff00 */
[----:B------:R-:W-:Y:S05]  /*9930*/  @P5 BRA `(.L_x_307) ;  /* 0x0000011000005947 */ /* 0x000fea0003800000 */
[----:B-123--:R-:W-:Y:S01]  /*9940*/  ISETP.GE.AND P1, PT, R17, c[0x0][0x27c], PT ;  /* 0x00009f0011007a0c */ /* 0x00efe20003f26270 */
[C---:B------:R-:W-:Y:S01]  /*9950*/  IMAD.SHL.U32 R2, R124.reuse, 0x2, RZ ;  /* 0x000000027c027824 */ /* 0x040fe200078e00ff */
[----:B------:R-:W-:Y:S02]  /*9960*/  ISETP.GE.AND P0, PT, R124, c[0x0][0x27c], PT ;  /* 0x00009f007c007a0c */ /* 0x000fe40003f06270 */
[----:B------:R-:W-:Y:S01]  /*9970*/  SHF.R.S32.HI R3, RZ, 0x1f, R124 ;  /* 0x0000001fff037819 */ /* 0x000fe2000001147c */
[----:B------:R-:W-:-:S08]  /*9980*/  CS2R R28, SRZ ;  /* 0x00000000001c7805 */ /* 0x000fd0000001ff00 */
[----:B------:R-:W-:Y:S02]  /*9990*/  @!P1 IMAD.WIDE R26, R17, 0x2, R6 ;  /* 0x00000002111a9825 */ /* 0x000fe400078e0206 */
[-C--:B------:R-:W-:Y:S02]  /*99a0*/  @!P0 IADD3 R18, P3, R6, R2.reuse, RZ ;  /* 0x0000000206128210 */ /* 0x080fe40007f7e0ff */
[----:B------:R-:W-:Y:S01]  /*99b0*/  SHF.L.U64.HI R6, R124, 0x1, R3 ;  /* 0x000000017c067819 */ /* 0x000fe20000010203 */
[----:B------:R1:W5:Y:S01]  /*99c0*/  @!P1 LD.E.64 R12, [R26.64] ;  /* 0x0000000a1a0c9980 */ /* 0x000362000c101b00 */
[----:B------:R-:W-:Y:S02]  /*99d0*/  @!P0 IADD3 R30, P2, R14, R2, RZ ;  /* 0x000000020e1e8210 */ /* 0x000fe40007f5e0ff */
[----:B------:R-:W-:Y:S01]  /*99e0*/  CS2R R2, SRZ ;  /* 0x0000000000027805 */ /* 0x000fe2000001ff00 */
[--C-:B------:R-:W-:Y:S02]  /*99f0*/  @!P0 IMAD.X R19, R7, 0x1, R6.reuse, P3 ;  /* 0x0000000107138824 */ /* 0x100fe400018e0606 */
[----:B------:R-:W-:-:S03]  /*9a00*/  @!P0 IMAD.X R31, R15, 0x1, R6, P2 ;  /* 0x000000010f1f8824 */ /* 0x000fc600010e0606 */
[----:B------:R2:W5:Y:S04]  /*9a10*/  @!P0 LD.E.64 R2, [R18.64] ;  /* 0x0000000a12028980 */ /* 0x000568000c101b00 */
[----:B------:R2:W5:Y:S01]  /*9a20*/  @!P0 LD.E.64 R28, [R30.64] ;  /* 0x0000000a1e1c8980 */ /* 0x000562000c101b00 */
[----:B-1----:R-:W-:-:S05]  /*9a30*/  @!P1 IMAD.WIDE R26, R17, 0x2, R14 ;  /* 0x00000002111a9825 */ /* 0x002fca00078e020e */
[----:B------:R2:W5:Y:S02]  /*9a40*/  @!P1 LD.E.64 R4, [R26.64] ;  /* 0x0000000a1a049980 */ /* 0x000564000c101b00 */
.L_x_307:
[----:B-123--:R-:W-:Y:S05]  /*9a50*/  BSYNC B0 ;  /* 0x0000000000007941 */ /* 0x00efea0003800000 */
.L_x_306:
[----:B------:R-:W-:Y:S01]  /*9a60*/  IMAD R18, R209, -0x80, R0 ;  /* 0xffffff80d1127824 */ /* 0x000fe200078e0200 */
[--C-:B-----5:R-:W-:Y:S01]  /*9a70*/  SHF.R.U64 R16, R12, 0x10, R13.reuse ;  /* 0x000000100c107819 */ /* 0x120fe2000000120d */
[--C-:B------:R-:W-:Y:S01]  /*9a80*/  IMAD.MOV.U32 R25, RZ, RZ, R13.reuse ;  /* 0x000000ffff197224 */ /* 0x100fe200078e000d */
[----:B------:R-:W-:Y:S01]  /*9a90*/  SHF.R.U32.HI R15, RZ, 0x10, R13 ;  /* 0x00000010ff0f7819 */ /* 0x000fe2000001160d */
[----:B------:R-:W-:Y:S01]  /*9aa0*/  IMAD.MOV.U32 R26, RZ, RZ, R12 ;  /* 0x000000ffff1a7224 */ /* 0x000fe200078e000c */
[----:B------:R-:W-:Y:S01]  /*9ab0*/  IMNMX R18, R18, 0x80, PT ;  /* 0x0000008012127817 */ /* 0x000fe20003800200 */
[----:B------:R-:W-:Y:S01]  /*9ac0*/  IMAD.MOV.U32 R7, RZ, RZ, R4 ;  /* 0x000000ffff077224 */ /* 0x000fe200078e0004 */
[--C-:B------:R-:W-:Y:S01]  /*9ad0*/  SHF.R.U64 R14, R4, 0x10, R5.reuse ;  /* 0x00000010040e7819 */ /* 0x100fe20000001205 */
[--C-:B------:R-:W-:Y:S01]  /*9ae0*/  IMAD.MOV.U32 R6, RZ, RZ, R5.reuse ;  /* 0x000000ffff067224 */ /* 0x100fe200078e0005 */
[----:B------:R-:W-:Y:S01]  /*9af0*/  ISETP.GE.AND P0, PT, R223, R18, PT ;  /* 0x00000012df00720c */ /* 0x000fe20003f06270 */
[----:B------:R-:W-:Y:S01]  /*9b00*/  IMAD.MOV.U32 R23, RZ, RZ, R2 ;  /* 0x000000ffff177224 */ /* 0x000fe200078e0002 */
[----:B------:R-:W-:Y:S01]  /*9b10*/  SHF.R.U32.HI R13, RZ, 0x10, R5 ;  /* 0x00000010ff0d7819 */ /* 0x000fe20000011605 */
[--C-:B------:R-:W-:Y:S01]  /*9b20*/  IMAD.MOV.U32 R19, RZ, RZ, R3.reuse ;  /* 0x000000ffff137224 */ /* 0x100fe200078e0003 */
[--C-:B------:R-:W-:Y:S01]  /*9b30*/  SHF.R.U64 R12, R2, 0x10, R3.reuse ;  /* 0x00000010020c7819 */ /* 0x100fe20000001203 */
[----:B------:R-:W-:Y:S01]  /*9b40*/  IMAD.MOV.U32 R5, RZ, RZ, R28 ;  /* 0x000000ffff057224 */ /* 0x000fe200078e001c */
[----:B------:R-:W-:Y:S01]  /*9b50*/  SHF.R.U32.HI R3, RZ, 0x10, R3 ;  /* 0x00000010ff037819 */ /* 0x000fe20000011603 */
[----:B------:R-:W-:Y:S01]  /*9b60*/  IMAD.MOV.U32 R4, RZ, RZ, R29 ;  /* 0x000000ffff047224 */ /* 0x000fe200078e001d */
[----:B------:R-:W-:-:S04]  /*9b70*/  DEPBAR.LE SB0, 0x1 ;  /* 0x000080400000791a */ /* 0x000fc80000000000 */
[--C-:B------:R-:W-:Y:S01]  /*9b80*/  SHF.R.U64 R2, R28, 0x10, R29.reuse ;  /* 0x000000101c027819 */ /* 0x100fe2000000121d */
[----:B------:R-:W-:Y:S01]  /*9b90*/  BSSY B1, `(.L_x_308) ;  /* 0x000005e000017945 */ /* 0x000fe20003800000 */
[----:B------:R-:W-:Y:S02]  /*9ba0*/  SHF.R.U32.HI R0, RZ, 0x10, R29 ;  /* 0x00000010ff007819 */ /* 0x000fe4000001161d */
[----:B------:R-:W-:Y:S02]  /*9bb0*/  PRMT R16, R26, 0x5410, R16 ;  /* 0x000054101a107816 */ /* 0x000fe40000000010 */
[----:B------:R-:W-:Y:S02]  /*9bc0*/  PRMT R15, R25, 0x5410, R15 ;  /* 0x00005410190f7816 */ /* 0x000fe4000000000f */
[----:B------:R-:W-:Y:S02]  /*9bd0*/  PRMT R12, R23, 0x5410, R12 ;  /* 0x00005410170c7816 */ /* 0x000fe4000000000c */
[----:B------:R-:W-:-:S02]  /*9be0*/  PRMT R3, R19, 0x5410, R3 ;  /* 0x0000541013037816 */ /* 0x000fc40000000003 */
[----:B------:R-:W-:Y:S02]  /*9bf0*/  PRMT R14, R7, 0x5410, R14 ;  /* 0x00005410070e7816 */ /* 0x000fe4000000000e */
[----:B------:R-:W-:Y:S02]  /*9c00*/  PRMT R13, R6, 0x5410, R13 ;  /* 0x00005410060d7816 */ /* 0x000fe4000000000d */
[----:B------:R-:W-:Y:S02]  /*9c10*/  PRMT R2, R5, 0x5410, R2 ;  /* 0x0000541005027816 */ /* 0x000fe40000000002 */
[----:B------:R-:W-:Y:S01]  /*9c20*/  PRMT R0, R4, 0x5410, R0 ;  /* 0x0000541004007816 */ /* 0x000fe20000000000 */
[----:B------:R-:W-:Y:S06]  /*9c30*/  BAR.SYNC.DEFER_BLOCKING 0x0 ;  /* 0x0000000000007b1d */ /* 0x000fec0000010000 */
[----:B------:R-:W-:Y:S05]  /*9c40*/  @P0 BRA `(.L_x_309) ;  /* 0x0000052000000947 */ /* 0x000fea0003800000 */
[----:B------:R-:W-:Y:S01]  /*9c50*/  ISETP.GE.AND P0, PT, R17, c[0x0][0x27c], PT ;  /* 0x00009f0011007a0c */ /* 0x000fe20003f06270 */
[----:B------:R-:W-:-:S12]  /*9c60*/  BSSY B0, `(.L_x_310) ;  /* 0x0000028000007945 */ /* 0x000fd80003800000 */
[----:B------:R-:W-:Y:S05]  /*9c70*/  @P0 BRA `(.L_x_311) ;  /* 0x0000026000000947 */ /* 0x000fea0003800000 */
[----:B------:R-:W1:Y:S01]  /*9c80*/  LDS.128 R4, [R236+0x100] ;  /* 0x00010000ec047984 */ /* 0x000e620000000c00 */
[----:B------:R-:W-:Y:S01]  /*9c90*/  SHF.L.U32 R28, R16, 0x10, RZ ;  /* 0x00000010101c7819 */ /* 0x000fe200000006ff */
[C---:B------:R-:W-:Y:S01]  /*9ca0*/  IMAD.U32 R26, R14.reuse, 0x10000, RZ ;  /* 0x000100000e1a7824 */ /* 0x040fe200078e00ff */
[----:B------:R-:W-:Y:S02]  /*9cb0*/  LOP3.LUT R25, R14, 0xffff0000, RZ, 0xc0, !PT ;  /* 0xffff00000e197812 */ /* 0x000fe400078ec0ff */
[----:B------:R-:W-:Y:S02]  /*9cc0*/  LOP3.LUT R27, R16, 0xffff0000, RZ, 0xc0, !PT ;  /* 0xffff0000101b7812 */ /* 0x000fe400078ec0ff */
[C---:B-1----:R-:W-:Y:S02]  /*9cd0*/  LOP3.LUT R19, R4.reuse, 0xffff0000, RZ, 0xc0, !PT ;  /* 0xffff000004137812 */ /* 0x042fe400078ec0ff */
[----:B------:R-:W-:Y:S02]  /*9ce0*/  LOP3.LUT R31, R5, 0xffff0000, RZ, 0xc0, !PT ;  /* 0xffff0000051f7812 */ /* 0x000fe400078ec0ff */
[----:B------:R-:W-:-:S02]  /*9cf0*/  SHF.L.U32 R23, R4, 0x10, RZ ;  /* 0x0000001004177819 */ /* 0x000fc400000006ff */
[----:B------:R-:W-:Y:S01]  /*9d00*/  SHF.L.U32 R4, R5, 0x10, RZ ;  /* 0x0000001005047819 */ /* 0x000fe200000006ff */
[C---:B------:R-:W-:Y:S01]  /*9d10*/  FMUL.FTZ R5, R19.reuse, R26 ;  /* 0x0000001a13057220 */ /* 0x040fe20000410000 */
[C---:B------:R-:W-:Y:S01]  /*9d20*/  SHF.L.U32 R30, R6.reuse, 0x10, RZ ;  /* 0x00000010061e7819 */ /* 0x040fe200000006ff */
[-C--:B------:R-:W-:Y:S01]  /*9d30*/  FMUL.FTZ R19, R19, R28.reuse ;  /* 0x0000001c13137220 */ /* 0x080fe20000410000 */
[----:B------:R-:W-:Y:S01]  /*9d40*/  LOP3.LUT R29, R6, 0xffff0000, RZ, 0xc0, !PT ;  /* 0xffff0000061d7812 */ /* 0x000fe200078ec0ff */
[C---:B------:R-:W-:Y:S01]  /*9d50*/  IMAD.U32 R6, R7.reuse, 0x10000, RZ ;  /* 0x0001000007067824 */ /* 0x040fe200078e00ff */
[----:B------:R-:W-:Y:S01]  /*9d60*/  LOP3.LUT R32, R7, 0xffff0000, RZ, 0xc0, !PT ;  /* 0xffff000007207812 */ /* 0x000fe200078ec0ff */
[----:B------:R-:W-:Y:S02]  /*9d70*/  FMUL.FTZ R7, R31, R25 ;  /* 0x000000191f077220 */ /* 0x000fe40000410000 */
[----:B------:R-:W-:Y:S01]  /*9d80*/  FFMA.FTZ R5, R23, R28, -R5 ;  /* 0x0000001c17057223 */ /* 0x000fe20000010805 */
[----:B------:R-:W-:Y:S01]  /*9d90*/  SHF.L.U32 R28, R15, 0x10, RZ ;  /* 0x000000100f1c7819 */ /* 0x000fe200000006ff */
[----:B------:R-:W-:Y:S01]  /*9da0*/  FFMA.FTZ R19, R23, R26, R19 ;  /* 0x0000001a17137223 */ /* 0x000fe20000010013 */
[----:B------:R-:W-:Y:S01]  /*9db0*/  SHF.L.U32 R26, R13, 0x10, RZ ;  /* 0x000000100d1a7819 */ /* 0x000fe200000006ff */
[-C--:B------:R-:W-:Y:S01]  /*9dc0*/  FMUL.FTZ R31, R31, R27.reuse ;  /* 0x0000001b1f1f7220 */ /* 0x080fe20000410000 */
[----:B------:R-:W-:Y:S01]  /*9dd0*/  LOP3.LUT R23, R13, 0xffff0000, RZ, 0xc0, !PT ;  /* 0xffff00000d177812 */ /* 0x000fe200078ec0ff */
[C---:B------:R-:W-:Y:S01]  /*9de0*/  FFMA.FTZ R7, R4.reuse, R27, -R7 ;  /* 0x0000001b04077223 */ /* 0x040fe20000010807 */
[----:B------:R-:W-:Y:S01]  /*9df0*/  LOP3.LUT R27, R15, 0xffff0000, RZ, 0xc0, !PT ;  /* 0xffff00000f1b7812 */ /* 0x000fe200078ec0ff */
[----:B------:R-:W-:-:S02]  /*9e00*/  FFMA.FTZ R31, R4, R25, R31 ;  /* 0x00000019041f7223 */ /* 0x000fc4000001001f */
[C---:B------:R-:W-:Y:S02]  /*9e10*/  FMUL.FTZ R4, R29.reuse, R26 ;  /* 0x0000001a1d047220 */ /* 0x040fe40000410000 */
[C---:B------:R-:W-:Y:S02]  /*9e20*/  FMUL.FTZ R25, R32.reuse, R23 ;  /* 0x0000001720197220 */ /* 0x040fe40000410000 */
[-C--:B------:R-:W-:Y:S02]  /*9e30*/  FMUL.FTZ R29, R29, R28.reuse ;  /* 0x0000001c1d1d7220 */ /* 0x080fe40000410000 */
[----:B------:R-:W-:Y:S02]  /*9e40*/  FMUL.FTZ R32, R32, R27 ;  /* 0x0000001b20207220 */ /* 0x000fe40000410000 */
[C---:B------:R-:W-:Y:S01]  /*9e50*/  FFMA.FTZ R28, R30.reuse, R28, -R4 ;  /* 0x0000001c1e1c7223 */ /* 0x040fe20000010804 */
[----:B------:R-:W-:Y:S01]  /*9e60*/  F2FP.BF16.PACK_AB R4, R19, R5 ;  /* 0x000000051304723e */ /* 0x000fe200000010ff */
[----:B------:R-:W-:Y:S01]  /*9e70*/  FFMA.FTZ R29, R30, R26, R29 ;  /* 0x0000001a1e1d7223 */ /* 0x000fe2000001001d */
[----:B------:R-:W-:Y:S01]  /*9e80*/  F2FP.BF16.PACK_AB R5, R31, R7 ;  /* 0x000000071f05723e */ /* 0x000fe200000010ff */
[----:B------:R-:W-:-:S02]  /*9e90*/  FFMA.FTZ R25, R6, R27, -R25 ;  /* 0x0000001b06197223 */ /* 0x000fc40000010819 */
[----:B------:R-:W-:Y:S01]  /*9ea0*/  FFMA.FTZ R32, R6, R23, R32 ;  /* 0x0000001706207223 */ /* 0x000fe20000010020 */
[----:B------:R-:W-:-:S04]  /*9eb0*/  F2FP.BF16.PACK_AB R6, R29, R28 ;  /* 0x0000001c1d06723e */ /* 0x000fc800000010ff */
[----:B------:R-:W-:-:S05]  /*9ec0*/  F2FP.BF16.PACK_AB R7, R32, R25 ;  /* 0x000000192007723e */ /* 0x000fca00000010ff */
[----:B------:R1:W-:Y:S02]  /*9ed0*/  STS.128 [R236+0x100], R4 ;  /* 0x00010004ec007388 */ /* 0x0003e40000000c00 */
.L_x_311:
[----:B------:R-:W-:Y:S05]  /*9ee0*/  BSYNC B0 ;  /* 0x0000000000007941 */ /* 0x000fea0003800000 */
.L_x_310:
[----:B------:R-:W-:-:S13]  /*9ef0*/  ISETP.GE.AND P0, PT, R124, c[0x0][0x27c], PT ;  /* 0x00009f007c007a0c */ /* 0x000fda0003f06270 */
[----:B------:R-:W-:Y:S05]  /*9f00*/  @P0 BRA `(.L_x_309) ;  /* 0x0000026000000947 */ /* 0x000fea0003800000 */
[----:B-1----:R-:W1:Y:S01]  /*9f10*/  LDS.128 R4, [R236+0x4100] ;  /* 0x00410000ec047984 */ /* 0x002e620000000c00 */
        /* <DEDUP_REMOVED lines=18> */
[C---:B------:R-:W-:Y:S01]  /*a040*/  SHF.L.U32 R26, R0.reuse, 0x10, RZ ;  /* 0x00000010001a7819 */ /* 0x040fe200000006ff */
        /* <DEDUP_REMOVED lines=18> */
.L_x_309:
[----:B------:R-:W-:Y:S05]  /*a170*/  BSYNC B1 ;  /* 0x0000000000017941 */ /* 0x000fea0003800000 */
.L_x_308:
[----:B------:R-:W-:Y:S01]  /*a180*/  ISETP.GE.AND P0, PT, R220, R18, PT ;  /* 0x00000012dc00720c */ /* 0x000fe20003f06270 */
[----:B------:R-:W-:-:S12]  /*a190*/  BSSY B1, `(.L_x_312) ;  /* 0x0000054000017945 */ /* 0x000fd80003800000 */
[----:B------:R-:W-:Y:S05]  /*a1a0*/  @P0 BRA `(.L_x_313) ;  /* 0x0000052000000947 */ /* 0x000fea0003800000 */
[----:B------:R-:W-:Y:S01]  /*a1b0*/  ISETP.GE.AND P0, PT, R17, c[0x0][0x27c], PT ;  /* 0x00009f0011007a0c */ /* 0x000fe20003f06270 */
[----:B------:R-:W-:-:S12]  /*a1c0*/  BSSY B0, `(.L_x_314) ;  /* 0x0000028000007945 */ /* 0x000fd80003800000 */
[----:B------:R-:W-:Y:S05]  /*a1d0*/  @P0 BRA `(.L_x_315) ;  /* 0x0000026000000947 */ /* 0x000fea0003800000 */
[----:B-1----:R-:W1:Y:S01]  /*a1e0*/  LDS.128 R4, [R236+0x1100] ;  /* 0x00110000ec047984 */ /* 0x002e620000000c00 */
[----:B------:R-:W-:Y:S01]  /*a1f0*/  SHF.L.U32 R27, R16, 0x10, RZ ;  /* 0x00000010101b7819 */ /* 0x000fe200000006ff */
[----:B------:R-:W-:Y:S01]  /*a200*/  IMAD.U32 R25, R14, 0x10000, RZ ;  /* 0x000100000e197824 */ /* 0x000fe200078e00ff */
[----:B------:R-:W-:Y:S02]  /*a210*/  LOP3.LUT R26, R16, 0xffff0000, RZ, 0xc0, !PT ;  /* 0xffff0000101a7812 */ /* 0x000fe400078ec0ff */
[C---:B-1----:R-:W-:Y:S01]  /*a220*/  LOP3.LUT R19, R4.reuse, 0xffff0000, RZ, 0xc0, !PT ;  /* 0xffff000004137812 */ /* 0x042fe200078ec0ff */
[----:B------:R-:W-:Y:S01]  /*a230*/  IMAD.U32 R28, R7, 0x10000, RZ ;  /* 0x00010000071c7824 */ /* 0x000fe200078e00ff */
[----:B------:R-:W-:Y:S02]  /*a240*/  SHF.L.U32 R23, R4, 0x10, RZ ;  /* 0x0000001004177819 */ /* 0x000fe400000006ff */
[C---:B------:R-:W-:Y:S02]  /*a250*/  SHF.L.U32 R4, R5.reuse, 0x10, RZ ;  /* 0x0000001005047819 */ /* 0x040fe400000006ff */
[----:B------:R-:W-:-:S02]  /*a260*/  LOP3.LUT R31, R5, 0xffff0000, RZ, 0xc0, !PT ;  /* 0xffff0000051f7812 */ /* 0x000fc400078ec0ff */
[----:B------:R-:W-:Y:S02]  /*a270*/  LOP3.LUT R5, R14, 0xffff0000, RZ, 0xc0, !PT ;  /* 0xffff00000e057812 */ /* 0x000fe400078ec0ff */
[C---:B------:R-:W-:Y:S02]  /*a280*/  SHF.L.U32 R30, R6.reuse, 0x10, RZ ;  /* 0x00000010061e7819 */ /* 0x040fe400000006ff */
[----:B------:R-:W-:Y:S01]  /*a290*/  LOP3.LUT R29, R6, 0xffff0000, RZ, 0xc0, !PT ;  /* 0xffff0000061d7812 */ /* 0x000fe200078ec0ff */
[-C--:B------:R-:W-:Y:S01]  /*a2a0*/  FMUL.FTZ R6, R25, R19.reuse ;  /* 0x0000001319067220 */ /* 0x080fe20000410000 */
[----:B------:R-:W-:Y:S01]  /*a2b0*/  LOP3.LUT R32, R7, 0xffff0000, RZ, 0xc0, !PT ;  /* 0xffff000007207812 */ /* 0x000fe200078ec0ff */
[----:B------:R-:W-:Y:S02]  /*a2c0*/  FMUL.FTZ R19, R27, R19 ;  /* 0x000000131b137220 */ /* 0x000fe40000410000 */
[----:B------:R-:W-:Y:S02]  /*a2d0*/  FMUL.FTZ R7, R5, R31 ;  /* 0x0000001f05077220 */ /* 0x000fe40000410000 */
[-C--:B------:R-:W-:Y:S01]  /*a2e0*/  FFMA.FTZ R6, R27, R23.reuse, -R6 ;  /* 0x000000171b067223 */ /* 0x080fe20000010806 */
[----:B------:R-:W-:Y:S01]  /*a2f0*/  SHF.L.U32 R27, R15, 0x10, RZ ;  /* 0x000000100f1b7819 */ /* 0x000fe200000006ff */
[----:B------:R-:W-:Y:S01]  /*a300*/  FFMA.FTZ R19, R25, R23, R19 ;  /* 0x0000001719137223 */ /* 0x000fe20000010013 */
[C---:B------:R-:W-:Y:S01]  /*a310*/  SHF.L.U32 R25, R13.reuse, 0x10, RZ ;  /* 0x000000100d197819 */ /* 0x040fe200000006ff */
[C---:B------:R-:W-:Y:S01]  /*a320*/  FMUL.FTZ R31, R26.reuse, R31 ;  /* 0x0000001f1a1f7220 */ /* 0x040fe20000410000 */
[----:B------:R-:W-:Y:S01]  /*a330*/  LOP3.LUT R23, R13, 0xffff0000, RZ, 0xc0, !PT ;  /* 0xffff00000d177812 */ /* 0x000fe200078ec0ff */
[-C--:B------:R-:W-:Y:S01]  /*a340*/  FFMA.FTZ R7, R26, R4.reuse, -R7 ;  /* 0x000000041a077223 */ /* 0x080fe20000010807 */
[----:B------:R-:W-:Y:S01]  /*a350*/  LOP3.LUT R26, R15, 0xffff0000, RZ, 0xc0, !PT ;  /* 0xffff00000f1a7812 */ /* 0x000fe200078ec0ff */
[----:B------:R-:W-:-:S02]  /*a360*/  FFMA.FTZ R5, R5, R4, R31 ;  /* 0x0000000405057223 */ /* 0x000fc4000001001f */
[-C--:B------:R-:W-:Y:S02]  /*a370*/  FMUL.FTZ R4, R25, R29.reuse ;  /* 0x0000001d19047220 */ /* 0x080fe40000410000 */
[----:B------:R-:W-:Y:S01]  /*a380*/  FMUL.FTZ R31, R27, R29 ;  /* 0x0000001d1b1f7220 */ /* 0x000fe20000410000 */
[----:B------:R-:W-:Y:S01]  /*a390*/  F2FP.BF16.PACK_AB R5, R5, R7 ;  /* 0x000000070505723e */ /* 0x000fe200000010ff */
[-C--:B------:R-:W-:Y:S02]  /*a3a0*/  FMUL.FTZ R29, R23, R32.reuse ;  /* 0x00000020171d7220 */ /* 0x080fe40000410000 */
[----:B------:R-:W-:Y:S02]  /*a3b0*/  FMUL.FTZ R32, R26, R32 ;  /* 0x000000201a207220 */ /* 0x000fe40000410000 */
[----:B------:R-:W-:Y:S01]  /*a3c0*/  FFMA.FTZ R27, R27, R30, -R4 ;  /* 0x0000001e1b1b7223 */ /* 0x000fe20000010804 */
[----:B------:R-:W-:Y:S01]  /*a3d0*/  F2FP.BF16.PACK_AB R4, R19, R6 ;  /* 0x000000061304723e */ /* 0x000fe200000010ff */
[----:B------:R-:W-:-:S02]  /*a3e0*/  FFMA.FTZ R31, R25, R30, R31 ;  /* 0x0000001e191f7223 */ /* 0x000fc4000001001f */
[-C--:B------:R-:W-:Y:S02]  /*a3f0*/  FFMA.FTZ R29, R26, R28.reuse, -R29 ;  /* 0x0000001c1a1d7223 */ /* 0x080fe4000001081d */
[----:B------:R-:W-:Y:S01]  /*a400*/  FFMA.FTZ R32, R23, R28, R32 ;  /* 0x0000001c17207223 */ /* 0x000fe20000010020 */
[----:B------:R-:W-:-:S04]  /*a410*/  F2FP.BF16.PACK_AB R6, R31, R27 ;  /* 0x0000001b1f06723e */ /* 0x000fc800000010ff */
[----:B------:R-:W-:-:S05]  /*a420*/  F2FP.BF16.PACK_AB R7, R32, R29 ;  /* 0x0000001d2007723e */ /* 0x000fca00000010ff */
[----:B------:R1:W-:Y:S02]  /*a430*/  STS.128 [R236+0x1100], R4 ;  /* 0x00110004ec007388 */ /* 0x0003e40000000c00 */
.L_x_315:
[----:B------:R-:W-:Y:S05]  /*a440*/  BSYNC B0 ;  /* 0x0000000000007941 */ /* 0x000fea0003800000 */
.L_x_314:
[----:B------:R-:W-:-:S13]  /*a450*/  ISETP.GE.AND P0, PT, R124, c[0x0][0x27c], PT ;  /* 0x00009f007c007a0c */ /* 0x000fda0003f06270 */
        /* <DEDUP_REMOVED lines=20> */
[----:B------:R-:W-:Y:S01]  /*a5a0*/  SHF.L.U32 R25, R0, 0x10, RZ ;  /* 0x0000001000197819 */ /* 0x000fe200000006ff */
[----:B------:R-:W-:Y:S01]  /*a5b0*/  FMUL.FTZ R31, R26, R31 ;  /* 0x0000001f1a1f7220 */ /* 0x000fe20000410000 */
        /* <DEDUP_REMOVED lines=17> */
.L_x_313:
[----:B------:R-:W-:Y:S05]  /*a6d0*/  BSYNC B1 ;  /* 0x0000000000017941 */ /* 0x000fea0003800000 */
.L_x_312:
        /* <DEDUP_REMOVED lines=44> */
.L_x_319:
[----:B------:R-:W-:Y:S05]  /*a9a0*/  BSYNC B0 ;  /* 0x0000000000007941 */ /* 0x000fea0003800000 */
.L_x_318:
        /* <DEDUP_REMOVED lines=40> */
.L_x_317:
[----:B------:R-:W-:Y:S05]  /*ac30*/  BSYNC B1 ;  /* 0x0000000000017941 */ /* 0x000fea0003800000 */
.L_x_316:
[----:B------:R-:W-:-:S13]  /*ac40*/  ISETP.GE.AND P0, PT, R218, R18, PT ;  /* 0x00000012da00720c */ /* 0x000fda0003f06270 */
[----:B------:R-:W-:Y:S05]  /*ac50*/  @P0 BRA `(.L_x_320) ;  /* 0x0000203000000947 */ /* 0x000fea0003800000 */
[----:B------:R-:W-:Y:S01]  /*ac60*/  ISETP.GE.AND P0, PT, R17, c[0x0][0x27c], PT ;  /* 0x00009f0011007a0c */ /* 0x000fe20003f06270 */
[----:B------:R-:W-:-:S12]  /*ac70*/  BSSY B0, `(.L_x_321) ;  /* 0x0000028000007945 */ /* 0x000fd80003800000 */
[----:B------:R-:W-:Y:S05]  /*ac80*/  @P0 BRA `(.L_x_322) ;  /* 0x0000026000000947 */ /* 0x000fea0003800000 */
[----:B-1----:R-:W1:Y:S01]  /*ac90*/  LDS.128 R4, [R236+0x3100] ;  /* 0x00310000ec047984 */ /* 0x002e620000000c00 */
[----:B------:R-:W-:Y:S02]  /*aca0*/  LOP3.LUT R23, R16, 0xffff0000, RZ, 0xc0, !PT ;  /* 0xffff000010177812 */ /* 0x000fe400078ec0ff */
[C---:B-1----:R-:W-:Y:S01]  /*acb0*/  SHF.L.U32 R18, R4.reuse, 0x10, RZ ;  /* 0x0000001004127819 */ /* 0x042fe200000006ff */
[----:B------:R-:W-:Y:S01]  /*acc0*/  IMAD.U32 R25, R7, 0x10000, RZ ;  /* 0x0001000007197824 */ /* 0x000fe200078e00ff */
[----:B------:R-:W-:Y:S02]  /*acd0*/  LOP3.LUT R17, R4, 0xffff0000, RZ, 0xc0, !PT ;  /* 0xffff000004117812 */ /* 0x000fe400078ec0ff */
[C---:B------:R-:W-:Y:S02]  /*ace0*/  SHF.L.U32 R4, R5.reuse, 0x10, RZ ;  /* 0x0000001005047819 */ /* 0x040fe400000006ff */
[----:B------:R-:W-:Y:S02]  /*acf0*/  LOP3.LUT R19, R5, 0xffff0000, RZ, 0xc0, !PT ;  /* 0xffff000005137812 */ /* 0x000fe400078ec0ff */
[----:B------:R-:W-:Y:S01]  /*ad00*/  SHF.L.U32 R5, R16, 0x10, RZ ;  /* 0x0000001010057819 */ /* 0x000fe200000006ff */
[C---:B------:R-:W-:Y:S01]  /*ad10*/  IMAD.U32 R16, R14.reuse, 0x10000, RZ ;  /* 0x000100000e107824 */ /* 0x040fe200078e00ff */
[----:B------:R-:W-:-:S02]  /*ad20*/  LOP3.LUT R14, R14, 0xffff0000, RZ, 0xc0, !PT ;  /* 0xffff00000e0e7812 */ /* 0x000fc400078ec0ff */
[C---:B------:R-:W-:Y:S02]  /*ad30*/  SHF.L.U32 R27, R6.reuse, 0x10, RZ ;  /* 0x00000010061b7819 */ /* 0x040fe400000006ff */
[----:B------:R-:W-:Y:S01]  /*ad40*/  LOP3.LUT R26, R6, 0xffff0000, RZ, 0xc0, !PT ;  /* 0xffff0000061a7812 */ /* 0x000fe200078ec0ff */
[----:B------:R-:W-:Y:S01]  /*ad50*/  FMUL.FTZ R6, R16, R17 ;  /* 0x0000001110067220 */ /* 0x000fe20000410000 */
[----:B------:R-:W-:Y:S01]  /*ad60*/  LOP3.LUT R28, R7, 0xffff0000, RZ, 0xc0, !PT ;  /* 0xffff0000071c7812 */ /* 0x000fe200078ec0ff */
[----:B------:R-:W-:Y:S02]  /*ad70*/  FMUL.FTZ R7, R14, R19 ;  /* 0x000000130e077220 */ /* 0x000fe40000410000 */
[C---:B------:R-:W-:Y:S02]  /*ad80*/  FMUL.FTZ R17, R5.reuse, R17 ;  /* 0x0000001105117220 */ /* 0x040fe40000410000 */
[----:B------:R-:W-:Y:S02]  /*ad90*/  FFMA.FTZ R6, R5, R18, -R6 ;  /* 0x0000001205067223 */ /* 0x000fe40000010806 */
[----:B------:R-:W-:Y:S01]  /*ada0*/  FFMA.FTZ R5, R23, R4, -R7 ;  /* 0x0000000417057223 */ /* 0x000fe20000010807 */
[----:B------:R-:W-:Y:S01]  /*adb0*/  SHF.L.U32 R7, R13, 0x10, RZ ;  /* 0x000000100d077819 */ /* 0x000fe200000006ff */
[----:B------:R-:W-:Y:S01]  /*adc0*/  FFMA.FTZ R17, R16, R18, R17 ;  /* 0x0000001210117223 */ /* 0x000fe20000010011 */
[----:B------:R-:W-:Y:S01]  /*add0*/  SHF.L.U32 R16, R15, 0x10, RZ ;  /* 0x000000100f107819 */ /* 0x000fe200000006ff */
[----:B------:R-:W-:Y:S01]  /*ade0*/  FMUL.FTZ R19, R23, R19 ;  /* 0x0000001317137220 */ /* 0x000fe20000410000 */
[----:B------:R-:W-:-:S02]  /*adf0*/  LOP3.LUT R13, R13, 0xffff0000, RZ, 0xc0, !PT ;  /* 0xffff00000d0d7812 */ /* 0x000fc400078ec0ff */
[----:B------:R-:W-:Y:S01]  /*ae00*/  LOP3.LUT R15, R15, 0xffff0000, RZ, 0xc0, !PT ;  /* 0xffff00000f0f7812 */ /* 0x000fe200078ec0ff */
[----:B------:R-:W-:Y:S02]  /*ae10*/  FFMA.FTZ R19, R14, R4, R19 ;  /* 0x000000040e137223 */ /* 0x000fe40000010013 */
[-C--:B------:R-:W-:Y:S02]  /*ae20*/  FMUL.FTZ R4, R7, R26.reuse ;  /* 0x0000001a07047220 */ /* 0x080fe40000410000 */
[----:B------:R-:W-:Y:S01]  /*ae30*/  FMUL.FTZ R26, R16, R26 ;  /* 0x0000001a101a7220 */ /* 0x000fe20000410000 */
[----:B------:R-:W-:Y:S01]  /*ae40*/  F2FP.BF16.PACK_AB R5, R19, R5 ;  /* 0x000000051305723e */ /* 0x000fe200000010ff */
[-C--:B------:R-:W-:Y:S02]  /*ae50*/  FMUL.FTZ R14, R13, R28.reuse ;  /* 0x0000001c0d0e7220 */ /* 0x080fe40000410000 */
[----:B------:R-:W-:Y:S02]  /*ae60*/  FMUL.FTZ R28, R15, R28 ;  /* 0x0000001c0f1c7220 */ /* 0x000fe40000410000 */
[----:B------:R-:W-:-:S02]  /*ae70*/  FFMA.FTZ R26, R7, R27, R26 ;  /* 0x0000001b071a7223 */ /* 0x000fc4000001001a */
[----:B------:R-:W-:Y:S01]  /*ae80*/  FFMA.FTZ R16, R16, R27, -R4 ;  /* 0x0000001b10107223 */ /* 0x000fe20000010804 */
[----:B------:R-:W-:Y:S01]  /*ae90*/  F2FP.BF16.PACK_AB R4, R17, R6 ;  /* 0x000000061104723e */ /* 0x000fe200000010ff */
[-C--:B------:R-:W-:Y:S02]  /*aea0*/  FFMA.FTZ R7, R15, R25.reuse, -R14 ;  /* 0x000000190f077223 */ /* 0x080fe4000001080e */
[----:B------:R-:W-:Y:S01]  /*aeb0*/  FFMA.FTZ R28, R13, R25, R28 ;  /* 0x000000190d1c7223 */ /* 0x000fe2000001001c */
[----:B------:R-:W-:-:S04]  /*aec0*/  F2FP.BF16.PACK_AB R6, R26, R16 ;  /* 0x000000101a06723e */ /* 0x000fc800000010ff */
[----:B------:R-:W-:-:S05]  /*aed0*/  F2FP.BF16.PACK_AB R7, R28, R7 ;  /* 0x000000071c07723e */ /* 0x000fca00000010ff */
[----:B------:R1:W-:Y:S02]  /*aee0*/  STS.128 [R236+0x3100], R4 ;  /* 0x00310004ec007388 */ /* 0x0003e40000000c00 */
.L_x_322:
[----:B------:R-:W-:Y:S05]  /*aef0*/  BSYNC B0 ;  /* 0x0000000000007941 */ /* 0x000fea0003800000 */
.L_x_321:
[----:B------:R-:W-:-:S13]  /*af00*/  ISETP.GE.AND P0, PT, R124, c[0x0][0x27c], PT ;  /* 0x00009f007c007a0c */ /* 0x000fda0003f06270 */
        /* <DEDUP_REMOVED lines=32> */
[----:B------:R-:W-:Y:S02]  /*b110*/  FFMA.FTZ R2, R12, R19, -R2 ;  /* 0x000000130c027223 */ /* 0x000fe40000010802 */
[-C--:B------:R-:W-:Y:S01]  /*b120*/  FFMA.FTZ R7, R3, R17.reuse, -R4 ;  /* 0x0000001103077223 */ /* 0x080fe20000010804 */
[----:B------:R-:W-:Y:S01]  /*b130*/  F2FP.BF16.PACK_AB R4, R13, R6 ;  /* 0x000000060d04723e */ /* 0x000fe200000010ff */
[----:B------:R-:W-:Y:S01]  /*b140*/  FFMA.FTZ R23, R0, R17, R23 ;  /* 0x0000001100177223 */ /* 0x000fe20000010017 */
[----:B------:R-:W-:-:S04]  /*b150*/  F2FP.BF16.PACK_AB R6, R18, R2 ;  /* 0x000000021206723e */ /* 0x000fc800000010ff */
[----:B------:R-:W-:-:S05]  /*b160*/  F2FP.BF16.PACK_AB R7, R23, R7 ;  /* 0x000000071707723e */ /* 0x000fca00000010ff */
[----:B------:R1:W-:Y:S01]  /*b170*/  STS.128 [R236+0x7100], R4 ;  /* 0x00710004ec007388 */ /* 0x0003e20000000c00 */
[----:B------:R-:W-:Y:S05]  /*b180*/  BRA `(.L_x_320) ;  /* 0x00001b0000007947 */ /* 0x000fea0003800000 */
.L_x_305:
[----:B------:R1:W2:Y:S01]  /*b190*/  SHFL.IDX PT, R17, R3, RZ, 0x181f ;  /* 0x00181fff03117589 */ /* 0x0002a200000e0000 */
[----:B------:R-:W-:Y:S01]  /*b1a0*/  BSSY B0, `(.L_x_323) ;  /* 0x0000014000007945 */ /* 0x000fe20003800000 */
[----:B------:R-:W-:Y:S01]  /*b1b0*/  CS2R R14, SRZ ;  /* 0x00000000000e7805 */ /* 0x000fe2000001ff00 */
[----:B------:R-:W-:Y:S01]  /*b1c0*/  CS2R R12, SRZ ;  /* 0x00000000000c7805 */ /* 0x000fe2000001ff00 */
[----:B------:R-:W3:Y:S01]  /*b1d0*/  SHFL.IDX PT, R16, R16, RZ, 0x181f ;  /* 0x00181fff10107589 */ /* 0x000ee200000e0000 */
[----:B------:R-:W-:Y:S01]  /*b1e0*/  CS2R R6, SRZ ;  /* 0x0000000000067805 */ /* 0x000fe2000001ff00 */
[----:B------:R-:W-:Y:S02]  /*b1f0*/  CS2R R4, SRZ ;  /* 0x0000000000047805 */ /* 0x000fe4000001ff00 */
[----:B------:R1:W4:Y:S04]  /*b200*/  SHFL.IDX PT, R3, R78, RZ, 0x181f ;  /* 0x00181fff4e037589 */ /* 0x00032800000e0000 */
[----:B------:R-:W1:Y:S01]  /*b210*/  SHFL.IDX PT, R2, R2, RZ, 0x181f ;  /* 0x00181fff02027589 */ /* 0x000e6200000e0000 */
[----:B------:R-:W-:Y:S05]  /*b220*/  @P5 BRA `(.L_x_324) ;  /* 0x000000b000005947 */ /* 0x000fea0003800000 */
[C---:B------:R-:W-:Y:S01]  /*b230*/  ISETP.GE.AND P0, PT, R10.reuse, c[0x0][0x27c], PT ;  /* 0x00009f000a007a0c */ /* 0x040fe20003f06270 */
[C---:B------:R-:W-:Y:S01]  /*b240*/  IMAD.SHL.U32 R15, R10.reuse, 0x2, RZ ;  /* 0x000000020a0f7824 */ /* 0x040fe200078e00ff */
[----:B------:R-:W-:-:S04]  /*b250*/  SHF.L.U64.HI R14, R10, 0x1, R11 ;  /* 0x000000010a0e7819 */ /* 0x000fc8000001020b */
[-C--:B---3--:R-:W-:Y:S02]  /*b260*/  IADD3 R16, P2, R16, R15.reuse, RZ ;  /* 0x0000000f10107210 */ /* 0x088fe40007f5e0ff */
[----:B-1----:R-:W-:-:S03]  /*b270*/  IADD3 R2, P1, R2, R15, RZ ;  /* 0x0000000f02027210 */ /* 0x002fc60007f3e0ff */
[--C-:B--2---:R-:W-:Y:S02]  /*b280*/  IMAD.X R17, R17, 0x1, R14.reuse, P2 ;  /* 0x0000000111117824 */ /* 0x104fe400010e060e */
[----:B----4-:R-:W-:Y:S02]  /*b290*/  IMAD.X R3, R3, 0x1, R14, P1 ;  /* 0x0000000103037824 */ /* 0x010fe400008e060e */
[----:B------:R-:W-:Y:S01]  /*b2a0*/  CS2R R14, SRZ ;  /* 0x00000000000e7805 */ /* 0x000fe2000001ff00 */
[----:B------:R-:W-:Y:S05]  /*b2b0*/  @P0 BRA `(.L_x_324) ;  /* 0x0000002000000947 */ /* 0x000fea0003800000 */
[----:B------:R1:W5:Y:S04]  /*b2c0*/  LD.E.128 R4, [R16.64] ;  /* 0x0000000a10047980 */ /* 0x000368000c101d00 */
[----:B------:R1:W5:Y:S02]  /*b2d0*/  LD.E.128 R12, [R2.64] ;  /* 0x0000000a020c7980 */ /* 0x000364000c101d00 */
.L_x_324:
[----:B------:R-:W-:Y:S05]  /*b2e0*/  BSYNC B0 ;  /* 0x0000000000007941 */ /* 0x000fea0003800000 */
.L_x_323:
[----:B------:R-:W-:Y:S01]  /*b2f0*/  IMAD R25, R209, -0x80, R0 ;  /* 0xffffff80d1197824 */ /* 0x000fe200078e0200 */
[----:B------:R-:W-:Y:S01]  /*b300*/  ISETP.GE.AND P0, PT, R10, c[0x0][0x27c], PT ;  /* 0x00009f000a007a0c */ /* 0x000fe20003f06270 */
[----:B-----5:R-:W-:Y:S01]  /*b310*/  IMAD.MOV.U32 R26, RZ, RZ, R4 ;  /* 0x000000ffff1a7224 */ /* 0x020fe200078e0004 */
[--C-:B------:R-:W-:Y:S01]  /*b320*/  SHF.R.U64 R23, R4, 0x10, R5.reuse ;  /* 0x0000001004177819 */ /* 0x100fe20000001205 */
[--C-:B------:R-:W-:Y:S01]  /*b330*/  IMAD.MOV.U32 R19, RZ, RZ, R5.reuse ;  /* 0x000000ffff137224 */ /* 0x100fe200078e0005 */
[----:B------:R-:W-:Y:S01]  /*b340*/  IMNMX R25, R25, 0x80, PT ;  /* 0x0000008019197817 */ /* 0x000fe20003800200 */
[----:B------:R-:W-:Y:S01]  /*b350*/  IMAD.MOV.U32 R4, RZ, RZ, R6 ;  /* 0x000000ffff047224 */ /* 0x000fe200078e0006 */
[----:B------:R-:W-:Y:S01]  /*b360*/  SHF.R.U32.HI R27, RZ, 0x10, R5 ;  /* 0x00000010ff1b7819 */ /* 0x000fe20000011605 */
[----:B------:R-:W-:Y:S01]  /*b370*/  IMAD.MOV.U32 R5, RZ, RZ, R12 ;  /* 0x000000ffff057224 */ /* 0x000fe200078e000c */
[----:B------:R-:W-:Y:S01]  /*b380*/  ISETP.GE.OR P1, PT, R223, R25, P0 ;  /* 0x00000019df00720c */ /* 0x000fe20000726670 */
[--C-:B-12---:R-:W-:Y:S01]  /*b390*/  IMAD.MOV.U32 R17, RZ, RZ, R7.reuse ;  /* 0x000000ffff117224 */ /* 0x106fe200078e0007 */
[----:B------:R-:W-:Y:S01]  /*b3a0*/  SHF.R.U64 R18, R6, 0x10, R7 ;  /* 0x0000001006127819 */ /* 0x000fe20000001207 */
[--C-:B----4-:R-:W-:Y:S01]  /*b3b0*/  IMAD.MOV.U32 R3, RZ, RZ, R13.reuse ;  /* 0x000000ffff037224 */ /* 0x110fe200078e000d */
[--C-:B---3--:R-:W-:Y:S01]  /*b3c0*/  SHF.R.U64 R16, R12, 0x10, R13.reuse ;  /* 0x000000100c107819 */ /* 0x108fe2000000120d */
[----:B------:R-:W-:Y:S01]  /*b3d0*/  IMAD.MOV.U32 R6, RZ, RZ, R14 ;  /* 0x000000ffff067224 */ /* 0x000fe200078e000e */
[----:B------:R-:W-:Y:S01]  /*b3e0*/  SHF.R.U32.HI R12, RZ, 0x10, R13 ;  /* 0x00000010ff0c7819 */ /* 0x000fe2000001160d */
[----:B------:R-:W-:Y:S01]  /*b3f0*/  IMAD.MOV.U32 R0, RZ, RZ, R15 ;  /* 0x000000ffff007224 */ /* 0x000fe200078e000f */
[----:B------:R-:W-:Y:S01]  /*b400*/  SHF.R.U32.HI R7, RZ, 0x10, R7 ;  /* 0x00000010ff077819 */ /* 0x000fe20000011607 */
        /* <DEDUP_REMOVED lines=14> */
[----:B------:R-:W-:Y:S01]  /*b4f0*/  MOV R6, c[0x0][0x27c] ;  /* 0x00009f0000067a02 */ /* 0x000fe20000000f00 */
[----:B------:R-:W1:Y:S01]  /*b500*/  LDS.128 R12, [R236+0x100] ;  /* 0x00010000ec0c7984 */ /* 0x000e620000000c00 */
[----:B------:R-:W-:Y:S01]  /*b510*/  SHF.L.U32 R35, R16, 0x10, RZ ;  /* 0x0000001010237819 */ /* 0x000fe200000006ff */
[----:B------:R-:W-:Y:S01]  /*b520*/  IMAD.U32 R32, R23, 0x10000, RZ ;  /* 0x0001000017207824 */ /* 0x000fe200078e00ff */
[----:B------:R-:W-:-:S02]  /*b530*/  LEA.HI R6, R6, R222, RZ, 0x1d ;  /* 0x000000de06067211 */ /* 0x000fc400078fe8ff */
[----:B------:R-:W-:Y:S02]  /*b540*/  LOP3.LUT R34, R16, 0xffff0000, RZ, 0xc0, !PT ;  /* 0xffff000010227812 */ /* 0x000fe400078ec0ff */
[----:B------:R-:W-:Y:S01]  /*b550*/  SHF.R.S32.HI R4, RZ, 0x1f, R6 ;  /* 0x0000001fff047819 */ /* 0x000fe20000011406 */
[----:B------:R-:W-:Y:S01]  /*b560*/  IMAD.SHL.U32 R5, R6, 0x8, RZ ;  /* 0x0000000806057824 */ /* 0x000fe200078e00ff */
[----:B------:R-:W-:Y:S02]  /*b570*/  LOP3.LUT R38, R23, 0xffff0000, RZ, 0xc0, !PT ;  /* 0xffff000017267812 */ /* 0x000fe400078ec0ff */
[----:B------:R-:W-:Y:S02]  /*b580*/  LEA.HI R4, R4, R6, RZ, 0x3 ;  /* 0x0000000604047211 */ /* 0x000fe400078f18ff */
[----:B------:R-:W-:Y:S02]  /*b590*/  LOP3.LUT R5, R86, 0x38, R5, 0xf8, !PT ;  /* 0x0000003856057812 */ /* 0x000fe400078ef805 */
[----:B------:R-:W-:-:S02]  /*b5a0*/  SHF.L.U32 R4, R4, 0xa, RZ ;  /* 0x0000000a04047819 */ /* 0x000fc400000006ff */
[----:B------:R-:W-:Y:S02]  /*b5b0*/  LOP3.LUT R5, R5, R85, RZ, 0x3c, !PT ;  /* 0x0000005505057212 */ /* 0x000fe400078e3cff */
[----:B------:R-:W-:Y:S02]  /*b5c0*/  LOP3.LUT R4, R4, 0x7fffe000, RZ, 0xc0, !PT ;  /* 0x7fffe00004047812 */ /* 0x000fe400078ec0ff */
[----:B------:R-:W-:Y:S02]  /*b5d0*/  SHF.L.U32 R41, R2, 0x10, RZ ;  /* 0x0000001002297819 */ /* 0x000fe400000006ff */
[----:B------:R-:W-:-:S05]  /*b5e0*/  IADD3 R26, R5, R4, R81 ;  /* 0x00000004051a7210 */ /* 0x000fca0007ffe051 */
[----:B------:R-:W-:-:S05]  /*b5f0*/  IMAD.SHL.U32 R26, R26, 0x2, RZ ;  /* 0x000000021a1a7824 */ /* 0x000fca00078e00ff */
[----:B------:R-:W2:Y:S01]  /*b600*/  LDS.128 R4, [R26+0x100] ;  /* 0x000100001a047984 */ /* 0x000ea20000000c00 */
[C---:B-1----:R-:W-:Y:S01]  /*b610*/  SHF.L.U32 R30, R12.reuse, 0x10, RZ ;  /* 0x000000100c1e7819 */ /* 0x042fe200000006ff */
[C---:B------:R-:W-:Y:S01]  /*b620*/  IMAD.U32 R28, R13.reuse, 0x10000, RZ ;  /* 0x000100000d1c7824 */ /* 0x040fe200078e00ff */
[----:B------:R-:W-:Y:S02]  /*b630*/  LOP3.LUT R29, R12, 0xffff0000, RZ, 0xc0, !PT ;  /* 0xffff00000c1d7812 */ /* 0x000fe400078ec0ff */
[----:B------:R-:W-:Y:S01]  /*b640*/  LOP3.LUT R12, R13, 0xffff0000, RZ, 0xc0, !PT ;  /* 0xffff00000d0c7812 */ /* 0x000fe200078ec0ff */
[C---:B------:R-:W-:Y:S01]  /*b650*/  IMAD.U32 R13, R15.reuse, 0x10000, RZ ;  /* 0x000100000f0d7824 */ /* 0x040fe200078e00ff */
[C---:B------:R-:W-:Y:S02]  /*b660*/  SHF.L.U32 R31, R14.reuse, 0x10, RZ ;  /* 0x000000100e1f7819 */ /* 0x040fe400000006ff */
[----:B------:R-:W-:Y:S02]  /*b670*/  LOP3.LUT R27, R14, 0xffff0000, RZ, 0xc0, !PT ;  /* 0xffff00000e1b7812 */ /* 0x000fe400078ec0ff */
[----:B------:R-:W-:-:S02]  /*b680*/  LOP3.LUT R14, R15, 0xffff0000, RZ, 0xc0, !PT ;  /* 0xffff00000f0e7812 */ /* 0x000fc400078ec0ff */
[C---:B--2---:R-:W-:Y:S02]  /*b690*/  SHF.L.U32 R40, R4.reuse, 0x10, RZ ;  /* 0x0000001004287819 */ /* 0x044fe400000006ff */
[----:B------:R-:W-:Y:S01]  /*b6a0*/  LOP3.LUT R15, R4, 0xffff0000, RZ, 0xc0, !PT ;  /* 0xffff0000040f7812 */ /* 0x000fe200078ec0ff */
[C---:B------:R-:W-:Y:S01]  /*b6b0*/  IMAD.U32 R4, R5.reuse, 0x10000, RZ ;  /* 0x0001000005047824 */ /* 0x040fe200078e00ff */
[----:B------:R-:W-:Y:S01]  /*b6c0*/  LOP3.LUT R39, R5, 0xffff0000, RZ, 0xc0, !PT ;  /* 0xffff000005277812 */ /* 0x000fe200078ec0ff */
[C---:B------:R-:W-:Y:S01]  /*b6d0*/  FMUL.FTZ R33, R40.reuse, R35 ;  /* 0x0000002328217220 */ /* 0x040fe20000410000 */
[C---:B------:R-:W-:Y:S01]  /*b6e0*/  LOP3.LUT R37, R7.reuse, 0xffff0000, RZ, 0xc0, !PT ;  /* 0xffff000007257812 */ /* 0x040fe200078ec0ff */
[-C--:B------:R-:W-:Y:S01]  /*b6f0*/  FMUL.FTZ R40, R40, R32.reuse ;  /* 0x0000002028287220 */ /* 0x080fe20000410000 */
[----:B------:R-:W-:Y:S01]  /*b700*/  SHF.L.U32 R36, R6, 0x10, RZ ;  /* 0x0000001006247819 */ /* 0x000fe200000006ff */
[----:B------:R-:W-:Y:S01]  /*b710*/  IMAD.U32 R5, R7, 0x10000, RZ ;  /* 0x0001000007057824 */ /* 0x000fe200078e00ff */
[----:B------:R-:W-:Y:S01]  /*b720*/  SHF.L.U32 R7, R3, 0x10, RZ ;  /* 0x0000001003077819 */ /* 0x000fe200000006ff */
[----:B------:R-:W-:Y:S01]  /*b730*/  FFMA.FTZ R33, R30, R32, -R33 ;  /* 0x000000201e217223 */ /* 0x000fe20000010821 */
[----:B------:R-:W-:Y:S01]  /*b740*/  LOP3.LUT R6, R6, 0xffff0000, RZ, 0xc0, !PT ;  /* 0xffff000006067812 */ /* 0x000fe200078ec0ff */
[----:B------:R-:W-:-:S02]  /*b750*/  FMUL.FTZ R32, R15, R34 ;  /* 0x000000220f207220 */ /* 0x000fc40000410000 */
[----:B------:R-:W-:Y:S02]  /*b760*/  FFMA.FTZ R30, R30, R35, R40 ;  /* 0x000000231e1e7223 */ /* 0x000fe40000010028 */
[----:B------:R-:W-:Y:S02]  /*b770*/  IMAD.U32 R35, R19, 0x10000, RZ ;  /* 0x0001000013237824 */ /* 0x000fe400078e00ff */
[-C--:B------:R-:W-:Y:S02]  /*b780*/  FMUL.FTZ R40, R15, R38.reuse ;  /* 0x000000260f287220 */ /* 0x080fe40000410000 */
[----:B------:R-:W-:Y:S02]  /*b790*/  FFMA.FTZ R32, R29, R38, -R32 ;  /* 0x000000261d207223 */ /* 0x000fe40000010820 */
[C---:B------:R-:W-:Y:S02]  /*b7a0*/  FMUL.FTZ R38, R4.reuse, R7 ;  /* 0x0000000704267220 */ /* 0x040fe40000410000 */
[----:B------:R-:W-:-:S02]  /*b7b0*/  FMUL.FTZ R15, R4, R35 ;  /* 0x00000023040f7220 */ /* 0x000fc40000410000 */
[----:B------:R-:W-:Y:S01]  /*b7c0*/  FFMA.FTZ R4, R29, R34, R40 ;  /* 0x000000221d047223 */ /* 0x000fe20000010028 */
[----:B------:R-:W-:Y:S01]  /*b7d0*/  LOP3.LUT R40, R18, 0xffff0000, RZ, 0xc0, !PT ;  /* 0xffff000012287812 */ /* 0x000fe200078ec0ff */
[----:B------:R-:W-:Y:S01]  /*b7e0*/  FFMA.FTZ R29, R28, R35, -R38 ;  /* 0x000000231c1d7223 */ /* 0x000fe20000010826 */
[----:B------:R-:W-:Y:S01]  /*b7f0*/  SHF.L.U32 R38, R0, 0x10, RZ ;  /* 0x0000001000267819 */ /* 0x000fe200000006ff */
[----:B------:R-:W-:Y:S01]  /*b800*/  IMAD.U32 R35, R18, 0x10000, RZ ;  /* 0x0001000012237824 */ /* 0x000fe200078e00ff */
[----:B------:R-:W-:Y:S01]  /*b810*/  F2FP.BF16.PACK_AB R4, R4, R30 ;  /* 0x0000001e0404723e */ /* 0x000fe200000010ff */
[----:B------:R-:W-:Y:S01]  /*b820*/  FFMA.FTZ R28, R28, R7, R15 ;  /* 0x000000071c1c7223 */ /* 0x000fe2000001000f */
[----:B------:R-:W-:Y:S01]  /*b830*/  LOP3.LUT R7, R2, 0xffff0000, RZ, 0xc0, !PT ;  /* 0xffff000002077812 */ /* 0x000fe200078ec0ff */
[C---:B------:R-:W-:Y:S02]  /*b840*/  FMUL.FTZ R15, R36.reuse, R41 ;  /* 0x00000029240f7220 */ /* 0x040fe40000410000 */
[----:B------:R-:W-:-:S02]  /*b850*/  FMUL.FTZ R36, R36, R35 ;  /* 0x0000002324247220 */ /* 0x000fc40000410000 */
[----:B------:R-:W-:Y:S01]  /*b860*/  FFMA.FTZ R35, R31, R35, -R15 ;  /* 0x000000231f237223 */ /* 0x000fe2000001080f */
[----:B------:R-:W-:Y:S01]  /*b870*/  SHF.L.U32 R15, R17, 0x10, RZ ;  /* 0x00000010110f7819 */ /* 0x000fe200000006ff */
[C---:B------:R-:W-:Y:S02]  /*b880*/  FMUL.FTZ R34, R6.reuse, R7 ;  /* 0x0000000706227220 */ /* 0x040fe40000410000 */
[----:B------:R-:W-:Y:S02]  /*b890*/  FMUL.FTZ R6, R6, R40 ;  /* 0x0000002806067220 */ /* 0x000fe40000410000 */
[----:B------:R-:W-:Y:S02]  /*b8a0*/  FFMA.FTZ R31, R31, R41, R36 ;  /* 0x000000291f1f7223 */ /* 0x000fe40000010024 */
[----:B------:R-:W-:Y:S02]  /*b8b0*/  FMUL.FTZ R36, R5, R38 ;  /* 0x0000002605247220 */ /* 0x000fe40000410000 */
[----:B------:R-:W-:Y:S01]  /*b8c0*/  FFMA.FTZ R34, R27, R40, -R34 ;  /* 0x000000281b227223 */ /* 0x000fe20000010822 */
[----:B------:R-:W-:Y:S01]  /*b8d0*/  LOP3.LUT R40, R19, 0xffff0000, RZ, 0xc0, !PT ;  /* 0xffff000013287812 */ /* 0x000fe200078ec0ff */
[----:B------:R-:W-:-:S02]  /*b8e0*/  FFMA.FTZ R6, R27, R7, R6 ;  /* 0x000000071b067223 */ /* 0x000fc40000010006 */
[-C--:B------:R-:W-:Y:S01]  /*b8f0*/  FMUL.FTZ R7, R5, R15.reuse ;  /* 0x0000000f05077220 */ /* 0x080fe20000410000 */
[----:B------:R-:W-:Y:S01]  /*b900*/  LOP3.LUT R5, R3, 0xffff0000, RZ, 0xc0, !PT ;  /* 0xffff000003057812 */ /* 0x000fe200078ec0ff */
[C---:B------:R-:W-:Y:S01]  /*b910*/  FFMA.FTZ R27, R13.reuse, R15, -R36 ;  /* 0x0000000f0d1b7223 */ /* 0x040fe20000010824 */
[----:B------:R-:W-:Y:S01]  /*b920*/  LOP3.LUT R36, R0, 0xffff0000, RZ, 0xc0, !PT ;  /* 0xffff000000247812 */ /* 0x000fe200078ec0ff */
[----:B------:R-:W-:Y:S01]  /*b930*/  FFMA.FTZ R7, R13, R38, R7 ;  /* 0x000000260d077223 */ /* 0x000fe20000010007 */
[----:B------:R-:W-:Y:S01]  /*b940*/  LOP3.LUT R15, R17, 0xffff0000, RZ, 0xc0, !PT ;  /* 0xffff0000110f7812 */ /* 0x000fe200078ec0ff */
[----:B------:R-:W-:Y:S01]  /*b950*/  FMUL.FTZ R13, R39, R5 ;  /* 0x00000005270d7220 */ /* 0x000fe20000410000 */
[----:B------:R-:W-:Y:S01]  /*b960*/  F2FP.BF16.PACK_AB R6, R6, R31 ;  /* 0x0000001f0606723e */ /* 0x000fe200000010ff */
[----:B------:R-:W-:Y:S02]  /*b970*/  FMUL.FTZ R38, R37, R36 ;  /* 0x0000002425267220 */ /* 0x000fe40000410000 */
[----:B------:R-:W-:-:S02]  /*b980*/  FMUL.FTZ R39, R39, R40 ;  /* 0x0000002827277220 */ /* 0x000fc40000410000 */
[-C--:B------:R-:W-:Y:S02]  /*b990*/  FMUL.FTZ R37, R37, R15.reuse ;  /* 0x0000000f25257220 */ /* 0x080fe40000410000 */
[----:B------:R-:W-:Y:S02]  /*b9a0*/  FFMA.FTZ R13, R12, R40, -R13 ;  /* 0x000000280c0d7223 */ /* 0x000fe4000001080d */
[----:B------:R-:W-:Y:S02]  /*b9b0*/  FFMA.FTZ R15, R14, R15, -R38 ;  /* 0x0000000f0e0f7223 */ /* 0x000fe40000010826 */
[----:B------:R-:W-:Y:S01]  /*b9c0*/  FFMA.FTZ R5, R12, R5, R39 ;  /* 0x000000050c057223 */ /* 0x000fe20000010027 */
[----:B------:R-:W-:Y:S01]  /*b9d0*/  F2FP.BF16.PACK_AB R12, R32, R33 ;  /* 0x00000021200c723e */ /* 0x000fe200000010ff */
[----:B------:R-:W-:Y:S01]  /*b9e0*/  FFMA.FTZ R37, R14, R36, R37 ;  /* 0x000000240e257223 */ /* 0x000fe20000010025 */
[----:B------:R-:W-:Y:S02]  /*b9f0*/  F2FP.BF16.PACK_AB R14, R34, R35 ;  /* 0x00000023220e723e */ /* 0x000fe400000010ff */
[----:B------:R-:W-:-:S02]  /*ba00*/  F2FP.BF16.PACK_AB R13, R13, R29 ;  /* 0x0000001d0d0d723e */ /* 0x000fc400000010ff */
[----:B------:R-:W-:Y:S02]  /*ba10*/  F2FP.BF16.PACK_AB R15, R15, R27 ;  /* 0x0000001b0f0f723e */ /* 0x000fe400000010ff */
[----:B------:R-:W-:Y:S02]  /*ba20*/  F2FP.BF16.PACK_AB R5, R5, R28 ;  /* 0x0000001c0505723e */ /* 0x000fe400000010ff */
[----:B------:R-:W-:Y:S01]  /*ba30*/  F2FP.BF16.PACK_AB R7, R37, R7 ;  /* 0x000000072507723e */ /* 0x000fe200000010ff */
[----:B------:R1:W-:Y:S04]  /*ba40*/  STS.128 [R236+0x100], R12 ;  /* 0x0001000cec007388 */ /* 0x0003e80000000c00 */
[----:B------:R1:W-:Y:S02]  /*ba50*/  STS.128 [R26+0x100], R4 ;  /* 0x000100041a007388 */ /* 0x0003e40000000c00 */
.L_x_326:
[----:B------:R-:W-:Y:S05]  /*ba60*/  BSYNC B0 ;  /* 0x0000000000007941 */ /* 0x000fea0003800000 */
.L_x_325:
[----:B------:R-:W-:Y:S01]  /*ba70*/  ISETP.GE.OR P1, PT, R220, R25, P0 ;  /* 0x00000019dc00720c */ /* 0x000fe20000726670 */
[----:B------:R-:W-:-:S12]  /*ba80*/  BSSY B0, `(.L_x_327) ;  /* 0x000005c000007945 */ /* 0x000fd80003800000 */
[----:B------:R-:W-:Y:S05]  /*ba90*/  @P1 BRA `(.L_x_328) ;  /* 0x000005a000001947 */ /* 0x000fea0003800000 */
[----:B-1----:R-:W-:Y:S01]  /*baa0*/  IMAD.MOV.U32 R7, RZ, RZ, c[0x0][0x27c] ;  /* 0x00009f00ff077624 */ /* 0x002fe200078e00ff */
[----:B------:R-:W-:Y:S02]  /*bab0*/  LOP3.LUT R4, R84, 0x38, R10, 0xf8, !PT ;  /* 0x0000003854047812 */ /* 0x000fe400078ef80a */
[----:B------:R-:W-:Y:S02]  /*bac0*/  SHF.L.U32 R28, R2, 0x10, RZ ;  /* 0x00000010021c7819 */ /* 0x000fe400000006ff */
[----:B------:R-:W-:Y:S02]  /*bad0*/  LEA.HI R7, R7, R222, RZ, 0x1d ;  /* 0x000000de07077211 */ /* 0x000fe400078fe8ff */
[----:B------:R-:W-:Y:S02]  /*bae0*/  LOP3.LUT R4, R80, R4, R83, 0xf6, !PT ;  /* 0x0000000450047212 */ /* 0x000fe400078ef653 */
[----:B------:R-:W-:Y:S01]  /*baf0*/  SHF.R.S32.HI R5, RZ, 0x1f, R7 ;  /* 0x0000001fff057819 */ /* 0x000fe20000011407 */
[----:B------:R-:W-:Y:S01]  /*bb00*/  IMAD.SHL.U32 R6, R7, 0x8, RZ ;  /* 0x0000000807067824 */ /* 0x000fe200078e00ff */
[----:B------:R-:W-:-:S02]  /*bb10*/  LEA R26, R4, 0x100, 0x1 ;  /* 0x00000100041a7811 */ /* 0x000fc400078e08ff */
[----:B------:R-:W-:Y:S02]  /*bb20*/  LEA.HI R5, R5, R7, RZ, 0x3 ;  /* 0x0000000705057211 */ /* 0x000fe400078f18ff */
[----:B------:R-:W-:Y:S02]  /*bb30*/  LOP3.LUT R6, R84, 0x38, R6, 0xf8, !PT ;  /* 0x0000003854067812 */ /* 0x000fe400078ef806 */
[----:B------:R-:W-:Y:S02]  /*bb40*/  SHF.L.U32 R5, R5, 0xa, RZ ;  /* 0x0000000a05057819 */ /* 0x000fe400000006ff */
[----:B------:R-:W-:Y:S02]  /*bb50*/  LOP3.LUT R83, R6, R83, RZ, 0x3c, !PT ;  /* 0x0000005306537212 */ /* 0x000fe400078e3cff */
[----:B------:R-:W-:Y:S02]  /*bb60*/  LOP3.LUT R12, R5, 0x7fffe000, RZ, 0xc0, !PT ;  /* 0x7fffe000050c7812 */ /* 0x000fe400078ec0ff */
[----:B------:R-:W1:Y:S01]  /*bb70*/  LDS.128 R4, [R26] ;  /* 0x000000001a047984 */ /* 0x000e620000000c00 */
[----:B------:R-:W-:-:S02]  /*bb80*/  SHF.L.U32 R37, R18, 0x10, RZ ;  /* 0x0000001012257819 */ /* 0x000fc400000006ff */
[----:B------:R-:W-:Y:S02]  /*bb90*/  IADD3 R12, R83, R12, R80 ;  /* 0x0000000c530c7210 */ /* 0x000fe40007ffe050 */
[----:B------:R-:W-:-:S03]  /*bba0*/  LOP3.LUT R36, R18, 0xffff0000, RZ, 0xc0, !PT ;  /* 0xffff000012247812 */ /* 0x000fc600078ec0ff */
[----:B------:R-:W-:-:S05]  /*bbb0*/  IMAD.SHL.U32 R27, R12, 0x2, RZ ;  /* 0x000000020c1b7824 */ /* 0x000fca00078e00ff */
[----:B------:R-:W2:Y:S01]  /*bbc0*/  LDS.128 R12, [R27+0x100] ;  /* 0x000100001b0c7984 */ /* 0x000ea20000000c00 */
[C---:B-1----:R-:W-:Y:S01]  /*bbd0*/  SHF.L.U32 R33, R6.reuse, 0x10, RZ ;  /* 0x0000001006217819 */ /* 0x042fe200000006ff */
[----:B------:R-:W-:Y:S01]  /*bbe0*/  IMAD.U32 R34, R7, 0x10000, RZ ;  /* 0x0001000007227824 */ /* 0x000fe200078e00ff */
[----:B------:R-:W-:Y:S01]  /*bbf0*/  LOP3.LUT R32, R6, 0xffff0000, RZ, 0xc0, !PT ;  /* 0xffff000006207812 */ /* 0x000fe200078ec0ff */
[----:B------:R-:W-:Y:S01]  /*bc00*/  IMAD.U32 R29, R5, 0x10000, RZ ;  /* 0x00010000051d7824 */ /* 0x000fe200078e00ff */
[----:B------:R-:W-:Y:S02]  /*bc10*/  LOP3.LUT R6, R7, 0xffff0000, RZ, 0xc0, !PT ;  /* 0xffff000007067812 */ /* 0x000fe400078ec0ff */
[C---:B------:R-:W-:Y:S02]  /*bc20*/  SHF.L.U32 R31, R4.reuse, 0x10, RZ ;  /* 0x00000010041f7819 */ /* 0x040fe400000006ff */
[----:B------:R-:W-:Y:S02]  /*bc30*/  LOP3.LUT R4, R4, 0xffff0000, RZ, 0xc0, !PT ;  /* 0xffff000004047812 */ /* 0x000fe400078ec0ff */
[----:B------:R-:W-:Y:S01]  /*bc40*/  LOP3.LUT R5, R5, 0xffff0000, RZ, 0xc0, !PT ;  /* 0xffff000005057812 */ /* 0x000fe200078ec0ff */
[----:B--2---:R-:W-:Y:S01]  /*bc50*/  IMAD.U32 R35, R14, 0x10000, RZ ;  /* 0x000100000e237824 */ /* 0x004fe200078e00ff */
[C---:B------:R-:W-:Y:S01]  /*bc60*/  SHF.L.U32 R7, R12.reuse, 0x10, RZ ;  /* 0x000000100c077819 */ /* 0x040fe200000006ff */
[----:B------:R-:W-:Y:S01]  /*bc70*/  IMAD.U32 R30, R13, 0x10000, RZ ;  /* 0x000100000d1e7824 */ /* 0x000fe200078e00ff */
[----:B------:R-:W-:Y:S01]  /*bc80*/  LOP3.LUT R43, R12, 0xffff0000, RZ, 0xc0, !PT ;  /* 0xffff00000c2b7812 */ /* 0x000fe200078ec0ff */
[----:B------:R-:W-:Y:S01]  /*bc90*/  IMAD.U32 R39, R15, 0x10000, RZ ;  /* 0x000100000f277824 */ /* 0x000fe200078e00ff */
[----:B------:R-:W-:Y:S01]  /*bca0*/  LOP3.LUT R40, R13, 0xffff0000, RZ, 0xc0, !PT ;  /* 0xffff00000d287812 */ /* 0x000fe200078ec0ff */
[-C--:B------:R-:W-:Y:S01]  /*bcb0*/  FMUL.FTZ R13, R28, R35.reuse ;  /* 0x000000231c0d7220 */ /* 0x080fe20000410000 */
[----:B------:R-:W-:Y:S01]  /*bcc0*/  LOP3.LUT R14, R14, 0xffff0000, RZ, 0xc0, !PT ;  /* 0xffff00000e0e7812 */ /* 0x000fe200078ec0ff */
[C---:B------:R-:W-:Y:S01]  /*bcd0*/  FMUL.FTZ R35, R37.reuse, R35 ;  /* 0x0000002325237220 */ /* 0x040fe20000410000 */
[----:B------:R-:W-:Y:S01]  /*bce0*/  LOP3.LUT R12, R2, 0xffff0000, RZ, 0xc0, !PT ;  /* 0xffff0000020c7812 */ /* 0x000fe200078ec0ff */
[-C--:B------:R-:W-:Y:S01]  /*bcf0*/  FFMA.FTZ R37, R37, R33.reuse, -R13 ;  /* 0x0000002125257223 */ /* 0x080fe2000001080d */
[----:B------:R-:W-:Y:S01]  /*bd00*/  LOP3.LUT R42, R15, 0xffff0000, RZ, 0xc0, !PT ;  /* 0xffff00000f2a7812 */ /* 0x000fe200078ec0ff */
[----:B------:R-:W-:Y:S01]  /*bd10*/  FFMA.FTZ R33, R28, R33, R35 ;  /* 0x000000211c217223 */ /* 0x000fe20000010023 */
[----:B------:R-:W-:Y:S01]  /*bd20*/  SHF.L.U32 R13, R16, 0x10, RZ ;  /* 0x00000010100d7819 */ /* 0x000fe200000006ff */
[----:B------:R-:W-:-:S02]  /*bd30*/  FMUL.FTZ R15, R12, R14 ;  /* 0x0000000e0c0f7220 */ /* 0x000fc40000410000 */
[----:B------:R-:W-:Y:S02]  /*bd40*/  IMAD.U32 R35, R23, 0x10000, RZ ;  /* 0x0001000017237824 */ /* 0x000fe400078e00ff */
[----:B------:R-:W-:Y:S01]  /*bd50*/  FMUL.FTZ R28, R36, R14 ;  /* 0x0000000e241c7220 */ /* 0x000fe20000410000 */
[----:B------:R-:W-:Y:S01]  /*bd60*/  LOP3.LUT R14, R16, 0xffff0000, RZ, 0xc0, !PT ;  /* 0xffff0000100e7812 */ /* 0x000fe200078ec0ff */
[-C--:B------:R-:W-:Y:S02]  /*bd70*/  FFMA.FTZ R36, R36, R32.reuse, -R15 ;  /* 0x0000002024247223 */ /* 0x080fe4000001080f */
[-C--:B------:R-:W-:Y:S02]  /*bd80*/  FMUL.FTZ R15, R13, R7.reuse ;  /* 0x000000070d0f7220 */ /* 0x080fe40000410000 */
[----:B------:R-:W-:Y:S02]  /*bd90*/  FMUL.FTZ R7, R35, R7 ;  /* 0x0000000723077220 */ /* 0x000fe40000410000 */
[----:B------:R-:W-:Y:S01]  /*bda0*/  FFMA.FTZ R32, R12, R32, R28 ;  /* 0x000000200c207223 */ /* 0x000fe2000001001c */
[----:B------:R-:W-:Y:S01]  /*bdb0*/  LOP3.LUT R12, R23, 0xffff0000, RZ, 0xc0, !PT ;  /* 0xffff0000170c7812 */ /* 0x000fe200078ec0ff */
[-C--:B------:R-:W-:Y:S01]  /*bdc0*/  FFMA.FTZ R35, R35, R31.reuse, -R15 ;  /* 0x0000001f23237223 */ /* 0x080fe2000001080f */
[----:B------:R-:W-:Y:S01]  /*bdd0*/  SHF.L.U32 R15, R19, 0x10, RZ ;  /* 0x00000010130f7819 */ /* 0x000fe200000006ff */
[----:B------:R-:W-:-:S02]  /*bde0*/  FFMA.FTZ R31, R13, R31, R7 ;  /* 0x0000001f0d1f7223 */ /* 0x000fc40000010007 */
[-C--:B------:R-:W-:Y:S02]  /*bdf0*/  FMUL.FTZ R7, R14, R43.reuse ;  /* 0x0000002b0e077220 */ /* 0x080fe40000410000 */
[C---:B------:R-:W-:Y:S02]  /*be00*/  FMUL.FTZ R43, R12.reuse, R43 ;  /* 0x0000002b0c2b7220 */ /* 0x040fe40000410000 */
[----:B------:R-:W-:Y:S01]  /*be10*/  FFMA.FTZ R12, R12, R4, -R7 ;  /* 0x000000040c0c7223 */ /* 0x000fe20000010807 */
[----:B------:R-:W-:Y:S01]  /*be20*/  SHF.L.U32 R7, R0, 0x10, RZ ;  /* 0x0000001000077819 */ /* 0x000fe200000006ff */
[----:B------:R-:W-:Y:S02]  /*be30*/  IMAD.U32 R13, R3, 0x10000, RZ ;  /* 0x00010000030d7824 */ /* 0x000fe400078e00ff */
[----:B------:R-:W-:Y:S01]  /*be40*/  IMAD.U32 R28, R17, 0x10000, RZ ;  /* 0x00010000111c7824 */ /* 0x000fe200078e00ff */
[----:B------:R-:W-:Y:S01]  /*be50*/  F2FP.BF16.PACK_AB R12, R12, R35 ;  /* 0x000000230c0c723e */ /* 0x000fe200000010ff */
[----:B------:R-:W-:-:S02]  /*be60*/  FMUL.FTZ R41, R13, R30 ;  /* 0x0000001e0d297220 */ /* 0x000fc40000410000 */
[----:B------:R-:W-:Y:S02]  /*be70*/  FFMA.FTZ R4, R14, R4, R43 ;  /* 0x000000040e047223 */ /* 0x000fe4000001002b */
[----:B------:R-:W-:Y:S02]  /*be80*/  FMUL.FTZ R38, R15, R30 ;  /* 0x0000001e0f267220 */ /* 0x000fe40000410000 */
[----:B------:R-:W-:Y:S01]  /*be90*/  FMUL.FTZ R14, R7, R39 ;  /* 0x00000027070e7220 */ /* 0x000fe20000410000 */
[----:B------:R-:W-:Y:S01]  /*bea0*/  F2FP.BF16.PACK_AB R4, R4, R31 ;  /* 0x0000001f0404723e */ /* 0x000fe200000010ff */
[----:B------:R-:W-:Y:S01]  /*beb0*/  FFMA.FTZ R30, R15, R29, -R41 ;  /* 0x0000001d0f1e7223 */ /* 0x000fe20000010829 */
[----:B------:R-:W-:Y:S01]  /*bec0*/  LOP3.LUT R15, R17, 0xffff0000, RZ, 0xc0, !PT ;  /* 0xffff0000110f7812 */ /* 0x000fe200078ec0ff */
[C---:B------:R-:W-:Y:S02]  /*bed0*/  FMUL.FTZ R39, R28.reuse, R39 ;  /* 0x000000271c277220 */ /* 0x040fe40000410000 */
[----:B------:R-:W-:Y:S01]  /*bee0*/  FFMA.FTZ R29, R13, R29, R38 ;  /* 0x0000001d0d1d7223 */ /* 0x000fe20000010026 */
[----:B------:R-:W-:Y:S01]  /*bef0*/  LOP3.LUT R38, R3, 0xffff0000, RZ, 0xc0, !PT ;  /* 0xffff000003267812 */ /* 0x000fe200078ec0ff */
[-C--:B------:R-:W-:Y:S01]  /*bf00*/  FFMA.FTZ R28, R28, R34.reuse, -R14 ;  /* 0x000000221c1c7223 */ /* 0x080fe2000001080e */
[----:B------:R-:W-:Y:S01]  /*bf10*/  LOP3.LUT R14, R0, 0xffff0000, RZ, 0xc0, !PT ;  /* 0xffff0000000e7812 */ /* 0x000fe200078ec0ff */
[----:B------:R-:W-:Y:S01]  /*bf20*/  FFMA.FTZ R7, R7, R34, R39 ;  /* 0x0000002207077223 */ /* 0x000fe20000010027 */
[----:B------:R-:W-:Y:S01]  /*bf30*/  LOP3.LUT R13, R19, 0xffff0000, RZ, 0xc0, !PT ;  /* 0xffff0000130d7812 */ /* 0x000fe200078ec0ff */
[----:B------:R-:W-:-:S02]  /*bf40*/  FMUL.FTZ R41, R38, R40 ;  /* 0x0000002826297220 */ /* 0x000fc40000410000 */
[----:B------:R-:W-:Y:S02]  /*bf50*/  FMUL.FTZ R39, R14, R42 ;  /* 0x0000002a0e277220 */ /* 0x000fe40000410000 */
[----:B------:R-:W-:Y:S02]  /*bf60*/  FMUL.FTZ R40, R13, R40 ;  /* 0x000000280d287220 */ /* 0x000fe40000410000 */
[----:B------:R-:W-:Y:S02]  /*bf70*/  FMUL.FTZ R34, R15, R42 ;  /* 0x0000002a0f227220 */ /* 0x000fe40000410000 */
[-C--:B------:R-:W-:Y:S02]  /*bf80*/  FFMA.FTZ R13, R13, R5.reuse, -R41 ;  /* 0x000000050d0d7223 */ /* 0x080fe40000010829 */
[----:B------:R-:W-:Y:S02]  /*bf90*/  FFMA.FTZ R15, R15, R6, -R39 ;  /* 0x000000060f0f7223 */ /* 0x000fe40000010827 */
[----:B------:R-:W-:Y:S01]  /*bfa0*/  FFMA.FTZ R5, R38, R5, R40 ;  /* 0x0000000526057223 */ /* 0x000fe20000010028 */
[----:B------:R-:W-:Y:S01]  /*bfb0*/  F2FP.BF16.PACK_AB R13, R13, R30 ;  /* 0x0000001e0d0d723e */ /* 0x000fe200000010ff */
[----:B------:R-:W-:Y:S01]  /*bfc0*/  FFMA.FTZ R34, R14, R6, R34 ;  /* 0x000000060e227223 */ /* 0x000fe20000010022 */
[----:B------:R-:W-:-:S02]  /*bfd0*/  F2FP.BF16.PACK_AB R14, R36, R37 ;  /* 0x00000025240e723e */ /* 0x000fc400000010ff */
[----:B------:R-:W-:Y:S02]  /*bfe0*/  F2FP.BF16.PACK_AB R15, R15, R28 ;  /* 0x0000001c0f0f723e */ /* 0x000fe400000010ff */
[----:B------:R-:W-:Y:S02]  /*bff0*/  F2FP.BF16.PACK_AB R6, R32, R33 ;  /* 0x000000212006723e */ /* 0x000fe400000010ff */
[----:B------:R-:W-:Y:S01]  /*c000*/  F2FP.BF16.PACK_AB R5, R5, R29 ;  /* 0x0000001d0505723e */ /* 0x000fe200000010ff */
[----:B------:R1:W-:Y:S01]  /*c010*/  STS.128 [R26], R12 ;  /* 0x0000000c1a007388 */ /* 0x0003e20000000c00 */
[----:B------:R-:W-:-:S05]  /*c020*/  F2FP.BF16.PACK_AB R7, R34, R7 ;  /* 0x000000072207723e */ /* 0x000fca00000010ff */
[----:B------:R1:W-:Y:S02]  /*c030*/  STS.128 [R27+0x100], R4 ;  /* 0x000100041b007388 */ /* 0x0003e40000000c00 */
.L_x_328:
[----:B------:R-:W-:Y:S05]  /*c040*/  BSYNC B0 ;  /* 0x0000000000007941 */ /* 0x000fea0003800000 */
.L_x_327:
[----:B------:R-:W-:Y:S01]  /*c050*/  ISETP.GE.OR P1, PT, R219, R25, P0 ;  /* 0x00000019db00720c */ /* 0x000fe20000726670 */
[----:B------:R-:W-:-:S12]  /*c060*/  BSSY B0, `(.L_x_329) ;  /* 0x0000061000007945 */ /* 0x000fd80003800000 */
[----:B------:R-:W-:Y:S05]  /*c070*/  @P1 BRA `(.L_x_330) ;  /* 0x000005f000001947 */ /* 0x000fea0003800000 */
[----:B-1----:R-:W-:Y:S01]  /*c080*/  IMAD.MOV.U32 R13, RZ, RZ, c[0x0][0x27c] ;  /* 0x00009f00ff0d7624 */ /* 0x002fe200078e00ff */
[----:B------:R-:W-:Y:S01]  /*c090*/  SHF.R.S32.HI R4, RZ, 0x1f, R219 ;  /* 0x0000001fff047819 */ /* 0x000fe200000114db */
[----:B------:R-:W-:Y:S01]  /*c0a0*/  IMAD.U32 R33, R2, 0x10000, RZ ;  /* 0x0001000002217824 */ /* 0x000fe200078e00ff */
[----:B------:R-:W-:Y:S01]  /*c0b0*/  SHF.R.U32.HI R6, RZ, 0x3, R87 ;  /* 0x00000003ff067819 */ /* 0x000fe20000011657 */
[----:B------:R-:W-:Y:S01]  /*c0c0*/  IMAD.U32 R37, R18, 0x10000, RZ ;  /* 0x0001000012257824 */ /* 0x000fe200078e00ff */
[----:B------:R-:W-:Y:S02]  /*c0d0*/  LEA.HI R13, R13, R222, RZ, 0x1d ;  /* 0x000000de0d0d7211 */ /* 0x000fe400078fe8ff */
[----:B------:R-:W-:Y:S02]  /*c0e0*/  LEA.HI R4, R4, R219, RZ, 0x3 ;  /* 0x000000db04047211 */ /* 0x000fe400078f18ff */
[----:B------:R-:W-:Y:S02]  /*c0f0*/  SHF.R.S32.HI R7, RZ, 0x1f, R13 ;  /* 0x0000001fff077819 */ /* 0x000fe4000001140d */
[----:B------:R-:W-:Y:S01]  /*c100*/  SHF.L.U32 R12, R13, 0x3, RZ ;  /* 0x000000030d0c7819 */ /* 0x000fe200000006ff */
[----:B------:R-:W-:Y:S01]  /*c110*/  IMAD.SHL.U32 R4, R4, 0x40, RZ ;  /* 0x0000004004047824 */ /* 0x000fe200078e00ff */
[----:B------:R-:W-:-:S02]  /*c120*/  LEA.HI R7, R7, R13, RZ, 0x3 ;  /* 0x0000000d07077211 */ /* 0x000fc400078f18ff */
[----:B------:R-:W-:Y:S02]  /*c130*/  LOP3.LUT R12, R87, 0x38, R12, 0xf8, !PT ;  /* 0x00000038570c7812 */ /* 0x000fe400078ef80c */
[----:B------:R-:W-:Y:S01]  /*c140*/  LOP3.LUT R4, R4, 0xfffffe00, RZ, 0xc0, !PT ;  /* 0xfffffe0004047812 */ /* 0x000fe200078ec0ff */
[----:B------:R-:W-:Y:S01]  /*c150*/  IMAD.SHL.U32 R7, R7, 0x400, RZ ;  /* 0x0000040007077824 */ /* 0x000fe200078e00ff */
[----:B------:R-:W-:Y:S02]  /*c160*/  LOP3.LUT R12, R12, R6, RZ, 0x3c, !PT ;  /* 0x000000060c0c7212 */ /* 0x000fe400078e3cff */
[----:B------:R-:W-:Y:S02]  /*c170*/  LOP3.LUT R5, R87, 0x38, R10, 0xf8, !PT ;  /* 0x0000003857057812 */ /* 0x000fe400078ef80a */
[----:B------:R-:W-:Y:S02]  /*c180*/  LOP3.LUT R7, R7, 0x7fffe000, RZ, 0xc0, !PT ;  /* 0x7fffe00007077812 */ /* 0x000fe400078ec0ff */
[----:B------:R-:W-:-:S02]  /*c190*/  LOP3.LUT R5, R4, R5, R6, 0xf6, !PT ;  /* 0x0000000504057212 */ /* 0x000fc400078ef606 */
[----:B------:R-:W-:Y:S02]  /*c1a0*/  IADD3 R27, R12, R7, R4 ;  /* 0x000000070c1b7210 */ /* 0x000fe40007ffe004 */
[----:B------:R-:W-:Y:S02]  /*c1b0*/  LEA R26, R5, 0x100, 0x1 ;  /* 0x00000100051a7811 */ /* 0x000fe400078e08ff */
[----:B------:R-:W-:Y:S01]  /*c1c0*/  LOP3.LUT R36, R18, 0xffff0000, RZ, 0xc0, !PT ;  /* 0xffff000012247812 */ /* 0x000fe200078ec0ff */
[----:B------:R-:W-:Y:S01]  /*c1d0*/  IMAD.SHL.U32 R27, R27, 0x2, RZ ;  /* 0x000000021b1b7824 */ /* 0x000fe200078e00ff */
[----:B------:R-:W-:Y:S01]  /*c1e0*/  LOP3.LUT R42, R16, 0xffff0000, RZ, 0xc0, !PT ;  /* 0xffff0000102a7812 */ /* 0x000fe200078ec0ff */
[----:B------:R-:W1:Y:S04]  /*c1f0*/  LDS.128 R12, [R26] ;  /* 0x000000001a0c7984 */ /* 0x000e680000000c00 */
[----:B------:R-:W2:Y:S01]  /*c200*/  LDS.128 R4, [R27+0x100] ;  /* 0x000100001b047984 */ /* 0x000ea20000000c00 */
[C---:B-1----:R-:W-:Y:S01]  /*c210*/  SHF.L.U32 R31, R12.reuse, 0x10, RZ ;  /* 0x000000100c1f7819 */ /* 0x042fe200000006ff */
[----:B------:R-:W-:Y:S01]  /*c220*/  IMAD.U32 R29, R13, 0x10000, RZ ;  /* 0x000100000d1d7824 */ /* 0x000fe200078e00ff */
[----:B------:R-:W-:Y:S01]  /*c230*/  LOP3.LUT R28, R12, 0xffff0000, RZ, 0xc0, !PT ;  /* 0xffff00000c1c7812 */ /* 0x000fe200078ec0ff */
[----:B------:R-:W-:Y:S01]  /*c240*/  IMAD.U32 R32, R14, 0x10000, RZ ;  /* 0x000100000e207824 */ /* 0x000fe200078e00ff */
[----:B--2---:R-:W-:-:S02]  /*c250*/  SHF.L.U32 R35, R6, 0x10, RZ ;  /* 0x0000001006237819 */ /* 0x004fc400000006ff */
[----:B------:R-:W-:Y:S02]  /*c260*/  LOP3.LUT R12, R13, 0xffff0000, RZ, 0xc0, !PT ;  /* 0xffff00000d0c7812 */ /* 0x000fe400078ec0ff */
[----:B------:R-:W-:Y:S02]  /*c270*/  LOP3.LUT R30, R14, 0xffff0000, RZ, 0xc0, !PT ;  /* 0xffff00000e1e7812 */ /* 0x000fe400078ec0ff */
[C---:B------:R-:W-:Y:S02]  /*c280*/  SHF.L.U32 R13, R15.reuse, 0x10, RZ ;  /* 0x000000100f0d7819 */ /* 0x040fe400000006ff */
[----:B------:R-:W-:Y:S01]  /*c290*/  LOP3.LUT R14, R15, 0xffff0000, RZ, 0xc0, !PT ;  /* 0xffff00000f0e7812 */ /* 0x000fe200078ec0ff */
[C---:B------:R-:W-:Y:S01]  /*c2a0*/  IMAD.U32 R15, R4.reuse, 0x10000, RZ ;  /* 0x00010000040f7824 */ /* 0x040fe200078e00ff */
[----:B------:R-:W-:Y:S02]  /*c2b0*/  LOP3.LUT R43, R4, 0xffff0000, RZ, 0xc0, !PT ;  /* 0xffff0000042b7812 */ /* 0x000fe400078ec0ff */
[----:B------:R-:W-:-:S02]  /*c2c0*/  SHF.L.U32 R4, R5, 0x10, RZ ;  /* 0x0000001005047819 */ /* 0x000fc400000006ff */
[----:B------:R-:W-:Y:S01]  /*c2d0*/  LOP3.LUT R41, R5, 0xffff0000, RZ, 0xc0, !PT ;  /* 0xffff000005297812 */ /* 0x000fe200078ec0ff */
[-C--:B------:R-:W-:Y:S01]  /*c2e0*/  FMUL.FTZ R5, R33, R35.reuse ;  /* 0x0000002321057220 */ /* 0x080fe20000410000 */
[----:B------:R-:W-:Y:S02]  /*c2f0*/  LOP3.LUT R34, R6, 0xffff0000, RZ, 0xc0, !PT ;  /* 0xffff000006227812 */ /* 0x000fe400078ec0ff */
[C---:B------:R-:W-:Y:S02]  /*c300*/  SHF.L.U32 R39, R7.reuse, 0x10, RZ ;  /* 0x0000001007277819 */ /* 0x040fe400000006ff */
[----:B------:R-:W-:Y:S01]  /*c310*/  LOP3.LUT R38, R7, 0xffff0000, RZ, 0xc0, !PT ;  /* 0xffff000007267812 */ /* 0x000fe200078ec0ff */
[C---:B------:R-:W-:Y:S01]  /*c320*/  FMUL.FTZ R7, R37.reuse, R35 ;  /* 0x0000002325077220 */ /* 0x040fe20000410000 */
[----:B------:R-:W-:Y:S01]  /*c330*/  LOP3.LUT R6, R2, 0xffff0000, RZ, 0xc0, !PT ;  /* 0xffff000002067812 */ /* 0x000fe200078ec0ff */
[----:B------:R-:W-:Y:S02]  /*c340*/  FFMA.FTZ R37, R37, R32, -R5 ;  /* 0x0000002025257223 */ /* 0x000fe40000010805 */
[----:B------:R-:W-:-:S02]  /*c350*/  IMAD.U32 R5, R16, 0x10000, RZ ;  /* 0x0001000010057824 */ /* 0x000fc400078e00ff */
[----:B------:R-:W-:Y:S01]  /*c360*/  FFMA.FTZ R32, R33, R32, R7 ;  /* 0x0000002021207223 */ /* 0x000fe20000010007 */
[----:B------:R-:W-:Y:S01]  /*c370*/  SHF.L.U32 R7, R23, 0x10, RZ ;  /* 0x0000001017077819 */ /* 0x000fe200000006ff */
[-C--:B------:R-:W-:Y:S02]  /*c380*/  FMUL.FTZ R35, R6, R34.reuse ;  /* 0x0000002206237220 */ /* 0x080fe40000410000 */
[----:B------:R-:W-:Y:S02]  /*c390*/  FMUL.FTZ R34, R36, R34 ;  /* 0x0000002224227220 */ /* 0x000fe40000410000 */
[-C--:B------:R-:W-:Y:S02]  /*c3a0*/  FMUL.FTZ R33, R5, R15.reuse ;  /* 0x0000000f05217220 */ /* 0x080fe40000410000 */
[----:B------:R-:W-:Y:S02]  /*c3b0*/  FMUL.FTZ R15, R7, R15 ;  /* 0x0000000f070f7220 */ /* 0x000fe40000410000 */
[----:B------:R-:W-:-:S02]  /*c3c0*/  FFMA.FTZ R6, R6, R30, R34 ;  /* 0x0000001e06067223 */ /* 0x000fc40000010022 */
[-C--:B------:R-:W-:Y:S01]  /*c3d0*/  FFMA.FTZ R34, R7, R31.reuse, -R33 ;  /* 0x0000001f07227223 */ /* 0x080fe20000010821 */
[----:B------:R-:W-:Y:S01]  /*c3e0*/  LOP3.LUT R33, R23, 0xffff0000, RZ, 0xc0, !PT ;  /* 0xffff000017217812 */ /* 0x000fe200078ec0ff */
[----:B------:R-:W-:Y:S01]  /*c3f0*/  FFMA.FTZ R31, R5, R31, R15 ;  /* 0x0000001f051f7223 */ /* 0x000fe2000001000f */
[----:B------:R-:W-:Y:S01]  /*c400*/  SHF.L.U32 R15, R3, 0x10, RZ ;  /* 0x00000010030f7819 */ /* 0x000fe200000006ff */
[----:B------:R-:W-:Y:S01]  /*c410*/  FFMA.FTZ R36, R36, R30, -R35 ;  /* 0x0000001e24247223 */ /* 0x000fe20000010823 */
[----:B------:R-:W-:Y:S01]  /*c420*/  F2FP.BF16.PACK_AB R6, R6, R32 ;  /* 0x000000200606723e */ /* 0x000fe200000010ff */
[-C--:B------:R-:W-:Y:S02]  /*c430*/  FMUL.FTZ R5, R42, R43.reuse ;  /* 0x0000002b2a057220 */ /* 0x080fe40000410000 */
[----:B------:R-:W-:Y:S02]  /*c440*/  IMAD.U32 R30, R19, 0x10000, RZ ;  /* 0x00010000131e7824 */ /* 0x000fe400078e00ff */
[----:B------:R-:W-:-:S02]  /*c450*/  FMUL.FTZ R43, R33, R43 ;  /* 0x0000002b212b7220 */ /* 0x000fc40000410000 */
[----:B------:R-:W-:Y:S02]  /*c460*/  IMAD.U32 R7, R0, 0x10000, RZ ;  /* 0x0001000000077824 */ /* 0x000fe400078e00ff */
[----:B------:R-:W-:Y:S01]  /*c470*/  FFMA.FTZ R33, R33, R28, -R5 ;  /* 0x0000001c21217223 */ /* 0x000fe20000010805 */
[----:B------:R-:W-:Y:S01]  /*c480*/  SHF.L.U32 R5, R17, 0x10, RZ ;  /* 0x0000001011057819 */ /* 0x000fe200000006ff */
[-C--:B------:R-:W-:Y:S02]  /*c490*/  FMUL.FTZ R40, R15, R4.reuse ;  /* 0x000000040f287220 */ /* 0x080fe40000410000 */
[----:B------:R-:W-:Y:S02]  /*c4a0*/  FMUL.FTZ R35, R30, R4 ;  /* 0x000000041e237220 */ /* 0x000fe40000410000 */
[----:B------:R-:W-:Y:S02]  /*c4b0*/  FFMA.FTZ R4, R42, R28, R43 ;  /* 0x0000001c2a047223 */ /* 0x000fe4000001002b */
[----:B------:R-:W-:-:S02]  /*c4c0*/  FMUL.FTZ R28, R7, R39 ;  /* 0x00000027071c7220 */ /* 0x000fc40000410000 */
[-C--:B------:R-:W-:Y:S01]  /*c4d0*/  FFMA.FTZ R30, R30, R29.reuse, -R40 ;  /* 0x0000001d1e1e7223 */ /* 0x080fe20000010828 */
[----:B------:R-:W-:Y:S01]  /*c4e0*/  LOP3.LUT R40, R19, 0xffff0000, RZ, 0xc0, !PT ;  /* 0xffff000013287812 */ /* 0x000fe200078ec0ff */
[----:B------:R-:W-:Y:S01]  /*c4f0*/  FFMA.FTZ R29, R15, R29, R35 ;  /* 0x0000001d0f1d7223 */ /* 0x000fe20000010023 */
[----:B------:R-:W-:Y:S01]  /*c500*/  LOP3.LUT R35, R0, 0xffff0000, RZ, 0xc0, !PT ;  /* 0xffff000000237812 */ /* 0x000fe200078ec0ff */
[----:B------:R-:W-:Y:S01]  /*c510*/  FMUL.FTZ R39, R5, R39 ;  /* 0x0000002705277220 */ /* 0x000fe20000410000 */
[----:B------:R-:W-:Y:S01]  /*c520*/  LOP3.LUT R15, R17, 0xffff0000, RZ, 0xc0, !PT ;  /* 0xffff0000110f7812 */ /* 0x000fe200078ec0ff */
[-C--:B------:R-:W-:Y:S01]  /*c530*/  FFMA.FTZ R28, R5, R13.reuse, -R28 ;  /* 0x0000000d051c7223 */ /* 0x080fe2000001081c */
[----:B------:R-:W-:Y:S01]  /*c540*/  LOP3.LUT R5, R3, 0xffff0000, RZ, 0xc0, !PT ;  /* 0xffff000003057812 */ /* 0x000fe200078ec0ff */
[----:B------:R-:W-:Y:S01]  /*c550*/  FFMA.FTZ R7, R7, R13, R39 ;  /* 0x0000000d07077223 */ /* 0x000fe20000010027 */
[----:B------:R-:W-:Y:S01]  /*c560*/  F2FP.BF16.PACK_AB R4, R4, R31 ;  /* 0x0000001f0404723e */ /* 0x000fe200000010ff */
[----:B------:R-:W-:-:S02]  /*c570*/  FMUL.FTZ R39, R35, R38 ;  /* 0x0000002623277220 */ /* 0x000fc40000410000 */
[-C--:B------:R-:W-:Y:S02]  /*c580*/  FMUL.FTZ R13, R5, R41.reuse ;  /* 0x00000029050d7220 */ /* 0x080fe40000410000 */
[C---:B------:R-:W-:Y:S02]  /*c590*/  FMUL.FTZ R41, R40.reuse, R41 ;  /* 0x0000002928297220 */ /* 0x040fe40000410000 */
[C---:B------:R-:W-:Y:S02]  /*c5a0*/  FMUL.FTZ R38, R15.reuse, R38 ;  /* 0x000000260f267220 */ /* 0x040fe40000410000 */
[----:B------:R-:W-:Y:S02]  /*c5b0*/  FFMA.FTZ R13, R40, R12, -R13 ;  /* 0x0000000c280d7223 */ /* 0x000fe4000001080d */
[----:B------:R-:W-:Y:S02]  /*c5c0*/  FFMA.FTZ R15, R15, R14, -R39 ;  /* 0x0000000e0f0f7223 */ /* 0x000fe40000010827 */
[----:B------:R-:W-:Y:S01]  /*c5d0*/  FFMA.FTZ R5, R5, R12, R41 ;  /* 0x0000000c05057223 */ /* 0x000fe20000010029 */
[----:B------:R-:W-:Y:S01]  /*c5e0*/  F2FP.BF16.PACK_AB R12, R33, R34 ;  /* 0x00000022210c723e */ /* 0x000fe200000010ff */
[----:B------:R-:W-:Y:S01]  /*c5f0*/  FFMA.FTZ R38, R35, R14, R38 ;  /* 0x0000000e23267223 */ /* 0x000fe20000010026 */
[----:B------:R-:W-:-:S02]  /*c600*/  F2FP.BF16.PACK_AB R14, R36, R37 ;  /* 0x00000025240e723e */ /* 0x000fc400000010ff */
[----:B------:R-:W-:Y:S02]  /*c610*/  F2FP.BF16.PACK_AB R13, R13, R30 ;  /* 0x0000001e0d0d723e */ /* 0x000fe400000010ff */
[----:B------:R-:W-:Y:S02]  /*c620*/  F2FP.BF16.PACK_AB R15, R15, R28 ;  /* 0x0000001c0f0f723e */ /* 0x000fe400000010ff */
[----:B------:R-:W-:Y:S02]  /*c630*/  F2FP.BF16.PACK_AB R5, R5, R29 ;  /* 0x0000001d0505723e */ /* 0x000fe400000010ff */
[----:B------:R-:W-:Y:S01]  /*c640*/  F2FP.BF16.PACK_AB R7, R38, R7 ;  /* 0x000000072607723e */ /* 0x000fe200000010ff */
[----:B------:R1:W-:Y:S04]  /*c650*/  STS.128 [R26], R12 ;  /* 0x0000000c1a007388 */ /* 0x0003e80000000c00 */
[----:B------:R1:W-:Y:S02]  /*c660*/  STS.128 [R27+0x100], R4 ;  /* 0x000100041b007388 */ /* 0x0003e40000000c00 */
.L_x_330:
[----:B------:R-:W-:Y:S05]  /*c670*/  BSYNC B0 ;  /* 0x0000000000007941 */ /* 0x000fea0003800000 */
.L_x_329:
[----:B------:R-:W-:-:S13]  /*c680*/  ISETP.GE.OR P0, PT, R218, R25, P0 ;  /* 0x00000019da00720c */ /* 0x000fda0000706670 */
[----:B------:R-:W-:Y:S05]  /*c690*/  @P0 BRA `(.L_x_320) ;  /* 0x000005f000000947 */ /* 0x000fea0003800000 */
[----:B-1----:R-:W-:Y:S01]  /*c6a0*/  IMAD.MOV.U32 R13, RZ, RZ, c[0x0][0x27c] ;  /* 0x00009f00ff0d7624 */ /* 0x002fe200078e00ff */
[----:B------:R-:W-:Y:S02]  /*c6b0*/  SHF.R.S32.HI R4, RZ, 0x1f, R218 ;  /* 0x0000001fff047819 */ /* 0x000fe400000114da */
[----:B------:R-:W-:Y:S02]  /*c6c0*/  SHF.R.U32.HI R6, RZ, 0x3, R82 ;  /* 0x00000003ff067819 */ /* 0x000fe40000011652 */
[----:B------:R-:W-:Y:S02]  /*c6d0*/  LEA.HI R13, R13, R222, RZ, 0x1d ;  /* 0x000000de0d0d7211 */ /* 0x000fe400078fe8ff */
[----:B------:R-:W-:Y:S02]  /*c6e0*/  LEA.HI R4, R4, R218, RZ, 0x3 ;  /* 0x000000da04047211 */ /* 0x000fe400078f18ff */
[----:B------:R-:W-:Y:S02]  /*c6f0*/  SHF.R.S32.HI R7, RZ, 0x1f, R13 ;  /* 0x0000001fff077819 */ /* 0x000fe4000001140d */
[----:B------:R-:W-:Y:S01]  /*c700*/  SHF.L.U32 R12, R13, 0x3, RZ ;  /* 0x000000030d0c7819 */ /* 0x000fe200000006ff */
[----:B------:R-:W-:Y:S01]  /*c710*/  IMAD.SHL.U32 R4, R4, 0x40, RZ ;  /* 0x0000004004047824 */ /* 0x000fe200078e00ff */
[----:B------:R-:W-:-:S02]  /*c720*/  LEA.HI R7, R7, R13, RZ, 0x3 ;  /* 0x0000000d07077211 */ /* 0x000fc400078f18ff */
[C---:B------:R-:W-:Y:S02]  /*c730*/  LOP3.LUT R12, R82.reuse, 0x38, R12, 0xf8, !PT ;  /* 0x00000038520c7812 */ /* 0x040fe400078ef80c */
[----:B------:R-:W-:Y:S01]  /*c740*/  LOP3.LUT R5, R82, 0x38, R10, 0xf8, !PT ;  /* 0x0000003852057812 */ /* 0x000fe200078ef80a */
[----:B------:R-:W-:Y:S01]  /*c750*/  IMAD.SHL.U32 R7, R7, 0x400, RZ ;  /* 0x0000040007077824 */ /* 0x000fe200078e00ff */
[----:B------:R-:W-:Y:S02]  /*c760*/  LOP3.LUT R4, R4, 0xfffffe00, RZ, 0xc0, !PT ;  /* 0xfffffe0004047812 */ /* 0x000fe400078ec0ff */
[----:B------:R-:W-:Y:S02]  /*c770*/  LOP3.LUT R12, R12, R6, RZ, 0x3c, !PT ;  /* 0x000000060c0c7212 */ /* 0x000fe400078e3cff */
[----:B------:R-:W-:Y:S02]  /*c780*/  LOP3.LUT R7, R7, 0x7fffe000, RZ, 0xc0, !PT ;  /* 0x7fffe00007077812 */ /* 0x000fe400078ec0ff */
[----:B------:R-:W-:-:S02]  /*c790*/  LOP3.LUT R5, R4, R5, R6, 0xf6, !PT ;  /* 0x0000000504057212 */ /* 0x000fc400078ef606 */
[----:B------:R-:W-:Y:S02]  /*c7a0*/  IADD3 R26, R12, R7, R4 ;  /* 0x000000070c1a7210 */ /* 0x000fe40007ffe004 */
[----:B------:R-:W-:-:S03]  /*c7b0*/  LEA R25, R5, 0x100, 0x1 ;  /* 0x0000010005197811 */ /* 0x000fc600078e08ff */
[----:B------:R-:W-:Y:S02]  /*c7c0*/  IMAD.SHL.U32 R26, R26, 0x2, RZ ;  /* 0x000000021a1a7824 */ /* 0x000fe400078e00ff */
[----:B------:R-:W1:Y:S04]  /*c7d0*/  LDS.128 R12, [R25] ;  /* 0x00000000190c7984 */ /* 0x000e680000000c00 */
[----:B------:R-:W2:Y:S01]  /*c7e0*/  LDS.128 R4, [R26+0x100] ;  /* 0x000100001a047984 */ /* 0x000ea20000000c00 */
[----:B-1----:R-:W-:Y:S01]  /*c7f0*/  SHF.L.U32 R28, R12, 0x10, RZ ;  /* 0x000000100c1c7819 */ /* 0x002fe200000006ff */
[----:B------:R-:W-:Y:S01]  /*c800*/  IMAD.U32 R29, R14, 0x10000, RZ ;  /* 0x000100000e1d7824 */ /* 0x000fe200078e00ff */
[----:B------:R-:W-:Y:S01]  /*c810*/  LOP3.LUT R27, R12, 0xffff0000, RZ, 0xc0, !PT ;  /* 0xffff00000c1b7812 */ /* 0x000fe200078ec0ff */
[C---:B------:R-:W-:Y:S01]  /*c820*/  IMAD.U32 R12, R13.reuse, 0x10000, RZ ;  /* 0x000100000d0c7824 */ /* 0x040fe200078e00ff */
[----:B------:R-:W-:Y:S01]  /*c830*/  LOP3.LUT R30, R13, 0xffff0000, RZ, 0xc0, !PT ;  /* 0xffff00000d1e7812 */ /* 0x000fe200078ec0ff */
[----:B--2---:R-:W-:Y:S01]  /*c840*/  IMAD.U32 R33, R4, 0x10000, RZ ;  /* 0x0001000004217824 */ /* 0x004fe200078e00ff */
[----:B------:R-:W-:-:S02]  /*c850*/  SHF.L.U32 R13, R15, 0x10, RZ ;  /* 0x000000100f0d7819 */ /* 0x000fc400000006ff */
[----:B------:R-:W-:Y:S01]  /*c860*/  LOP3.LUT R34, R15, 0xffff0000, RZ, 0xc0, !PT ;  /* 0xffff00000f227812 */ /* 0x000fe200078ec0ff */
[----:B------:R-:W-:Y:S01]  /*c870*/  IMAD.U32 R15, R2, 0x10000, RZ ;  /* 0x00010000020f7824 */ /* 0x000fe200078e00ff */
[----:B------:R-:W-:Y:S02]  /*c880*/  SHF.L.U32 R31, R6, 0x10, RZ ;  /* 0x00000010061f7819 */ /* 0x000fe400000006ff */
[----:B------:R-:W-:Y:S02]  /*c890*/  LOP3.LUT R32, R4, 0xffff0000, RZ, 0xc0, !PT ;  /* 0xffff000004207812 */ /* 0x000fe400078ec0ff */
[C---:B------:R-:W-:Y:S02]  /*c8a0*/  SHF.L.U32 R4, R5.reuse, 0x10, RZ ;  /* 0x0000001005047819 */ /* 0x040fe400000006ff */
        /* <DEDUP_REMOVED lines=9> */
[C---:B------:R-:W-:Y:S01]  /*c940*/  IMAD.U32 R5, R16.reuse, 0x10000, RZ ;  /* 0x0001000010057824 */ /* 0x040fe200078e00ff */
[----:B------:R-:W-:Y:S01]  /*c950*/  LOP3.LUT R16, R16, 0xffff0000, RZ, 0xc0, !PT ;  /* 0xffff000010107812 */ /* 0x000fe200078ec0ff */
[-C--:B------:R-:W-:Y:S01]  /*c960*/  FMUL.FTZ R38, R2, R36.reuse ;  /* 0x0000002402267220 */ /* 0x080fe20000410000 */
[----:B------:R-:W-:Y:S01]  /*c970*/  SHF.L.U32 R35, R7, 0x10, RZ ;  /* 0x0000001007237819 */ /* 0x000fe200000006ff */
[----:B------:R-:W-:Y:S01]  /*c980*/  FFMA.FTZ R31, R15, R29, R31 ;  /* 0x0000001d0f1f7223 */ /* 0x000fe2000001001f */
[C---:B------:R-:W-:Y:S01]  /*c990*/  SHF.L.U32 R15, R23.reuse, 0x10, RZ ;  /* 0x00000010170f7819 */ /* 0x040fe200000006ff */
[C---:B------:R-:W-:Y:S01]  /*c9a0*/  FMUL.FTZ R36, R18.reuse, R36 ;  /* 0x0000002412247220 */ /* 0x040fe20000410000 */
[----:B------:R-:W-:Y:S01]  /*c9b0*/  LOP3.LUT R23, R23, 0xffff0000, RZ, 0xc0, !PT ;  /* 0xffff000017177812 */ /* 0x000fe200078ec0ff */
[-C--:B------:R-:W-:Y:S01]  /*c9c0*/  FFMA.FTZ R38, R18, R14.reuse, -R38 ;  /* 0x0000000e12267223 */ /* 0x080fe20000010826 */
[----:B------:R-:W-:Y:S01]  /*c9d0*/  LOP3.LUT R7, R7, 0xffff0000, RZ, 0xc0, !PT ;  /* 0xffff000007077812 */ /* 0x000fe200078ec0ff */
[----:B------:R-:W-:Y:S01]  /*c9e0*/  FFMA.FTZ R36, R2, R14, R36 ;  /* 0x0000000e02247223 */ /* 0x000fe20000010024 */
[----:B------:R-:W-:Y:S01]  /*c9f0*/  SHF.L.U32 R2, R3, 0x10, RZ ;  /* 0x0000001003027819 */ /* 0x000fe200000006ff */
[----:B------:R-:W-:Y:S01]  /*ca00*/  FMUL.FTZ R18, R5, R33 ;  /* 0x0000002105127220 */ /* 0x000fe20000410000 */
[----:B------:R-:W-:Y:S01]  /*ca10*/  LOP3.LUT R3, R3, 0xffff0000, RZ, 0xc0, !PT ;  /* 0xffff000003037812 */ /* 0x000fe200078ec0ff */
[----:B------:R-:W-:-:S02]  /*ca20*/  FMUL.FTZ R14, R16, R32 ;  /* 0x00000020100e7220 */ /* 0x000fc40000410000 */
[----:B------:R-:W-:Y:S02]  /*ca30*/  FMUL.FTZ R33, R15, R33 ;  /* 0x000000210f217220 */ /* 0x000fe40000410000 */
[----:B------:R-:W-:Y:S02]  /*ca40*/  FMUL.FTZ R32, R23, R32 ;  /* 0x0000002017207220 */ /* 0x000fe40000410000 */
[-C--:B------:R-:W-:Y:S01]  /*ca50*/  FFMA.FTZ R18, R15, R28.reuse, -R18 ;  /* 0x0000001c0f127223 */ /* 0x080fe20000010812 */
[----:B------:R-:W-:Y:S01]  /*ca60*/  SHF.L.U32 R15, R17, 0x10, RZ ;  /* 0x00000010110f7819 */ /* 0x000fe200000006ff */
[-C--:B------:R-:W-:Y:S01]  /*ca70*/  FFMA.FTZ R23, R23, R27.reuse, -R14 ;  /* 0x0000001b17177223 */ /* 0x080fe2000001080e */
[----:B------:R-:W-:Y:S01]  /*ca80*/  LOP3.LUT R17, R17, 0xffff0000, RZ, 0xc0, !PT ;  /* 0xffff000011117812 */ /* 0x000fe200078ec0ff */
[----:B------:R-:W-:Y:S02]  /*ca90*/  FFMA.FTZ R33, R5, R28, R33 ;  /* 0x0000001c05217223 */ /* 0x000fe40000010021 */
[C---:B------:R-:W-:Y:S01]  /*caa0*/  IMAD.U32 R14, R0.reuse, 0x10000, RZ ;  /* 0x00010000000e7824 */ /* 0x040fe200078e00ff */
[----:B------:R-:W-:Y:S01]  /*cab0*/  LOP3.LUT R0, R0, 0xffff0000, RZ, 0xc0, !PT ;  /* 0xffff000000007812 */ /* 0x000fe200078ec0ff */
[C---:B------:R-:W-:Y:S01]  /*cac0*/  IMAD.U32 R5, R19.reuse, 0x10000, RZ ;  /* 0x0001000013057824 */ /* 0x040fe200078e00ff */
[----:B------:R-:W-:Y:S01]  /*cad0*/  LOP3.LUT R19, R19, 0xffff0000, RZ, 0xc0, !PT ;  /* 0xffff000013137812 */ /* 0x000fe200078ec0ff */
[----:B------:R-:W-:-:S02]  /*cae0*/  FFMA.FTZ R32, R16, R27, R32 ;  /* 0x0000001b10207223 */ /* 0x000fc40000010020 */
[-C--:B------:R-:W-:Y:S02]  /*caf0*/  FMUL.FTZ R28, R2, R4.reuse ;  /* 0x00000004021c7220 */ /* 0x080fe40000410000 */
[-C--:B------:R-:W-:Y:S02]  /*cb00*/  FMUL.FTZ R16, R14, R35.reuse ;  /* 0x000000230e107220 */ /* 0x080fe40000410000 */
[----:B------:R-:W-:Y:S02]  /*cb10*/  FMUL.FTZ R4, R5, R4 ;  /* 0x0000000405047220 */ /* 0x000fe40000410000 */
[----:B------:R-:W-:Y:S02]  /*cb20*/  FMUL.FTZ R35, R15, R35 ;  /* 0x000000230f237220 */ /* 0x000fe40000410000 */
[-C--:B------:R-:W-:Y:S02]  /*cb30*/  FFMA.FTZ R28, R5, R12.reuse, -R28 ;  /* 0x0000000c051c7223 */ /* 0x080fe4000001081c */
[----:B------:R-:W-:Y:S01]  /*cb40*/  FFMA.FTZ R5, R2, R12, R4 ;  /* 0x0000000c02057223 */ /* 0x000fe20000010004 */
[----:B------:R-:W-:Y:S01]  /*cb50*/  F2FP.BF16.PACK_AB R12, R23, R18 ;  /* 0x00000012170c723e */ /* 0x000fe200000010ff */
[----:B------:R-:W-:Y:S01]  /*cb60*/  FFMA.FTZ R15, R15, R13, -R16 ;  /* 0x0000000d0f0f7223 */ /* 0x000fe20000010810 */
[----:B------:R-:W-:Y:S01]  /*cb70*/  F2FP.BF16.PACK_AB R4, R32, R33 ;  /* 0x000000212004723e */ /* 0x000fe200000010ff */
[----:B------:R-:W-:Y:S01]  /*cb80*/  FFMA.FTZ R35, R14, R13, R35 ;  /* 0x0000000d0e237223 */ /* 0x000fe20000010023 */
[----:B------:R-:W-:Y:S01]  /*cb90*/  F2FP.BF16.PACK_AB R14, R38, R6 ;  /* 0x00000006260e723e */ /* 0x000fe200000010ff */
[----:B------:R-:W-:Y:S01]  /*cba0*/  FMUL.FTZ R13, R3, R37 ;  /* 0x00000025030d7220 */ /* 0x000fe20000410000 */
[----:B------:R-:W-:Y:S01]  /*cbb0*/  F2FP.BF16.PACK_AB R6, R36, R31 ;  /* 0x0000001f2406723e */ /* 0x000fe200000010ff */
[----:B------:R-:W-:-:S02]  /*cbc0*/  FMUL.FTZ R2, R0, R7 ;  /* 0x0000000700027220 */ /* 0x000fc40000410000 */
[----:B------:R-:W-:Y:S02]  /*cbd0*/  FMUL.FTZ R37, R19, R37 ;  /* 0x0000002513257220 */ /* 0x000fe40000410000 */
[----:B------:R-:W-:Y:S02]  /*cbe0*/  FMUL.FTZ R7, R17, R7 ;  /* 0x0000000711077220 */ /* 0x000fe40000410000 */
[----:B------:R-:W-:Y:S02]  /*cbf0*/  FFMA.FTZ R13, R19, R30, -R13 ;  /* 0x0000001e130d7223 */ /* 0x000fe4000001080d */
[----:B------:R-:W-:Y:S02]  /*cc00*/  FFMA.FTZ R17, R17, R34, -R2 ;  /* 0x0000002211117223 */ /* 0x000fe40000010802 */
[----:B------:R-:W-:Y:S01]  /*cc10*/  FFMA.FTZ R3, R3, R30, R37 ;  /* 0x0000001e03037223 */ /* 0x000fe20000010025 */
[----:B------:R-:W-:Y:S01]  /*cc20*/  F2FP.BF16.PACK_AB R13, R13, R28 ;  /* 0x0000001c0d0d723e */ /* 0x000fe200000010ff */
[----:B------:R-:W-:Y:S01]  /*cc30*/  FFMA.FTZ R7, R0, R34, R7 ;  /* 0x0000002200077223 */ /* 0x000fe20000010007 */
[----:B------:R-:W-:-:S02]  /*cc40*/  F2FP.BF16.PACK_AB R15, R17, R15 ;  /* 0x0000000f110f723e */ /* 0x000fc400000010ff */
[----:B------:R-:W-:Y:S02]  /*cc50*/  F2FP.BF16.PACK_AB R5, R3, R5 ;  /* 0x000000050305723e */ /* 0x000fe400000010ff */
[----:B------:R-:W-:Y:S01]  /*cc60*/  F2FP.BF16.PACK_AB R7, R7, R35 ;  /* 0x000000230707723e */ /* 0x000fe200000010ff */
[----:B------:R1:W-:Y:S04]  /*cc70*/  STS.128 [R25], R12 ;  /* 0x0000000c19007388 */ /* 0x0003e80000000c00 */
[----:B------:R1:W-:Y:S02]  /*cc80*/  STS.128 [R26+0x100], R4 ;  /* 0x000100041a007388 */ /* 0x0003e40000000c00 */
.L_x_320:
[----:B------:R-:W-:Y:S05]  /*cc90*/  BSYNC B2 ;  /* 0x0000000000027941 */ /* 0x000fea0003800000 */
.L_x_304:
[----:B------:R-:W-:Y:S01]  /*cca0*/  LEA.HI R2, R76, R215, RZ, 0x4 ;  /* 0x000000d74c027211 */ /* 0x000fe200078f20ff */
[----:B------:R-:W-:Y:S01]  /*ccb0*/  BAR.SYNC.DEFER_BLOCKING 0x0 ;  /* 0x0000000000007b1d */ /* 0x000fe20000010000 */
[----:B------:R-:W-:Y:S01]  /*ccc0*/  IMAD.MOV.U32 R3, RZ, RZ, 0x20 ;  /* 0x00000020ff037424 */ /* 0x000fe200078e00ff */
[----:B-1----:R-:W-:Y:S01]  /*ccd0*/  SEL R25, RZ, 0x2, P4 ;  /* 0x00000002ff197807 */ /* 0x002fe20002000000 */
[----:B----4-:R-:W-:Y:S01]  /*cce0*/  IMAD.WIDE.U32 R4, R9, c[0x0][0x208], RZ ;  /* 0x0000820009047a25 */ /* 0x010fe200078e00ff */
[----:B------:R-:W-:-:S02]  /*ccf0*/  LOP3.LUT R2, R2, 0xfffffff0, RZ, 0xc0, !PT ;  /* 0xfffffff002027812 */ /* 0x000fc400078ec0ff */
[C---:B------:R-:W-:Y:S01]  /*cd00*/  ISETP.GT.AND P6, PT, R215.reuse, 0x7f, PT ;  /* 0x0000007fd700780c */ /* 0x040fe20003fc4270 */
[----:B------:R-:W-:Y:S01]  /*cd10*/  IMAD.MOV.U32 R6, RZ, RZ, R240 ;  /* 0x000000ffff067224 */ /* 0x000fe200078e00f0 */
[----:B------:R-:W-:Y:S01]  /*cd20*/  LOP3.LUT P5, RZ, R222, 0x2, RZ, 0xc0, !PT ;  /* 0x00000002deff7812 */ /* 0x000fe200078ac0ff */
[----:B------:R-:W-:Y:S01]  /*cd30*/  IMAD.IADD R2, R215, 0x1, -R2 ;  /* 0x00000001d7027824 */ /* 0x000fe200078e0a02 */
[----:B------:R-:W-:Y:S01]  /*cd40*/  IADD3 R77, R22, R77, -R223 ;  /* 0x0000004d164d7210 */ /* 0x000fe20007ffe8df */
[----:B------:R-:W-:Y:S01]  /*cd50*/  IMAD.MOV.U32 R7, RZ, RZ, R237 ;  /* 0x000000ffff077224 */ /* 0x000fe200078e00ed */
[----:B------:R-:W-:Y:S01]  /*cd60*/  IADD3 R206, R203, 0x20, RZ ;  /* 0x00000020cbce7810 */ /* 0x000fe20007ffe0ff */
[----:B------:R-:W-:Y:S01]  /*cd70*/  IMAD.MOV.U32 R29, RZ, RZ, c[0x0][0x208] ;  /* 0x00008200ff1d7624 */ /* 0x000fe200078e00ff */
[----:B------:R-:W-:Y:S01]  /*cd80*/  SHF.R.S32.HI R0, RZ, 0x1f, R2 ;  /* 0x0000001fff007819 */ /* 0x000fe20000011402 */
[----:B------:R-:W-:Y:S01]  /*cd90*/  IMAD.MOV.U32 R28, RZ, RZ, 0x6 ;  /* 0x00000006ff1c7424 */ /* 0x000fe200078e00ff */
[----:B------:R-:W-:Y:S01]  /*cda0*/  BSSY B0, `(.L_x_331) ;  /* 0x000012d000007945 */ /* 0x000fe20003800000 */
[C---:B------:R-:W-:Y:S01]  /*cdb0*/  IMAD.SHL.U32 R32, R29.reuse, 0x40, RZ ;  /* 0x000000401d207824 */ /* 0x040fe200078e00ff */
[----:B------:R-:W-:Y:S01]  /*cdc0*/  LEA.HI R0, R0, R2, RZ, 0x3 ;  /* 0x0000000200007211 */ /* 0x000fe200078f18ff */
[----:B------:R-:W-:Y:S01]  /*cdd0*/  IMAD.IADD R25, R20, 0x1, R25 ;  /* 0x0000000114197824 */ /* 0x000fe200078e0219 */
[----:B------:R-:W-:Y:S01]  /*cde0*/  SHF.L.U64.HI R28, R29, R28, c[0x0][0x20c] ;  /* 0x000083001d1c7619 */ /* 0x000fe2000001021c */
[----:B------:R-:W-:Y:S01]  /*cdf0*/  @!P6 IMAD.MOV.U32 R27, RZ, RZ, c[0x0][0x20c] ;  /* 0x00008300ff1be624 */ /* 0x000fe200078e00ff */
[----:B------:R-:W-:Y:S01]  /*ce00*/  LOP3.LUT R0, R0, 0xfffffff8, RZ, 0xc0, !PT ;  /* 0xfffffff800007812 */ /* 0x000fe200078ec0ff */
[----:B------:R-:W-:Y:S01]  /*ce10*/  LDSM.16.M88.4 R128, [R204] ;  /* 0x00000000cc80783b */ /* 0x000fe20000000200 */
[----:B------:R-:W-:-:S03]  /*ce20*/  LOP3.LUT P4, RZ, R25, 0x1, RZ, 0xc0, !PT ;  /* 0x0000000119ff7812 */ /* 0x000fc6000788c0ff */
[----:B------:R-:W-:Y:S01]  /*ce30*/  IMAD.IADD R0, R2, 0x1, -R0 ;  /* 0x0000000102007824 */ /* 0x000fe200078e0a00 */
[----:B------:R-:W-:Y:S04]  /*ce40*/  LDSM.16.M88.4 R172, [R204+0x4000] ;  /* 0x00400000ccac783b */ /* 0x000fe80000000200 */
[C---:B------:R-:W-:Y:S02]  /*ce50*/  LOP3.LUT P1, RZ, R0.reuse, 0x2, RZ, 0xc0, !PT ;  /* 0x0000000200ff7812 */ /* 0x040fe4000782c0ff */
[----:B------:R-:W-:Y:S01]  /*ce60*/  LOP3.LUT P0, RZ, R0, 0x4, RZ, 0xc0, !PT ;  /* 0x0000000400ff7812 */ /* 0x000fe2000780c0ff */
[----:B------:R-:W-:Y:S01]  /*ce70*/  IMAD.MOV.U32 R0, RZ, RZ, 0x40 ;  /* 0x00000040ff007424 */ /* 0x000fe200078e00ff */
[----:B------:R-:W-:-:S04]  /*ce80*/  SEL R3, R3, 0xffffffe0, !P1 ;  /* 0xffffffe003037807 */ /* 0x000fc80004800000 */
[----:B------:R-:W-:Y:S01]  /*ce90*/  SEL R0, R0, 0xffffffc0, !P0 ;  /* 0xffffffc000007807 */ /* 0x000fe20004000000 */
[----:B------:R-:W-:-:S04]  /*cea0*/  IMAD.IADD R3, R204, 0x1, R3 ;  /* 0x00000001cc037824 */ /* 0x000fc800078e0203 */
[--C-:B------:R-:W-:Y:S01]  /*ceb0*/  IMAD.IADD R2, R204, 0x1, R0.reuse ;  /* 0x00000001cc027824 */ /* 0x100fe200078e0200 */
[----:B------:R-:W-:Y:S01]  /*cec0*/  LDSM.16.M88.4 R132, [R3] ;  /* 0x000000000384783b */ /* 0x000fe20000000200 */
[----:B------:R-:W-:-:S03]  /*ced0*/  IMAD.IADD R0, R3, 0x1, R0 ;  /* 0x0000000103007824 */ /* 0x000fc600078e0200 */
[----:B------:R-:W-:Y:S04]  /*cee0*/  LDSM.16.M88.4 R180, [R3+0x4000] ;  /* 0x0040000003b4783b */ /* 0x000fe80000000200 */
[----:B------:R-:W-:Y:S04]  /*cef0*/  LDSM.16.M88.4 R160, [R2] ;  /* 0x0000000002a0783b */ /* 0x000fe80000000200 */
[----:B------:R1:W-:Y:S04]  /*cf00*/  LDSM.16.M88.4 R184, [R2+0x4000] ;  /* 0x0040000002b8783b */ /* 0x0003e80000000200 */
[----:B------:R-:W-:Y:S04]  /*cf10*/  LDSM.16.M88.4 R164, [R0] ;  /* 0x0000000000a4783b */ /* 0x000fe80000000200 */
[----:B------:R2:W-:Y:S04]  /*cf20*/  LDSM.16.M88.4 R192, [R0+0x4000] ;  /* 0x0040000000c0783b */ /* 0x0005e80000000200 */
[----:B------:R-:W-:Y:S01]  /*cf30*/  BAR.SYNC.DEFER_BLOCKING 0x0 ;  /* 0x0000000000007b1d */ /* 0x000fe20000010000 */
[----:B-1----:R-:W-:-:S04]  /*cf40*/  IMAD R2, R21, c[0x0][0x208], RZ ;  /* 0x0000820015027a24 */ /* 0x002fc800078e02ff */
[----:B------:R-:W-:-:S04]  /*cf50*/  IMAD R2, R9, c[0x0][0x20c], R2 ;  /* 0x0000830009027a24 */ /* 0x000fc800078e0202 */
[----:B------:R-:W-:Y:S02]  /*cf60*/  IMAD.IADD R2, R5, 0x1, R2 ;  /* 0x0000000105027824 */ /* 0x000fe400078e0202 */
[----:B------:R-:W-:Y:S01]  /*cf70*/  IMAD.WIDE.U32 R4, R4, 0x70, R6 ;  /* 0x0000007004047825 */ /* 0x000fe200078e0006 */
[----:B------:R-:W-:-:S04]  /*cf80*/  DEPBAR.LE SB0, 0x0 ;  /* 0x000080000000791a */ /* 0x000fc80000000000 */
[----:B------:R-:W-:Y:S01]  /*cf90*/  IMAD R2, R2, 0x70, RZ ;  /* 0x0000007002027824 */ /* 0x000fe200078e02ff */
[----:B------:R-:W-:Y:S01]  /*cfa0*/  BAR.SYNC.DEFER_BLOCKING 0x0 ;  /* 0x0000000000007b1d */ /* 0x000fe20000010000 */
[----:B------:R-:W-:Y:S01]  /*cfb0*/  LEA R40, P0, R4, c[0x0][0x1f8], 0x1 ;  /* 0x00007e0004287a11 */ /* 0x000fe200078008ff */
[----:B--2---:R-:W-:Y:S01]  /*cfc0*/  IMAD.MOV.U32 R0, RZ, RZ, R206 ;  /* 0x000000ffff007224 */ /* 0x004fe200078e00ce */
[----:B------:R-:W-:Y:S01]  /*cfd0*/  @P5 IADD3 R0, R203, -0x20, RZ ;  /* 0xffffffe0cb005810 */ /* 0x000fe20007ffe0ff */
[----:B------:R-:W-:Y:S01]  /*cfe0*/  IMAD.IADD R2, R5, 0x1, R2 ;  /* 0x0000000105027824 */ /* 0x000fe200078e0202 */
[----:B------:R-:W-:Y:S02]  /*cff0*/  IADD3 R34, P1, R32, R40, RZ ;  /* 0x0000002820227210 */ /* 0x000fe40007f3e0ff */
[----:B------:R-:W-:Y:S02]  /*d000*/  @P5 IADD3 R206, R203, -0x20, RZ ;  /* 0xffffffe0cbce5810 */ /* 0x000fe40007ffe0ff */
[----:B------:R-:W-:-:S02]  /*d010*/  LEA.HI.X R41, R4, c[0x0][0x1fc], R2, 0x1, P0 ;  /* 0x00007f0004297a11 */ /* 0x000fc400000f0c02 */
[----:B------:R-:W-:-:S03]  /*d020*/  IADD3 R2, P0, R34, R32, RZ ;  /* 0x0000002022027210 */ /* 0x000fc60007f1e0ff */
[----:B------:R-:W-:Y:S01]  /*d030*/  IMAD.X R35, R28, 0x1, R41, P1 ;  /* 0x000000011c237824 */ /* 0x000fe200008e0629 */
[----:B------:R-:W-:-:S03]  /*d040*/  @!P6 LEA R26, P2, R29, R2, 0x6 ;  /* 0x000000021d1ae211 */ /* 0x000fc600078430ff */
[----:B------:R-:W-:Y:S01]  /*d050*/  IMAD.X R3, R35, 0x1, R28, P0 ;  /* 0x0000000123037824 */ /* 0x000fe200000e061c */
[----:B------:R-:W-:-:S04]  /*d060*/  IADD3 R32, P1, P0, R32, 0x80, R40 ;  /* 0x0000008020207810 */ /* 0x000fc8000783e028 */
[----:B------:R-:W-:Y:S01]  /*d070*/  IADD3.X R33, R28, RZ, R41, P1, P0 ;  /* 0x000000ff1c217210 */ /* 0x000fe20000fe0429 */
[----:B------:R-:W1:Y:S01]  /*d080*/  LDSM.16.M88.4 R16, [R203] ;  /* 0x00000000cb10783b */ /* 0x000e620000000200 */
[----:B------:R-:W-:Y:S02]  /*d090*/  ISETP.LT.OR P0, PT, R77, 0x1, !P4 ;  /* 0x000000014d00780c */ /* 0x000fe40006701670 */
[----:B------:R-:W-:Y:S01]  /*d0a0*/  LOP3.LUT P1, RZ, R25, 0x2, RZ, 0xc0, !PT ;  /* 0x0000000219ff7812 */ /* 0x000fe2000782c0ff */
[----:B------:R-:W-:Y:S01]  /*d0b0*/  LDSM.16.M88.4 R12, [R0] ;  /* 0x00000000000c783b */ /* 0x000fe20000000200 */
[----:B------:R-:W-:Y:S02]  /*d0c0*/  @!P6 LEA.HI.X R27, R29, R3, R27, 0x6, P2 ;  /* 0x000000031d1be211 */ /* 0x000fe400010f341b */
[----:B------:R-:W-:Y:S01]  /*d0d0*/  ISETP.NE.AND P2, PT, R116, RZ, PT ;  /* 0x000000ff7400720c */ /* 0x000fe20003f45270 */
[----:B------:R-:W-:Y:S01]  /*d0e0*/  LDSM.16.M88.4 R4, [R203+0x800] ;  /* 0x00080000cb04783b */ /* 0x000fe20000000200 */
[----:B------:R-:W-:-:S02]  /*d0f0*/  ISETP.LT.OR P3, PT, R77, 0x41, !P1 ;  /* 0x000000414d00780c */ /* 0x000fc40004f61670 */
[C---:B------:R-:W-:Y:S01]  /*d100*/  @!P6 ISETP.LT.OR P2, PT, R77.reuse, 0x61, P2 ;  /* 0x000000614d00e80c */ /* 0x040fe20001741670 */
[----:B------:R-:W-:Y:S04]  /*d110*/  LDSM.16.M88.4 R88, [R203+0x1000] ;  /* 0x00100000cb58783b */ /* 0x000fe80000000200 */
[----:B------:R-:W2:Y:S04]  /*d120*/  LDSM.16.M88.4 R80, [R203+0x1800] ;  /* 0x00180000cb50783b */ /* 0x000ea80000000200 */
[----:B------:R-:W-:Y:S04]  /*d130*/  LDSM.16.M88.4 R100, [R0+0x800] ;  /* 0x000800000064783b */ /* 0x000fe80000000200 */
[----:B------:R-:W-:Y:S04]  /*d140*/  LDSM.16.M88.4 R96, [R0+0x1000] ;  /* 0x001000000060783b */ /* 0x000fe80000000200 */
[----:B------:R-:W-:Y:S04]  /*d150*/  LDSM.16.M88.4 R48, [R0+0x1800] ;  /* 0x001800000030783b */ /* 0x000fe80000000200 */
[----:B------:R-:W-:Y:S04]  /*d160*/  LDSM.16.M88.4 R68, [R203+0x2000] ;  /* 0x00200000cb44783b */ /* 0x000fe80000000200 */
[----:B------:R-:W-:Y:S04]  /*d170*/  LDSM.16.M88.4 R44, [R0+0x2000] ;  /* 0x00200000002c783b */ /* 0x000fe80000000200 */
[----:B------:R-:W-:Y:S01]  /*d180*/  LDSM.16.M88.4 R36, [R0+0x2800] ;  /* 0x002800000024783b */ /* 0x000fe20000000200 */
[C---:B-1----:R-:W-:Y:S03]  /*d190*/  HMMA.16816.F32.BF16 R20, R128.reuse, R16, RZ ;  /* 0x000000108014723c */ /* 0x042fe600000418ff */
[----:B------:R-:W-:Y:S04]  /*d1a0*/  LDSM.16.M88.4 R28, [R0+0x3000] ;  /* 0x00300000001c783b */ /* 0x000fe80000000200 */
[----:B------:R-:W-:Y:S01]  /*d1b0*/  LDSM.16.M88.4 R60, [R203+0x2800] ;  /* 0x00280000cb3c783b */ /* 0x000fe20000000200 */
        /* <DEDUP_REMOVED lines=16> */
[----:B------:R-:W-:-:S03]  /*d2c0*/  ISETP.GE.AND P1, PT, R217, c[0x0][0x1d4], PT ;  /* 0x00007500d9007a0c */ /* 0x000fc60003f26270 */
[----:B------:R-:W-:Y:S01]  /*d2d0*/  HMMA.16816.F32.BF16 R4, R128, R6, RZ ;  /* 0x000000068004723c */ /* 0x000fe200000418ff */
[----:B------:R-:W-:-:S07]  /*d2e0*/  @!P6 ISETP.LT.OR P1, PT, R77, 0x61, P1 ;  /* 0x000000614d00e80c */ /* 0x000fce0000f21670 */
[----:B------:R2:W-:Y:S01]  /*d2f0*/  LDGSTS.E.BYPASS.LTC128B.128 [R236+0x4900], [R32.64], !P0 ;  /* 0x0490000020ec7fae */ /* 0x0005e2000c101d4a */
[----:B------:R-:W-:Y:S01]  /*d300*/  LOP3.LUT P0, RZ, R222, 0x4, RZ, 0xc0, !PT ;  /* 0x00000004deff7812 */ /* 0x000fe2000780c0ff */
[C---:B-1----:R-:W-:Y:S02]  /*d310*/  HMMA.16816.F32.BF16 R56, R128.reuse, R52, RZ ;  /* 0x000000348038723c */ /* 0x042fe400000418ff */
[----:B------:R1:W-:Y:S01]  /*d320*/  LDGSTS.E.BYPASS.LTC128B.128 [R236+0x2100], [R2.64], !P4 ;  /* 0x0210000002ec7fae */ /* 0x0003e2000e101d4a */
[----:B------:R-:W-:Y:S02]  /*d330*/  SEL R0, R24, 0xffffffc0, !P0 ;  /* 0xffffffc018007807 */ /* 0x000fe40004000000 */
[----:B------:R-:W-:Y:S01]  /*d340*/  ISETP.GT.AND P0, PT, R9, R239, PT ;  /* 0x000000ef0900720c */ /* 0x000fe20003f04270 */
[----:B------:R1:W-:Y:S01]  /*d350*/  LDGSTS.E.BYPASS.LTC128B.128 [R236+0x5900], [R2.64+0x80], !P3 ;  /* 0x0590008002ec7fae */ /* 0x0003e2000d901d4a */
[----:B------:R-:W-:Y:S01]  /*d360*/  IADD3 R205, R0, 0x3800, R206 ;  /* 0x0000380000cd7810 */ /* 0x000fe20007ffe0ce */
[C---:B------:R-:W-:Y:S02]  /*d370*/  HMMA.16816.F32.BF16 R52, R128.reuse, R54, RZ ;  /* 0x000000368034723c */ /* 0x040fe400000418ff */
[----:B------:R4:W-:Y:S04]  /*d380*/  @!P6 LDGSTS.E.BYPASS.LTC128B.128 [R225+0x3100], [R26.64], !P2 ;  /* 0x031000001ae1efae */ /* 0x0009e8000d101d4a */
[----:B------:R4:W-:Y:S02]  /*d390*/  @!P6 LDGSTS.E.BYPASS.LTC128B.128 [R225+0x6900], [R26.64+0x80], !P1 ;  /* 0x069000801ae1efae */ /* 0x0009e4000c901d4a */
[C---:B------:R-:W-:Y:S02]  /*d3a0*/  HMMA.16816.F32.BF16 R72, R128.reuse, R68, RZ ;  /* 0x000000448048723c */ /* 0x040fe400000418ff */
[----:B------:R-:W-:Y:S04]  /*d3b0*/  LDSM.16.M88.4 R108, [R203+0x5000] ;  /* 0x00500000cb6c783b */ /* 0x000fe80000000200 */
[----:B------:R-:W-:Y:S02]  /*d3c0*/  LDSM.16.M88.4 R104, [R203+0x5800] ;  /* 0x00580000cb68783b */ /* 0x000fe40000000200 */
[C---:B------:R-:W-:Y:S02]  /*d3d0*/  HMMA.16816.F32.BF16 R80, R128.reuse, R82, RZ ;  /* 0x000000528050723c */ /* 0x040fe400000418ff */
[----:B------:R-:W0:Y:S06]  /*d3e0*/  LDGDEPBAR ;  /* 0x00000000000079af */ /* 0x000e2c0000000000 */
[----:B------:R-:W-:Y:S01]  /*d3f0*/  HMMA.16816.F32.BF16 R68, R128, R70, RZ ;  /* 0x000000468044723c */ /* 0x000fe200000418ff */
[----:B-1----:R-:W-:-:S05]  /*d400*/  IMAD.IADD R2, R203, 0x1, R0 ;  /* 0x00000001cb027824 */ /* 0x002fca00078e0200 */
[----:B--2---:R-:W-:Y:S02]  /*d410*/  LDSM.16.M88.4 R32, [R2+0x800] ;  /* 0x000800000220783b */ /* 0x004fe40000000200 */
[C---:B------:R-:W-:Y:S02]  /*d420*/  HMMA.16816.F32.BF16 R56, R132.reuse, R28, R56 ;  /* 0x0000001c8438723c */ /* 0x040fe40000041838 */
[----:B----4-:R-:W1:Y:S04]  /*d430*/  LDSM.16.M88.4 R24, [R2] ;  /* 0x000000000218783b */ /* 0x010e680000000200 */
[----:B---3--:R-:W-:Y:S02]  /*d440*/  LDSM.16.M88.4 R40, [R2+0x1000] ;  /* 0x001000000228783b */ /* 0x008fe40000000200 */
[----:B------:R-:W-:Y:S02]  /*d450*/  HMMA.16816.F32.BF16 R52, R132, R30, R52 ;  /* 0x0000001e8434723c */ /* 0x000fe40000041834 */
[----:B------:R-:W2:Y:S04]  /*d460*/  LDSM.16.M88.4 R28, [R2+0x1800] ;  /* 0x00180000021c783b */ /* 0x000ea80000000200 */
[----:B------:R-:W-:Y:S02]  /*d470*/  LDSM.16.M88.4 R112, [R2+0x4800] ;  /* 0x004800000270783b */ /* 0x000fe40000000200 */
[C---:B------:R-:W-:Y:S08]  /*d480*/  HMMA.16816.F32.BF16 R92, R128.reuse, R88, RZ ;  /* 0x00000058805c723c */ /* 0x040ff000000418ff */
[C---:B------:R-:W-:Y:S08]  /*d490*/  HMMA.16816.F32.BF16 R64, R128.reuse, R60, RZ ;  /* 0x0000003c8040723c */ /* 0x040ff000000418ff */
[C---:B------:R-:W-:Y:S08]  /*d4a0*/  HMMA.16816.F32.BF16 R88, R128.reuse, R90, RZ ;  /* 0x0000005a8058723c */ /* 0x040ff000000418ff */
[----:B------:R-:W-:Y:S08]  /*d4b0*/  HMMA.16816.F32.BF16 R60, R128, R62, RZ ;  /* 0x0000003e803c723c */ /* 0x000ff000000418ff */
[C---:B-1----:R-:W-:Y:S08]  /*d4c0*/  HMMA.16816.F32.BF16 R20, R160.reuse, R24, R20 ;  /* 0x00000018a014723c */ /* 0x042ff00000041814 */
        /* <DEDUP_REMOVED lines=16> */
[----:B------:R-:W3:Y:S07]  /*d5d0*/  LDSM.16.M88.4 R36, [R2+0x2800] ;  /* 0x002800000224783b */ /* 0x000eee0000000200 */
[C---:B------:R-:W-:Y:S08]  /*d5e0*/  HMMA.16816.F32.BF16 R12, R160.reuse, R32, R12 ;  /* 0x00000020a00c723c */ /* 0x040ff0000004180c */
[C---:B------:R-:W-:Y:S01]  /*d5f0*/  HMMA.16816.F32.BF16 R4, R160.reuse, R34, R4 ;  /* 0x00000022a004723c */ /* 0x040fe20000041804 */
[----:B------:R-:W4:Y:S07]  /*d600*/  LDSM.16.M88.4 R32, [R2+0x3000] ;  /* 0x003000000220783b */ /* 0x000f2e0000000200 */
[C---:B--2---:R-:W-:Y:S08]  /*d610*/  HMMA.16816.F32.BF16 R84, R160.reuse, R28, R84 ;  /* 0x0000001ca054723c */ /* 0x044ff00000041854 */
[C---:B------:R-:W-:Y:S01]  /*d620*/  HMMA.16816.F32.BF16 R80, R160.reuse, R30, R80 ;  /* 0x0000001ea050723c */ /* 0x040fe20000041850 */
[----:B------:R-:W2:Y:S07]  /*d630*/  LDSM.16.M88.4 R28, [R205+-0x3000] ;  /* 0xffd00000cd1c783b */ /* 0x000eae0000000200 */
[C---:B-1----:R-:W-:Y:S08]  /*d640*/  HMMA.16816.F32.BF16 R72, R160.reuse, R24, R72 ;  /* 0x00000018a048723c */ /* 0x042ff00000041848 */
[C---:B------:R-:W-:Y:S01]  /*d650*/  HMMA.16816.F32.BF16 R68, R160.reuse, R26, R68 ;  /* 0x0000001aa044723c */ /* 0x040fe20000041844 */
[----:B------:R-:W1:Y:S07]  /*d660*/  LDSM.16.M88.4 R24, [R205+-0x2800] ;  /* 0xffd80000cd18783b */ /* 0x000e6e0000000200 */
[C---:B------:R-:W-:Y:S08]  /*d670*/  HMMA.16816.F32.BF16 R92, R160.reuse, R40, R92 ;  /* 0x00000028a05c723c */ /* 0x040ff0000004185c */
[C---:B------:R-:W-:Y:S01]  /*d680*/  HMMA.16816.F32.BF16 R88, R160.reuse, R42, R88 ;  /* 0x0000002aa058723c */ /* 0x040fe20000041858 */
[----:B------:R-:W1:Y:S07]  /*d690*/  LDSM.16.M88.4 R40, [R205+-0x3800] ;  /* 0xffc80000cd28783b */ /* 0x000e6e0000000200 */
[C---:B---3--:R-:W-:Y:S08]  /*d6a0*/  HMMA.16816.F32.BF16 R64, R160.reuse, R36, R64 ;  /* 0x00000024a040723c */ /* 0x048ff00000041840 */
[C---:B------:R-:W-:Y:S01]  /*d6b0*/  HMMA.16816.F32.BF16 R60, R160.reuse, R38, R60 ;  /* 0x00000026a03c723c */ /* 0x040fe2000004183c */
[----:B------:R-:W3:Y:S07]  /*d6c0*/  LDSM.16.M88.4 R36, [R205+-0x2000] ;  /* 0xffe00000cd24783b */ /* 0x000eee0000000200 */
[C---:B----4-:R-:W-:Y:S08]  /*d6d0*/  HMMA.16816.F32.BF16 R56, R160.reuse, R32, R56 ;  /* 0x00000020a038723c */ /* 0x050ff00000041838 */
[----:B------:R-:W-:Y:S01]  /*d6e0*/  HMMA.16816.F32.BF16 R52, R160, R34, R52 ;  /* 0x00000022a034723c */ /* 0x000fe20000041834 */
[----:B------:R-:W4:Y:S07]  /*d6f0*/  LDSM.16.M88.4 R32, [R205+-0x1800] ;  /* 0xffe80000cd20783b */ /* 0x000f2e0000000200 */
[C---:B--2---:R-:W-:Y:S08]  /*d700*/  HMMA.16816.F32.BF16 R12, R164.reuse, R28, R12 ;  /* 0x0000001ca40c723c */ /* 0x044ff0000004180c */
[C---:B------:R-:W-:Y:S01]  /*d710*/  HMMA.16816.F32.BF16 R4, R164.reuse, R30, R4 ;  /* 0x0000001ea404723c */ /* 0x040fe20000041804 */
[----:B------:R-:W2:Y:S07]  /*d720*/  LDSM.16.M88.4 R28, [R205+-0x800] ;  /* 0xfff80000cd1c783b */ /* 0x000eae0000000200 */
[C---:B-1----:R-:W-:Y:S08]  /*d730*/  HMMA.16816.F32.BF16 R92, R164.reuse, R24, R92 ;  /* 0x00000018a45c723c */ /* 0x042ff0000004185c */
[C---:B------:R-:W-:Y:S01]  /*d740*/  HMMA.16816.F32.BF16 R88, R164.reuse, R26, R88 ;  /* 0x0000001aa458723c */ /* 0x040fe20000041858 */
[----:B------:R-:W1:Y:S07]  /*d750*/  LDSM.16.M88.4 R24, [R203+0x3800] ;  /* 0x00380000cb18783b */ /* 0x000e6e0000000200 */
[C---:B------:R-:W-:Y:S08]  /*d760*/  HMMA.16816.F32.BF16 R20, R164.reuse, R40, R20 ;  /* 0x00000028a414723c */ /* 0x040ff00000041814 */
[C---:B------:R-:W-:Y:S01]  /*d770*/  HMMA.16816.F32.BF16 R16, R164.reuse, R42, R16 ;  /* 0x0000002aa410723c */ /* 0x040fe20000041810 */
[----:B------:R-:W1:Y:S07]  /*d780*/  LDSM.16.M88.4 R40, [R205+-0x1000] ;  /* 0xfff00000cd28783b */ /* 0x000e6e0000000200 */
[C---:B---3--:R-:W-:Y:S08]  /*d790*/  HMMA.16816.F32.BF16 R84, R164.reuse, R36, R84 ;  /* 0x00000024a454723c */ /* 0x048ff00000041854 */
[C---:B------:R-:W-:Y:S01]  /*d7a0*/  HMMA.16816.F32.BF16 R80, R164.reuse, R38, R80 ;  /* 0x00000026a450723c */ /* 0x040fe20000041850 */
[----:B------:R-:W3:Y:S07]  /*d7b0*/  LDSM.16.M88.4 R36, [R203+0x4000] ;  /* 0x00400000cb24783b */ /* 0x000eee0000000200 */
[C---:B----4-:R-:W-:Y:S08]  /*d7c0*/  HMMA.16816.F32.BF16 R72, R164.reuse, R32, R72 ;  /* 0x00000020a448723c */ /* 0x050ff00000041848 */
[C---:B------:R-:W-:Y:S01]  /*d7d0*/  HMMA.16816.F32.BF16 R68, R164.reuse, R34, R68 ;  /* 0x00000022a444723c */ /* 0x040fe20000041844 */
[----:B------:R-:W4:Y:S07]  /*d7e0*/  LDSM.16.M88.4 R32, [R203+0x4800] ;  /* 0x00480000cb20783b */ /* 0x000f2e0000000200 */
[C---:B--2---:R-:W-:Y:S08]  /*d7f0*/  HMMA.16816.F32.BF16 R56, R164.reuse, R28, R56 ;  /* 0x0000001ca438723c */ /* 0x044ff00000041838 */
[----:B------:R-:W-:Y:S01]  /*d800*/  HMMA.16816.F32.BF16 R52, R164, R30, R52 ;  /* 0x0000001ea434723c */ /* 0x000fe20000041834 */
[----:B------:R-:W2:Y:S07]  /*d810*/  LDSM.16.M88.4 R28, [R203+0x6800] ;  /* 0x00680000cb1c783b */ /* 0x000eae0000000200 */
[C---:B-1----:R-:W-:Y:S08]  /*d820*/  HMMA.16816.F32.BF16 R20, R172.reuse, R24, R20 ;  /* 0x00000018ac14723c */ /* 0x042ff00000041814 */
[----:B------:R-:W-:Y:S01]  /*d830*/  HMMA.16816.F32.BF16 R16, R172, R26, R16 ;  /* 0x0000001aac10723c */ /* 0x000fe20000041810 */
[----:B------:R-:W1:Y:S07]  /*d840*/  LDSM.16.M88.4 R24, [R206+0x3800] ;  /* 0x00380000ce18783b */ /* 0x000e6e0000000200 */
        /* <DEDUP_REMOVED lines=29> */
[----:B------:R-:W1:Y:S07]  /*da20*/  LDSM.16.M88.4 R48, [R205] ;  /* 0x00000000cd30783b */ /* 0x000e6e0000000200 */
[C---:B------:R-:W-:Y:S08]  /*da30*/  HMMA.16816.F32.BF16 R84, R180.reuse, R44, R84 ;  /* 0x0000002cb454723c */ /* 0x040ff00000041854 */
[C---:B------:R-:W-:Y:S01]  /*da40*/  HMMA.16816.F32.BF16 R80, R180.reuse, R46, R80 ;  /* 0x0000002eb450723c */ /* 0x040fe20000041850 */
[----:B------:R-:W1:Y:S07]  /*da50*/  LDSM.16.M88.4 R44, [R205+0x800] ;  /* 0x00080000cd2c783b */ /* 0x000e6e0000000200 */
[C---:B------:R-:W-:Y:S08]  /*da60*/  HMMA.16816.F32.BF16 R72, R180.reuse, R40, R72 ;  /* 0x00000028b448723c */ /* 0x040ff00000041848 */
        /* <DEDUP_REMOVED lines=8> */
[C---:B--2---:R-:W-:Y:S08]  /*daf0*/  HMMA.16816.F32.BF16 R20, R184.reuse, R28, R20 ;  /* 0x0000001cb814723c */ /* 0x044ff00000041814 */
[C---:B------:R-:W-:Y:S01]  /*db00*/  HMMA.16816.F32.BF16 R16, R184.reuse, R30, R16 ;  /* 0x0000001eb810723c */ /* 0x040fe20000041810 */
[----:B------:R-:W2:Y:S07]  /*db10*/  LDSM.16.M88.4 R28, [R205+0x2800] ;  /* 0x00280000cd1c783b */ /* 0x000eae0000000200 */
[C---:B-1----:R-:W-:Y:S08]  /*db20*/  HMMA.16816.F32.BF16 R12, R184.reuse, R24, R12 ;  /* 0x00000018b80c723c */ /* 0x042ff0000004180c */
        /* <DEDUP_REMOVED lines=19> */
[C---:B---3--:R-:W-:Y:S08]  /*dc60*/  HMMA.16816.F32.BF16 R84, R192.reuse, R36, R84 ;  /* 0x00000024c054723c */ /* 0x048ff00000041854 */
[C---:B------:R-:W-:Y:S08]  /*dc70*/  HMMA.16816.F32.BF16 R80, R192.reuse, R38, R80 ;  /* 0x00000026c050723c */ /* 0x040ff00000041850 */
[C---:B----4-:R-:W-:Y:S08]  /*dc80*/  HMMA.16816.F32.BF16 R72, R192.reuse, R32, R72 ;  /* 0x00000020c048723c */ /* 0x050ff00000041848 */
[C---:B------:R-:W-:Y:S08]  /*dc90*/  HMMA.16816.F32.BF16 R68, R192.reuse, R34, R68 ;  /* 0x00000022c044723c */ /* 0x040ff00000041844 */
[C---:B--2---:R-:W-:Y:S08]  /*dca0*/  HMMA.16816.F32.BF16 R64, R192.reuse, R28, R64 ;  /* 0x0000001cc040723c */ /* 0x044ff00000041840 */
[C---:B------:R-:W-:Y:S08]  /*dcb0*/  HMMA.16816.F32.BF16 R60, R192.reuse, R30, R60 ;  /* 0x0000001ec03c723c */ /* 0x040ff0000004183c */
[C---:B-1----:R-:W-:Y:S08]  /*dcc0*/  HMMA.16816.F32.BF16 R56, R192.reuse, R24, R56 ;  /* 0x00000018c038723c */ /* 0x042ff00000041838 */
[----:B------:R-:W-:Y:S01]  /*dcd0*/  HMMA.16816.F32.BF16 R52, R192, R26, R52 ;  /* 0x0000001ac034723c */ /* 0x000fe20000041834 */
[----:B------:R-:W-:Y:S06]  /*dce0*/  BAR.SYNC.DEFER_BLOCKING 0x0 ;  /* 0x0000000000007b1d */ /* 0x000fec0000010000 */
[----:B------:R-:W-:Y:S01]  /*dcf0*/  @!UPT UIADD3 URZ, URZ, URZ, URZ ;  /* 0x0000003f3f3ff290 */ /* 0x000fe2000fffe03f */
[----:B------:R-:W-:Y:S11]  /*dd00*/  @!P0 BRA `(.L_x_332) ;  /* 0x0000036000008947 */ /* 0x000ff60003800000 */
[----:B------:R-:W-:Y:S02]  /*dd10*/  IADD3 R2, R8, -0x2, RZ ;  /* 0xfffffffe08027810 */ /* 0x000fe40007ffe0ff */
[----:B------:R-:W-:-:S02]  /*dd20*/  ISETP.GE.AND P2, PT, R221, 0x21, PT ;  /* 0x00000021dd00780c */ /* 0x000fc40003f46270 */
[----:B------:R-:W-:Y:S01]  /*dd30*/  SHF.R.S32.HI R0, RZ, 0x1f, R2 ;  /* 0x0000001fff007819 */ /* 0x000fe20000011402 */
[----:B------:R-:W-:Y:S01]  /*dd40*/  IMAD.WIDE.U32 R26, R2, c[0x0][0x1e0], RZ ;  /* 0x00007800021a7a25 */ /* 0x000fe200078e00ff */
[C---:B------:R-:W-:Y:S02]  /*dd50*/  ISETP.GE.AND P3, PT, R221.reuse, 0x1, PT ;  /* 0x00000001dd00780c */ /* 0x040fe40003f66270 */
[----:B------:R-:W-:Y:S01]  /*dd60*/  ISETP.GE.AND P1, PT, R221, 0x41, PT ;  /* 0x00000041dd00780c */ /* 0x000fe20003f26270 */
[----:B------:R-:W-:Y:S01]  /*dd70*/  IMAD R0, R0, c[0x0][0x1e0], RZ ;  /* 0x0000780000007a24 */ /* 0x000fe200078e02ff */
[----:B------:R-:W-:Y:S02]  /*dd80*/  ISETP.NE.AND P5, PT, R116, RZ, PT ;  /* 0x000000ff7400720c */ /* 0x000fe40003fa5270 */
[----:B------:R-:W-:Y:S01]  /*dd90*/  ISETP.GE.AND P6, PT, R217, c[0x0][0x1d4], PT ;  /* 0x00007500d9007a0c */ /* 0x000fe20003fc6270 */
[----:B------:R-:W-:Y:S02]  /*dda0*/  IMAD R0, R2, c[0x0][0x1e4], R0 ;  /* 0x0000790002007a24 */ /* 0x000fe400078e0200 */
[----:B------:R-:W-:-:S02]  /*ddb0*/  @P2 IMAD.MOV.U32 R2, RZ, RZ, c[0x0][0x1e0] ;  /* 0x00007800ff022624 */ /* 0x000fc400078e00ff */
[----:B------:R-:W-:Y:S02]  /*ddc0*/  IMAD.IADD R0, R27, 0x1, R0 ;  /* 0x000000011b007824 */ /* 0x000fe400078e0200 */
[----:B------:R-:W-:-:S04]  /*ddd0*/  IMAD.WIDE.U32 R26, R26, 0x70, RZ ;  /* 0x000000701a1a7825 */ /* 0x000fc800078e00ff */
[----:B------:R-:W-:Y:S01]  /*dde0*/  IMAD R0, R0, 0x70, RZ ;  /* 0x0000007000007824 */ /* 0x000fe200078e02ff */
[-C--:B------:R-:W-:Y:S02]  /*ddf0*/  @P3 IADD3 R9, P0, R242, R26.reuse, RZ ;  /* 0x0000001af2093210 */ /* 0x080fe40007f1e0ff */
[C---:B------:R-:W-:Y:S01]  /*de00*/  @P2 LEA R24, P4, R2.reuse, R26, 0x5 ;  /* 0x0000001a02182211 */ /* 0x040fe200078828ff */
[----:B------:R-:W-:Y:S02]  /*de10*/  IMAD.IADD R27, R27, 0x1, R0 ;  /* 0x000000011b1b7824 */ /* 0x000fe400078e0200 */
[----:B------:R-:W-:Y:S02]  /*de20*/  @P2 IMAD.MOV.U32 R0, RZ, RZ, c[0x0][0x1e4] ;  /* 0x00007900ff002624 */ /* 0x000fe400078e00ff */
[----:B------:R-:W-:Y:S01]  /*de30*/  @P3 IMAD.X R3, R27, 0x1, R238, P0 ;  /* 0x000000011b033824 */ /* 0x000fe200000e06ee */
[----:B------:R-:W-:Y:S02]  /*de40*/  @P3 LEA R28, P0, R9, c[0x0][0x1c8], 0x1 ;  /* 0x00007200091c3a11 */ /* 0x000fe400078008ff */
[----:B------:R-:W-:-:S02]  /*de50*/  @P2 LEA.HI.X R0, R2, R27, R0, 0x5, P4 ;  /* 0x0000001b02002211 */ /* 0x000fc400020f2c00 */
[----:B------:R-:W-:Y:S02]  /*de60*/  @P2 IADD3 R24, P4, R24, R242, RZ ;  /* 0x000000f218182210 */ /* 0x000fe40007f9e0ff */
[----:B------:R-:W-:Y:S02]  /*de70*/  @P3 LEA.HI.X R29, R9, c[0x0][0x1cc], R3, 0x1, P0 ;  /* 0x00007300091d3a11 */ /* 0x000fe400000f0c03 */
[----:B------:R-:W-:Y:S01]  /*de80*/  ISETP.GE.AND P0, PT, R221, 0x61, PT ;  /* 0x00000061dd00780c */ /* 0x000fe20003f06270 */
[----:B------:R-:W-:Y:S01]  /*de90*/  @P2 IMAD.X R2, R0, 0x1, R238, P4 ;  /* 0x0000000100022824 */ /* 0x000fe200020e06ee */
[C---:B------:R-:W-:Y:S01]  /*dea0*/  @P2 LEA R30, P4, R24.reuse, c[0x0][0x1c8], 0x1 ;  /* 0x00007200181e2a11 */ /* 0x040fe200078808ff */
[----:B------:R-:W-:Y:S01]  /*deb0*/  @P1 IMAD.MOV.U32 R0, RZ, RZ, c[0x0][0x1e0] ;  /* 0x00007800ff001624 */ /* 0x000fe200078e00ff */
[----:B------:R-:W-:Y:S01]  /*dec0*/  @!PT LDS RZ, [RZ] ;  /* 0x00000000fffff984 */ /* 0x000fe20000000800 */
[----:B------:R-:W-:Y:S01]  /*ded0*/  @!PT LDS RZ, [RZ] ;  /* 0x00000000fffff984 */ /* 0x000fe20000000800 */
[----:B------:R-:W-:Y:S01]  /*dee0*/  @!PT LDS RZ, [RZ] ;  /* 0x00000000fffff984 */ /* 0x000fe20000000800 */
[----:B------:R1:W-:Y:S02]  /*def0*/  @P3 LDGSTS.E.BYPASS.LTC128B.128 [R236+0x8100], [R28.64], !P5 ;  /* 0x081000001cec3fae */ /* 0x0003e4000e901d4a */
[----:B------:R-:W-:Y:S01]  /*df00*/  @P2 LEA.HI.X R31, R24, c[0x0][0x1cc], R2, 0x1, P4 ;  /* 0x00007300181f2a11 */ /* 0x000fe200020f0c02 */
[----:B------:R-:W-:Y:S01]  /*df10*/  @P1 IMAD.MOV.U32 R2, RZ, RZ, c[0x0][0x1e4] ;  /* 0x00007900ff021624 */ /* 0x000fe200078e00ff */
[C---:B------:R-:W-:Y:S01]  /*df20*/  @P1 LEA R3, P4, R0.reuse, R26, 0x6 ;  /* 0x0000001a00031211 */ /* 0x040fe200078830ff */
[----:B------:R1:W-:Y:S03]  /*df30*/  @P3 LDGSTS.E.BYPASS.LTC128B.128 [R236+0xb900], [R28.64+0x80], !P6 ;  /* 0x0b9000801cec3fae */ /* 0x0003e6000f101d4a */
[----:B------:R-:W-:Y:S01]  /*df40*/  @P1 LEA.HI.X R2, R0, R27, R2, 0x6, P4 ;  /* 0x0000001b00021211 */ /* 0x000fe200020f3402 */
[----:B------:R-:W-:Y:S01]  /*df50*/  @P0 IMAD.MOV.U32 R0, RZ, RZ, c[0x0][0x1e0] ;  /* 0x00007800ff000624 */ /* 0x000fe200078e00ff */
[----:B------:R-:W-:Y:S01]  /*df60*/  @P1 IADD3 R3, P4, R3, R242, RZ ;  /* 0x000000f203031210 */ /* 0x000fe20007f9e0ff */
[----:B------:R-:W-:Y:S01]  /*df70*/  @P0 IMAD.MOV.U32 R9, RZ, RZ, c[0x0][0x1e4] ;  /* 0x00007900ff090624 */ /* 0x000fe200078e00ff */
[----:B------:R1:W-:Y:S01]  /*df80*/  @P2 LDGSTS.E.BYPASS.LTC128B.128 [R225+0x9100], [R30.64], !P5 ;  /* 0x091000001ee12fae */ /* 0x0003e2000e901d4a */
[----:B------:R-:W-:-:S03]  /*df90*/  @P0 IMAD.WIDE.U32 R26, R0, 0x60, R26 ;  /* 0x00000060001a0825 */ /* 0x000fc600078e001a */
[----:B------:R1:W-:Y:S01]  /*dfa0*/  @P2 LDGSTS.E.BYPASS.LTC128B.128 [R225+0xc900], [R30.64+0x80], !P6 ;  /* 0x0c9000801ee12fae */ /* 0x0003e2000f101d4a */
[----:B------:R-:W-:Y:S01]  /*dfb0*/  @P1 IMAD.X R2, R2, 0x1, R238, P4 ;  /* 0x0000000102021824 */ /* 0x000fe200020e06ee */
[----:B------:R-:W-:Y:S01]  /*dfc0*/  @P1 LEA R24, P4, R3, c[0x0][0x1c8], 0x1 ;  /* 0x0000720003181a11 */ /* 0x000fe200078808ff */
[----:B------:R-:W-:-:S03]  /*dfd0*/  @P0 IMAD R9, R9, 0x60, RZ ;  /* 0x0000006009090824 */ /* 0x000fc600078e02ff */
[----:B------:R-:W-:Y:S02]  /*dfe0*/  @P1 LEA.HI.X R25, R3, c[0x0][0x1cc], R2, 0x1, P4 ;  /* 0x0000730003191a11 */ /* 0x000fe400020f0c02 */
        /* <DEDUP_REMOVED lines=8> */
.L_x_332:
[----:B------:R-:W-:Y:S05]  /*e070*/  BSYNC B0 ;  /* 0x0000000000007941 */ /* 0x000fea0003800000 */
.L_x_331:
[----:B-1----:R-:W-:Y:S01]  /*e080*/  LEA.HI R2, R76, R215, RZ, 0x5 ;  /* 0x000000d74c027211 */ /* 0x002fe200078f28ff */
[----:B------:R-:W-:Y:S01]  /*e090*/  LDSM.16.MT88.4 R116, [R202] ;  /* 0x00000000ca74783b */ /* 0x000fe20000004200 */
[----:B------:R-:W-:Y:S02]  /*e0a0*/  IADD3 R244, R8, -0x2, RZ ;  /* 0xfffffffe08f47810 */ /* 0x000fe40007ffe0ff */
[----:B------:R-:W-:Y:S01]  /*e0b0*/  LOP3.LUT R2, R2, 0xffffffe0, RZ, 0xc0, !PT ;  /* 0xffffffe002027812 */ /* 0x000fe200078ec0ff */
[----:B------:R-:W-:Y:S04]  /*e0c0*/  LDSM.16.MT88.4 R100, [R200+0x3800] ;  /* 0x00380000c864783b */ /* 0x000fe80000004200 */
[----:B------:R-:W-:Y:S01]  /*e0d0*/  IMAD.IADD R2, R215, 0x1, -R2 ;  /* 0x00000001d7027824 */ /* 0x000fe200078e0a02 */
[----:B------:R-:W-:Y:S04]  /*e0e0*/  LDSM.16.MT88.4 R28, [R202+0x800] ;  /* 0x00080000ca1c783b */ /* 0x000fe80000004200 */
[----:B------:R-:W-:Y:S01]  /*e0f0*/  SHF.R.S32.HI R0, RZ, 0x1f, R2 ;  /* 0x0000001fff007819 */ /* 0x000fe20000011402 */
[----:B------:R-:W-:Y:S03]  /*e100*/  LDSM.16.MT88.4 R36, [R201+0x4000] ;  /* 0x00400000c924783b */ /* 0x000fe60000004200 */
[----:B------:R-:W-:Y:S01]  /*e110*/  LEA.HI R0, R0, R2, RZ, 0x2 ;  /* 0x0000000200007211 */ /* 0x000fe200078f10ff */
[----:B------:R-:W0:Y:S03]  /*e120*/  LDGDEPBAR ;  /* 0x00000000000079af */ /* 0x000e260000000000 */
[----:B------:R-:W-:-:S05]  /*e130*/  LOP3.LUT R0, R0, 0x7ffffffc, RZ, 0xc0, !PT ;  /* 0x7ffffffc00007812 */ /* 0x000fca00078ec0ff */
[----:B------:R-:W-:-:S04]  /*e140*/  IMAD.IADD R0, R2, 0x1, -R0 ;  /* 0x0000000102007824 */ /* 0x000fc800078e0a00 */
[----:B------:R-:W-:-:S04]  /*e150*/  IMAD.SHL.U32 R0, R0, 0x2, RZ ;  /* 0x0000000200007824 */ /* 0x000fc800078e00ff */
[----:B------:R-:W-:-:S05]  /*e160*/  IMAD.IADD R79, R79, 0x1, -R0 ;  /* 0x000000014f4f7824 */ /* 0x000fca00078e0a00 */
[C---:B------:R-:W-:Y:S02]  /*e170*/  ISETP.GT.AND P1, PT, R79.reuse, RZ, PT ;  /* 0x000000ff4f00720c */ /* 0x040fe40003f24270 */
[C---:B------:R-:W-:Y:S02]  /*e180*/  ISETP.GT.AND P0, PT, R79.reuse, 0x1, PT ;  /* 0x000000014f00780c */ /* 0x040fe40003f04270 */
[----:B------:R-:W-:Y:S02]  /*e190*/  ISETP.GT.AND P2, PT, R79, 0x8, PT ;  /* 0x000000084f00780c */ /* 0x000fe40003f44270 */
[----:B------:R-:W-:Y:S02]  /*e1a0*/  FSEL R20, R20, -INF , P1 ;  /* 0xff80000014147808 */ /* 0x000fe40000800000 */
[----:B------:R-:W-:Y:S02]  /*e1b0*/  FSEL R21, R21, -INF , P0 ;  /* 0xff80000015157808 */ /* 0x000fe40000000000 */
[----:B------:R-:W-:-:S02]  /*e1c0*/  FSEL R23, R23, -INF , P0 ;  /* 0xff80000017177808 */ /* 0x000fc40000000000 */
[C---:B------:R-:W-:Y:S02]  /*e1d0*/  ISETP.GT.AND P0, PT, R79.reuse, 0x9, PT ;  /* 0x000000094f00780c */ /* 0x040fe40003f04270 */
[----:B------:R-:W-:Y:S02]  /*e1e0*/  FSEL R24, R16, -INF , P2 ;  /* 0xff80000010187808 */ /* 0x000fe40001000000 */
[----:B------:R-:W-:Y:S02]  /*e1f0*/  FMNMX.FTZ R0, R20, R21, !PT ;  /* 0x0000001514007209 */ /* 0x000fe40007810000 */
[----:B------:R-:W-:Y:S02]  /*e200*/  FSEL R22, R22, -INF , P1 ;  /* 0xff80000016167808 */ /* 0x000fe40000800000 */
[----:B------:R-:W-:Y:S02]  /*e210*/  ISETP.GT.AND P1, PT, R79, 0x10, PT ;  /* 0x000000104f00780c */ /* 0x000fe40003f24270 */
[----:B------:R-:W-:-:S02]  /*e220*/  FSEL R17, R17, -INF , P0 ;  /* 0xff80000011117808 */ /* 0x000fc40000000000 */
[----:B------:R-:W-:Y:S02]  /*e230*/  FMNMX.FTZ R0, R24, R0, !PT ;  /* 0x0000000018007209 */ /* 0x000fe40007810000 */
[----:B------:R-:W-:Y:S02]  /*e240*/  FSEL R18, R18, -INF , P2 ;  /* 0xff80000012127808 */ /* 0x000fe40001000000 */
[----:B------:R-:W-:Y:S02]  /*e250*/  FMNMX.FTZ R2, R22, R23, !PT ;  /* 0x0000001716027209 */ /* 0x000fe40007810000 */
[----:B------:R-:W-:Y:S02]  /*e260*/  FSEL R19, R19, -INF , P0 ;  /* 0xff80000013137808 */ /* 0x000fe40000000000 */
        /* <DEDUP_REMOVED lines=8> */
[----:B------:R-:W-:Y:S02]  /*e2f0*/  FMNMX.FTZ R2, R19, R2, !PT ;  /* 0x0000000213027209 */ /* 0x000fe40007810000 */
[----:B------:R-:W-:Y:S02]  /*e300*/  FSEL R15, R15, -INF , P0 ;  /* 0xff8000000f0f7808 */ /* 0x000fe40000000000 */
[----:B------:R-:W-:Y:S02]  /*e310*/  ISETP.GT.AND P0, PT, R79, 0x19, PT ;  /* 0x000000194f00780c */ /* 0x000fe40003f04270 */
[----:B------:R-:W-:Y:S02]  /*e320*/  FSEL R4, R4, -INF , P2 ;  /* 0xff80000004047808 */ /* 0x000fe40001000000 */
[----:B------:R-:W-:Y:S02]  /*e330*/  FMNMX.FTZ R0, R13, R0, !PT ;  /* 0x000000000d007209 */ /* 0x000fe40007810000 */
[----:B------:R-:W-:-:S02]  /*e340*/  FMNMX.FTZ R2, R14, R2, !PT ;  /* 0x000000020e027209 */ /* 0x000fc40007810000 */
[----:B------:R-:W-:Y:S02]  /*e350*/  ISETP.GT.AND P1, PT, R79, 0x20, PT ;  /* 0x000000204f00780c */ /* 0x000fe40003f24270 */
[----:B------:R-:W-:Y:S02]  /*e360*/  FSEL R9, R5, -INF , P0 ;  /* 0xff80000005097808 */ /* 0x000fe40000000000 */
[----:B------:R-:W-:Y:S02]  /*e370*/  FMNMX.FTZ R0, R4, R0, !PT ;  /* 0x0000000004007209 */ /* 0x000fe40007810000 */
[----:B------:R-:W-:Y:S02]  /*e380*/  FSEL R12, R6, -INF , P2 ;  /* 0xff800000060c7808 */ /* 0x000fe40001000000 */
[----:B------:R-:W-:Y:S02]  /*e390*/  FMNMX.FTZ R2, R15, R2, !PT ;  /* 0x000000020f027209 */ /* 0x000fe40007810000 */
[----:B------:R-:W-:-:S02]  /*e3a0*/  FSEL R3, R7, -INF , P0 ;  /* 0xff80000007037808 */ /* 0x000fc40000000000 */
[----:B------:R-:W-:Y:S02]  /*e3b0*/  ISETP.GT.AND P0, PT, R79, 0x21, PT ;  /* 0x000000214f00780c */ /* 0x000fe40003f04270 */
[----:B------:R-:W-:Y:S02]  /*e3c0*/  FSEL R34, R92, -INF , P1 ;  /* 0xff8000005c227808 */ /* 0x000fe40000800000 */
[----:B------:R-:W-:Y:S02]  /*e3d0*/  FMNMX.FTZ R0, R9, R0, !PT ;  /* 0x0000000009007209 */ /* 0x000fe40007810000 */
[----:B------:R-:W-:Y:S02]  /*e3e0*/  FMNMX.FTZ R2, R12, R2, !PT ;  /* 0x000000020c027209 */ /* 0x000fe40007810000 */
[----:B------:R-:W-:Y:S02]  /*e3f0*/  FSEL R125, R94, -INF , P1 ;  /* 0xff8000005e7d7808 */ /* 0x000fe40000800000 */
[----:B------:R-:W-:-:S02]  /*e400*/  FSEL R32, R93, -INF , P0 ;  /* 0xff8000005d207808 */ /* 0x000fc40000000000 */
[----:B------:R-:W-:Y:S02]  /*e410*/  ISETP.GT.AND P1, PT, R79, 0x28, PT ;  /* 0x000000284f00780c */ /* 0x000fe40003f24270 */
[----:B------:R-:W-:Y:S02]  /*e420*/  FMNMX.FTZ R0, R34, R0, !PT ;  /* 0x0000000022007209 */ /* 0x000fe40007810000 */
[----:B------:R-:W-:Y:S02]  /*e430*/  FMNMX.FTZ R2, R3, R2, !PT ;  /* 0x0000000203027209 */ /* 0x000fe40007810000 */
[----:B------:R-:W-:Y:S02]  /*e440*/  FSEL R126, R95, -INF , P0 ;  /* 0xff8000005f7e7808 */ /* 0x000fe40000000000 */
[----:B------:R-:W-:Y:S01]  /*e450*/  ISETP.GT.AND P0, PT, R79, 0x29, PT ;  /* 0x000000294f00780c */ /* 0x000fe20003f04270 */
[----:B------:R-:W-:Y:S01]  /*e460*/  LDSM.16.MT88.4 R92, [R201+0x3800] ;  /* 0x00380000c95c783b */ /* 0x000fe20000004200 */
        /* <DEDUP_REMOVED lines=9> */
[----:B------:R-:W-:Y:S01]  /*e500*/  ISETP.GT.AND P0, PT, R79, 0x31, PT ;  /* 0x000000314f00780c */ /* 0x000fe20003f04270 */
[----:B------:R-:W-:Y:S01]  /*e510*/  LDSM.16.MT88.4 R88, [R202+0x3800] ;  /* 0x00380000ca58783b */ /* 0x000fe20000004200 */
[----:B------:R-:W-:Y:S02]  /*e520*/  FSEL R146, R84, -INF , P2 ;  /* 0xff80000054927808 */ /* 0x000fe40001000000 */
[----:B------:R-:W-:Y:S02]  /*e530*/  FMNMX.FTZ R0, R190, R0, !PT ;  /* 0x00000000be007209 */ /* 0x000fe40007810000 */
        /* <DEDUP_REMOVED lines=18> */
[----:B------:R-:W-:Y:S01]  /*e660*/  LDSM.16.MT88.4 R80, [R127] ;  /* 0x000000007f50783b */ /* 0x000fe20000004200 */
        /* <DEDUP_REMOVED lines=9> */
[----:B------:R-:W-:Y:S01]  /*e700*/  ISETP.GT.AND P0, PT, R79, 0x49, PT ;  /* 0x000000494f00780c */ /* 0x000fe20003f04270 */
[----:B------:R-:W-:Y:S01]  /*e710*/  LDSM.16.MT88.4 R72, [R200] ;  /* 0x00000000c848783b */ /* 0x000fe20000004200 */
[----:B------:R-:W-:Y:S02]  /*e720*/  FSEL R178, R68, -INF , P1 ;  /* 0xff80000044b27808 */ /* 0x000fe40000800000 */
[----:B------:R-:W-:Y:S02]  /*e730*/  FMNMX.FTZ R0, R171, R0, !PT ;  /* 0x00000000ab007209 */ /* 0x000fe40007810000 */
[----:B------:R-:W-:-:S02]  /*e740*/  FMNMX.FTZ R2, R189, R2, !PT ;  /* 0x00000002bd027209 */ /* 0x000fc40007810000 */
[----:B------:R-:W-:Y:S02]  /*e750*/  FSEL R170, R71, -INF , P0 ;  /* 0xff80000047aa7808 */ /* 0x000fe40000000000 */
[----:B------:R-:W-:Y:S02]  /*e760*/  FSEL R179, R69, -INF , P0 ;  /* 0xff80000045b37808 */ /* 0x000fe40000000000 */
[----:B------:R-:W-:Y:S02]  /*e770*/  ISETP.GT.AND P0, PT, R79, 0x50, PT ;  /* 0x000000504f00780c */ /* 0x000fe40003f04270 */
[----:B------:R-:W-:Y:S02]  /*e780*/  FMNMX.FTZ R0, R178, R0, !PT ;  /* 0x00000000b2007209 */ /* 0x000fe40007810000 */
[----:B------:R-:W-:Y:S02]  /*e790*/  FSEL R176, R70, -INF , P1 ;  /* 0xff80000046b07808 */ /* 0x000fe40000800000 */
        /* <DEDUP_REMOVED lines=8> */
[----:B------:R-:W-:Y:S02]  /*e820*/  FSEL R157, R66, -INF , P0 ;  /* 0xff800000429d7808 */ /* 0x000fe40000000000 */
[----:B------:R-:W-:Y:S02]  /*e830*/  FMNMX.FTZ R2, R170, R2, !PT ;  /* 0x00000002aa027209 */ /* 0x000fe40007810000 */
[----:B------:R-:W-:Y:S02]  /*e840*/  ISETP.GT.AND P4, PT, R79, 0x59, PT ;  /* 0x000000594f00780c */ /* 0x000fe40003f84270 */
[----:B------:R-:W-:Y:S02]  /*e850*/  FSEL R159, R60, -INF , P5 ;  /* 0xff8000003c9f7808 */ /* 0x000fe40002800000 */
[----:B------:R-:W-:-:S02]  /*e860*/  FMNMX.FTZ R0, R168, R0, !PT ;  /* 0x00000000a8007209 */ /* 0x000fc40007810000 */
[----:B------:R-:W-:Y:S02]  /*e870*/  FSEL R156, R67, -INF , P6 ;  /* 0xff800000439c7808 */ /* 0x000fe40003000000 */
[----:B------:R-:W-:Y:S01]  /*e880*/  FMNMX.FTZ R2, R157, R2, !PT ;  /* 0x000000029d027209 */ /* 0x000fe20007810000 */
[----:B------:R-:W-:Y:S01]  /*e890*/  LDSM.16.MT88.4 R64, [R201] ;  /* 0x00000000c940783b */ /* 0x000fe20000004200 */
[----:B------:R-:W-:Y:S02]  /*e8a0*/  ISETP.GT.AND P3, PT, R79, 0x60, PT ;  /* 0x000000604f00780c */ /* 0x000fe40003f64270 */
[----:B------:R-:W-:Y:S02]  /*e8b0*/  FSEL R158, R61, -INF , P4 ;  /* 0xff8000003d9e7808 */ /* 0x000fe40002000000 */
[----:B------:R-:W-:Y:S02]  /*e8c0*/  FMNMX.FTZ R0, R159, R0, !PT ;  /* 0x000000009f007209 */ /* 0x000fe40007810000 */
[----:B------:R-:W-:-:S02]  /*e8d0*/  FSEL R151, R62, -INF , P5 ;  /* 0xff8000003e977808 */ /* 0x000fc40002800000 */
[----:B------:R-:W-:Y:S02]  /*e8e0*/  FMNMX.FTZ R2, R156, R2, !PT ;  /* 0x000000029c027209 */ /* 0x000fe40007810000 */
[----:B------:R-:W-:Y:S02]  /*e8f0*/  ISETP.GT.AND P2, PT, R79, 0x61, PT ;  /* 0x000000614f00780c */ /* 0x000fe40003f44270 */
[----:B------:R-:W-:Y:S02]  /*e900*/  FSEL R145, R56, -INF , P3 ;  /* 0xff80000038917808 */ /* 0x000fe40001800000 */
[----:B------:R-:W-:Y:S02]  /*e910*/  FMNMX.FTZ R0, R158, R0, !PT ;  /* 0x000000009e007209 */ /* 0x000fe40007810000 */
[----:B------:R-:W-:Y:S02]  /*e920*/  FSEL R150, R63, -INF , P4 ;  /* 0xff8000003f967808 */ /* 0x000fe40002000000 */
[----:B------:R-:W-:-:S02]  /*e930*/  FMNMX.FTZ R5, R151, R2, !PT ;  /* 0x0000000297057209 */ /* 0x000fc40007810000 */
[----:B------:R-:W-:Y:S02]  /*e940*/  ISETP.GT.AND P1, PT, R79, 0x68, PT ;  /* 0x000000684f00780c */ /* 0x000fe40003f24270 */
[----:B------:R-:W-:Y:S02]  /*e950*/  FSEL R144, R57, -INF , P2 ;  /* 0xff80000039907808 */ /* 0x000fe40001000000 */
[----:B------:R-:W-:Y:S02]  /*e960*/  FMNMX.FTZ R0, R145, R0, !PT ;  /* 0x0000000091007209 */ /* 0x000fe40007810000 */
[----:B------:R-:W-:Y:S02]  /*e970*/  FSEL R140, R58, -INF , P3 ;  /* 0xff8000003a8c7808 */ /* 0x000fe40001800000 */
[----:B------:R-:W-:Y:S02]  /*e980*/  FMNMX.FTZ R5, R150, R5, !PT ;  /* 0x0000000596057209 */ /* 0x000fe40007810000 */
[----:B------:R-:W-:-:S02]  /*e990*/  ISETP.GT.AND P0, PT, R79, 0x69, PT ;  /* 0x000000694f00780c */ /* 0x000fc40003f04270 */
[----:B------:R-:W-:Y:S02]  /*e9a0*/  FSEL R143, R52, -INF , P1 ;  /* 0xff800000348f7808 */ /* 0x000fe40000800000 */
[----:B------:R-:W-:Y:S02]  /*e9b0*/  FMNMX.FTZ R0, R144, R0, !PT ;  /* 0x0000000090007209 */ /* 0x000fe40007810000 */
[----:B------:R-:W-:Y:S02]  /*e9c0*/  FSEL R139, R59, -INF , P2 ;  /* 0xff8000003b8b7808 */ /* 0x000fe40001000000 */
[----:B------:R-:W-:Y:S02]  /*e9d0*/  FMNMX.FTZ R5, R140, R5, !PT ;  /* 0x000000058c057209 */ /* 0x000fe40007810000 */
[----:B------:R-:W-:Y:S02]  /*e9e0*/  FSEL R142, R53, -INF , P0 ;  /* 0xff800000358e7808 */ /* 0x000fe40000000000 */
[----:B------:R-:W-:-:S02]  /*e9f0*/  FMNMX.FTZ R0, R143, R0, !PT ;  /* 0x000000008f007209 */ /* 0x000fc40007810000 */
[----:B------:R-:W-:Y:S02]  /*ea00*/  FSEL R138, R54, -INF , P1 ;  /* 0xff800000368a7808 */ /* 0x000fe40000800000 */
[----:B------:R-:W-:Y:S02]  /*ea10*/  FMNMX.FTZ R5, R139, R5, !PT ;  /* 0x000000058b057209 */ /* 0x000fe40007810000 */
[----:B------:R-:W-:Y:S02]  /*ea20*/  FMNMX.FTZ R0, R142, R0, !PT ;  /* 0x000000008e007209 */ /* 0x000fe40007810000 */
[----:B------:R-:W-:Y:S02]  /*ea30*/  FSEL R59, R55, -INF , P0 ;  /* 0xff800000373b7808 */ /* 0x000fe40000000000 */
[----:B------:R-:W-:Y:S01]  /*ea40*/  FMNMX.FTZ R5, R138, R5, !PT ;  /* 0x000000058a057209 */ /* 0x000fe20007810000 */
[----:B------:R-:W1:Y:S03]  /*ea50*/  SHFL.BFLY PT, R2, R0, 0x2, 0x1f ;  /* 0x0c401f0000027f89 */ /* 0x000e6600000e0000 */
        /* <DEDUP_REMOVED lines=8> */
[----:B------:R-:W-:Y:S01]  /*eae0*/  FMUL.FTZ R141, R0, c[0x0][0x2d0] ;  /* 0x0000b400008d7a20 */ /* 0x000fe20000410000 */
[----:B--2---:R-:W-:-:S04]  /*eaf0*/  FMNMX.FTZ R2, R5, R2, !PT ;  /* 0x0000000205027209 */ /* 0x004fc80007810000 */
[----:B------:R-:W-:Y:S02]  /*eb00*/  FSEL R141, R141, RZ, P0 ;  /* 0x000000ff8d8d7208 */ /* 0x000fe40000000000 */
[C---:B------:R-:W-:Y:S01]  /*eb10*/  FSETP.NEU.FTZ.AND P0, PT, R2.reuse, -INF , PT ;  /* 0xff8000000200780b */ /* 0x040fe20003f1d000 */
[----:B------:R-:W-:Y:S02]  /*eb20*/  FMUL.FTZ R58, R2, c[0x0][0x2d0] ;  /* 0x0000b400023a7a20 */ /* 0x000fe40000410000 */
[--C-:B------:R-:W-:Y:S02]  /*eb30*/  FFMA.FTZ R53, R20, c[0x0][0x2d0], -R141.reuse ;  /* 0x0000b40014357a23 */ /* 0x100fe4000001088d */
[--C-:B------:R-:W-:Y:S01]  /*eb40*/  FFMA.FTZ R52, R21, c[0x0][0x2d0], -R141.reuse ;  /* 0x0000b40015347a23 */ /* 0x100fe2000001088d */
[----:B------:R-:W-:Y:S01]  /*eb50*/  FSEL R58, R58, RZ, P0 ;  /* 0x000000ff3a3a7208 */ /* 0x000fe20000000000 */
[--C-:B------:R-:W-:Y:S01]  /*eb60*/  FFMA.FTZ R51, R24, c[0x0][0x2d0], -R141.reuse ;  /* 0x0000b40018337a23 */ /* 0x100fe2000001088d */
[----:B------:R-:W-:Y:S01]  /*eb70*/  ISETP.GE.AND P0, PT, R244, R239, PT ;  /* 0x000000eff400720c */ /* 0x000fe20003f06270 */
[----:B------:R-:W-:Y:S01]  /*eb80*/  FFMA.FTZ R47, R17, c[0x0][0x2d0], -R141 ;  /* 0x0000b400112f7a23 */ /* 0x000fe2000001088d */
[----:B------:R-:W-:Y:S01]  /*eb90*/  MUFU.EX2 R53, R53 ;  /* 0x0000003500357308 */ /* 0x000fe20000000800 */
[--C-:B------:R-:W-:Y:S01]  /*eba0*/  FFMA.FTZ R50, R22, c[0x0][0x2d0], -R58.reuse ;  /* 0x0000b40016327a23 */ /* 0x100fe2000001083a */
[----:B------:R-:W-:Y:S01]  /*ebb0*/  LDSM.16.MT88.4 R24, [R201+0x800] ;  /* 0x00080000c918783b */ /* 0x000fe20000004200 */
[----:B------:R-:W-:-:S02]  /*ebc0*/  FFMA.FTZ R49, R23, c[0x0][0x2d0], -R58 ;  /* 0x0000b40017317a23 */ /* 0x000fc4000001083a */
[--C-:B------:R-:W-:Y:S01]  /*ebd0*/  FFMA.FTZ R48, R18, c[0x0][0x2d0], -R58.reuse ;  /* 0x0000b40012307a23 */ /* 0x100fe2000001083a */
[----:B------:R-:W-:Y:S01]  /*ebe0*/  LDSM.16.MT88.4 R20, [R200+0x800] ;  /* 0x00080000c814783b */ /* 0x000fe20000004200 */
[--C-:B------:R-:W-:Y:S01]  /*ebf0*/  FFMA.FTZ R45, R19, c[0x0][0x2d0], -R58.reuse ;  /* 0x0000b400132d7a23 */ /* 0x100fe2000001083a */
[----:B------:R-:W1:Y:S01]  /*ec00*/  MUFU.EX2 R52, R52 ;  /* 0x0000003400347308 */ /* 0x000e620000000800 */
[--C-:B------:R-:W-:Y:S02]  /*ec10*/  FFMA.FTZ R43, R4, c[0x0][0x2d0], -R141.reuse ;  /* 0x0000b400042b7a23 */ /* 0x100fe4000001088d */
[----:B------:R-:W2:Y:S01]  /*ec20*/  LDSM.16.MT88.4 R4, [R127+0x3800] ;  /* 0x003800007f04783b */ /* 0x000ea20000004200 */
[----:B------:R-:W-:Y:S02]  /*ec30*/  FFMA.FTZ R44, R13, c[0x0][0x2d0], -R141 ;  /* 0x0000b4000d2c7a23 */ /* 0x000fe4000001088d */
[--C-:B------:R-:W-:Y:S02]  /*ec40*/  FFMA.FTZ R42, R14, c[0x0][0x2d0], -R58.reuse ;  /* 0x0000b4000e2a7a23 */ /* 0x100fe4000001083a */
[----:B------:R-:W-:Y:S01]  /*ec50*/  MUFU.EX2 R51, R51 ;  /* 0x0000003300337308 */ /* 0x000fe20000000800 */
[----:B------:R-:W-:-:S02]  /*ec60*/  FFMA.FTZ R41, R15, c[0x0][0x2d0], -R58 ;  /* 0x0000b4000f297a23 */ /* 0x000fc4000001083a */
[--C-:B------:R-:W-:Y:S02]  /*ec70*/  FFMA.FTZ R40, R12, c[0x0][0x2d0], -R58.reuse ;  /* 0x0000b4000c287a23 */ /* 0x100fe4000001083a */
[----:B------:R-:W3:Y:S01]  /*ec80*/  LDSM.16.MT88.4 R12, [R127+0x800] ;  /* 0x000800007f0c783b */ /* 0x000ee20000004200 */
[--C-:B------:R-:W-:Y:S02]  /*ec90*/  FFMA.FTZ R46, R16, c[0x0][0x2d0], -R141.reuse ;  /* 0x0000b400102e7a23 */ /* 0x100fe4000001088d */
[----:B------:R-:W4:Y:S01]  /*eca0*/  MUFU.EX2 R47, R47 ;  /* 0x0000002f002f7308 */ /* 0x000f220000000800 */
[----:B-1----:R-:W-:Y:S01]  /*ecb0*/  F2FP.BF16.PACK_AB R104, R52, R53 ;  /* 0x000000353468723e */ /* 0x002fe200000010ff */
[--C-:B------:R-:W-:Y:S01]  /*ecc0*/  FFMA.FTZ R9, R9, c[0x0][0x2d0], -R141.reuse ;  /* 0x0000b40009097a23 */ /* 0x100fe2000001088d */
[----:B------:R-:W1:Y:S01]  /*ecd0*/  LDSM.16.MT88.4 R16, [R202+0x4000] ;  /* 0x00400000ca10783b */ /* 0x000e620000004200 */
[----:B------:R-:W-:Y:S02]  /*ece0*/  FFMA.FTZ R3, R3, c[0x0][0x2d0], -R58 ;  /* 0x0000b40003037a23 */ /* 0x000fe4000001083a */
[----:B------:R-:W-:-:S02]  /*ecf0*/  FFMA.FTZ R55, R34, c[0x0][0x2d0], -R141 ;  /* 0x0000b40022377a23 */ /* 0x000fc4000001088d */
[----:B------:R-:W-:Y:S01]  /*ed00*/  MUFU.EX2 R50, R50 ;  /* 0x0000003200327308 */ /* 0x000fe20000000800 */
[--C-:B------:R-:W-:Y:S02]  /*ed10*/  FFMA.FTZ R56, R32, c[0x0][0x2d0], -R141.reuse ;  /* 0x0000b40020387a23 */ /* 0x100fe4000001088d */
[--C-:B------:R-:W-:Y:S02]  /*ed20*/  FFMA.FTZ R57, R33, c[0x0][0x2d0], -R141.reuse ;  /* 0x0000b40021397a23 */ /* 0x100fe4000001088d */
[----:B------:R-:W-:Y:S01]  /*ed30*/  LDSM.16.MT88.4 R32, [R200+0x4000] ;  /* 0x00400000c820783b */ /* 0x000fe20000004200 */
[----:B------:R-:W-:Y:S02]  /*ed40*/  FFMA.FTZ R54, R190, c[0x0][0x2d0], -R141 ;  /* 0x0000b400be367a23 */ /* 0x000fe4000001088d */
[----:B------:R-:W2:Y:S01]  /*ed50*/  MUFU.EX2 R49, R49 ;  /* 0x0000003100317308 */ /* 0x000ea20000000800 */
[----:B----4-:R-:W-:Y:S01]  /*ed60*/  F2FP.BF16.PACK_AB R106, R47, R51 ;  /* 0x000000332f6a723e */ /* 0x010fe200000010ff */
[----:B------:R-:W-:-:S02]  /*ed70*/  FFMA.FTZ R125, R125, c[0x0][0x2d0], -R58 ;  /* 0x0000b4007d7d7a23 */ /* 0x000fc4000001083a */
[--C-:B------:R-:W-:Y:S02]  /*ed80*/  FFMA.FTZ R126, R126, c[0x0][0x2d0], -R58.reuse ;  /* 0x0000b4007e7e7a23 */ /* 0x100fe4000001083a */
[--C-:B------:R-:W-:Y:S02]  /*ed90*/  FFMA.FTZ R136, R136, c[0x0][0x2d0], -R58.reuse ;  /* 0x0000b40088887a23 */ /* 0x100fe4000001083a */
[----:B------:R-:W-:Y:S01]  /*eda0*/  MUFU.EX2 R48, R48 ;  /* 0x0000003000307308 */ /* 0x000fe20000000800 */
[----:B------:R-:W-:Y:S02]  /*edb0*/  FFMA.FTZ R137, R137, c[0x0][0x2d0], -R58 ;  /* 0x0000b40089897a23 */ /* 0x000fe4000001083a */
[--C-:B------:R-:W-:Y:S02]  /*edc0*/  FFMA.FTZ R146, R146, c[0x0][0x2d0], -R141.reuse ;  /* 0x0000b40092927a23 */ /* 0x100fe4000001088d */
[--C-:B------:R-:W-:Y:S02]  /*edd0*/  FFMA.FTZ R147, R147, c[0x0][0x2d0], -R141.reuse ;  /* 0x0000b40093937a23 */ /* 0x100fe4000001088d */
[--C-:B------:R-:W-:Y:S01]  /*ede0*/  FFMA.FTZ R149, R149, c[0x0][0x2d0], -R141.reuse ;  /* 0x0000b40095957a23 */ /* 0x100fe2000001088d */
[----:B------:R-:W4:Y:S01]  /*edf0*/  MUFU.EX2 R45, R45 ;  /* 0x0000002d002d7308 */ /* 0x000f220000000800 */
[----:B--2---:R-:W-:Y:S01]  /*ee00*/  F2FP.BF16.PACK_AB R105, R49, R50 ;  /* 0x000000323169723e */ /* 0x004fe200000010ff */
[----:B------:R-:W-:-:S02]  /*ee10*/  FFMA.FTZ R148, R148, c[0x0][0x2d0], -R141 ;  /* 0x0000b40094947a23 */ /* 0x000fc4000001088d */
[--C-:B------:R-:W-:Y:S02]  /*ee20*/  FFMA.FTZ R152, R152, c[0x0][0x2d0], -R58.reuse ;  /* 0x0000b40098987a23 */ /* 0x100fe4000001083a */
[--C-:B------:R-:W-:Y:S02]  /*ee30*/  FFMA.FTZ R153, R153, c[0x0][0x2d0], -R58.reuse ;  /* 0x0000b40099997a23 */ /* 0x100fe4000001083a */
[----:B------:R-:W-:Y:S01]  /*ee40*/  MUFU.EX2 R46, R46 ;  /* 0x0000002e002e7308 */ /* 0x000fe20000000800 */
[--C-:B------:R-:W-:Y:S02]  /*ee50*/  FFMA.FTZ R154, R154, c[0x0][0x2d0], -R58.reuse ;  /* 0x0000b4009a9a7a23 */ /* 0x100fe4000001083a */
[----:B------:R-:W-:Y:S02]  /*ee60*/  FFMA.FTZ R155, R155, c[0x0][0x2d0], -R58 ;  /* 0x0000b4009b9b7a23 */ /* 0x000fe4000001083a */
[--C-:B------:R-:W-:Y:S02]  /*ee70*/  FFMA.FTZ R177, R177, c[0x0][0x2d0], -R141.reuse ;  /* 0x0000b400b1b17a23 */ /* 0x100fe4000001088d */
[--C-:B------:R-:W-:Y:S01]  /*ee80*/  FFMA.FTZ R171, R171, c[0x0][0x2d0], -R141.reuse ;  /* 0x0000b400abab7a23 */ /* 0x100fe2000001088d */
[----:B----4-:R-:W-:Y:S01]  /*ee90*/  F2FP.BF16.PACK_AB R107, R45, R48 ;  /* 0x000000302d6b723e */ /* 0x010fe200000010ff */
[----:B------:R-:W-:Y:S01]  /*eea0*/  MUFU.EX2 R44, R44 ;  /* 0x0000002c002c7308 */ /* 0x000fe20000000800 */
[----:B------:R-:W-:-:S02]  /*eeb0*/  FFMA.FTZ R178, R178, c[0x0][0x2d0], -R141 ;  /* 0x0000b400b2b27a23 */ /* 0x000fc4000001088d */
[--C-:B------:R-:W-:Y:S02]  /*eec0*/  FFMA.FTZ R179, R179, c[0x0][0x2d0], -R141.reuse ;  /* 0x0000b400b3b37a23 */ /* 0x100fe4000001088d */
[--C-:B------:R-:W-:Y:S01]  /*eed0*/  FFMA.FTZ R189, R189, c[0x0][0x2d0], -R58.reuse ;  /* 0x0000b400bdbd7a23 */ /* 0x100fe2000001083a */
[C---:B-----5:R-:W-:Y:S01]  /*eee0*/  HMMA.16816.F32.BF16 R76, R104.reuse, R80, RZ ;  /* 0x00000050684c723c */ /* 0x060fe200000418ff */
        /* <DEDUP_REMOVED lines=9> */
[--C-:B------:R-:W-:Y:S02]  /*ef80*/  FFMA.FTZ R158, R158, c[0x0][0x2d0], -R141.reuse ;  /* 0x0000b4009e9e7a23 */ /* 0x100fe4000001088d */
[--C-:B------:R-:W-:Y:S01]  /*ef90*/  FFMA.FTZ R157, R157, c[0x0][0x2d0], -R58.reuse ;  /* 0x0000b4009d9d7a23 */ /* 0x100fe2000001083a */
[C---:B------:R-:W-:Y:S01]  /*efa0*/  HMMA.16816.F32.BF16 R120, R104.reuse, R116, RZ ;  /* 0x000000746878723c */ /* 0x040fe200000418ff */
[--C-:B------:R-:W-:Y:S01]  /*efb0*/  FFMA.FTZ R156, R156, c[0x0][0x2d0], -R58.reuse ;  /* 0x0000b4009c9c7a23 */ /* 0x100fe2000001083a */
[----:B------:R-:W2:Y:S01]  /*efc0*/  MUFU.EX2 R42, R42 ;  /* 0x0000002a002a7308 */ /* 0x000ea20000000800 */
[--C-:B------:R-:W-:Y:S02]  /*efd0*/  FFMA.FTZ R151, R151, c[0x0][0x2d0], -R58.reuse ;  /* 0x0000b40097977a23 */ /* 0x100fe4000001083a */
[--C-:B------:R-:W-:Y:S02]  /*efe0*/  FFMA.FTZ R150, R150, c[0x0][0x2d0], -R58.reuse ;  /* 0x0000b40096967a23 */ /* 0x100fe4000001083a */
[----:B------:R-:W-:Y:S01]  /*eff0*/  FFMA.FTZ R252, R142, c[0x0][0x2d0], -R141 ;  /* 0x0000b4008efc7a23 */ /* 0x000fe2000001088d */
[----:B------:R-:W-:Y:S01]  /*f000*/  HMMA.16816.F32.BF16 R60, R104, R64, RZ ;  /* 0x00000040683c723c */ /* 0x000fe200000418ff */
[----:B------:R-:W-:Y:S01]  /*f010*/  FFMA.FTZ R247, R59, c[0x0][0x2d0], -R58 ;  /* 0x0000b4003bf77a23 */ /* 0x000fe2000001083a */
[----:B------:R-:W4:Y:S01]  /*f020*/  MUFU.EX2 R41, R41 ;  /* 0x0000002900297308 */ /* 0x000f220000000800 */
[----:B------:R-:W-:-:S02]  /*f030*/  FADD.FTZ R52, R53, R52 ;  /* 0x0000003435347221 */ /* 0x000fc40000010000 */
[----:B------:R-:W-:Y:S02]  /*f040*/  FADD.FTZ R49, R50, R49 ;  /* 0x0000003132317221 */ /* 0x000fe40000010000 */
[----:B------:R-:W-:Y:S01]  /*f050*/  FADD.FTZ R51, R51, R52 ;  /* 0x0000003433337221 */ /* 0x000fe20000010000 */
[----:B------:R-:W-:Y:S01]  /*f060*/  HMMA.16816.F32.BF16 R68, R104, R72, RZ ;  /* 0x000000486844723c */ /* 0x000fe200000418ff */
[----:B------:R-:W-:Y:S01]  /*f070*/  FADD.FTZ R49, R48, R49 ;  /* 0x0000003130317221 */ /* 0x000fe20000010000 */
[----:B------:R-:W-:Y:S01]  /*f080*/  MUFU.EX2 R40, R40 ;  /* 0x0000002800287308 */ /* 0x000fe20000000800 */
[----:B------:R-:W-:Y:S02]  /*f090*/  FADD.FTZ R51, R47, R51 ;  /* 0x000000332f337221 */ /* 0x000fe40000010000 */
[----:B------:R-:W-:-:S03]  /*f0a0*/  FADD.FTZ R45, R45, R49 ;  /* 0x000000312d2d7221 */ /* 0x000fc60000010000 */
[C---:B------:R-:W-:Y:S01]  /*f0b0*/  HMMA.16816.F32.BF16 R84, R104.reuse, R88, RZ ;  /* 0x000000586854723c */ /* 0x040fe200000418ff */
[----:B--2---:R-:W-:Y:S01]  /*f0c0*/  FADD.FTZ R45, R42, R45 ;  /* 0x0000002d2a2d7221 */ /* 0x004fe20000010000 */
[----:B------:R-:W2:Y:S06]  /*f0d0*/  MUFU.EX2 R3, R3 ;  /* 0x0000000300037308 */ /* 0x000eac0000000800 */
[C---:B------:R-:W-:Y:S02]  /*f0e0*/  HMMA.16816.F32.BF16 R112, R104.reuse, R92, RZ ;  /* 0x0000005c6870723c */ /* 0x040fe400000418ff */
[----:B------:R-:W-:Y:S06]  /*f0f0*/  MUFU.EX2 R55, R55 ;  /* 0x0000003700377308 */ /* 0x000fec0000000800 */
[C---:B------:R-:W-:Y:S02]  /*f100*/  HMMA.16816.F32.BF16 R96, R104.reuse, R100, RZ ;  /* 0x000000646860723c */ /* 0x040fe400000418ff */
[----:B------:R-:W-:Y:S06]  /*f110*/  MUFU.EX2 R56, R56 ;  /* 0x0000003800387308 */ /* 0x000fec0000000800 */
[C---:B------:R-:W-:Y:S02]  /*f120*/  HMMA.16816.F32.BF16 R116, R104.reuse, R118, RZ ;  /* 0x000000766874723c */ /* 0x040fe400000418ff */
[----:B------:R-:W-:Y:S06]  /*f130*/  MUFU.EX2 R57, R57 ;  /* 0x0000003900397308 */ /* 0x000fec0000000800 */
[C---:B------:R-:W-:Y:S02]  /*f140*/  HMMA.16816.F32.BF16 R64, R104.reuse, R66, RZ ;  /* 0x000000426840723c */ /* 0x040fe400000418ff */
[----:B------:R-:W-:Y:S06]  /*f150*/  MUFU.EX2 R54, R54 ;  /* 0x0000003600367308 */ /* 0x000fec0000000800 */
[C---:B------:R-:W-:Y:S02]  /*f160*/  HMMA.16816.F32.BF16 R72, R104.reuse, R74, RZ ;  /* 0x0000004a6848723c */ /* 0x040fe400000418ff */
[----:B------:R-:W1:Y:S06]  /*f170*/  MUFU.EX2 R125, R125 ;  /* 0x0000007d007d7308 */ /* 0x000e6c0000000800 */
        /* <DEDUP_REMOVED lines=8> */
[----:B------:R-:W-:Y:S01]  /*f200*/  F2FP.BF16.PACK_AB R4, R44, R46 ;  /* 0x0000002e2c04723e */ /* 0x000fe200000010ff */
[----:B------:R-:W-:Y:S01]  /*f210*/  HMMA.16816.F32.BF16 R104, R104, R6, RZ ;  /* 0x000000066868723c */ /* 0x000fe200000418ff */
[----:B----4-:R-:W-:Y:S01]  /*f220*/  F2FP.BF16.PACK_AB R5, R41, R42 ;  /* 0x0000002a2905723e */ /* 0x010fe200000010ff */
[----:B------:R-:W4:Y:S01]  /*f230*/  MUFU.EX2 R147, R147 ;  /* 0x0000009300937308 */ /* 0x000f220000000800 */
[----:B------:R-:W-:-:S02]  /*f240*/  FADD.FTZ R46, R46, R51 ;  /* 0x000000332e2e7221 */ /* 0x000fc40000010000 */
[----:B------:R-:W-:Y:S02]  /*f250*/  FADD.FTZ R41, R41, R45 ;  /* 0x0000002d29297221 */ /* 0x000fe40000010000 */
[----:B------:R-:W-:Y:S01]  /*f260*/  F2FP.BF16.PACK_AB R6, R9, R43 ;  /* 0x0000002b0906723e */ /* 0x000fe200000010ff */
[----:B------:R-:W-:Y:S01]  /*f270*/  FADD.FTZ R46, R44, R46 ;  /* 0x0000002e2c2e7221 */ /* 0x000fe20000010000 */
[----:B--2---:R-:W-:Y:S01]  /*f280*/  F2FP.BF16.PACK_AB R7, R3, R40 ;  /* 0x000000280307723e */ /* 0x004fe200000010ff */
[----:B------:R-:W-:Y:S01]  /*f290*/  MUFU.EX2 R149, R149 ;  /* 0x0000009500957308 */ /* 0x000fe20000000800 */
[----:B------:R-:W-:Y:S02]  /*f2a0*/  FADD.FTZ R41, R40, R41 ;  /* 0x0000002928297221 */ /* 0x000fe40000010000 */
[----:B------:R-:W-:Y:S02]  /*f2b0*/  FADD.FTZ R43, R43, R46 ;  /* 0x0000002e2b2b7221 */ /* 0x000fe40000010000 */
[----:B------:R-:W-:Y:S01]  /*f2c0*/  FADD.FTZ R3, R3, R41 ;  /* 0x0000002903037221 */ /* 0x000fe20000010000 */
[----:B---3--:R-:W-:Y:S01]  /*f2d0*/  HMMA.16816.F32.BF16 R76, R4, R12, R76 ;  /* 0x0000000c044c723c */ /* 0x008fe2000004184c */
[----:B------:R-:W-:Y:S01]  /*f2e0*/  FADD.FTZ R43, R9, R43 ;  /* 0x0000002b092b7221 */ /* 0x000fe20000010000 */
[----:B------:R-:W2:Y:S01]  /*f2f0*/  MUFU.EX2 R148, R148 ;  /* 0x0000009400947308 */ /* 0x000ea20000000800 */
[----:B-1----:R-:W-:-:S05]  /*f300*/  FADD.FTZ R3, R125, R3 ;  /* 0x000000037d037221 */ /* 0x002fca0000010000 */
[C---:B------:R-:W-:Y:S01]  /*f310*/  HMMA.16816.F32.BF16 R80, R4.reuse, R14, R80 ;  /* 0x0000000e0450723c */ /* 0x040fe20000041850 */
[----:B------:R-:W1:Y:S01]  /*f320*/  LDSM.16.MT88.4 R12, [R127+0x4000] ;  /* 0x004000007f0c783b */ /* 0x000e620000004200 */
[----:B------:R-:W-:Y:S06]  /*f330*/  MUFU.EX2 R152, R152 ;  /* 0x0000009800987308 */ /* 0x000fec0000000800 */
[C---:B------:R-:W-:Y:S02]  /*f340*/  HMMA.16816.F32.BF16 R68, R4.reuse, R20, R68 ;  /* 0x000000140444723c */ /* 0x040fe40000041844 */
[----:B------:R-:W3:Y:S06]  /*f350*/  MUFU.EX2 R153, R153 ;  /* 0x0000009900997308 */ /* 0x000eec0000000800 */
        /* <DEDUP_REMOVED lines=9> */
[----:B------:R-:W2:Y:S06]  /*f3f0*/  MUFU.EX2 R171, R171 ;  /* 0x000000ab00ab7308 */ /* 0x000eac0000000800 */
[C---:B-1----:R-:W-:Y:S02]  /*f400*/  HMMA.16816.F32.BF16 R108, R4.reuse, R12, R108 ;  /* 0x0000000c046c723c */ /* 0x042fe4000004186c */
[----:B------:R-:W-:Y:S06]  /*f410*/  MUFU.EX2 R178, R178 ;  /* 0x000000b200b27308 */ /* 0x000fec0000000800 */
[C---:B------:R-:W-:Y:S01]  /*f420*/  HMMA.16816.F32.BF16 R104, R4.reuse, R14, R104 ;  /* 0x0000000e0468723c */ /* 0x040fe20000041868 */
[----:B------:R-:W1:Y:S01]  /*f430*/  LDSM.16.MT88.4 R12, [R202+0x4800] ;  /* 0x00480000ca0c783b */ /* 0x000e620000004200 */
[----:B------:R-:W1:Y:S06]  /*f440*/  MUFU.EX2 R179, R179 ;  /* 0x000000b300b37308 */ /* 0x000e6c0000000800 */
        /* <DEDUP_REMOVED lines=15> */
[----:B------:R-:W-:Y:S01]  /*f540*/  HMMA.16816.F32.BF16 R100, R4, R34, R100 ;  /* 0x000000220464723c */ /* 0x000fe20000041864 */
[----:B------:R-:W-:Y:S01]  /*f550*/  LDSM.16.MT88.4 R32, [R200+0x4800] ;  /* 0x00480000c820783b */ /* 0x000fe20000004200 */
        /* <DEDUP_REMOVED lines=12> */
[----:B--2---:R-:W-:Y:S01]  /*f620*/  HMMA.16816.F32.BF16 R68, R4, R16, R68 ;  /* 0x000000100444723c */ /* 0x004fe20000041844 */
[----:B------:R-:W-:Y:S02]  /*f630*/  FADD.FTZ R57, R54, R57 ;  /* 0x0000003936397221 */ /* 0x000fe40000010000 */
[----:B------:R-:W-:-:S03]  /*f640*/  FADD.FTZ R126, R137, R126 ;  /* 0x0000007e897e7221 */ /* 0x000fc60000010000 */
[----:B------:R-:W2:Y:S02]  /*f650*/  MUFU.EX2 R156, R156 ;  /* 0x0000009c009c7308 */ /* 0x000ea40000000800 */
[C---:B------:R-:W-:Y:S01]  /*f660*/  HMMA.16816.F32.BF16 R72, R4.reuse, R18, R72 ;  /* 0x000000120448723c */ /* 0x040fe20000041848 */
[----:B------:R-:W2:Y:S05]  /*f670*/  LDSM.16.MT88.4 R16, [R201+0x4800] ;  /* 0x00480000c910783b */ /* 0x000eaa0000004200 */
[----:B------:R-:W-:Y:S02]  /*f680*/  MUFU.EX2 R151, R151 ;  /* 0x0000009700977308 */ /* 0x000fe40000000800 */
[C---:B------:R-:W-:Y:S06]  /*f690*/  HMMA.16816.F32.BF16 R76, R4.reuse, R20, R76 ;  /* 0x00000014044c723c */ /* 0x040fec000004184c */
[----:B------:R-:W-:Y:S02]  /*f6a0*/  MUFU.EX2 R252, R252 ;  /* 0x000000fc00fc7308 */ /* 0x000fe40000000800 */
[C---:B------:R-:W-:Y:S01]  /*f6b0*/  HMMA.16816.F32.BF16 R80, R4.reuse, R22, R80 ;  /* 0x000000160450723c */ /* 0x040fe20000041850 */
[----:B------:R-:W2:Y:S05]  /*f6c0*/  LDSM.16.MT88.4 R20, [R127+0x4800] ;  /* 0x004800007f14783b */ /* 0x000eaa0000004200 */
[----:B------:R-:W-:Y:S02]  /*f6d0*/  MUFU.EX2 R247, R247 ;  /* 0x000000f700f77308 */ /* 0x000fe40000000800 */
[C---:B-1----:R-:W-:Y:S08]  /*f6e0*/  HMMA.16816.F32.BF16 R84, R4.reuse, R12, R84 ;  /* 0x0000000c0454723c */ /* 0x042ff00000041854 */
[C---:B------:R-:W-:Y:S01]  /*f6f0*/  HMMA.16816.F32.BF16 R88, R4.reuse, R14, R88 ;  /* 0x0000000e0458723c */ /* 0x040fe20000041858 */
[----:B------:R-:W1:Y:S07]  /*f700*/  LDSM.16.MT88.4 R12, [R200+0x1800] ;  /* 0x00180000c80c783b */ /* 0x000e6e0000004200 */
[C---:B------:R-:W-:Y:S08]  /*f710*/  HMMA.16816.F32.BF16 R120, R4.reuse, R28, R120 ;  /* 0x0000001c0478723c */ /* 0x040ff00000041878 */
[C---:B------:R-:W-:Y:S01]  /*f720*/  HMMA.16816.F32.BF16 R116, R4.reuse, R30, R116 ;  /* 0x0000001e0474723c */ /* 0x040fe20000041874 */
[----:B------:R-:W-:Y:S07]  /*f730*/  LDSM.16.MT88.4 R28, [R202+0x1800] ;  /* 0x00180000ca1c783b */ /* 0x000fee0000004200 */
[C---:B------:R-:W-:Y:S08]  /*f740*/  HMMA.16816.F32.BF16 R60, R4.reuse, R24, R60 ;  /* 0x00000018043c723c */ /* 0x040ff0000004183c */
        /* <DEDUP_REMOVED lines=10> */
[----:B------:R-:W2:Y:S06]  /*f7f0*/  LDSM.16.MT88.4 R20, [R202+0x5000] ;  /* 0x00500000ca14783b */ /* 0x000eac0000004200 */
[----:B----4-:R-:W-:Y:S01]  /*f800*/  F2FP.BF16.PACK_AB R4, R147, R146 ;  /* 0x000000929304723e */ /* 0x010fe200000010ff */
[----:B------:R-:W-:Y:S01]  /*f810*/  FADD.FTZ R146, R146, R57 ;  /* 0x0000003992927221 */ /* 0x000fe20000010000 */
[----:B------:R-:W-:-:S02]  /*f820*/  F2FP.BF16.PACK_AB R6, R148, R149 ;  /* 0x000000959406723e */ /* 0x000fc400000010ff */
[----:B---3--:R-:W-:Y:S01]  /*f830*/  F2FP.BF16.PACK_AB R5, R153, R152 ;  /* 0x000000989905723e */ /* 0x008fe200000010ff */
        /* <DEDUP_REMOVED lines=11> */
[C---:B------:R-:W-:Y:S08]  /*f8f0*/  HMMA.16816.F32.BF16 R60, R4.reuse, R24, R60 ;  /* 0x00000018043c723c */ /* 0x040ff0000004183c */
[C---:B------:R-:W-:Y:S01]  /*f900*/  HMMA.16816.F32.BF16 R64, R4.reuse, R26, R64 ;  /* 0x0000001a0440723c */ /* 0x040fe20000041840 */
[----:B------:R-:W3:Y:S07]  /*f910*/  LDSM.16.MT88.4 R24, [R201+0x5000] ;  /* 0x00500000c918783b */ /* 0x000eee0000004200 */
[C---:B--2---:R-:W-:Y:S08]  /*f920*/  HMMA.16816.F32.BF16 R76, R4.reuse, R16, R76 ;  /* 0x00000010044c723c */ /* 0x044ff0000004184c */
[C---:B------:R-:W-:Y:S01]  /*f930*/  HMMA.16816.F32.BF16 R80, R4.reuse, R18, R80 ;  /* 0x000000120450723c */ /* 0x040fe20000041850 */
[----:B------:R-:W2:Y:S07]  /*f940*/  LDSM.16.MT88.4 R16, [R127+0x5000] ;  /* 0x005000007f10783b */ /* 0x000eae0000004200 */
[C---:B------:R-:W-:Y:S08]  /*f950*/  HMMA.16816.F32.BF16 R84, R4.reuse, R20, R84 ;  /* 0x000000140454723c */ /* 0x040ff00000041854 */
[C---:B-1----:R-:W-:Y:S08]  /*f960*/  HMMA.16816.F32.BF16 R96, R4.reuse, R12, R96 ;  /* 0x0000000c0460723c */ /* 0x042ff00000041860 */
[C---:B------:R-:W-:Y:S01]  /*f970*/  HMMA.16816.F32.BF16 R100, R4.reuse, R14, R100 ;  /* 0x0000000e0464723c */ /* 0x040fe20000041864 */
[----:B------:R-:W1:Y:S07]  /*f980*/  LDSM.16.MT88.4 R12, [R127+0x2000] ;  /* 0x002000007f0c783b */ /* 0x000e6e0000004200 */
[C---:B------:R-:W-:Y:S01]  /*f990*/  HMMA.16816.F32.BF16 R88, R4.reuse, R22, R88 ;  /* 0x000000160458723c */ /* 0x040fe20000041858 */
[----:B------:R-:W4:Y:S07]  /*f9a0*/  LDSM.16.MT88.4 R20, [R201+0x2000] ;  /* 0x00200000c914783b */ /* 0x000f2e0000004200 */
        /* <DEDUP_REMOVED lines=24> */
[C---:B----4-:R-:W-:Y:S08]  /*fb30*/  HMMA.16816.F32.BF16 R60, R4.reuse, R20, R60 ;  /* 0x00000014043c723c */ /* 0x050ff0000004183c */
        /* <DEDUP_REMOVED lines=11> */
[C---:B------:R-:W-:Y:S08]  /*fbf0*/  HMMA.16816.F32.BF16 R68, R4.reuse, R24, R68 ;  /* 0x000000180444723c */ /* 0x040ff00000041844 */
[C---:B------:R-:W-:Y:S01]  /*fc00*/  HMMA.16816.F32.BF16 R72, R4.reuse, R26, R72 ;  /* 0x0000001a0448723c */ /* 0x040fe20000041848 */
[----:B------:R-:W1:Y:S07]  /*fc10*/  LDSM.16.MT88.4 R24, [R127+0x2800] ;  /* 0x002800007f18783b */ /* 0x000e6e0000004200 */
[C---:B------:R-:W-:Y:S01]  /*fc20*/  HMMA.16816.F32.BF16 R96, R4.reuse, R36, R96 ;  /* 0x000000240460723c */ /* 0x040fe20000041860 */
[----:B------:R-:W1:Y:S06]  /*fc30*/  MUFU.EX2 R36, R150 ;  /* 0x0000009600247308 */ /* 0x000e6c0000000800 */
[--C-:B------:R-:W-:Y:S01]  /*fc40*/  FFMA.FTZ R37, R139, c[0x0][0x2d0], -R58.reuse ;  /* 0x0000b4008b257a23 */ /* 0x100fe2000001083a */
[C---:B---3--:R-:W-:Y:S05]  /*fc50*/  HMMA.16816.F32.BF16 R112, R4.reuse, R20, R112 ;  /* 0x000000140470723c */ /* 0x048fea0000041870 */
[----:B------:R-:W-:Y:S03]  /*fc60*/  MUFU.EX2 R37, R37 ;  /* 0x0000002500257308 */ /* 0x000fe60000000800 */
[C---:B------:R-:W-:Y:S01]  /*fc70*/  HMMA.16816.F32.BF16 R92, R4.reuse, R22, R92 ;  /* 0x00000016045c723c */ /* 0x040fe2000004185c */
[----:B------:R-:W3:Y:S07]  /*fc80*/  LDSM.16.MT88.4 R20, [R202+0x6000] ;  /* 0x00600000ca14783b */ /* 0x000eee0000004200 */
[----:B------:R-:W-:Y:S07]  /*fc90*/  HMMA.16816.F32.BF16 R100, R4, R38, R100 ;  /* 0x000000260464723c */ /* 0x000fee0000041864 */
[----:B------:R-:W-:Y:S01]  /*fca0*/  F2FP.BF16.PACK_AB R4, R168, R169 ;  /* 0x000000a9a804723e */ /* 0x000fe200000010ff */
[----:B------:R-:W-:Y:S01]  /*fcb0*/  FFMA.FTZ R38, R138, c[0x0][0x2d0], -R58 ;  /* 0x0000b4008a267a23 */ /* 0x000fe2000001083a */
[----:B------:R-:W-:Y:S01]  /*fcc0*/  F2FP.BF16.PACK_AB R6, R158, R159 ;  /* 0x0000009f9e06723e */ /* 0x000fe200000010ff */
[----:B------:R-:W-:Y:S01]  /*fcd0*/  FADD.FTZ R169, R169, R178 ;  /* 0x000000b2a9a97221 */ /* 0x000fe20000010000 */
[----:B------:R-:W-:Y:S01]  /*fce0*/  F2FP.BF16.PACK_AB R5, R156, R157 ;  /* 0x0000009d9c05723e */ /* 0x000fe200000010ff */
[----:B------:R-:W-:Y:S01]  /*fcf0*/  FADD.FTZ R157, R157, R176 ;  /* 0x000000b09d9d7221 */ /* 0x000fe20000010000 */
[----:B-1----:R-:W-:Y:S01]  /*fd00*/  F2FP.BF16.PACK_AB R7, R36, R151 ;  /* 0x000000972407723e */ /* 0x002fe200000010ff */
[----:B------:R-:W-:Y:S01]  /*fd10*/  MUFU.EX2 R38, R38 ;  /* 0x0000002600267308 */ /* 0x000fe20000000800 */
[----:B------:R-:W-:-:S02]  /*fd20*/  FADD.FTZ R169, R168, R169 ;  /* 0x000000a9a8a97221 */ /* 0x000fc40000010000 */
[----:B------:R-:W-:Y:S02]  /*fd30*/  FADD.FTZ R157, R156, R157 ;  /* 0x0000009d9c9d7221 */ /* 0x000fe40000010000 */
[----:B------:R-:W-:Y:S01]  /*fd40*/  FADD.FTZ R159, R159, R169 ;  /* 0x000000a99f9f7221 */ /* 0x000fe20000010000 */
[----:B----4-:R-:W-:Y:S01]  /*fd50*/  HMMA.16816.F32.BF16 R60, R4, R28, R60 ;  /* 0x0000001c043c723c */ /* 0x010fe2000004183c */
[----:B------:R-:W-:Y:S02]  /*fd60*/  FADD.FTZ R151, R151, R157 ;  /* 0x0000009d97977221 */ /* 0x000fe40000010000 */
[----:B------:R-:W-:Y:S02]  /*fd70*/  FADD.FTZ R159, R158, R159 ;  /* 0x0000009f9e9f7221 */ /* 0x000fe40000010000 */
[----:B------:R-:W-:-:S03]  /*fd80*/  FADD.FTZ R151, R36, R151 ;  /* 0x0000009724977221 */ /* 0x000fc60000010000 */
[C---:B------:R-:W-:Y:S01]  /*fd90*/  HMMA.16816.F32.BF16 R64, R4.reuse, R30, R64 ;  /* 0x0000001e0440723c */ /* 0x040fe20000041840 */
[----:B------:R-:W-:Y:S07]  /*fda0*/  LDSM.16.MT88.4 R28, [R127+0x6000] ;  /* 0x006000007f1c783b */ /* 0x000fee0000004200 */
[C---:B--2---:R-:W-:Y:S08]  /*fdb0*/  HMMA.16816.F32.BF16 R68, R4.reuse, R16, R68 ;  /* 0x000000100444723c */ /* 0x044ff00000041844 */
[C---:B------:R-:W-:Y:S01]  /*fdc0*/  HMMA.16816.F32.BF16 R72, R4.reuse, R18, R72 ;  /* 0x000000120448723c */ /* 0x040fe20000041848 */
[----:B------:R-:W1:Y:S07]  /*fdd0*/  LDSM.16.MT88.4 R16, [R200+0x6000] ;  /* 0x00600000c810783b */ /* 0x000e6e0000004200 */
[C---:B------:R-:W-:Y:S08]  /*fde0*/  HMMA.16816.F32.BF16 R112, R4.reuse, R12, R112 ;  /* 0x0000000c0470723c */ /* 0x040ff00000041870 */
[C---:B------:R-:W-:Y:S01]  /*fdf0*/  HMMA.16816.F32.BF16 R92, R4.reuse, R14, R92 ;  /* 0x0000000e045c723c */ /* 0x040fe2000004185c */
[----:B------:R-:W2:Y:S07]  /*fe00*/  LDSM.16.MT88.4 R12, [R202+0x3000] ;  /* 0x00300000ca0c783b */ /* 0x000eae0000004200 */
[C---:B------:R-:W-:Y:S07]  /*fe10*/  HMMA.16816.F32.BF16 R120, R4.reuse, R32, R120 ;  /* 0x000000200478723c */ /* 0x040fee0000041878 */
[--C-:B------:R-:W-:Y:S01]  /*fe20*/  FFMA.FTZ R32, R145, c[0x0][0x2d0], -R141.reuse ;  /* 0x0000b40091207a23 */ /* 0x100fe2000001088d */
[----:B------:R-:W-:Y:S01]  /*fe30*/  HMMA.16816.F32.BF16 R116, R4, R34, R116 ;  /* 0x000000220474723c */ /* 0x000fe20000041874 */
[----:B------:R-:W-:-:S04]  /*fe40*/  FFMA.FTZ R33, R144, c[0x0][0x2d0], -R141 ;  /* 0x0000b40090217a23 */ /* 0x000fc8000001088d */
[----:B------:R-:W4:Y:S02]  /*fe50*/  MUFU.EX2 R32, R32 ;  /* 0x0000002000207308 */ /* 0x000f240000000800 */
[----:B------:R-:W-:Y:S01]  /*fe60*/  FFMA.FTZ R34, R143, c[0x0][0x2d0], -R141 ;  /* 0x0000b4008f227a23 */ /* 0x000fe2000001088d */
[----:B------:R-:W-:Y:S01]  /*fe70*/  HMMA.16816.F32.BF16 R76, R4, R24, R76 ;  /* 0x00000018044c723c */ /* 0x000fe2000004184c */
[----:B------:R-:W-:-:S04]  /*fe80*/  FFMA.FTZ R35, R140, c[0x0][0x2d0], -R58 ;  /* 0x0000b4008c237a23 */ /* 0x000fc8000001083a */
[----:B------:R-:W1:Y:S03]  /*fe90*/  MUFU.EX2 R33, R33 ;  /* 0x0000002100217308 */ /* 0x000e660000000800 */
[C---:B------:R-:W-:Y:S01]  /*fea0*/  HMMA.16816.F32.BF16 R80, R4.reuse, R26, R80 ;  /* 0x0000001a0450723c */ /* 0x040fe20000041850 */
[----:B------:R-:W-:Y:S04]  /*feb0*/  LDSM.16.MT88.4 R24, [R201+0x3000] ;  /* 0x00300000c918783b */ /* 0x000fe80000004200 */
[----:B------:R-:W2:Y:S01]  /*fec0*/  MUFU.EX2 R34, R34 ;  /* 0x0000002200227308 */ /* 0x000ea20000000800 */
[----:B----4-:R-:W-:Y:S02]  /*fed0*/  FADD.FTZ R159, R32, R159 ;  /* 0x0000009f209f7221 */ /* 0x010fe40000010000 */
[----:B---3--:R-:W-:Y:S05]  /*fee0*/  HMMA.16816.F32.BF16 R84, R4, R20, R84 ;  /* 0x000000140454723c */ /* 0x008fea0000041854 */
[----:B------:R-:W3:Y:S01]  /*fef0*/  MUFU.EX2 R35, R35 ;  /* 0x0000002300237308 */ /* 0x000ee20000000800 */
[----:B-1----:R-:W-:-:S02]  /*ff00*/  FADD.FTZ R159, R33, R159 ;  /* 0x0000009f219f7221 */ /* 0x002fc40000010000 */
[----:B------:R-:W-:Y:S01]  /*ff10*/  HMMA.16816.F32.BF16 R88, R4, R22, R88 ;  /* 0x000000160458723c */ /* 0x000fe20000041858 */
[----:B------:R-:W1:Y:S01]  /*ff20*/  LDSM.16.MT88.4 R20, [R200+0x3000] ;  /* 0x00300000c814783b */ /* 0x000e620000004200 */
[----:B--2---:R-:W-:-:S06]  /*ff30*/  FADD.FTZ R159, R34, R159 ;  /* 0x0000009f229f7221 */ /* 0x004fcc0000010000 */
[----:B------:R-:W-:Y:S01]  /*ff40*/  HMMA.16816.F32.BF16 R96, R4, R16, R96 ;  /* 0x000000100460723c */ /* 0x000fe20000041860 */
[----:B---3--:R-:W-:-:S07]  /*ff50*/  FADD.FTZ R151, R35, R151 ;  /* 0x0000009723977221 */ /* 0x008fce0000010000 */
[----:B------:R-:W-:Y:S01]  /*ff60*/  HMMA.16816.F32.BF16 R100, R4, R18, R100 ;  /* 0x000000120464723c */ /* 0x000fe20000041864 */
[----:B------:R-:W2:Y:S01]  /*ff70*/  LDSM.16.MT88.4 R16, [R127+0x3000] ;  /* 0x003000007f10783b */ /* 0x000ea20000004200 */
[----:B------:R-:W-:-:S04]  /*ff80*/  FADD.FTZ R151, R37, R151 ;  /* 0x0000009725977221 */ /* 0x000fc80000010000 */
[----:B------:R-:W-:Y:S02]  /*ff90*/  FADD.FTZ R151, R38, R151 ;  /* 0x0000009726977221 */ /* 0x000fe40000010000 */
[C---:B------:R-:W-:Y:S08]  /*ffa0*/  HMMA.16816.F32.BF16 R108, R4.reuse, R28, R108 ;  /* 0x0000001c046c723c */ /* 0x040ff0000004186c */
[----:B------:R-:W-:Y:S07]  /*ffb0*/  HMMA.16816.F32.BF16 R104, R4, R30, R104 ;  /* 0x0000001e0468723c */ /* 0x000fee0000041868 */
[----:B------:R-:W-:-:S02]  /*ffc0*/  F2FP.BF16.PACK_AB R4, R33, R32 ;  /* 0x000000202104723e */ /* 0x000fc400000010ff */
[C---:B------:R-:W-:Y:S01]  /*ffd0*/  F2FP.BF16.PACK_AB R6, R252.reuse, R34 ;  /* 0x00000022fc06723e */ /* 0x040fe200000010ff */
[----:B------:R-:W-:Y:S01]  /*ffe0*/  FADD.FTZ R252, R252, R159 ;  /* 0x0000009ffcfc7221 */ /* 0x000fe20000010000 */
[----:B------:R-:W-:Y:S02]  /*fff0*/  F2FP.BF16.PACK_AB R5, R37, R35 ;  /* 0x000000232505723e */ /* 0x000fe400000010ff */
[C---:B------:R-:W-:Y:S01]  /*10000*/  F2FP.BF16.PACK_AB R7, R247.reuse, R38 ;  /* 0x00000026f707723e */ /* 0x040fe200000010ff */
[----:B------:R-:W-:-:S06]  /*10010*/  FADD.FTZ R247, R247, R151 ;  /* 0x00000097f7f77221 */ /* 0x000fcc0000010000 */
[C---:B------:R-:W-:Y:S08]  /*10020*/  HMMA.16816.F32.BF16 R120, R4.reuse, R12, R120 ;  /* 0x0000000c0478723c */ /* 0x040ff00000041878 */
        /* <DEDUP_REMOVED lines=9> */
[C---:B---3--:R-:W-:Y:S08]  /*100c0*/  HMMA.16816.F32.BF16 R84, R4.reuse, R12, R84 ;  /* 0x0000000c0454723c */ /* 0x048ff00000041854 */
[C---:B------:R-:W-:Y:S01]  /*100d0*/  HMMA.16816.F32.BF16 R88, R4.reuse, R14, R88 ;  /* 0x0000000e0458723c */ /* 0x040fe20000041858 */
[----:B------:R-:W3:Y:S07]  /*100e0*/  LDSM.16.MT88.4 R12, [R127+0x6800] ;  /* 0x006800007f0c783b */ /* 0x000eee0000004200 */
[C---:B------:R-:W-:Y:S08]  /*100f0*/  HMMA.16816.F32.BF16 R64, R4.reuse, R26, R64 ;  /* 0x0000001a0440723c */ /* 0x040ff00000041840 */
[C---:B-1----:R-:W-:Y:S08]  /*10100*/  HMMA.16816.F32.BF16 R112, R4.reuse, R20, R112 ;  /* 0x000000140470723c */ /* 0x042ff00000041870 */
[C---:B------:R-:W-:Y:S08]  /*10110*/  HMMA.16816.F32.BF16 R92, R4.reuse, R22, R92 ;  /* 0x00000016045c723c */ /* 0x040ff0000004185c */
[C---:B--2---:R-:W-:Y:S08]  /*10120*/  HMMA.16816.F32.BF16 R96, R4.reuse, R16, R96 ;  /* 0x000000100460723c */ /* 0x044ff00000041860 */
[C---:B------:R-:W-:Y:S08]  /*10130*/  HMMA.16816.F32.BF16 R100, R4.reuse, R18, R100 ;  /* 0x000000120464723c */ /* 0x040ff00000041864 */
[C---:B---3--:R-:W-:Y:S08]  /*10140*/  HMMA.16816.F32.BF16 R108, R4.reuse, R12, R108 ;  /* 0x0000000c046c723c */ /* 0x048ff0000004186c */
[----:B------:R-:W-:Y:S01]  /*10150*/  HMMA.16816.F32.BF16 R104, R4, R14, R104 ;  /* 0x0000000e0468723c */ /* 0x000fe20000041868 */
[----:B------:R-:W-:Y:S07]  /*10160*/  @!UPT UIADD3 URZ, URZ, URZ, URZ ;  /* 0x0000003f3f3ff290 */ /* 0x000fee000fffe03f */
[----:B------:R-:W-:Y:S11]  /*10170*/  @!P0 BRA `(.L_x_333) ;  /* 0x0000323000008947 */ /* 0x000ff60003800000 */
[----:B------:R-:W-:Y:S01]  /*10180*/  LOP3.LUT P1, RZ, R222, 0x2, RZ, 0xc0, !PT ;  /* 0x00000002deff7812 */ /* 0x000fe2000782c0ff */
[----:B------:R-:W-:Y:S01]  /*10190*/  IMAD.MOV.U32 R3, RZ, RZ, c[0x0][0x208] ;  /* 0x00008200ff037624 */ /* 0x000fe200078e00ff */
[----:B------:R-:W-:Y:S01]  /*101a0*/  ISETP.GT.AND P0, PT, R215, 0x7f, PT ;  /* 0x0000007fd700780c */ /* 0x000fe20003f04270 */
[----:B------:R-:W-:Y:S01]  /*101b0*/  IMAD.MOV.U32 R250, RZ, RZ, c[0x0][0x20c] ;  /* 0x00008300fffa7624 */ /* 0x000fe200078e00ff */
[----:B------:R-:W-:Y:S01]  /*101c0*/  LOP3.LUT R234, R234, 0xfffffff7, RZ, 0xc0, !PT ;  /* 0xfffffff7eaea7812 */ /* 0x000fe200078ec0ff */
[C---:B------:R-:W-:Y:S01]  /*101d0*/  IMAD.SHL.U32 R245, R3.reuse, 0x40, RZ ;  /* 0x0000004003f57824 */ /* 0x040fe200078e00ff */
[----:B------:R-:W-:Y:S01]  /*101e0*/  ISETP.GE.AND P4, PT, R10, c[0x0][0x1d4], PT ;  /* 0x000075000a007a0c */ /* 0x000fe20003f86270 */
[----:B------:R-:W-:Y:S01]  /*101f0*/  IMAD.MOV.U32 R248, RZ, RZ, R240 ;  /* 0x000000fffff87224 */ /* 0x000fe200078e00f0 */
[C-C-:B------:R-:W-:Y:S01]  /*10200*/  SHF.L.U64.HI R246, R3.reuse, 0x6, R250.reuse ;  /* 0x0000000603f67819 */ /* 0x140fe200000102fa */
[----:B------:R-:W-:Y:S01]  /*10210*/  IMAD.MOV.U32 R249, RZ, RZ, R237 ;  /* 0x000000fffff97224 */ /* 0x000fe200078e00ed */
[C---:B------:R-:W-:Y:S01]  /*10220*/  SHF.L.U64.HI R251, R3.reuse, 0x5, R250 ;  /* 0x0000000503fb7819 */ /* 0x040fe200000102fa */
[----:B------:R-:W-:Y:S01]  /*10230*/  IMAD.SHL.U32 R250, R3, 0x20, RZ ;  /* 0x0000002003fa7824 */ /* 0x000fe200078e00ff */
[----:B------:R-:W-:-:S02]  /*10240*/  ISETP.GE.AND P5, PT, R217, c[0x0][0x1d4], PT ;  /* 0x00007500d9007a0c */ /* 0x000fc40003fa6270 */
[----:B------:R-:W-:-:S04]  /*10250*/  @P1 LOP3.LUT R234, R234, 0x8, RZ, 0xfc, !PT ;  /* 0x00000008eaea1812 */ /* 0x000fc800078efcff */
[----:B------:R-:W-:-:S04]  /*10260*/  LOP3.LUT R234, R234, 0xfffffffd, RZ, 0xc0, !PT ;  /* 0xfffffffdeaea7812 */ /* 0x000fc800078ec0ff */
[----:B------:R-:W-:Y:S02]  /*10270*/  @P0 LOP3.LUT R234, R234, 0x2, RZ, 0xfc, !PT ;  /* 0x00000002eaea0812 */ /* 0x000fe400078efcff */
[----:B------:R-:W-:Y:S02]  /*10280*/  LOP3.LUT P0, RZ, R222, 0x4, RZ, 0xc0, !PT ;  /* 0x00000004deff7812 */ /* 0x000fe4000780c0ff */
[----:B------:R-:W-:-:S11]  /*10290*/  LOP3.LUT R234, R234, 0xfffffffb, RZ, 0xc0, !PT ;  /* 0xfffffffbeaea7812 */ /* 0x000fd600078ec0ff */
[----:B------:R-:W-:Y:S02]  /*102a0*/  @P0 LOP3.LUT R234, R234, 0x4, RZ, 0xfc, !PT ;  /* 0x00000004eaea0812 */ /* 0x000fe400078efcff */
.L_x_336:
[----:B------:R-:W-:Y:S04]  /*102b0*/  DEPBAR.LE SB0, 0x0 ;  /* 0x000080000000791a */ /* 0x000fe80000000000 */
[----:B------:R-:W-:Y:S01]  /*102c0*/  WARPSYNC 0xffffffff ;  /* 0xffffffff00007948 */ /* 0x000fe20003800000 */
[----:B------:R-:W-:Y:S01]  /*102d0*/  BAR.SYNC.DEFER_BLOCKING 0x0 ;  /* 0x0000000000007b1d */ /* 0x000fe20000010000 */
[----:B------:R-:W-:Y:S01]  /*102e0*/  ISETP.GT.AND P2, PT, R215, 0x7f, PT ;  /* 0x0000007fd700780c */ /* 0x000fe20003f44270 */
[----:B------:R-:W-:Y:S01]  /*102f0*/  IMAD.WIDE.U32 R152, R244, c[0x0][0x208], RZ ;  /* 0x00008200f4987a25 */ /* 0x000fe200078e00ff */
[C---:B------:R-:W-:Y:S02]  /*10300*/  LOP3.LUT P0, RZ, R222.reuse, 0x2, RZ, 0xc0, !PT ;  /* 0x00000002deff7812 */ /* 0x040fe4000780c0ff */
[C---:B------:R-:W-:Y:S02]  /*10310*/  IADD3 R3, R203.reuse, 0x20, RZ ;  /* 0x00000020cb037810 */ /* 0x040fe40007ffe0ff */
[----:B------:R-:W-:Y:S01]  /*10320*/  LOP3.LUT P3, RZ, R222, 0x4, RZ, 0xc0, !PT ;  /* 0x00000004deff7812 */ /* 0x000fe2000786c0ff */
[----:B------:R-:W-:Y:S01]  /*10330*/  IMAD.WIDE.U32 R144, R152, 0x70, R250 ;  /* 0x0000007098907825 */ /* 0x000fe200078e00fa */
[----:B------:R-:W-:Y:S02]  /*10340*/  SHF.R.S32.HI R52, RZ, 0x1f, R244 ;  /* 0x0000001fff347819 */ /* 0x000fe400000114f4 */
[----:B------:R-:W-:Y:S03]  /*10350*/  LOP3.LUT R234, R234, 0xfffffffe, RZ, 0xc0, !PT ;  /* 0xfffffffeeaea7812 */ /* 0x000fe600078ec0ff */
[----:B------:R-:W-:Y:S02]  /*10360*/  IMAD R52, R52, c[0x0][0x208], RZ ;  /* 0x0000820034347a24 */ /* 0x000fe400078e02ff */
[----:B------:R-:W-:Y:S02]  /*10370*/  @P0 IADD3 R3, R203, -0x20, RZ ;  /* 0xffffffe0cb030810 */ /* 0x000fe40007ffe0ff */
[----:B------:R-:W-:Y:S01]  /*10380*/  @!P2 IADD3 R126, P1, P0, R250, R144, R250 ;  /* 0x00000090fa7ea210 */ /* 0x000fe2000783e0fa */
[----:B------:R-:W-:Y:S04]  /*10390*/  IMAD R52, R244, c[0x0][0x20c], R52 ;  /* 0x00008300f4347a24 */ /* 0x000fe800078e0234 */
[----:B------:R-:W-:Y:S01]  /*103a0*/  IMAD.IADD R125, R153, 0x1, R52 ;  /* 0x00000001997d7824 */ /* 0x000fe200078e0234 */
[----:B------:R-:W1:Y:S01]  /*103b0*/  LDSM.16.M88.4 R8, [R203] ;  /* 0x00000000cb08783b */ /* 0x000e620000000200 */
[----:B------:R-:W-:Y:S01]  /*103c0*/  IMAD.WIDE.U32 R152, R152, 0x70, R248 ;  /* 0x0000007098987825 */ /* 0x000fe200078e00f8 */
[----:B------:R-:W-:Y:S03]  /*103d0*/  BSSY B0, `(.L_x_334) ;  /* 0x00000ff000007945 */ /* 0x000fe60003800000 */
[----:B------:R-:W-:Y:S01]  /*103e0*/  IMAD R125, R125, 0x70, RZ ;  /* 0x000000707d7d7824 */ /* 0x000fe200078e02ff */
[----:B------:R-:W2:Y:S03]  /*103f0*/  LDSM.16.M88.4 R16, [R203+0x800] ;  /* 0x00080000cb10783b */ /* 0x000ea60000000200 */
[----:B------:R-:W-:Y:S02]  /*10400*/  IMAD.IADD R144, R125, 0x1, R145 ;  /* 0x000000017d907824 */ /* 0x000fe400078e0291 */
[----:B------:R-:W-:Y:S01]  /*10410*/  IMAD.IADD R125, R153, 0x1, R125 ;  /* 0x00000001997d7824 */ /* 0x000fe200078e027d */
        /* <DEDUP_REMOVED lines=9> */
[----:B------:R-:W-:Y:S01]  /*104b0*/  LDSM.16.M88.4 R148, [R3+0x1800] ;  /* 0x001800000394783b */ /* 0x000fe20000000200 */
[C---:B--2---:R-:W-:Y:S05]  /*104c0*/  HMMA.16816.F32.BF16 R12, R128.reuse, R16, RZ ;  /* 0x00000010800c723c */ /* 0x044fea00000418ff */
[----:B------:R-:W-:Y:S03]  /*104d0*/  LDSM.16.M88.4 R156, [R3+0x3000] ;  /* 0x00300000039c783b */ /* 0x000fe60000000200 */
[C---:B------:R-:W-:Y:S08]  /*104e0*/  HMMA.16816.F32.BF16 R16, R128.reuse, R18, RZ ;  /* 0x000000128010723c */ /* 0x040ff000000418ff */
[C---:B---3--:R-:W-:Y:S08]  /*104f0*/  HMMA.16816.F32.BF16 R20, R128.reuse, R24, RZ ;  /* 0x000000188014723c */ /* 0x048ff000000418ff */
[C---:B------:R-:W-:Y:S08]  /*10500*/  HMMA.16816.F32.BF16 R24, R128.reuse, R26, RZ ;  /* 0x0000001a8018723c */ /* 0x040ff000000418ff */
[C---:B----4-:R-:W-:Y:S08]  /*10510*/  HMMA.16816.F32.BF16 R28, R128.reuse, R32, RZ ;  /* 0x00000020801c723c */ /* 0x050ff000000418ff */
[C---:B------:R-:W-:Y:S08]  /*10520*/  HMMA.16816.F32.BF16 R32, R128.reuse, R34, RZ ;  /* 0x000000228020723c */ /* 0x040ff000000418ff */
[C---:B-----5:R-:W-:Y:S08]  /*10530*/  HMMA.16816.F32.BF16 R36, R128.reuse, R40, RZ ;  /* 0x000000288024723c */ /* 0x060ff000000418ff */
[C---:B------:R-:W-:Y:S08]  /*10540*/  HMMA.16816.F32.BF16 R40, R128.reuse, R42, RZ ;  /* 0x0000002a8028723c */ /* 0x040ff000000418ff */
[C---:B------:R-:W-:Y:S08]  /*10550*/  HMMA.16816.F32.BF16 R44, R128.reuse, R48, RZ ;  /* 0x00000030802c723c */ /* 0x040ff000000418ff */
[C---:B------:R-:W-:Y:S08]  /*10560*/  HMMA.16816.F32.BF16 R48, R128.reuse, R50, RZ ;  /* 0x000000328030723c */ /* 0x040ff000000418ff */
[C---:B------:R-:W-:Y:S08]  /*10570*/  HMMA.16816.F32.BF16 R52, R128.reuse, R56, RZ ;  /* 0x000000388034723c */ /* 0x040ff000000418ff */
[----:B------:R-:W-:Y:S08]  /*10580*/  HMMA.16816.F32.BF16 R56, R128, R58, RZ ;  /* 0x0000003a8038723c */ /* 0x000ff000000418ff */
[C---:B-1----:R-:W-:Y:S07]  /*10590*/  HMMA.16816.F32.BF16 R4, R132.reuse, R136, R4 ;  /* 0x000000888404723c */ /* 0x042fee0000041804 */
[----:B------:R-:W-:Y:S01]  /*105a0*/  @!P2 IADD3.X R136, R251, R144, R251, P1, P0 ;  /* 0x00000090fb88a210 */ /* 0x000fe20000fe04fb */
[C---:B------:R-:W-:Y:S01]  /*105b0*/  HMMA.16816.F32.BF16 R8, R132.reuse, R138, R8 ;  /* 0x0000008a8408723c */ /* 0x040fe20000041808 */
[----:B------:R-:W1:Y:S03]  /*105c0*/  LDSM.16.M88.4 R144, [R3+0x1000] ;  /* 0x001000000390783b */ /* 0x000e660000000200 */
[----:B------:R-:W-:Y:S02]  /*105d0*/  @!P2 IADD3 R126, P0, R126, R240, RZ ;  /* 0x000000f07e7ea210 */ /* 0x000fe40007f1e0ff */
[----:B------:R-:W-:Y:S02]  /*105e0*/  LEA R170, P1, R152, c[0x0][0x1f8], 0x1 ;  /* 0x00007e0098aa7a11 */ /* 0x000fe400078208ff */
[C---:B------:R-:W-:Y:S04]  /*105f0*/  HMMA.16816.F32.BF16 R12, R132.reuse, R140, R12 ;  /* 0x0000008c840c723c */ /* 0x040fe8000004180c */
[----:B------:R-:W-:Y:S01]  /*10600*/  @!P2 IMAD.X R136, R136, 0x1, R237, P0 ;  /* 0x000000018888a824 */ /* 0x000fe200000e06ed */
[----:B------:R-:W-:Y:S02]  /*10610*/  @!P2 LEA R168, P0, R126, c[0x0][0x1f8], 0x1 ;  /* 0x00007e007ea8aa11 */ /* 0x000fe400078008ff */
[----:B------:R-:W-:Y:S01]  /*10620*/  LEA.HI.X R171, R152, c[0x0][0x1fc], R125, 0x1, P1 ;  /* 0x00007f0098ab7a11 */ /* 0x000fe200008f0c7d */
[C---:B------:R-:W-:Y:S01]  /*10630*/  HMMA.16816.F32.BF16 R16, R132.reuse, R142, R16 ;  /* 0x0000008e8410723c */ /* 0x040fe20000041810 */
[----:B------:R-:W-:Y:S03]  /*10640*/  LDSM.16.M88.4 R152, [R3+0x2800] ;  /* 0x002800000398783b */ /* 0x000fe60000000200 */
[----:B------:R-:W-:Y:S02]  /*10650*/  @!P2 LEA.HI.X R169, R126, c[0x0][0x1fc], R136, 0x1, P0 ;  /* 0x00007f007ea9aa11 */ /* 0x000fe400000f0c88 */
[-C--:B------:R-:W-:Y:S01]  /*10660*/  IADD3 R178, P0, R170, R245.reuse, RZ ;  /* 0x000000f5aab27210 */ /* 0x080fe20007f1e0ff */
[----:B------:R2:W3:Y:S05]  /*10670*/  LDSM.16.M88.4 R136, [R3+0x2000] ;  /* 0x002000000388783b */ /* 0x0004ea0000000200 */
[--C-:B------:R-:W-:Y:S01]  /*10680*/  IMAD.X R179, R171, 0x1, R246.reuse, P0 ;  /* 0x00000001abb37824 */ /* 0x100fe200000e06f6 */
[----:B------:R-:W-:Y:S01]  /*10690*/  @!PT LDS RZ, [RZ] ;  /* 0x00000000fffff984 */ /* 0x000fe20000000800 */
[----:B------:R-:W-:Y:S01]  /*106a0*/  @!PT LDS RZ, [RZ] ;  /* 0x00000000fffff984 */ /* 0x000fe20000000800 */
[----:B------:R-:W-:Y:S01]  /*106b0*/  @!PT LDS RZ, [RZ] ;  /* 0x00000000fffff984 */ /* 0x000fe20000000800 */
[----:B------:R4:W-:Y:S01]  /*106c0*/  LDGSTS.E.BYPASS.LTC128B.128 [R236+0x100], [R170.64], !P4 ;  /* 0x00100000aaec7fae */ /* 0x0009e2000e101d4a */
[----:B------:R-:W-:Y:S05]  /*106d0*/  IADD3 R176, P0, R178, R245, RZ ;  /* 0x000000f5b2b07210 */ /* 0x000fea0007f1e0ff */
[----:B------:R4:W-:Y:S01]  /*106e0*/  LDGSTS.E.BYPASS.LTC128B.128 [R236+0x3900], [R170.64+0x80], !P5 ;  /* 0x03900080aaec7fae */ /* 0x0009e2000e901d4a */
[----:B------:R-:W-:Y:S01]  /*106f0*/  IMAD.X R177, R179, 0x1, R246, P0 ;  /* 0x00000001b3b17824 */ /* 0x000fe200000e06f6 */
[----:B------:R-:W-:Y:S01]  /*10700*/  ISETP.GT.AND P0, PT, R244, R239, PT ;  /* 0x000000eff400720c */ /* 0x000fe20003f04270 */
[C---:B-1----:R-:W-:Y:S03]  /*10710*/  HMMA.16816.F32.BF16 R20, R132.reuse, R144, R20 ;  /* 0x000000908414723c */ /* 0x042fe60000041814 */
[----:B------:R1:W-:Y:S01]  /*10720*/  LDGSTS.E.BYPASS.LTC128B.128 [R236+0x1100], [R178.64], !P4 ;  /* 0x01100000b2ec7fae */ /* 0x0003e2000e101d4a */
[C---:B--2---:R-:W-:Y:S05]  /*10730*/  IADD3 R3, R203.reuse, 0x40, RZ ;  /* 0x00000040cb037810 */ /* 0x044fea0007ffe0ff */
[----:B------:R1:W-:Y:S01]  /*10740*/  LDGSTS.E.BYPASS.LTC128B.128 [R236+0x4900], [R178.64+0x80], !P5 ;  /* 0x04900080b2ec7fae */ /* 0x0003e2000e901d4a */
[C---:B------:R-:W-:Y:S03]  /*10750*/  HMMA.16816.F32.BF16 R24, R132.reuse, R146, R24 ;  /* 0x000000928418723c */ /* 0x040fe60000041818 */
[----:B------:R-:W-:Y:S02]  /*10760*/  @P3 IADD3 R3, R203, -0x40, RZ ;  /* 0xffffffc0cb033810 */ /* 0x000fe40007ffe0ff */
[----:B------:R1:W-:Y:S01]  /*10770*/  LDGSTS.E.BYPASS.LTC128B.128 [R236+0x2100], [R176.64], !P4 ;  /* 0x02100000b0ec7fae */ /* 0x0003e2000e101d4a */
[----:B------:R-:W-:Y:S02]  /*10780*/  @P0 LOP3.LUT R234, R234, 0x1, RZ, 0xfc, !PT ;  /* 0x00000001eaea0812 */ /* 0x000fe400078efcff */
[C---:B------:R-:W-:Y:S03]  /*10790*/  HMMA.16816.F32.BF16 R28, R132.reuse, R148, R28 ;  /* 0x00000094841c723c */ /* 0x040fe6000004181c */
[----:B------:R1:W-:Y:S05]  /*107a0*/  LDGSTS.E.BYPASS.LTC128B.128 [R236+0x5900], [R176.64+0x80], !P5 ;  /* 0x05900080b0ec7fae */ /* 0x0003ea000e901d4a */
[C---:B------:R-:W-:Y:S01]  /*107b0*/  HMMA.16816.F32.BF16 R32, R132.reuse, R150, R32 ;  /* 0x000000968420723c */ /* 0x040fe20000041820 */
[----:B------:R4:W-:Y:S06]  /*107c0*/  @!P2 LDGSTS.E.BYPASS.LTC128B.128 [R225+0x3100], [R168.64], !P4 ;  /* 0x03100000a8e1afae */ /* 0x0009ec000e101d4a */
[----:B------:R4:W-:Y:S01]  /*107d0*/  @!P2 LDGSTS.E.BYPASS.LTC128B.128 [R225+0x6900], [R168.64+0x80], !P5 ;  /* 0x06900080a8e1afae */ /* 0x0009e2000e901d4a */
[C---:B---3--:R-:W-:Y:S05]  /*107e0*/  HMMA.16816.F32.BF16 R36, R132.reuse, R136, R36 ;  /* 0x000000888424723c */ /* 0x048fea0000041824 */
[----:B------:R-:W2:Y:S03]  /*107f0*/  LDSM.16.M88.4 R140, [R3] ;  /* 0x00000000038c783b */ /* 0x000ea60000000200 */
[C---:B------:R-:W-:Y:S03]  /*10800*/  HMMA.16816.F32.BF16 R40, R132.reuse, R138, R40 ;  /* 0x0000008a8428723c */ /* 0x040fe60000041828 */
[----:B------:R-:W0:Y:S05]  /*10810*/  LDGDEPBAR ;  /* 0x00000000000079af */ /* 0x000e2a0000000000 */
[C---:B------:R-:W-:Y:S01]  /*10820*/  HMMA.16816.F32.BF16 R44, R132.reuse, R152, R44 ;  /* 0x00000098842c723c */ /* 0x040fe2000004182c */
[----:B------:R-:W3:Y:S06]  /*10830*/  LDSM.16.M88.4 R144, [R3+0x800] ;  /* 0x000800000390783b */ /* 0x000eec0000000200 */
[----:B------:R-:W5:Y:S01]  /*10840*/  LDSM.16.M88.4 R136, [R3+0x1000] ;  /* 0x001000000388783b */ /* 0x000f620000000200 */
[C---:B------:R-:W-:Y:S05]  /*10850*/  HMMA.16816.F32.BF16 R48, R132.reuse, R154, R48 ;  /* 0x0000009a8430723c */ /* 0x040fea0000041830 */
[----:B------:R-:W5:Y:S03]  /*10860*/  LDSM.16.M88.4 R148, [R3+0x1800] ;  /* 0x001800000394783b */ /* 0x000f660000000200 */
[C---:B------:R-:W-:Y:S03]  /*10870*/  HMMA.16816.F32.BF16 R52, R132.reuse, R156, R52 ;  /* 0x0000009c8434723c */ /* 0x040fe60000041834 */
[----:B------:R-:W5:Y:S05]  /*10880*/  LDSM.16.M88.4 R152, [R3+0x2000] ;  /* 0x002000000398783b */ /* 0x000f6a0000000200 */
[----:B------:R-:W-:Y:S01]  /*10890*/  HMMA.16816.F32.BF16 R56, R132, R158, R56 ;  /* 0x0000009e8438723c */ /* 0x000fe20000041838 */
[----:B------:R-:W-:Y:S06]  /*108a0*/  LDSM.16.M88.4 R156, [R205+-0x3800] ;  /* 0xffc80000cd9c783b */ /* 0x000fec0000000200 */
[----:B----4-:R-:W-:Y:S01]  /*108b0*/  LDSM.16.M88.4 R168, [R205+-0x3000] ;  /* 0xffd00000cda8783b */ /* 0x010fe20000000200 */
[C---:B--2---:R-:W-:Y:S05]  /*108c0*/  HMMA.16816.F32.BF16 R4, R160.reuse, R140, R4 ;  /* 0x0000008ca004723c */ /* 0x044fea0000041804 */
[----:B-1----:R-:W-:Y:S03]  /*108d0*/  LDSM.16.M88.4 R176, [R203+0x5000] ;  /* 0x00500000cbb0783b */ /* 0x002fe60000000200 */
[C---:B------:R-:W-:Y:S03]  /*108e0*/  HMMA.16816.F32.BF16 R8, R160.reuse, R142, R8 ;  /* 0x0000008ea008723c */ /* 0x040fe60000041808 */
[----:B------:R-:W1:Y:S05]  /*108f0*/  LDSM.16.M88.4 R140, [R3+0x2800] ;  /* 0x00280000038c783b */ /* 0x000e6a0000000200 */
[C---:B---3--:R-:W-:Y:S01]  /*10900*/  HMMA.16816.F32.BF16 R12, R160.reuse, R144, R12 ;  /* 0x00000090a00c723c */ /* 0x048fe2000004180c */
[----:B------:R-:W-:Y:S06]  /*10910*/  LDSM.16.M88.4 R188, [R3+0x5000] ;  /* 0x0050000003bc783b */ /* 0x000fec0000000200 */
[----:B------:R-:W-:Y:S01]  /*10920*/  LDSM.16.M88.4 R196, [R205+0x3000] ;  /* 0x00300000cdc4783b */ /* 0x000fe20000000200 */
[C---:B------:R-:W-:Y:S05]  /*10930*/  HMMA.16816.F32.BF16 R16, R160.reuse, R146, R16 ;  /* 0x00000092a010723c */ /* 0x040fea0000041810 */
[----:B------:R-:W2:Y:S03]  /*10940*/  LDSM.16.M88.4 R144, [R3+0x3000] ;  /* 0x003000000390783b */ /* 0x000ea60000000200 */
[C---:B-----5:R-:W-:Y:S08]  /*10950*/  HMMA.16816.F32.BF16 R20, R160.reuse, R136, R20 ;  /* 0x00000088a014723c */ /* 0x060ff00000041814 */
[C---:B------:R-:W-:Y:S01]  /*10960*/  HMMA.16816.F32.BF16 R24, R160.reuse, R138, R24 ;  /* 0x0000008aa018723c */ /* 0x040fe20000041818 */
[----:B------:R-:W3:Y:S07]  /*10970*/  LDSM.16.M88.4 R136, [R205+-0x2800] ;  /* 0xffd80000cd88783b */ /* 0x000eee0000000200 */
[C---:B------:R-:W-:Y:S08]  /*10980*/  HMMA.16816.F32.BF16 R28, R160.reuse, R148, R28 ;  /* 0x00000094a01c723c */ /* 0x040ff0000004181c */
[C---:B------:R-:W-:Y:S01]  /*10990*/  HMMA.16816.F32.BF16 R32, R160.reuse, R150, R32 ;  /* 0x00000096a020723c */ /* 0x040fe20000041820 */
[----:B------:R-:W4:Y:S07]  /*109a0*/  LDSM.16.M88.4 R148, [R205+-0x2000] ;  /* 0xffe00000cd94783b */ /* 0x000f2e0000000200 */
[C---:B------:R-:W-:Y:S08]  /*109b0*/  HMMA.16816.F32.BF16 R36, R160.reuse, R152, R36 ;  /* 0x00000098a024723c */ /* 0x040ff00000041824 */
[C---:B------:R-:W-:Y:S01]  /*109c0*/  HMMA.16816.F32.BF16 R40, R160.reuse, R154, R40 ;  /* 0x0000009aa028723c */ /* 0x040fe20000041828 */
[----:B------:R-:W-:Y:S07]  /*109d0*/  LDSM.16.M88.4 R152, [R205+-0x800] ;  /* 0xfff80000cd98783b */ /* 0x000fee0000000200 */
[C---:B-1----:R-:W-:Y:S08]  /*109e0*/  HMMA.16816.F32.BF16 R44, R160.reuse, R140, R44 ;  /* 0x0000008ca02c723c */ /* 0x042ff0000004182c */
[C---:B------:R-:W-:Y:S01]  /*109f0*/  HMMA.16816.F32.BF16 R48, R160.reuse, R142, R48 ;  /* 0x0000008ea030723c */ /* 0x040fe20000041830 */
[----:B------:R-:W1:Y:S07]  /*10a00*/  LDSM.16.M88.4 R140, [R205+-0x1800] ;  /* 0xffe80000cd8c783b */ /* 0x000e6e0000000200 */
[C---:B--2---:R-:W-:Y:S08]  /*10a10*/  HMMA.16816.F32.BF16 R52, R160.reuse, R144, R52 ;  /* 0x00000090a034723c */ /* 0x044ff00000041834 */
[----:B------:R-:W-:Y:S01]  /*10a20*/  HMMA.16816.F32.BF16 R56, R160, R146, R56 ;  /* 0x00000092a038723c */ /* 0x000fe20000041838 */
[----:B------:R-:W2:Y:S07]  /*10a30*/  LDSM.16.M88.4 R144, [R205+-0x1000] ;  /* 0xfff00000cd90783b */ /* 0x000eae0000000200 */
[C---:B------:R-:W-:Y:S08]  /*10a40*/  HMMA.16816.F32.BF16 R4, R164.reuse, R156, R4 ;  /* 0x0000009ca404723c */ /* 0x040ff00000041804 */
[C---:B------:R-:W-:Y:S01]  /*10a50*/  HMMA.16816.F32.BF16 R8, R164.reuse, R158, R8 ;  /* 0x0000009ea408723c */ /* 0x040fe20000041808 */
[----:B------:R-:W5:Y:S07]  /*10a60*/  LDSM.16.M88.4 R156, [R203+0x3800] ;  /* 0x00380000cb9c783b */ /* 0x000f6e0000000200 */
        /* <DEDUP_REMOVED lines=12> */
[C---:B--2---:R-:W-:Y:S08]  /*10b30*/  HMMA.16816.F32.BF16 R44, R164.reuse, R144, R44 ;  /* 0x00000090a42c723c */ /* 0x044ff0000004182c */
[C---:B------:R-:W-:Y:S01]  /*10b40*/  HMMA.16816.F32.BF16 R48, R164.reuse, R146, R48 ;  /* 0x00000092a430723c */ /* 0x040fe20000041830 */
[----:B------:R-:W2:Y:S07]  /*10b50*/  LDSM.16.M88.4 R144, [R203+0x6800] ;  /* 0x00680000cb90783b */ /* 0x000eae0000000200 */
[C---:B------:R-:W-:Y:S08]  /*10b60*/  HMMA.16816.F32.BF16 R52, R164.reuse, R152, R52 ;  /* 0x00000098a434723c */ /* 0x040ff00000041834 */
[----:B------:R-:W-:Y:S01]  /*10b70*/  HMMA.16816.F32.BF16 R56, R164, R154, R56 ;  /* 0x0000009aa438723c */ /* 0x000fe20000041838 */
[----:B------:R-:W1:Y:S07]  /*10b80*/  LDSM.16.M88.4 R152, [R206+0x3800] ;  /* 0x00380000ce98783b */ /* 0x000e6e0000000200 */
[C---:B-----5:R-:W-:Y:S08]  /*10b90*/  HMMA.16816.F32.BF16 R4, R172.reuse, R156, R4 ;  /* 0x0000009cac04723c */ /* 0x060ff00000041804 */
[C---:B------:R-:W-:Y:S01]  /*10ba0*/  HMMA.16816.F32.BF16 R8, R172.reuse, R158, R8 ;  /* 0x0000009eac08723c */ /* 0x040fe20000041808 */
[----:B------:R-:W-:Y:S07]  /*10bb0*/  LDSM.16.M88.4 R156, [R206+0x5800] ;  /* 0x00580000ce9c783b */ /* 0x000fee0000000200 */
[C---:B---3--:R-:W-:Y:S08]  /*10bc0*/  HMMA.16816.F32.BF16 R12, R172.reuse, R136, R12 ;  /* 0x00000088ac0c723c */ /* 0x048ff0000004180c */
[C---:B------:R-:W-:Y:S01]  /*10bd0*/  HMMA.16816.F32.BF16 R16, R172.reuse, R138, R16 ;  /* 0x0000008aac10723c */ /* 0x040fe20000041810 */
[----:B------:R-:W3:Y:S07]  /*10be0*/  LDSM.16.M88.4 R136, [R206+0x4000] ;  /* 0x00400000ce88783b */ /* 0x000eee0000000200 */
[C---:B------:R-:W-:Y:S08]  /*10bf0*/  HMMA.16816.F32.BF16 R20, R172.reuse, R168, R20 ;  /* 0x000000a8ac14723c */ /* 0x040ff00000041814 */
[C---:B------:R-:W-:Y:S01]  /*10c00*/  HMMA.16816.F32.BF16 R24, R172.reuse, R170, R24 ;  /* 0x000000aaac18723c */ /* 0x040fe20000041818 */
[----:B------:R-:W-:Y:S07]  /*10c10*/  LDSM.16.M88.4 R168, [R206+0x6800] ;  /* 0x00680000cea8783b */ /* 0x000fee0000000200 */
[C---:B------:R-:W-:Y:S08]  /*10c20*/  HMMA.16816.F32.BF16 R28, R172.reuse, R176, R28 ;  /* 0x000000b0ac1c723c */ /* 0x040ff0000004181c */
[C---:B------:R-:W-:Y:S01]  /*10c30*/  HMMA.16816.F32.BF16 R32, R172.reuse, R178, R32 ;  /* 0x000000b2ac20723c */ /* 0x040fe20000041820 */
[----:B------:R-:W-:Y:S07]  /*10c40*/  LDSM.16.M88.4 R176, [R3+0x3800] ;  /* 0x0038000003b0783b */ /* 0x000fee0000000200 */
[C---:B----4-:R-:W-:Y:S08]  /*10c50*/  HMMA.16816.F32.BF16 R36, R172.reuse, R148, R36 ;  /* 0x00000094ac24723c */ /* 0x050ff00000041824 */
[C---:B------:R-:W-:Y:S01]  /*10c60*/  HMMA.16816.F32.BF16 R40, R172.reuse, R150, R40 ;  /* 0x00000096ac28723c */ /* 0x040fe20000041828 */
[----:B------:R-:W4:Y:S07]  /*10c70*/  LDSM.16.M88.4 R148, [R206+0x4800] ;  /* 0x00480000ce94783b */ /* 0x000f2e0000000200 */
[C---:B-1----:R-:W-:Y:S08]  /*10c80*/  HMMA.16816.F32.BF16 R44, R172.reuse, R140, R44 ;  /* 0x0000008cac2c723c */ /* 0x042ff0000004182c */
[C---:B------:R-:W-:Y:S01]  /*10c90*/  HMMA.16816.F32.BF16 R48, R172.reuse, R142, R48 ;  /* 0x0000008eac30723c */ /* 0x040fe20000041830 */
[----:B------:R-:W1:Y:S07]  /*10ca0*/  LDSM.16.M88.4 R140, [R206+0x5000] ;  /* 0x00500000ce8c783b */ /* 0x000e6e0000000200 */
[C---:B--2---:R-:W-:Y:S08]  /*10cb0*/  HMMA.16816.F32.BF16 R52, R172.reuse, R144, R52 ;  /* 0x00000090ac34723c */ /* 0x044ff00000041834 */
[----:B------:R-:W-:Y:S01]  /*10cc0*/  HMMA.16816.F32.BF16 R56, R172, R146, R56 ;  /* 0x00000092ac38723c */ /* 0x000fe20000041838 */
        /* <DEDUP_REMOVED lines=8> */
[C---:B------:R-:W-:Y:S01]  /*10d50*/  HMMA.16816.F32.BF16 R24, R180.reuse, R150, R24 ;  /* 0x00000096b418723c */ /* 0x040fe20000041818 */
[----:B------:R-:W-:Y:S07]  /*10d60*/  LDSM.16.M88.4 R148, [R3+0x6800] ;  /* 0x006800000394783b */ /* 0x000fee0000000200 */
[C---:B-1----:R-:W-:Y:S08]  /*10d70*/  HMMA.16816.F32.BF16 R28, R180.reuse, R140, R28 ;  /* 0x0000008cb41c723c */ /* 0x042ff0000004181c */
[C---:B------:R-:W-:Y:S01]  /*10d80*/  HMMA.16816.F32.BF16 R32, R180.reuse, R142, R32 ;  /* 0x0000008eb420723c */ /* 0x040fe20000041820 */
[----:B------:R-:W1:Y:S07]  /*10d90*/  LDSM.16.M88.4 R140, [R3+0x5800] ;  /* 0x00580000038c783b */ /* 0x000e6e0000000200 */
[C---:B------:R-:W-:Y:S08]  /*10da0*/  HMMA.16816.F32.BF16 R36, R180.reuse, R156, R36 ;  /* 0x0000009cb424723c */ /* 0x040ff00000041824 */
[C---:B------:R-:W-:Y:S01]  /*10db0*/  HMMA.16816.F32.BF16 R40, R180.reuse, R158, R40 ;  /* 0x0000009eb428723c */ /* 0x040fe20000041828 */
[----:B------:R-:W-:Y:S07]  /*10dc0*/  LDSM.16.M88.4 R156, [R205+0x1000] ;  /* 0x00100000cd9c783b */ /* 0x000fee0000000200 */
[C---:B--2---:R-:W-:Y:S08]  /*10dd0*/  HMMA.16816.F32.BF16 R44, R180.reuse, R144, R44 ;  /* 0x00000090b42c723c */ /* 0x044ff0000004182c */
[C---:B------:R-:W-:Y:S01]  /*10de0*/  HMMA.16816.F32.BF16 R48, R180.reuse, R146, R48 ;  /* 0x00000092b430723c */ /* 0x040fe20000041830 */
[----:B------:R2:W4:Y:S07]  /*10df0*/  LDSM.16.M88.4 R144, [R3+0x6000] ;  /* 0x006000000390783b */ /* 0x00052e0000000200 */
[C---:B------:R-:W-:Y:S08]  /*10e00*/  HMMA.16816.F32.BF16 R52, R180.reuse, R168, R52 ;  /* 0x000000a8b434723c */ /* 0x040ff00000041834 */
[----:B------:R-:W-:Y:S01]  /*10e10*/  HMMA.16816.F32.BF16 R56, R180, R170, R56 ;  /* 0x000000aab438723c */ /* 0x000fe20000041838 */
[----:B------:R-:W-:Y:S07]  /*10e20*/  LDSM.16.M88.4 R168, [R205+0x1800] ;  /* 0x00180000cda8783b */ /* 0x000fee0000000200 */
[C---:B------:R-:W-:Y:S05]  /*10e30*/  HMMA.16816.F32.BF16 R4, R184.reuse, R176, R4 ;  /* 0x000000b0b804723c */ /* 0x040fea0000041804 */
[----:B--2---:R-:W-:Y:S03]  /*10e40*/  IMAD.MOV.U32 R3, RZ, RZ, R0 ;  /* 0x000000ffff037224 */ /* 0x004fe600078e0000 */
[C---:B------:R-:W-:Y:S01]  /*10e50*/  HMMA.16816.F32.BF16 R8, R184.reuse, R178, R8 ;  /* 0x000000b2b808723c */ /* 0x040fe20000041808 */
[----:B------:R-:W-:Y:S07]  /*10e60*/  LDSM.16.M88.4 R176, [R205+0x2000] ;  /* 0x00200000cdb0783b */ /* 0x000fee0000000200 */
[C---:B-----5:R-:W-:Y:S08]  /*10e70*/  HMMA.16816.F32.BF16 R12, R184.reuse, R152, R12 ;  /* 0x00000098b80c723c */ /* 0x060ff0000004180c */
[C---:B------:R-:W-:Y:S01]  /*10e80*/  HMMA.16816.F32.BF16 R16, R184.reuse, R154, R16 ;  /* 0x0000009ab810723c */ /* 0x040fe20000041810 */
[----:B------:R-:W-:Y:S07]  /*10e90*/  LDSM.16.M88.4 R152, [R205+0x800] ;  /* 0x00080000cd98783b */ /* 0x000fee0000000200 */
[C---:B---3--:R-:W-:Y:S08]  /*10ea0*/  HMMA.16816.F32.BF16 R20, R184.reuse, R136, R20 ;  /* 0x00000088b814723c */ /* 0x048ff00000041814 */
[C---:B------:R-:W-:Y:S01]  /*10eb0*/  HMMA.16816.F32.BF16 R24, R184.reuse, R138, R24 ;  /* 0x0000008ab818723c */ /* 0x040fe20000041818 */
[----:B------:R-:W2:Y:S07]  /*10ec0*/  LDSM.16.M88.4 R136, [R205] ;  /* 0x00000000cd88783b */ /* 0x000eae0000000200 */
[C---:B------:R-:W-:Y:S08]  /*10ed0*/  HMMA.16816.F32.BF16 R28, R184.reuse, R188, R28 ;  /* 0x000000bcb81c723c */ /* 0x040ff0000004181c */
[C---:B------:R-:W-:Y:S01]  /*10ee0*/  HMMA.16816.F32.BF16 R32, R184.reuse, R190, R32 ;  /* 0x000000beb820723c */ /* 0x040fe20000041820 */
[----:B------:R-:W3:Y:S01]  /*10ef0*/  LDSM.16.M88.4 R188, [R205+0x2800] ;  /* 0x00280000cdbc783b */ /* 0x000ee20000000200 */
[----:B------:R-:W-:Y:S05]  /*10f00*/  DEPBAR.LE SB0, 0x0 ;  /* 0x000080000000791a */ /* 0x000fea0000000000 */
[----:B------:R-:W-:Y:S01]  /*10f10*/  BAR.SYNC.DEFER_BLOCKING 0x0 ;  /* 0x0000000000007b1d */ /* 0x000fe20000010000 */
[C---:B-1----:R-:W-:Y:S08]  /*10f20*/  HMMA.16816.F32.BF16 R36, R184.reuse, R140, R36 ;  /* 0x0000008cb824723c */ /* 0x042ff00000041824 */
[C---:B------:R-:W-:Y:S08]  /*10f30*/  HMMA.16816.F32.BF16 R40, R184.reuse, R142, R40 ;  /* 0x0000008eb828723c */ /* 0x040ff00000041828 */
[C---:B----4-:R-:W-:Y:S08]  /*10f40*/  HMMA.16816.F32.BF16 R44, R184.reuse, R144, R44 ;  /* 0x00000090b82c723c */ /* 0x050ff0000004182c */
[C---:B------:R-:W-:Y:S08]  /*10f50*/  HMMA.16816.F32.BF16 R48, R184.reuse, R146, R48 ;  /* 0x00000092b830723c */ /* 0x040ff00000041830 */
[C---:B------:R-:W-:Y:S08]  /*10f60*/  HMMA.16816.F32.BF16 R52, R184.reuse, R148, R52 ;  /* 0x00000094b834723c */ /* 0x040ff00000041834 */
[----:B------:R-:W-:Y:S08]  /*10f70*/  HMMA.16816.F32.BF16 R56, R184, R150, R56 ;  /* 0x00000096b838723c */ /* 0x000ff00000041838 */
[C---:B--2---:R-:W-:Y:S08]  /*10f80*/  HMMA.16816.F32.BF16 R4, R192.reuse, R136, R4 ;  /* 0x00000088c004723c */ /* 0x044ff00000041804 */
        /* <DEDUP_REMOVED lines=11> */
[C---:B------:R-:W-:Y:S08]  /*11040*/  HMMA.16816.F32.BF16 R52, R192.reuse, R196, R52 ;  /* 0x000000c4c034723c */ /* 0x040ff00000041834 */
[----:B------:R-:W-:Y:S01]  /*11050*/  HMMA.16816.F32.BF16 R56, R192, R198, R56 ;  /* 0x000000c6c038723c */ /* 0x000fe20000041838 */
[----:B------:R-:W-:Y:S07]  /*11060*/  @!UPT UIADD3 URZ, URZ, URZ, URZ ;  /* 0x0000003f3f3ff290 */ /* 0x000fee000fffe03f */
[----:B------:R-:W-:-:S11]  /*11070*/  @!P0 BRA `(.L_x_335) ;  /* 0x0000034000008947 */ /* 0x000fd60003800000 */
[----:B------:R-:W-:Y:S02]  /*11080*/  IADD3 R126, R244, -0x1, RZ ;  /* 0xfffffffff47e7810 */ /* 0x000fe40007ffe0ff */
[C---:B------:R-:W-:Y:S02]  /*11090*/  ISETP.GE.AND P2, PT, R221.reuse, 0x21, PT ;  /* 0x00000021dd00780c */ /* 0x040fe40003f46270 */
[----:B------:R-:W-:Y:S01]  /*110a0*/  SHF.R.S32.HI R125, RZ, 0x1f, R126 ;  /* 0x0000001fff7d7819 */ /* 0x000fe2000001147e */
[C---:B------:R-:W-:Y:S01]  /*110b0*/  IMAD.WIDE.U32 R140, R126.reuse, c[0x0][0x1e0], RZ ;  /* 0x000078007e8c7a25 */ /* 0x040fe200078e00ff */
[C---:B------:R-:W-:Y:S02]  /*110c0*/  ISETP.GE.AND P1, PT, R221.reuse, 0x41, PT ;  /* 0x00000041dd00780c */ /* 0x040fe40003f26270 */
[----:B------:R-:W-:Y:S01]  /*110d0*/  ISETP.GE.AND P3, PT, R221, 0x1, PT ;  /* 0x00000001dd00780c */ /* 0x000fe20003f66270 */
[----:B------:R-:W-:Y:S04]  /*110e0*/  IMAD R125, R125, c[0x0][0x1e0], RZ ;  /* 0x000078007d7d7a24 */ /* 0x000fe800078e02ff */
[----:B------:R-:W-:Y:S02]  /*110f0*/  IMAD R125, R126, c[0x0][0x1e4], R125 ;  /* 0x000079007e7d7a24 */ /* 0x000fe400078e027d */
[----:B------:R-:W-:Y:S02]  /*11100*/  @P2 IMAD.MOV.U32 R136, RZ, RZ, c[0x0][0x1e4] ;  /* 0x00007900ff882624 */ /* 0x000fe400078e00ff */
[----:B------:R-:W-:Y:S02]  /*11110*/  IMAD.IADD R126, R141, 0x1, R125 ;  /* 0x000000018d7e7824 */ /* 0x000fe400078e027d */
[----:B------:R-:W-:Y:S04]  /*11120*/  IMAD.WIDE.U32 R140, R140, 0x70, RZ ;  /* 0x000000708c8c7825 */ /* 0x000fe800078e00ff */
[----:B------:R-:W-:Y:S02]  /*11130*/  IMAD R126, R126, 0x70, RZ ;  /* 0x000000707e7e7824 */ /* 0x000fe400078e02ff */
[----:B------:R-:W-:Y:S02]  /*11140*/  @P2 IMAD.MOV.U32 R125, RZ, RZ, c[0x0][0x1e0] ;  /* 0x00007800ff7d2624 */ /* 0x000fe400078e00ff */
[----:B------:R-:W-:Y:S02]  /*11150*/  IMAD.IADD R141, R141, 0x1, R126 ;  /* 0x000000018d8d7824 */ /* 0x000fe400078e027e */
[----:B------:R-:W-:Y:S01]  /*11160*/  @P1 IMAD.MOV.U32 R138, RZ, RZ, c[0x0][0x1e4] ;  /* 0x00007900ff8a1624 */ /* 0x000fe200078e00ff */
[CC--:B------:R-:W-:Y:S04]  /*11170*/  @P2 LEA R137, P0, R125.reuse, R140.reuse, 0x5 ;  /* 0x0000008c7d892211 */ /* 0x0c0fe800078028ff */
[-C--:B------:R-:W-:Y:S01]  /*11180*/  @P2 LEA.HI.X R136, R125, R141.reuse, R136, 0x5, P0 ;  /* 0x0000008d7d882211 */ /* 0x080fe200000f2c88 */
[----:B------:R-:W-:Y:S05]  /*11190*/  @P1 IMAD.MOV.U32 R125, RZ, RZ, c[0x0][0x1e0] ;  /* 0x00007800ff7d1624 */ /* 0x000fea00078e00ff */
        /* <DEDUP_REMOVED lines=12> */
[----:B------:R-:W-:Y:S01]  /*11260*/  @P1 IADD3 R139, P0, R139, R242, RZ ;  /* 0x000000f28b8b1210 */ /* 0x000fe20007f1e0ff */
[----:B------:R1:W-:Y:S04]  /*11270*/  @P3 LDGSTS.E.BYPASS.LTC128B.128 [R236+0xb900], [R142.64+0x80], !P5 ;  /* 0x0b9000808eec3fae */ /* 0x0003e8000e901d4a */
[----:B------:R-:W-:Y:S01]  /*11280*/  @P1 IMAD.X R138, R138, 0x1, R238, P0 ;  /* 0x000000018a8a1824 */ /* 0x000fe200000e06ee */
[C---:B------:R-:W-:Y:S04]  /*11290*/  @P2 LEA R144, P0, R137.reuse, c[0x0][0x1c8], 0x1 ;  /* 0x0000720089902a11 */ /* 0x040fe800078008ff */
[----:B------:R-:W-:Y:S02]  /*112a0*/  @P2 LEA.HI.X R145, R137, c[0x0][0x1cc], R136, 0x1, P0 ;  /* 0x0000730089912a11 */ /* 0x000fe400000f0c88 */
[C---:B------:R-:W-:Y:S03]  /*112b0*/  @P1 LEA R136, P0, R139.reuse, c[0x0][0x1c8], 0x1 ;  /* 0x000072008b881a11 */ /* 0x040fe600078008ff */
[----:B------:R1:W-:Y:S01]  /*112c0*/  @P2 LDGSTS.E.BYPASS.LTC128B.128 [R225+0x9100], [R144.64], !P4 ;  /* 0x0910000090e12fae */ /* 0x0003e2000e101d4a */
[----:B------:R-:W-:Y:S02]  /*112d0*/  @P1 LEA.HI.X R137, R139, c[0x0][0x1cc], R138, 0x1, P0 ;  /* 0x000073008b891a11 */ /* 0x000fe400000f0c8a */
[----:B------:R-:W-:Y:S01]  /*112e0*/  ISETP.GE.AND P0, PT, R221, 0x61, PT ;  /* 0x00000061dd00780c */ /* 0x000fe20003f06270 */
[----:B------:R1:W-:Y:S04]  /*112f0*/  @P2 LDGSTS.E.BYPASS.LTC128B.128 [R225+0xc900], [R144.64+0x80], !P5 ;  /* 0x0c90008090e12fae */ /* 0x0003e8000e901d4a */
[----:B------:R1:W-:Y:S04]  /*11300*/  @P1 LDGSTS.E.BYPASS.LTC128B.128 [R225+0xa100], [R136.64], !P4 ;  /* 0x0a10000088e11fae */ /* 0x0003e8000e101d4a */
[----:B------:R1:W-:Y:S04]  /*11310*/  @P1 LDGSTS.E.BYPASS.LTC128B.128 [R225+0xd900], [R136.64+0x80], !P5 ;  /* 0x0d90008088e11fae */ /* 0x0003e8000e901d4a */
[----:B------:R-:W-:Y:S02]  /*11320*/  @P0 IMAD.MOV.U32 R125, RZ, RZ, c[0x0][0x1e0] ;  /* 0x00007800ff7d0624 */ /* 0x000fe400078e00ff */
[----:B------:R-:W-:Y:S02]  /*11330*/  @P0 IMAD.MOV.U32 R126, RZ, RZ, c[0x0][0x1e4] ;  /* 0x00007900ff7e0624 */ /* 0x000fe400078e00ff */
[----:B------:R-:W-:Y:S04]  /*11340*/  @P0 IMAD.WIDE.U32 R140, R125, 0x60, R140 ;  /* 0x000000607d8c0825 */ /* 0x000fe800078e008c */
[----:B------:R-:W-:Y:S01]  /*11350*/  @P0 IMAD R126, R126, 0x60, RZ ;  /* 0x000000607e7e0824 */ /* 0x000fe200078e02ff */
[----:B------:R-:W-:Y:S04]  /*11360*/  @P0 IADD3 R125, P6, R242, R140, RZ ;  /* 0x0000008cf27d0210 */ /* 0x000fe80007fde0ff */
[C---:B------:R-:W-:Y:S02]  /*11370*/  @P0 LEA R138, P3, R125.reuse, c[0x0][0x1c8], 0x1 ;  /* 0x000072007d8a0a11 */ /* 0x040fe400078608ff */
[----:B------:R-:W-:Y:S04]  /*11380*/  @P0 IADD3.X R126, R238, R126, R141, P6, !PT ;  /* 0x0000007eee7e0210 */ /* 0x000fe800037fe48d */
[----:B------:R-:W-:Y:S05]  /*11390*/  @P0 LEA.HI.X R139, R125, c[0x0][0x1cc], R126, 0x1, P3 ;  /* 0x000073007d8b0a11 */ /* 0x000fea00018f0c7e */
[----:B------:R1:W-:Y:S04]  /*113a0*/  @P0 LDGSTS.E.BYPASS.LTC128B.128 [R225+0xb100], [R138.64], !P4 ;  /* 0x0b1000008ae10fae */ /* 0x0003e8000e101d4a */
[----:B------:R1:W-:Y:S02]  /*113b0*/  @P0 LDGSTS.E.BYPASS.LTC128B.128 [R225+0xe900], [R138.64+0x80], !P5 ;  /* 0x0e9000808ae10fae */ /* 0x0003e4000e901d4a */
.L_x_335:
[----:B------:R-:W-:Y:S05]  /*113c0*/  BSYNC B0 ;  /* 0x0000000000007941 */ /* 0x000fea0003800000 */
.L_x_334:
[----:B-1----:R-:W-:Y:S01]  /*113d0*/  FMNMX.FTZ R137, R4, R0, !PT ;  /* 0x0000000004897209 */ /* 0x002fe20007810000 */
[----:B------:R-:W-:Y:S01]  /*113e0*/  LDSM.16.MT88.4 R140, [R201] ;  /* 0x00000000c98c783b */ /* 0x000fe20000004200 */
        /* <DEDUP_REMOVED lines=57> */
[----:B------:R-:W-:Y:S01]  /*11780*/  LOP3.LUT P0, RZ, R234, 0x1, RZ, 0xc0, !PT ;  /* 0x00000001eaff7812 */ /* 0x000fe2000780c0ff */
[----:B------:R-:W-:Y:S01]  /*11790*/  SHFL.BFLY PT, R125, R137, 0x2, 0x1f ;  /* 0x0c401f00897d7f89 */ /* 0x000fe200000e0000 */
[----:B------:R-:W-:Y:S07]  /*117a0*/  IADD3 R244, R244, -0x1, RZ ;  /* 0xfffffffff4f47810 */ /* 0x000fee0007ffe0ff */
[----:B------:R-:W1:Y:S02]  /*117b0*/  SHFL.BFLY PT, R0, R126, 0x2, 0x1f ;  /* 0x0c401f007e007f89 */ /* 0x000e6400000e0000 */
[----:B-1----:R-:W-:Y:S02]  /*117c0*/  FMNMX.FTZ R126, R126, R0, !PT ;  /* 0x000000007e7e7209 */ /* 0x002fe40007810000 */
[----:B------:R-:W-:Y:S04]  /*117d0*/  FMNMX.FTZ R137, R137, R125, !PT ;  /* 0x0000007d89897209 */ /* 0x000fe80007810000 */
[----:B------:R-:W1:Y:S08]  /*117e0*/  SHFL.BFLY PT, R125, R126, 0x1, 0x1f ;  /* 0x0c201f007e7d7f89 */ /* 0x000e7000000e0000 */
[----:B------:R-:W2:Y:S01]  /*117f0*/  SHFL.BFLY PT, R136, R137, 0x1, 0x1f ;  /* 0x0c201f0089887f89 */ /* 0x000ea200000e0000 */
[----:B-1----:R-:W-:Y:S05]  /*11800*/  FMNMX.FTZ R125, R126, R125, !PT ;  /* 0x0000007d7e7d7209 */ /* 0x002fea0007810000 */
[C---:B------:R-:W-:Y:S02]  /*11810*/  FMUL.FTZ R155, R125.reuse, c[0x0][0x2d0] ;  /* 0x0000b4007d9b7a20 */ /* 0x040fe40000410000 */
[----:B------:R-:W-:Y:S01]  /*11820*/  FADD.FTZ R2, -R125, R2 ;  /* 0x000000027d027221 */ /* 0x000fe20000010100 */
[----:B--2---:R-:W-:Y:S01]  /*11830*/  FMNMX.FTZ R0, R137, R136, !PT ;  /* 0x0000008889007209 */ /* 0x004fe20007810000 */
[--C-:B------:R-:W-:Y:S01]  /*11840*/  FFMA.FTZ R153, R10, c[0x0][0x2d0], -R155.reuse ;  /* 0x0000b4000a997a23 */ /* 0x100fe2000001089b */
[----:B------:R-:W1:Y:S01]  /*11850*/  LDSM.16.MT88.4 R136, [R202] ;  /* 0x00000000ca88783b */ /* 0x000e620000004200 */
[----:B------:R-:W-:Y:S02]  /*11860*/  FFMA.FTZ R154, R11, c[0x0][0x2d0], -R155 ;  /* 0x0000b4000b9a7a23 */ /* 0x000fe4000001089b */
[C---:B------:R-:W-:Y:S02]  /*11870*/  FMUL.FTZ R156, R0.reuse, c[0x0][0x2d0] ;  /* 0x0000b400009c7a20 */ /* 0x040fe40000410000 */
[----:B------:R-:W-:Y:S01]  /*11880*/  FADD.FTZ R3, -R0, R3 ;  /* 0x0000000300037221 */ /* 0x000fe20000010100 */
[----:B------:R-:W-:Y:S01]  /*11890*/  MUFU.EX2 R153, R153 ;  /* 0x0000009900997308 */ /* 0x000fe20000000800 */
[--C-:B------:R-:W-:Y:S02]  /*118a0*/  FFMA.FTZ R149, R8, c[0x0][0x2d0], -R156.reuse ;  /* 0x0000b40008957a23 */ /* 0x100fe4000001089c */
[--C-:B------:R-:W-:Y:S02]  /*118b0*/  FFMA.FTZ R150, R9, c[0x0][0x2d0], -R156.reuse ;  /* 0x0000b40009967a23 */ /* 0x100fe4000001089c */
[----:B------:R-:W-:Y:S02]  /*118c0*/  FMUL.FTZ R3, R3, c[0x0][0x2d0] ;  /* 0x0000b40003037a20 */ /* 0x000fe40000410000 */
[----:B------:R-:W-:Y:S02]  /*118d0*/  FMUL.FTZ R2, R2, c[0x0][0x2d0] ;  /* 0x0000b40002027a20 */ /* 0x000fe40000410000 */
        /* <DEDUP_REMOVED lines=9> */
[--C-:B------:R-:W-:Y:S02]  /*11970*/  FFMA.FTZ R176, R23, c[0x0][0x2d0], -R155.reuse ;  /* 0x0000b40017b07a23 */ /* 0x100fe4000001089b */
[----:B------:R-:W-:Y:S01]  /*11980*/  LDSM.16.MT88.4 R20, [R201+0x4000] ;  /* 0x00400000c914783b */ /* 0x000fe20000004200 */
[--C-:B------:R-:W-:Y:S02]  /*11990*/  FFMA.FTZ R177, R24, c[0x0][0x2d0], -R156.reuse ;  /* 0x0000b40018b17a23 */ /* 0x100fe4000001089c */
[--C-:B------:R-:W-:Y:S02]  /*119a0*/  FFMA.FTZ R178, R25, c[0x0][0x2d0], -R156.reuse ;  /* 0x0000b40019b27a23 */ /* 0x100fe4000001089c */
[----:B------:R-:W3:Y:S01]  /*119b0*/  MUFU.EX2 R2, R2 ;  /* 0x0000000200027308 */ /* 0x000ee20000000800 */
[--C-:B------:R-:W-:Y:S02]  /*119c0*/  FFMA.FTZ R179, R26, c[0x0][0x2d0], -R155.reuse ;  /* 0x0000b4001ab37a23 */ /* 0x100fe4000001089b */
[--C-:B------:R-:W-:Y:S02]  /*119d0*/  FFMA.FTZ R188, R27, c[0x0][0x2d0], -R155.reuse ;  /* 0x0000b4001bbc7a23 */ /* 0x100fe4000001089b */
[----:B------:R-:W-:Y:S01]  /*119e0*/  LDSM.16.MT88.4 R24, [R201+0x1000] ;  /* 0x00100000c918783b */ /* 0x000fe20000004200 */
[--C-:B------:R-:W-:Y:S02]  /*119f0*/  FFMA.FTZ R189, R36, c[0x0][0x2d0], -R156.reuse ;  /* 0x0000b40024bd7a23 */ /* 0x100fe4000001089c */
[--C-:B------:R-:W-:Y:S02]  /*11a00*/  FFMA.FTZ R190, R37, c[0x0][0x2d0], -R156.reuse ;  /* 0x0000b40025be7a23 */ /* 0x100fe4000001089c */
[----:B------:R-:W-:Y:S01]  /*11a10*/  MUFU.EX2 R126, R126 ;  /* 0x0000007e007e7308 */ /* 0x000fe20000000800 */
[--C-:B------:R-:W-:Y:S02]  /*11a20*/  FFMA.FTZ R191, R38, c[0x0][0x2d0], -R155.reuse ;  /* 0x0000b40026bf7a23 */ /* 0x100fe4000001089b */
[--C-:B------:R-:W-:Y:S02]  /*11a30*/  FFMA.FTZ R196, R39, c[0x0][0x2d0], -R155.reuse ;  /* 0x0000b40027c47a23 */ /* 0x100fe4000001089b */
[C---:B--2---:R-:W-:Y:S01]  /*11a40*/  FMUL.FTZ R4, R3.reuse, R120 ;  /* 0x0000007803047220 */ /* 0x044fe20000410000 */
[----:B------:R-:W-:Y:S01]  /*11a50*/  LDSM.16.MT88.4 R36, [R127+0x5000] ;  /* 0x005000007f24783b */ /* 0x000fe20000004200 */
[C---:B------:R-:W-:Y:S02]  /*11a60*/  FMUL.FTZ R5, R3.reuse, R121 ;  /* 0x0000007903057220 */ /* 0x040fe40000410000 */
[C---:B------:R-:W-:Y:S01]  /*11a70*/  FMUL.FTZ R8, R3.reuse, R116 ;  /* 0x0000007403087220 */ /* 0x040fe20000410000 */
[----:B------:R-:W2:Y:S01]  /*11a80*/  MUFU.EX2 R148, R148 ;  /* 0x0000009400947308 */ /* 0x000ea20000000800 */
[C---:B------:R-:W-:Y:S02]  /*11a90*/  FMUL.FTZ R9, R3.reuse, R117 ;  /* 0x0000007503097220 */ /* 0x040fe40000410000 */
[C---:B------:R-:W-:Y:S02]  /*11aa0*/  FMUL.FTZ R60, R3.reuse, R60 ;  /* 0x0000003c033c7220 */ /* 0x040fe40000410000 */
[C---:B---3--:R-:W-:Y:S02]  /*11ab0*/  FMUL.FTZ R6, R2.reuse, R122 ;  /* 0x0000007a02067220 */ /* 0x048fe40000410000 */
[C---:B------:R-:W-:Y:S02]  /*11ac0*/  FMUL.FTZ R7, R2.reuse, R123 ;  /* 0x0000007b02077220 */ /* 0x040fe40000410000 */
[C---:B------:R-:W-:Y:S01]  /*11ad0*/  FMUL.FTZ R10, R2.reuse, R118 ;  /* 0x00000076020a7220 */ /* 0x040fe20000410000 */
[----:B------:R-:W3:Y:S01]  /*11ae0*/  MUFU.EX2 R150, R150 ;  /* 0x0000009600967308 */ /* 0x000ee20000000800 */
[C---:B------:R-:W-:Y:S02]  /*11af0*/  FMUL.FTZ R11, R2.reuse, R119 ;  /* 0x00000077020b7220 */ /* 0x040fe40000410000 */
[----:B------:R-:W4:Y:S01]  /*11b00*/  LDSM.16.MT88.4 R116, [R127] ;  /* 0x000000007f74783b */ /* 0x000f220000004200 */
[C---:B------:R-:W-:Y:S02]  /*11b10*/  FMUL.FTZ R61, R3.reuse, R61 ;  /* 0x0000003d033d7220 */ /* 0x040fe40000410000 */
[C---:B------:R-:W-:Y:S02]  /*11b20*/  FMUL.FTZ R62, R2.reuse, R62 ;  /* 0x0000003e023e7220 */ /* 0x040fe40000410000 */
[----:B------:R-:W-:Y:S02]  /*11b30*/  FMUL.FTZ R63, R2, R63 ;  /* 0x0000003f023f7220 */ /* 0x000fe40000410000 */
[----:B------:R-:W-:Y:S01]  /*11b40*/  MUFU.EX2 R151, R151 ;  /* 0x0000009700977308 */ /* 0x000fe20000000800 */
[C---:B------:R-:W-:Y:S02]  /*11b50*/  FMUL.FTZ R64, R3.reuse, R64 ;  /* 0x0000004003407220 */ /* 0x040fe40000410000 */
[C---:B------:R-:W-:Y:S01]  /*11b60*/  FMUL.FTZ R65, R3.reuse, R65 ;  /* 0x0000004103417220 */ /* 0x040fe20000410000 */
[----:B--2---:R-:W-:Y:S01]  /*11b70*/  F2FP.BF16.PACK_AB R120, R148, R126 ;  /* 0x0000007e9478723e */ /* 0x004fe200000010ff */
[C---:B------:R-:W-:Y:S02]  /*11b80*/  FMUL.FTZ R66, R2.reuse, R66 ;  /* 0x0000004202427220 */ /* 0x040fe40000410000 */
[C---:B------:R-:W-:Y:S02]  /*11b90*/  FMUL.FTZ R67, R2.reuse, R67 ;  /* 0x0000004302437220 */ /* 0x040fe40000410000 */
[C---:B------:R-:W-:Y:S01]  /*11ba0*/  FMUL.FTZ R68, R3.reuse, R68 ;  /* 0x0000004403447220 */ /* 0x040fe20000410000 */
[----:B------:R-:W2:Y:S01]  /*11bb0*/  MUFU.EX2 R152, R152 ;  /* 0x0000009800987308 */ /* 0x000ea20000000800 */
[C---:B------:R-:W-:Y:S02]  /*11bc0*/  FMUL.FTZ R69, R3.reuse, R69 ;  /* 0x0000004503457220 */ /* 0x040fe40000410000 */
[----:B------:R-:W-:Y:S01]  /*11bd0*/  FMUL.FTZ R70, R2, R70 ;  /* 0x0000004602467220 */ /* 0x000fe20000410000 */
[----:B---3--:R-:W-:Y:S01]  /*11be0*/  F2FP.BF16.PACK_AB R122, R150, R149 ;  /* 0x00000095967a723e */ /* 0x008fe200000010ff */
[C---:B------:R-:W-:Y:S02]  /*11bf0*/  FMUL.FTZ R71, R2.reuse, R71 ;  /* 0x0000004702477220 */ /* 0x040fe40000410000 */
[C---:B------:R-:W-:Y:S02]  /*11c00*/  FMUL.FTZ R72, R3.reuse, R72 ;  /* 0x0000004803487220 */ /* 0x040fe40000410000 */
[----:B------:R-:W-:Y:S01]  /*11c10*/  FMUL.FTZ R73, R3, R73 ;  /* 0x0000004903497220 */ /* 0x000fe20000410000 */
[----:B------:R-:W3:Y:S01]  /*11c20*/  MUFU.EX2 R154, R154 ;  /* 0x0000009a009a7308 */ /* 0x000ee20000000800 */
[C---:B------:R-:W-:Y:S02]  /*11c30*/  FMUL.FTZ R74, R2.reuse, R74 ;  /* 0x0000004a024a7220 */ /* 0x040fe40000410000 */
[----:B------:R-:W-:Y:S02]  /*11c40*/  FMUL.FTZ R75, R2, R75 ;  /* 0x0000004b024b7220 */ /* 0x000fe40000410000 */
[--C-:B------:R-:W-:Y:S02]  /*11c50*/  FFMA.FTZ R197, R40, c[0x0][0x2d0], -R156.reuse ;  /* 0x0000b40028c57a23 */ /* 0x100fe4000001089c */
[--C-:B------:R-:W-:Y:S02]  /*11c60*/  FFMA.FTZ R198, R41, c[0x0][0x2d0], -R156.reuse ;  /* 0x0000b40029c67a23 */ /* 0x100fe4000001089c */
[--C-:B------:R-:W-:Y:S01]  /*11c70*/  FFMA.FTZ R42, R42, c[0x0][0x2d0], -R155.reuse ;  /* 0x0000b4002a2a7a23 */ /* 0x100fe2000001089b */
[----:B------:R-:W-:Y:S01]  /*11c80*/  MUFU.EX2 R169, R169 ;  /* 0x000000a900a97308 */ /* 0x000fe20000000800 */
[--C-:B------:R-:W-:Y:S02]  /*11c90*/  FFMA.FTZ R199, R46, c[0x0][0x2d0], -R155.reuse ;  /* 0x0000b4002ec77a23 */ /* 0x100fe4000001089b */
[--C-:B------:R-:W-:Y:S01]  /*11ca0*/  FFMA.FTZ R47, R47, c[0x0][0x2d0], -R155.reuse ;  /* 0x0000b4002f2f7a23 */ /* 0x100fe2000001089b */
[----:B--2---:R-:W-:Y:S01]  /*11cb0*/  F2FP.BF16.PACK_AB R121, R152, R151 ;  /* 0x000000979879723e */ /* 0x004fe200000010ff */
[--C-:B------:R-:W-:Y:S02]  /*11cc0*/  FFMA.FTZ R48, R48, c[0x0][0x2d0], -R156.reuse ;  /* 0x0000b40030307a23 */ /* 0x100fe4000001089c */
[--C-:B------:R-:W-:Y:S02]  /*11cd0*/  FFMA.FTZ R49, R49, c[0x0][0x2d0], -R156.reuse ;  /* 0x0000b40031317a23 */ /* 0x100fe4000001089c */
[--C-:B------:R-:W-:Y:S01]  /*11ce0*/  FFMA.FTZ R50, R50, c[0x0][0x2d0], -R155.reuse ;  /* 0x0000b40032327a23 */ /* 0x100fe2000001089b */
[----:B------:R-:W-:Y:S01]  /*11cf0*/  MUFU.EX2 R170, R170 ;  /* 0x000000aa00aa7308 */ /* 0x000fe20000000800 */
[--C-:B------:R-:W-:Y:S02]  /*11d00*/  FFMA.FTZ R51, R51, c[0x0][0x2d0], -R155.reuse ;  /* 0x0000b40033337a23 */ /* 0x100fe4000001089b */
[C---:B------:R-:W-:Y:S01]  /*11d10*/  FMUL.FTZ R76, R3.reuse, R76 ;  /* 0x0000004c034c7220 */ /* 0x040fe20000410000 */
[----:B---3--:R-:W-:Y:S01]  /*11d20*/  F2FP.BF16.PACK_AB R123, R154, R153 ;  /* 0x000000999a7b723e */ /* 0x008fe200000010ff */
[C---:B------:R-:W-:Y:S02]  /*11d30*/  FMUL.FTZ R77, R3.reuse, R77 ;  /* 0x0000004d034d7220 */ /* 0x040fe40000410000 */
[C---:B------:R-:W-:Y:S02]  /*11d40*/  FMUL.FTZ R78, R2.reuse, R78 ;  /* 0x0000004e024e7220 */ /* 0x040fe40000410000 */
[C---:B------:R-:W-:Y:S01]  /*11d50*/  FMUL.FTZ R79, R2.reuse, R79 ;  /* 0x0000004f024f7220 */ /* 0x040fe20000410000 */
[----:B------:R-:W-:Y:S01]  /*11d60*/  MUFU.EX2 R171, R171 ;  /* 0x000000ab00ab7308 */ /* 0x000fe20000000800 */
[C---:B-1----:R-:W-:Y:S05]  /*11d70*/  HMMA.16816.F32.BF16 R4, R120.reuse, R136, R4 ;  /* 0x000000887804723c */ /* 0x042fea0000041804 */
[C---:B------:R-:W-:Y:S02]  /*11d80*/  FMUL.FTZ R80, R3.reuse, R80 ;  /* 0x0000005003507220 */ /* 0x040fe40000410000 */
[C---:B------:R-:W-:Y:S01]  /*11d90*/  FMUL.FTZ R81, R3.reuse, R81 ;  /* 0x0000005103517220 */ /* 0x040fe20000410000 */
[C---:B------:R-:W-:Y:S01]  /*11da0*/  HMMA.16816.F32.BF16 R8, R120.reuse, R138, R8 ;  /* 0x0000008a7808723c */ /* 0x040fe20000041808 */
[----:B------:R-:W1:Y:S01]  /*11db0*/  LDSM.16.MT88.4 R136, [R202+0x3800] ;  /* 0x00380000ca88783b */ /* 0x000e620000004200 */
        /* <DEDUP_REMOVED lines=8> */
[----:B------:R-:W2:Y:S03]  /*11e40*/  LDSM.16.MT88.4 R140, [R201+0x3800] ;  /* 0x00380000c98c783b */ /* 0x000ea60000004200 */
[C---:B------:R-:W-:Y:S02]  /*11e50*/  FMUL.FTZ R86, R2.reuse, R86 ;  /* 0x0000005602567220 */ /* 0x040fe40000410000 */
[C---:B------:R-:W-:Y:S01]  /*11e60*/  FMUL.FTZ R87, R2.reuse, R87 ;  /* 0x0000005702577220 */ /* 0x040fe20000410000 */
[----:B------:R-:W-:Y:S01]  /*11e70*/  MUFU.EX2 R178, R178 ;  /* 0x000000b200b27308 */ /* 0x000fe20000000800 */
[C---:B------:R-:W-:Y:S04]  /*11e80*/  HMMA.16816.F32.BF16 R68, R120.reuse, R144, R68 ;  /* 0x000000907844723c */ /* 0x040fe80000041844 */
[C---:B------:R-:W-:Y:S02]  /*11e90*/  FMUL.FTZ R88, R3.reuse, R88 ;  /* 0x0000005803587220 */ /* 0x040fe40000410000 */
[C---:B------:R-:W-:Y:S02]  /*11ea0*/  FMUL.FTZ R89, R3.reuse, R89 ;  /* 0x0000005903597220 */ /* 0x040fe40000410000 */
[C---:B------:R-:W-:Y:S01]  /*11eb0*/  HMMA.16816.F32.BF16 R72, R120.reuse, R146, R72 ;  /* 0x000000927848723c */ /* 0x040fe20000041848 */
[----:B------:R-:W-:Y:S03]  /*11ec0*/  MUFU.EX2 R179, R179 ;  /* 0x000000b300b37308 */ /* 0x000fe60000000800 */
[C---:B------:R-:W-:Y:S02]  /*11ed0*/  FMUL.FTZ R90, R2.reuse, R90 ;  /* 0x0000005a025a7220 */ /* 0x040fe40000410000 */
[----:B------:R-:W-:Y:S02]  /*11ee0*/  FMUL.FTZ R91, R2, R91 ;  /* 0x0000005b025b7220 */ /* 0x000fe40000410000 */
[C---:B----4-:R-:W-:Y:S03]  /*11ef0*/  HMMA.16816.F32.BF16 R76, R120.reuse, R116, R76 ;  /* 0x00000074784c723c */ /* 0x050fe6000004184c */
[----:B------:R-:W-:Y:S01]  /*11f00*/  MUFU.EX2 R188, R188 ;  /* 0x000000bc00bc7308 */ /* 0x000fe20000000800 */
[--C-:B------:R-:W-:Y:S02]  /*11f10*/  FFMA.FTZ R144, R12, c[0x0][0x2d0], -R156.reuse ;  /* 0x0000b4000c907a23 */ /* 0x100fe4000001089c */
[----:B------:R-:W-:Y:S02]  /*11f20*/  FMUL.FTZ R12, R3, R112 ;  /* 0x00000070030c7220 */ /* 0x000fe40000410000 */
[C---:B------:R-:W-:Y:S01]  /*11f30*/  HMMA.16816.F32.BF16 R80, R120.reuse, R118, R80 ;  /* 0x000000767850723c */ /* 0x040fe20000041850 */
[----:B------:R-:W3:Y:S03]  /*11f40*/  LDSM.16.MT88.4 R116, [R200+0x3800] ;  /* 0x00380000c874783b */ /* 0x000ee60000004200 */
[--C-:B------:R-:W-:Y:S01]  /*11f50*/  FFMA.FTZ R145, R13, c[0x0][0x2d0], -R156.reuse ;  /* 0x0000b4000d917a23 */ /* 0x100fe2000001089c */
[----:B------:R-:W-:Y:S01]  /*11f60*/  MUFU.EX2 R144, R144 ;  /* 0x0000009000907308 */ /* 0x000fe20000000800 */
[----:B------:R-:W-:Y:S02]  /*11f70*/  FMUL.FTZ R13, R3, R113 ;  /* 0x00000071030d7220 */ /* 0x000fe40000410000 */
[C---:B-1----:R-:W-:Y:S04]  /*11f80*/  HMMA.16816.F32.BF16 R84, R120.reuse, R136, R84 ;  /* 0x000000887854723c */ /* 0x042fe80000041854 */
[--C-:B------:R-:W-:Y:S02]  /*11f90*/  FFMA.FTZ R146, R14, c[0x0][0x2d0], -R155.reuse ;  /* 0x0000b4000e927a23 */ /* 0x100fe4000001089b */
[C---:B------:R-:W-:Y:S01]  /*11fa0*/  FMUL.FTZ R14, R2.reuse, R114 ;  /* 0x00000072020e7220 */ /* 0x040fe20000410000 */
[----:B------:R-:W1:Y:S01]  /*11fb0*/  MUFU.EX2 R145, R145 ;  /* 0x0000009100917308 */ /* 0x000e620000000800 */
[C---:B------:R-:W-:Y:S01]  /*11fc0*/  HMMA.16816.F32.BF16 R88, R120.reuse, R138, R88 ;  /* 0x0000008a7858723c */ /* 0x040fe20000041858 */
[----:B------:R-:W-:Y:S03]  /*11fd0*/  LDSM.16.MT88.4 R136, [R202+0x800] ;  /* 0x00080000ca88783b */ /* 0x000fe60000004200 */
[--C-:B------:R-:W-:Y:S02]  /*11fe0*/  FFMA.FTZ R147, R15, c[0x0][0x2d0], -R155.reuse ;  /* 0x0000b4000f937a23 */ /* 0x100fe4000001089b */
[C---:B------:R-:W-:Y:S02]  /*11ff0*/  FMUL.FTZ R15, R2.reuse, R115 ;  /* 0x00000073020f7220 */ /* 0x040fe40000410000 */
[C---:B------:R-:W-:Y:S01]  /*12000*/  FMUL.FTZ R92, R3.reuse, R92 ;  /* 0x0000005c035c7220 */ /* 0x040fe20000410000 */
[----:B------:R-:W4:Y:S01]  /*12010*/  LDSM.16.MT88.4 R112, [R127+0x3800] ;  /* 0x003800007f70783b */ /* 0x000f220000004200 */
[----:B------:R-:W-:Y:S02]  /*12020*/  MUFU.EX2 R146, R146 ;  /* 0x0000009200927308 */ /* 0x000fe40000000800 */
[C---:B------:R-:W-:Y:S01]  /*12030*/  FMUL.FTZ R93, R3.reuse, R93 ;  /* 0x0000005d035d7220 */ /* 0x040fe20000410000 */
[C---:B--2---:R-:W-:Y:S03]  /*12040*/  HMMA.16816.F32.BF16 R12, R120.reuse, R140, R12 ;  /* 0x0000008c780c723c */ /* 0x044fe6000004180c */
[C---:B------:R-:W-:Y:S02]  /*12050*/  FMUL.FTZ R94, R2.reuse, R94 ;  /* 0x0000005e025e7220 */ /* 0x040fe40000410000 */
[C---:B------:R-:W-:Y:S02]  /*12060*/  FMUL.FTZ R95, R2.reuse, R95 ;  /* 0x0000005f025f7220 */ /* 0x040fe40000410000 */
[C---:B------:R-:W-:Y:S01]  /*12070*/  FMUL.FTZ R96, R3.reuse, R96 ;  /* 0x0000006003607220 */ /* 0x040fe20000410000 */
[----:B------:R-:W2:Y:S01]  /*12080*/  MUFU.EX2 R147, R147 ;  /* 0x0000009300937308 */ /* 0x000ea20000000800 */
[----:B------:R-:W-:Y:S03]  /*12090*/  FMUL.FTZ R97, R3, R97 ;  /* 0x0000006103617220 */ /* 0x000fe60000410000 */
[C---:B------:R-:W-:Y:S01]  /*120a0*/  HMMA.16816.F32.BF16 R92, R120.reuse, R142, R92 ;  /* 0x0000008e785c723c */ /* 0x040fe2000004185c */
[----:B------:R-:W-:Y:S02]  /*120b0*/  LDSM.16.MT88.4 R140, [R127+0x4000] ;  /* 0x004000007f8c783b */ /* 0x000fe40000004200 */
[C---:B------:R-:W-:Y:S02]  /*120c0*/  FMUL.FTZ R98, R2.reuse, R98 ;  /* 0x0000006202627220 */ /* 0x040fe40000410000 */
[----:B------:R-:W-:Y:S01]  /*120d0*/  FMUL.FTZ R99, R2, R99 ;  /* 0x0000006302637220 */ /* 0x000fe20000410000 */
[----:B------:R-:W-:Y:S01]  /*120e0*/  MUFU.EX2 R189, R189 ;  /* 0x000000bd00bd7308 */ /* 0x000fe20000000800 */
[--C-:B------:R-:W-:Y:S02]  /*120f0*/  FFMA.FTZ R157, R16, c[0x0][0x2d0], -R156.reuse ;  /* 0x0000b400109d7a23 */ /* 0x100fe4000001089c */
[--C-:B------:R-:W-:Y:S03]  /*12100*/  FFMA.FTZ R158, R17, c[0x0][0x2d0], -R156.reuse ;  /* 0x0000b400119e7a23 */ /* 0x100fe6000001089c */
[C---:B---3--:R-:W-:Y:S03]  /*12110*/  HMMA.16816.F32.BF16 R96, R120.reuse, R116, R96 ;  /* 0x000000747860723c */ /* 0x048fe60000041860 */
[--C-:B------:R-:W-:Y:S01]  /*12120*/  FFMA.FTZ R159, R18, c[0x0][0x2d0], -R155.reuse ;  /* 0x0000b400129f7a23 */ /* 0x100fe2000001089b */
[----:B------:R-:W-:Y:S01]  /*12130*/  MUFU.EX2 R157, R157 ;  /* 0x0000009d009d7308 */ /* 0x000fe20000000800 */
[--C-:B------:R-:W-:Y:S02]  /*12140*/  FFMA.FTZ R168, R19, c[0x0][0x2d0], -R155.reuse ;  /* 0x0000b40013a87a23 */ /* 0x100fe4000001089b */
[C---:B------:R-:W-:Y:S02]  /*12150*/  FMUL.FTZ R100, R3.reuse, R100 ;  /* 0x0000006403647220 */ /* 0x040fe40000410000 */
[C---:B------:R-:W-:Y:S03]  /*12160*/  FMUL.FTZ R101, R3.reuse, R101 ;  /* 0x0000006503657220 */ /* 0x040fe60000410000 */
[C---:B------:R-:W-:Y:S02]  /*12170*/  FMUL.FTZ R102, R2.reuse, R102 ;  /* 0x0000006602667220 */ /* 0x040fe40000410000 */
[----:B------:R-:W3:Y:S01]  /*12180*/  MUFU.EX2 R158, R158 ;  /* 0x0000009e009e7308 */ /* 0x000ee20000000800 */
[C---:B------:R-:W-:Y:S02]  /*12190*/  FMUL.FTZ R103, R2.reuse, R103 ;  /* 0x0000006702677220 */ /* 0x040fe40000410000 */
[----:B------:R-:W-:Y:S01]  /*121a0*/  FMUL.FTZ R16, R3, R108 ;  /* 0x0000006c03107220 */ /* 0x000fe20000410000 */
[----:B-1----:R-:W-:Y:S01]  /*121b0*/  F2FP.BF16.PACK_AB R108, R145, R144 ;  /* 0x00000090916c723e */ /* 0x002fe200000010ff */
[----:B------:R-:W-:Y:S01]  /*121c0*/  FMUL.FTZ R17, R3, R109 ;  /* 0x0000006d03117220 */ /* 0x000fe20000410000 */
[----:B--2---:R-:W-:Y:S01]  /*121d0*/  F2FP.BF16.PACK_AB R109, R147, R146 ;  /* 0x00000092936d723e */ /* 0x004fe200000010ff */
[C---:B------:R-:W-:Y:S01]  /*121e0*/  FMUL.FTZ R18, R2.reuse, R110 ;  /* 0x0000006e02127220 */ /* 0x040fe20000410000 */
[C---:B------:R-:W-:Y:S01]  /*121f0*/  HMMA.16816.F32.BF16 R100, R120.reuse, R118, R100 ;  /* 0x000000767864723c */ /* 0x040fe20000041864 */
[----:B------:R-:W1:Y:S01]  /*12200*/  LDSM.16.MT88.4 R116, [R201+0x800] ;  /* 0x00080000c974783b */ /* 0x000e620000004200 */
[----:B------:R-:W-:Y:S01]  /*12210*/  MUFU.EX2 R159, R159 ;  /* 0x0000009f009f7308 */ /* 0x000fe20000000800 */
[C---:B------:R-:W-:Y:S02]  /*12220*/  FMUL.FTZ R19, R2.reuse, R111 ;  /* 0x0000006f02137220 */ /* 0x040fe40000410000 */
[C---:B------:R-:W-:Y:S02]  /*12230*/  FMUL.FTZ R104, R3.reuse, R104 ;  /* 0x0000006803687220 */ /* 0x040fe40000410000 */
[----:B------:R-:W-:Y:S02]  /*12240*/  FMUL.FTZ R105, R3, R105 ;  /* 0x0000006903697220 */ /* 0x000fe40000410000 */
[C---:B------:R-:W-:Y:S01]  /*12250*/  FMUL.FTZ R106, R2.reuse, R106 ;  /* 0x0000006a026a7220 */ /* 0x040fe20000410000 */
[C---:B----4-:R-:W-:Y:S02]  /*12260*/  HMMA.16816.F32.BF16 R16, R120.reuse, R112, R16 ;  /* 0x000000707810723c */ /* 0x050fe40000041810 */
[----:B------:R-:W2:Y:S01]  /*12270*/  MUFU.EX2 R168, R168 ;  /* 0x000000a800a87308 */ /* 0x000ea20000000800 */
[----:B------:R-:W-:Y:S02]  /*12280*/  FMUL.FTZ R107, R2, R107 ;  /* 0x0000006b026b7220 */ /* 0x000fe40000410000 */
[--C-:B------:R-:W-:Y:S01]  /*12290*/  FFMA.FTZ R52, R52, c[0x0][0x2d0], -R156.reuse ;  /* 0x0000b40034347a23 */ /* 0x100fe2000001089c */
[----:B---3--:R-:W-:Y:S01]  /*122a0*/  F2FP.BF16.PACK_AB R110, R158, R157 ;  /* 0x0000009d9e6e723e */ /* 0x008fe200000010ff */
[--C-:B------:R-:W-:Y:S02]  /*122b0*/  FFMA.FTZ R53, R53, c[0x0][0x2d0], -R156.reuse ;  /* 0x0000b40035357a23 */ /* 0x100fe4000001089c */
[----:B------:R-:W-:Y:S01]  /*122c0*/  FFMA.FTZ R56, R56, c[0x0][0x2d0], -R156 ;  /* 0x0000b40038387a23 */ /* 0x000fe2000001089c */
[----:B------:R-:W-:Y:S01]  /*122d0*/  HMMA.16816.F32.BF16 R104, R120, R114, R104 ;  /* 0x000000727868723c */ /* 0x000fe20000041868 */
[----:B------:R-:W3:Y:S01]  /*122e0*/  LDSM.16.MT88.4 R112, [R200+0x800] ;  /* 0x00080000c870783b */ /* 0x000ee20000004200 */
[----:B------:R-:W-:Y:S01]  /*122f0*/  MUFU.EX2 R190, R190 ;  /* 0x000000be00be7308 */ /* 0x000fe20000000800 */
[--C-:B------:R-:W-:Y:S02]  /*12300*/  FFMA.FTZ R54, R54, c[0x0][0x2d0], -R155.reuse ;  /* 0x0000b40036367a23 */ /* 0x100fe4000001089b */
[----:B------:R-:W-:Y:S02]  /*12310*/  FFMA.FTZ R55, R55, c[0x0][0x2d0], -R155 ;  /* 0x0000b40037377a23 */ /* 0x000fe4000001089b */
[----:B------:R-:W-:Y:S02]  /*12320*/  FFMA.FTZ R126, R3, R252, R126 ;  /* 0x000000fc037e7223 */ /* 0x000fe4000001007e */
[----:B------:R-:W4:Y:S03]  /*12330*/  LDSM.16.MT88.4 R120, [R127+0x800] ;  /* 0x000800007f78783b */ /* 0x000f260000004200 */
[----:B------:R-:W-:Y:S01]  /*12340*/  MUFU.EX2 R191, R191 ;  /* 0x000000bf00bf7308 */ /* 0x000fe20000000800 */
[----:B------:R-:W-:Y:S02]  /*12350*/  FFMA.FTZ R151, R2, R247, R151 ;  /* 0x000000f702977223 */ /* 0x000fe40000010097 */
[----:B------:R-:W-:Y:S01]  /*12360*/  FADD.FTZ R126, R148, R126 ;  /* 0x0000007e947e7221 */ /* 0x000fe20000010000 */
[----:B--2---:R-:W-:Y:S01]  /*12370*/  F2FP.BF16.PACK_AB R111, R168, R159 ;  /* 0x0000009fa86f723e */ /* 0x004fe200000010ff */
[----:B------:R-:W-:Y:S02]  /*12380*/  FADD.FTZ R151, R152, R151 ;  /* 0x0000009798977221 */ /* 0x000fe40000010000 */
[----:B------:R-:W-:Y:S02]  /*12390*/  FADD.FTZ R126, R149, R126 ;  /* 0x0000007e957e7221 */ /* 0x000fe40000010000 */
[----:B------:R-:W-:Y:S01]  /*123a0*/  FADD.FTZ R151, R153, R151 ;  /* 0x0000009799977221 */ /* 0x000fe20000010000 */
[----:B------:R-:W-:Y:S01]  /*123b0*/  MUFU.EX2 R196, R196 ;  /* 0x000000c400c47308 */ /* 0x000fe20000000800 */
[C---:B------:R-:W-:Y:S05]  /*123c0*/  HMMA.16816.F32.BF16 R4, R108.reuse, R136, R4 ;  /* 0x000000886c04723c */ /* 0x040fea0000041804 */
[----:B------:R-:W-:Y:S02]  /*123d0*/  FADD.FTZ R150, R150, R126 ;  /* 0x0000007e96967221 */ /* 0x000fe40000010000 */
[----:B------:R-:W-:Y:S01]  /*123e0*/  FADD.FTZ R154, R154, R151 ;  /* 0x000000979a9a7221 */ /* 0x000fe20000010000 */
[C---:B------:R-:W-:Y:S01]  /*123f0*/  HMMA.16816.F32.BF16 R8, R108.reuse, R138, R8 ;  /* 0x0000008a6c08723c */ /* 0x040fe20000041808 */
[----:B------:R-:W2:Y:S01]  /*12400*/  LDSM.16.MT88.4 R136, [R202+0x4000] ;  /* 0x00400000ca88783b */ /* 0x000ea20000004200 */
[----:B------:R-:W-:Y:S02]  /*12410*/  MUFU.EX2 R197, R197 ;  /* 0x000000c500c57308 */ /* 0x000fe40000000800 */
[----:B------:R-:W-:Y:S02]  /*12420*/  FADD.FTZ R150, R144, R150 ;  /* 0x0000009690967221 */ /* 0x000fe40000010000 */
[----:B------:R-:W-:Y:S02]  /*12430*/  FADD.FTZ R154, R146, R154 ;  /* 0x0000009a929a7221 */ /* 0x000fe40000010000 */
[C---:B-1----:R-:W-:Y:S04]  /*12440*/  HMMA.16816.F32.BF16 R60, R108.reuse, R116, R60 ;  /* 0x000000746c3c723c */ /* 0x042fe8000004183c */
[----:B------:R-:W-:Y:S01]  /*12450*/  MUFU.EX2 R198, R198 ;  /* 0x000000c600c67308 */ /* 0x000fe20000000800 */
[----:B------:R-:W-:Y:S02]  /*12460*/  FADD.FTZ R145, R145, R150 ;  /* 0x0000009691917221 */ /* 0x000fe40000010000 */
[----:B------:R-:W-:Y:S01]  /*12470*/  FADD.FTZ R147, R147, R154 ;  /* 0x0000009a93937221 */ /* 0x000fe20000010000 */
[C---:B------:R-:W-:Y:S01]  /*12480*/  HMMA.16816.F32.BF16 R64, R108.reuse, R118, R64 ;  /* 0x000000766c40723c */ /* 0x040fe20000041840 */
[----:B------:R-:W1:Y:S03]  /*12490*/  LDSM.16.MT88.4 R116, [R200+0x4000] ;  /* 0x00400000c874783b */ /* 0x000e660000004200 */
[----:B------:R-:W-:Y:S02]  /*124a0*/  FADD.FTZ R145, R157, R145 ;  /* 0x000000919d917221 */ /* 0x000fe40000010000 */
[----:B------:R-:W-:Y:S01]  /*124b0*/  MUFU.EX2 R199, R199 ;  /* 0x000000c700c77308 */ /* 0x000fe20000000800 */
[----:B------:R-:W-:Y:S01]  /*124c0*/  FADD.FTZ R147, R159, R147 ;  /* 0x000000939f937221 */ /* 0x000fe20000010000 */
[C---:B---3--:R-:W-:Y:S04]  /*124d0*/  HMMA.16816.F32.BF16 R68, R108.reuse, R112, R68 ;  /* 0x000000706c44723c */ /* 0x048fe80000041844 */
[----:B------:R-:W-:Y:S02]  /*124e0*/  FADD.FTZ R158, R158, R145 ;  /* 0x000000919e9e7221 */ /* 0x000fe40000010000 */
[----:B------:R-:W-:Y:S02]  /*124f0*/  FADD.FTZ R168, R168, R147 ;  /* 0x00000093a8a87221 */ /* 0x000fe40000010000 */
[C---:B------:R-:W-:Y:S01]  /*12500*/  HMMA.16816.F32.BF16 R72, R108.reuse, R114, R72 ;  /* 0x000000726c48723c */ /* 0x040fe20000041848 */
[----:B------:R-:W3:Y:S01]  /*12510*/  LDSM.16.MT88.4 R112, [R202+0x1000] ;  /* 0x00100000ca70783b */ /* 0x000ee20000004200 */
[----:B------:R-:W-:Y:S02]  /*12520*/  MUFU.EX2 R52, R52 ;  /* 0x0000003400347308 */ /* 0x000fe40000000800 */
[----:B------:R-:W-:Y:S02]  /*12530*/  FADD.FTZ R158, R169, R158 ;  /* 0x0000009ea99e7221 */ /* 0x000fe40000010000 */
[----:B------:R-:W-:Y:S02]  /*12540*/  FADD.FTZ R168, R171, R168 ;  /* 0x000000a8aba87221 */ /* 0x000fe40000010000 */
[C---:B----4-:R-:W-:Y:S04]  /*12550*/  HMMA.16816.F32.BF16 R76, R108.reuse, R120, R76 ;  /* 0x000000786c4c723c */ /* 0x050fe8000004184c */
[----:B------:R-:W-:Y:S04]  /*12560*/  MUFU.EX2 R53, R53 ;  /* 0x0000003500357308 */ /* 0x000fe80000000800 */
[C---:B------:R-:W-:Y:S01]  /*12570*/  HMMA.16816.F32.BF16 R80, R108.reuse, R122, R80 ;  /* 0x0000007a6c50723c */ /* 0x040fe20000041850 */
[----:B------:R-:W-:Y:S05]  /*12580*/  LDSM.16.MT88.4 R120, [R127+0x4800] ;  /* 0x004800007f78783b */ /* 0x000fea0000004200 */
[----:B------:R-:W-:Y:S02]  /*12590*/  MUFU.EX2 R54, R54 ;  /* 0x0000003600367308 */ /* 0x000fe40000000800 */
[C---:B--2---:R-:W-:Y:S07]  /*125a0*/  HMMA.16816.F32.BF16 R84, R108.reuse, R136, R84 ;  /* 0x000000886c54723c */ /* 0x044fee0000041854 */
[--C-:B------:R-:W-:Y:S01]  /*125b0*/  FFMA.FTZ R136, R28, c[0x0][0x2d0], -R156.reuse ;  /* 0x0000b4001c887a23 */ /* 0x100fe2000001089c */
[C---:B------:R-:W-:Y:S01]  /*125c0*/  HMMA.16816.F32.BF16 R88, R108.reuse, R138, R88 ;  /* 0x0000008a6c58723c */ /* 0x040fe20000041858 */
[----:B------:R-:W-:Y:S03]  /*125d0*/  MUFU.EX2 R55, R55 ;  /* 0x0000003700377308 */ /* 0x000fe60000000800 */
[----:B------:R-:W-:Y:S03]  /*125e0*/  FFMA.FTZ R137, R29, c[0x0][0x2d0], -R156 ;  /* 0x0000b4001d897a23 */ /* 0x000fe6000001089c */
[--C-:B------:R-:W-:Y:S01]  /*125f0*/  FFMA.FTZ R138, R30, c[0x0][0x2d0], -R155.reuse ;  /* 0x0000b4001e8a7a23 */ /* 0x100fe2000001089b */
[C---:B------:R-:W-:Y:S03]  /*12600*/  HMMA.16816.F32.BF16 R12, R108.reuse, R20, R12 ;  /* 0x000000146c0c723c */ /* 0x040fe6000004180c */
[----:B------:R-:W2:Y:S01]  /*12610*/  MUFU.EX2 R136, R136 ;  /* 0x0000008800887308 */ /* 0x000ea20000000800 */
[--C-:B------:R-:W-:Y:S02]  /*12620*/  FFMA.FTZ R139, R31, c[0x0][0x2d0], -R155.reuse ;  /* 0x0000b4001f8b7a23 */ /* 0x100fe4000001089b */
[----:B------:R-:W-:Y:S01]  /*12630*/  LDSM.16.MT88.4 R28, [R201+0x4800] ;  /* 0x00480000c91c783b */ /* 0x000fe20000004200 */
[----:B------:R-:W-:Y:S01]  /*12640*/  F2FP.BF16.PACK_AB R20, R170, R169 ;  /* 0x000000a9aa14723e */ /* 0x000fe200000010ff */
[C---:B------:R-:W-:Y:S04]  /*12650*/  HMMA.16816.F32.BF16 R92, R108.reuse, R22, R92 ;  /* 0x000000166c5c723c */ /* 0x040fe8000004185c */
[----:B------:R-:W-:Y:S01]  /*12660*/  F2FP.BF16.PACK_AB R21, R176, R171 ;  /* 0x000000abb015723e */ /* 0x000fe200000010ff */
[----:B------:R-:W-:Y:S01]  /*12670*/  MUFU.EX2 R137, R137 ;  /* 0x0000008900897308 */ /* 0x000fe20000000800 */
[----:B------:R-:W-:Y:S01]  /*12680*/  FADD.FTZ R170, R170, R158 ;  /* 0x0000009eaaaa7221 */ /* 0x000fe20000010000 */
[----:B------:R-:W-:Y:S01]  /*12690*/  F2FP.BF16.PACK_AB R22, R178, R177 ;  /* 0x000000b1b216723e */ /* 0x000fe200000010ff */
[C---:B-1----:R-:W-:Y:S04]  /*126a0*/  HMMA.16816.F32.BF16 R96, R108.reuse, R116, R96 ;  /* 0x000000746c60723c */ /* 0x042fe80000041860 */
[----:B------:R-:W-:Y:S01]  /*126b0*/  F2FP.BF16.PACK_AB R23, R188, R179 ;  /* 0x000000b3bc17723e */ /* 0x000fe200000010ff */
[----:B------:R-:W-:Y:S02]  /*126c0*/  FADD.FTZ R176, R176, R168 ;  /* 0x000000a8b0b07221 */ /* 0x000fe40000010000 */
[----:B------:R-:W1:Y:S01]  /*126d0*/  MUFU.EX2 R138, R138 ;  /* 0x0000008a008a7308 */ /* 0x000e620000000800 */
[C---:B------:R-:W-:Y:S01]  /*126e0*/  HMMA.16816.F32.BF16 R100, R108.reuse, R118, R100 ;  /* 0x000000766c64723c */ /* 0x040fe20000041864 */
[----:B------:R-:W-:Y:S03]  /*126f0*/  LDSM.16.MT88.4 R116, [R127+0x1000] ;  /* 0x001000007f74783b */ /* 0x000fe60000004200 */
[----:B------:R-:W-:Y:S02]  /*12700*/  FADD.FTZ R170, R177, R170 ;  /* 0x000000aab1aa7221 */ /* 0x000fe40000010000 */
[----:B------:R-:W-:Y:S02]  /*12710*/  FADD.FTZ R176, R179, R176 ;  /* 0x000000b0b3b07221 */ /* 0x000fe40000010000 */
[C---:B------:R-:W-:Y:S01]  /*12720*/  HMMA.16816.F32.BF16 R16, R108.reuse, R140, R16 ;  /* 0x0000008c6c10723c */ /* 0x040fe20000041810 */
[----:B------:R-:W4:Y:S03]  /*12730*/  MUFU.EX2 R139, R139 ;  /* 0x0000008b008b7308 */ /* 0x000f260000000800 */
[----:B------:R-:W-:Y:S02]  /*12740*/  FADD.FTZ R178, R178, R170 ;  /* 0x000000aab2b27221 */ /* 0x000fe40000010000 */
[----:B------:R-:W-:Y:S02]  /*12750*/  FADD.FTZ R188, R188, R176 ;  /* 0x000000b0bcbc7221 */ /* 0x000fe40000010000 */
[----:B------:R-:W-:Y:S01]  /*12760*/  HMMA.16816.F32.BF16 R104, R108, R142, R104 ;  /* 0x0000008e6c68723c */ /* 0x000fe20000041868 */
[----:B------:R-:W5:Y:S02]  /*12770*/  LDSM.16.MT88.4 R108, [R200+0x1000] ;  /* 0x00100000c86c783b */ /* 0x000f640000004200 */
[----:B------:R-:W-:Y:S01]  /*12780*/  MUFU.EX2 R56, R56 ;  /* 0x0000003800387308 */ /* 0x000fe20000000800 */
[--C-:B------:R-:W-:Y:S02]  /*12790*/  FFMA.FTZ R140, R32, c[0x0][0x2d0], -R156.reuse ;  /* 0x0000b400208c7a23 */ /* 0x100fe4000001089c */
[----:B------:R-:W-:Y:S02]  /*127a0*/  FFMA.FTZ R141, R33, c[0x0][0x2d0], -R156 ;  /* 0x0000b400218d7a23 */ /* 0x000fe4000001089c */
[C---:B---3--:R-:W-:Y:S05]  /*127b0*/  HMMA.16816.F32.BF16 R4, R20.reuse, R112, R4 ;  /* 0x000000701404723c */ /* 0x048fea0000041804 */
[--C-:B------:R-:W-:Y:S01]  /*127c0*/  FFMA.FTZ R142, R34, c[0x0][0x2d0], -R155.reuse ;  /* 0x0000b400228e7a23 */ /* 0x100fe2000001089b */
[----:B------:R-:W-:Y:S01]  /*127d0*/  MUFU.EX2 R140, R140 ;  /* 0x0000008c008c7308 */ /* 0x000fe20000000800 */
[----:B------:R-:W-:Y:S01]  /*127e0*/  FFMA.FTZ R143, R35, c[0x0][0x2d0], -R155 ;  /* 0x0000b400238f7a23 */ /* 0x000fe2000001089b */
[C---:B------:R-:W-:Y:S01]  /*127f0*/  HMMA.16816.F32.BF16 R8, R20.reuse, R114, R8 ;  /* 0x000000721408723c */ /* 0x040fe20000041808 */
[----:B------:R-:W-:Y:S03]  /*12800*/  LDSM.16.MT88.4 R112, [R200+0x4800] ;  /* 0x00480000c870783b */ /* 0x000fe60000004200 */
[----:B--2---:R-:W-:Y:S02]  /*12810*/  FADD.FTZ R178, R136, R178 ;  /* 0x000000b288b27221 */ /* 0x004fe40000010000 */
[----:B-1----:R-:W-:Y:S02]  /*12820*/  FADD.FTZ R188, R138, R188 ;  /* 0x000000bc8abc7221 */ /* 0x002fe40000010000 */
[C---:B------:R-:W-:Y:S01]  /*12830*/  HMMA.16816.F32.BF16 R60, R20.reuse, R24, R60 ;  /* 0x00000018143c723c */ /* 0x040fe2000004183c */
[----:B------:R-:W-:Y:S01]  /*12840*/  LDSM.16.MT88.4 R32, [R201+0x1800] ;  /* 0x00180000c920783b */ /* 0x000fe20000004200 */
[----:B------:R-:W1:Y:S06]  /*12850*/  MUFU.EX2 R141, R141 ;  /* 0x0000008d008d7308 */ /* 0x000e6c0000000800 */
[C---:B------:R-:W-:Y:S01]  /*12860*/  HMMA.16816.F32.BF16 R64, R20.reuse, R26, R64 ;  /* 0x0000001a1440723c */ /* 0x040fe20000041840 */
[----:B------:R-:W2:Y:S03]  /*12870*/  LDSM.16.MT88.4 R24, [R202+0x4800] ;  /* 0x00480000ca18783b */ /* 0x000ea60000004200 */
[----:B------:R-:W-:Y:S04]  /*12880*/  MUFU.EX2 R142, R142 ;  /* 0x0000008e008e7308 */ /* 0x000fe80000000800 */
[C---:B-----5:R-:W-:Y:S06]  /*12890*/  HMMA.16816.F32.BF16 R68, R20.reuse, R108, R68 ;  /* 0x0000006c1444723c */ /* 0x060fec0000041844 */
[----:B------:R-:W3:Y:S02]  /*128a0*/  MUFU.EX2 R143, R143 ;  /* 0x0000008f008f7308 */ /* 0x000ee40000000800 */
[C---:B------:R-:W-:Y:S01]  /*128b0*/  HMMA.16816.F32.BF16 R72, R20.reuse, R110, R72 ;  /* 0x0000006e1448723c */ /* 0x040fe20000041848 */
[----:B------:R-:W5:Y:S07]  /*128c0*/  LDSM.16.MT88.4 R108, [R202+0x1800] ;  /* 0x00180000ca6c783b */ /* 0x000f6e0000004200 */
[C---:B------:R-:W-:Y:S01]  /*128d0*/  HMMA.16816.F32.BF16 R76, R20.reuse, R116, R76 ;  /* 0x00000074144c723c */ /* 0x040fe2000004184c */
[----:B------:R-:W1:Y:S07]  /*128e0*/  MUFU.EX2 R117, R51 ;  /* 0x0000003300757308 */ /* 0x000e6e0000000800 */
[C---:B------:R-:W-:Y:S08]  /*128f0*/  HMMA.16816.F32.BF16 R80, R20.reuse, R118, R80 ;  /* 0x000000761450723c */ /* 0x040ff00000041850 */
[C---:B--2---:R-:W-:Y:S08]  /*12900*/  HMMA.16816.F32.BF16 R84, R20.reuse, R24, R84 ;  /* 0x000000181454723c */ /* 0x044ff00000041854 */
[C---:B------:R-:W-:Y:S01]  /*12910*/  HMMA.16816.F32.BF16 R88, R20.reuse, R26, R88 ;  /* 0x0000001a1458723c */ /* 0x040fe20000041858 */
[----:B------:R-:W2:Y:S07]  /*12920*/  LDSM.16.MT88.4 R24, [R200+0x1800] ;  /* 0x00180000c818783b */ /* 0x000eae0000004200 */
[C---:B------:R-:W-:Y:S08]  /*12930*/  HMMA.16816.F32.BF16 R12, R20.reuse, R28, R12 ;  /* 0x0000001c140c723c */ /* 0x040ff0000004180c */
[C---:B------:R-:W-:Y:S01]  /*12940*/  HMMA.16816.F32.BF16 R92, R20.reuse, R30, R92 ;  /* 0x0000001e145c723c */ /* 0x040fe2000004185c */
[----:B------:R-:W1:Y:S07]  /*12950*/  LDSM.16.MT88.4 R28, [R127+0x1800] ;  /* 0x001800007f1c783b */ /* 0x000e6e0000004200 */
[C---:B------:R-:W-:Y:S08]  /*12960*/  HMMA.16816.F32.BF16 R96, R20.reuse, R112, R96 ;  /* 0x000000701460723c */ /* 0x040ff00000041860 */
[C---:B------:R-:W-:Y:S01]  /*12970*/  HMMA.16816.F32.BF16 R100, R20.reuse, R114, R100 ;  /* 0x000000721464723c */ /* 0x040fe20000041864 */
[----:B------:R-:W-:Y:S07]  /*12980*/  LDSM.16.MT88.4 R112, [R201+0x2000] ;  /* 0x00200000c970783b */ /* 0x000fee0000004200 */
[C---:B------:R-:W-:Y:S01]  /*12990*/  HMMA.16816.F32.BF16 R16, R20.reuse, R120, R16 ;  /* 0x000000781410723c */ /* 0x040fe20000041810 */
[----:B------:R-:W-:Y:S07]  /*129a0*/  MUFU.EX2 R121, R47 ;  /* 0x0000002f00797308 */ /* 0x000fee0000000800 */
[----:B------:R-:W-:Y:S03]  /*129b0*/  HMMA.16816.F32.BF16 R104, R20, R122, R104 ;  /* 0x0000007a1468723c */ /* 0x000fe60000041868 */
[----:B------:R-:W-:Y:S04]  /*129c0*/  MUFU.EX2 R120, R48 ;  /* 0x0000003000787308 */ /* 0x000fe80000000800 */
[C---:B------:R-:W-:Y:S01]  /*129d0*/  F2FP.BF16.PACK_AB R20, R137.reuse, R136 ;  /* 0x000000888914723e */ /* 0x040fe200000010ff */
[----:B------:R-:W-:Y:S01]  /*129e0*/  FADD.FTZ R137, R137, R178 ;  /* 0x000000b289897221 */ /* 0x000fe20000010000 */
[----:B----4-:R-:W-:Y:S03]  /*129f0*/  F2FP.BF16.PACK_AB R21, R139, R138 ;  /* 0x0000008a8b15723e */ /* 0x010fe600000010ff */
[----:B-1----:R-:W-:Y:S01]  /*12a00*/  F2FP.BF16.PACK_AB R22, R141, R140 ;  /* 0x0000008c8d16723e */ /* 0x002fe200000010ff */
[----:B------:R-:W1:Y:S01]  /*12a10*/  MUFU.EX2 R122, R49 ;  /* 0x00000031007a7308 */ /* 0x000e620000000800 */
[----:B---3--:R-:W-:Y:S01]  /*12a20*/  F2FP.BF16.PACK_AB R23, R143, R142 ;  /* 0x0000008e8f17723e */ /* 0x008fe200000010ff */
[----:B------:R-:W-:Y:S02]  /*12a30*/  FADD.FTZ R139, R139, R188 ;  /* 0x000000bc8b8b7221 */ /* 0x000fe40000010000 */
[----:B------:R-:W-:Y:S02]  /*12a40*/  FADD.FTZ R137, R140, R137 ;  /* 0x000000898c897221 */ /* 0x000fe40000010000 */
[----:B------:R-:W-:Y:S02]  /*12a50*/  FADD.FTZ R139, R142, R139 ;  /* 0x0000008b8e8b7221 */ /* 0x000fe40000010000 */
[C---:B-----5:R-:W-:Y:S02]  /*12a60*/  HMMA.16816.F32.BF16 R4, R20.reuse, R108, R4 ;  /* 0x0000006c1404723c */ /* 0x060fe40000041804 */
[----:B------:R3:W-:Y:S01]  /*12a70*/  MUFU.EX2 R123, R50 ;  /* 0x00000032007b7308 */ /* 0x0007e20000000800 */
[----:B------:R-:W-:Y:S02]  /*12a80*/  FADD.FTZ R141, R141, R137 ;  /* 0x000000898d8d7221 */ /* 0x000fe40000010000 */
[----:B------:R-:W-:Y:S02]  /*12a90*/  FADD.FTZ R143, R143, R139 ;  /* 0x0000008b8f8f7221 */ /* 0x000fe40000010000 */
[----:B------:R-:W-:Y:S01]  /*12aa0*/  FADD.FTZ R141, R189, R141 ;  /* 0x0000008dbd8d7221 */ /* 0x000fe20000010000 */
[C---:B------:R-:W-:Y:S01]  /*12ab0*/  HMMA.16816.F32.BF16 R8, R20.reuse, R110, R8 ;  /* 0x0000006e1408723c */ /* 0x040fe20000041808 */
[----:B------:R-:W4:Y:S03]  /*12ac0*/  LDSM.16.MT88.4 R108, [R202+0x5000] ;  /* 0x00500000ca6c783b */ /* 0x000f260000004200 */
[----:B------:R-:W-:Y:S04]  /*12ad0*/  FADD.FTZ R143, R191, R143 ;  /* 0x0000008fbf8f7221 */ /* 0x000fe80000010000 */
[C---:B------:R-:W-:Y:S08]  /*12ae0*/  HMMA.16816.F32.BF16 R60, R20.reuse, R32, R60 ;  /* 0x00000020143c723c */ /* 0x040ff0000004183c */
[C---:B------:R-:W-:Y:S01]  /*12af0*/  HMMA.16816.F32.BF16 R64, R20.reuse, R34, R64 ;  /* 0x000000221440723c */ /* 0x040fe20000041840 */
[----:B------:R-:W5:Y:S07]  /*12b00*/  LDSM.16.MT88.4 R32, [R201+0x5000] ;  /* 0x00500000c920783b */ /* 0x000f6e0000004200 */
[C---:B--2---:R-:W-:Y:S01]  /*12b10*/  HMMA.16816.F32.BF16 R68, R20.reuse, R24, R68 ;  /* 0x000000181444723c */ /* 0x044fe20000041844 */
[----:B---3--:R-:W-:Y:S07]  /*12b20*/  LDSM.16.MT88.4 R48, [R127+0x6000] ;  /* 0x006000007f30783b */ /* 0x008fee0000004200 */
[C---:B------:R-:W-:Y:S01]  /*12b30*/  HMMA.16816.F32.BF16 R72, R20.reuse, R26, R72 ;  /* 0x0000001a1448723c */ /* 0x040fe20000041848 */
[----:B------:R-:W2:Y:S07]  /*12b40*/  LDSM.16.MT88.4 R24, [R200+0x5000] ;  /* 0x00500000c818783b */ /* 0x000eae0000004200 */
[C---:B------:R-:W-:Y:S08]  /*12b50*/  HMMA.16816.F32.BF16 R76, R20.reuse, R28, R76 ;  /* 0x0000001c144c723c */ /* 0x040ff0000004184c */
[C---:B------:R-:W-:Y:S01]  /*12b60*/  HMMA.16816.F32.BF16 R80, R20.reuse, R30, R80 ;  /* 0x0000001e1450723c */ /* 0x040fe20000041850 */
[----:B------:R-:W3:Y:S07]  /*12b70*/  LDSM.16.MT88.4 R28, [R202+0x2000] ;  /* 0x00200000ca1c783b */ /* 0x000eee0000004200 */
[C---:B----4-:R-:W-:Y:S01]  /*12b80*/  HMMA.16816.F32.BF16 R84, R20.reuse, R108, R84 ;  /* 0x0000006c1454723c */ /* 0x050fe20000041854 */
[----:B------:R4:W-:Y:S06]  /*12b90*/  MUFU.EX2 R108, R42 ;  /* 0x0000002a006c7308 */ /* 0x0009ec0000000800 */
[--C-:B------:R-:W-:Y:S01]  /*12ba0*/  FFMA.FTZ R109, R43, c[0x0][0x2d0], -R155.reuse ;  /* 0x0000b4002b6d7a23 */ /* 0x100fe2000001089b */
[C---:B------:R-:W-:Y:S05]  /*12bb0*/  HMMA.16816.F32.BF16 R88, R20.reuse, R110, R88 ;  /* 0x0000006e1458723c */ /* 0x040fea0000041858 */
[----:B------:R-:W1:Y:S02]  /*12bc0*/  MUFU.EX2 R109, R109 ;  /* 0x0000006d006d7308 */ /* 0x000e640000000800 */
[--C-:B------:R-:W-:Y:S01]  /*12bd0*/  FFMA.FTZ R110, R44, c[0x0][0x2d0], -R156.reuse ;  /* 0x0000b4002c6e7a23 */ /* 0x100fe2000001089c */
[C---:B-----5:R-:W-:Y:S04]  /*12be0*/  HMMA.16816.F32.BF16 R12, R20.reuse, R32, R12 ;  /* 0x00000020140c723c */ /* 0x060fe8000004180c */
[--C-:B------:R-:W-:Y:S02]  /*12bf0*/  FFMA.FTZ R111, R45, c[0x0][0x2d0], -R156.reuse ;  /* 0x0000b4002d6f7a23 */ /* 0x100fe4000001089c */
[----:B------:R-:W-:Y:S01]  /*12c00*/  LDSM.16.MT88.4 R44, [R200+0x6000] ;  /* 0x00600000c82c783b */ /* 0x000fe20000004200 */
[----:B------:R-:W5:Y:S01]  /*12c10*/  MUFU.EX2 R110, R110 ;  /* 0x0000006e006e7308 */ /* 0x000f620000000800 */
[C---:B------:R-:W-:Y:S04]  /*12c20*/  HMMA.16816.F32.BF16 R92, R20.reuse, R34, R92 ;  /* 0x00000022145c723c */ /* 0x040fe8000004185c */
[----:B------:R-:W-:Y:S02]  /*12c30*/  FFMA.FTZ R156, R57, c[0x0][0x2d0], -R156 ;  /* 0x0000b400399c7a23 */ /* 0x000fe4000001089c */
[----:B----4-:R-:W4:Y:S01]  /*12c40*/  LDSM.16.MT88.4 R40, [R200+0x2000] ;  /* 0x00200000c828783b */ /* 0x010f220000004200 */
[--C-:B------:R-:W-:Y:S01]  /*12c50*/  FFMA.FTZ R57, R58, c[0x0][0x2d0], -R155.reuse ;  /* 0x0000b4003a397a23 */ /* 0x100fe2000001089b */
[C---:B--2---:R-:W-:Y:S01]  /*12c60*/  HMMA.16816.F32.BF16 R96, R20.reuse, R24, R96 ;  /* 0x000000181460723c */ /* 0x044fe20000041860 */
[----:B------:R-:W2:Y:S03]  /*12c70*/  MUFU.EX2 R111, R111 ;  /* 0x0000006f006f7308 */ /* 0x000ea60000000800 */
[----:B------:R-:W-:Y:S01]  /*12c80*/  MOV R58, R117 ;  /* 0x00000075003a7202 */ /* 0x000fe20000000f00 */
[----:B------:R-:W-:Y:S01]  /*12c90*/  FFMA.FTZ R155, R59, c[0x0][0x2d0], -R155 ;  /* 0x0000b4003b9b7a23 */ /* 0x000fe2000001089b */
[----:B------:R-:W-:Y:S01]  /*12ca0*/  LDSM.16.MT88.4 R32, [R202+0x5800] ;  /* 0x00580000ca20783b */ /* 0x000fe20000004200 */
[----:B-1----:R-:W-:Y:S01]  /*12cb0*/  MOV R59, R122 ;  /* 0x0000007a003b7202 */ /* 0x002fe20000000f00 */
[C---:B------:R-:W-:Y:S03]  /*12cc0*/  HMMA.16816.F32.BF16 R100, R20.reuse, R26, R100 ;  /* 0x0000001a1464723c */ /* 0x040fe60000041864 */
[----:B------:R-:W-:Y:S03]  /*12cd0*/  MUFU.EX2 R156, R156 ;  /* 0x0000009c009c7308 */ /* 0x000fe60000000800 */
[----:B------:R-:W1:Y:S02]  /*12ce0*/  LDSM.16.MT88.4 R24, [R127+0x2000] ;  /* 0x002000007f18783b */ /* 0x000e640000004200 */
[C---:B------:R-:W-:Y:S05]  /*12cf0*/  HMMA.16816.F32.BF16 R16, R20.reuse, R36, R16 ;  /* 0x000000241410723c */ /* 0x040fea0000041810 */
[----:B------:R-:W1:Y:S03]  /*12d00*/  MUFU.EX2 R57, R57 ;  /* 0x0000003900397308 */ /* 0x000e660000000800 */
[----:B------:R-:W-:Y:S01]  /*12d10*/  HMMA.16816.F32.BF16 R104, R20, R38, R104 ;  /* 0x000000261468723c */ /* 0x000fe20000041868 */
[----:B------:R-:W-:Y:S06]  /*12d20*/  LDSM.16.MT88.4 R36, [R200+0x5800] ;  /* 0x00580000c824783b */ /* 0x000fec0000004200 */
[----:B------:R-:W-:Y:S01]  /*12d30*/  F2FP.BF16.PACK_AB R20, R190, R189 ;  /* 0x000000bdbe14723e */ /* 0x000fe200000010ff */
[----:B------:R-:W1:Y:S01]  /*12d40*/  MUFU.EX2 R155, R155 ;  /* 0x0000009b009b7308 */ /* 0x000e620000000800 */
        /* <DEDUP_REMOVED lines=10> */
[----:B-----5:R-:W-:Y:S01]  /*12df0*/  FADD.FTZ R2, R110, R198 ;  /* 0x000000c66e027221 */ /* 0x020fe20000010000 */
[C---:B------:R-:W-:Y:S01]  /*12e00*/  HMMA.16816.F32.BF16 R8, R20.reuse, R30, R8 ;  /* 0x0000001e1408723c */ /* 0x040fe20000041808 */
[----:B------:R-:W3:Y:S03]  /*12e10*/  LDSM.16.MT88.4 R28, [R201+0x5800] ;  /* 0x00580000c91c783b */ /* 0x000ee60000004200 */
[----:B------:R-:W-:Y:S02]  /*12e20*/  FADD.FTZ R3, R199, R109 ;  /* 0x0000006dc7037221 */ /* 0x000fe40000010000 */
[----:B--2---:R-:W-:Y:S02]  /*12e30*/  FADD.FTZ R2, R111, R2 ;  /* 0x000000026f027221 */ /* 0x004fe40000010000 */
[C---:B------:R-:W-:Y:S08]  /*12e40*/  HMMA.16816.F32.BF16 R60, R20.reuse, R112, R60 ;  /* 0x00000070143c723c */ /* 0x040ff0000004183c */
[C---:B------:R-:W-:Y:S08]  /*12e50*/  HMMA.16816.F32.BF16 R64, R20.reuse, R114, R64 ;  /* 0x000000721440723c */ /* 0x040ff00000041840 */
[C---:B----4-:R-:W-:Y:S08]  /*12e60*/  HMMA.16816.F32.BF16 R68, R20.reuse, R40, R68 ;  /* 0x000000281444723c */ /* 0x050ff00000041844 */
[C---:B------:R-:W-:Y:S01]  /*12e70*/  HMMA.16816.F32.BF16 R72, R20.reuse, R42, R72 ;  /* 0x0000002a1448723c */ /* 0x040fe20000041848 */
[----:B------:R-:W-:Y:S07]  /*12e80*/  LDSM.16.MT88.4 R40, [R201+0x6000] ;  /* 0x00600000c928783b */ /* 0x000fee0000004200 */
[C---:B-1----:R-:W-:Y:S08]  /*12e90*/  HMMA.16816.F32.BF16 R76, R20.reuse, R24, R76 ;  /* 0x00000018144c723c */ /* 0x042ff0000004184c */
[C---:B------:R-:W-:Y:S01]  /*12ea0*/  HMMA.16816.F32.BF16 R80, R20.reuse, R26, R80 ;  /* 0x0000001a1450723c */ /* 0x040fe20000041850 */
[----:B------:R-:W1:Y:S07]  /*12eb0*/  LDSM.16.MT88.4 R24, [R127+0x5800] ;  /* 0x005800007f18783b */ /* 0x000e6e0000004200 */
[C---:B------:R-:W-:Y:S08]  /*12ec0*/  HMMA.16816.F32.BF16 R84, R20.reuse, R32, R84 ;  /* 0x000000201454723c */ /* 0x040ff00000041854 */
[C---:B------:R-:W-:Y:S01]  /*12ed0*/  HMMA.16816.F32.BF16 R88, R20.reuse, R34, R88 ;  /* 0x000000221458723c */ /* 0x040fe20000041858 */
[----:B------:R-:W-:Y:S07]  /*12ee0*/  LDSM.16.MT88.4 R32, [R201+0x2800] ;  /* 0x00280000c920783b */ /* 0x000fee0000004200 */
[C---:B---3--:R-:W-:Y:S08]  /*12ef0*/  HMMA.16816.F32.BF16 R12, R20.reuse, R28, R12 ;  /* 0x0000001c140c723c */ /* 0x048ff0000004180c */
        /* <DEDUP_REMOVED lines=8> */
[----:B------:R-:W-:Y:S02]  /*12f80*/  F2FP.BF16.PACK_AB R23, R117, R123 ;  /* 0x0000007b7517723e */ /* 0x000fe400000010ff */
[----:B------:R-:W-:Y:S01]  /*12f90*/  F2FP.BF16.PACK_AB R20, R111, R110 ;  /* 0x0000006e6f14723e */ /* 0x000fe200000010ff */
[----:B------:R-:W-:Y:S02]  /*12fa0*/  LDSM.16.MT88.4 R116, [R202+0x3000] ;  /* 0x00300000ca74783b */ /* 0x000fe40000004200 */
[----:B------:R-:W-:Y:S02]  /*12fb0*/  F2FP.BF16.PACK_AB R21, R121, R199 ;  /* 0x000000c77915723e */ /* 0x000fe400000010ff */
[-C--:B------:R-:W-:Y:S07]  /*12fc0*/  F2FP.BF16.PACK_AB R22, R122, R120.reuse ;  /* 0x000000787a16723e */ /* 0x080fee00000010ff */
[C---:B--2---:R-:W-:Y:S08]  /*12fd0*/  HMMA.16816.F32.BF16 R4, R20.reuse, R28, R4 ;  /* 0x0000001c1404723c */ /* 0x044ff00000041804 */
[C---:B------:R-:W-:Y:S01]  /*12fe0*/  HMMA.16816.F32.BF16 R8, R20.reuse, R30, R8 ;  /* 0x0000001e1408723c */ /* 0x040fe20000041808 */
[----:B------:R-:W2:Y:S07]  /*12ff0*/  LDSM.16.MT88.4 R28, [R202+0x6000] ;  /* 0x00600000ca1c783b */ /* 0x000eae0000004200 */
[C---:B------:R-:W-:Y:S08]  /*13000*/  HMMA.16816.F32.BF16 R60, R20.reuse, R32, R60 ;  /* 0x00000020143c723c */ /* 0x040ff0000004183c */
[C---:B------:R-:W-:Y:S01]  /*13010*/  HMMA.16816.F32.BF16 R64, R20.reuse, R34, R64 ;  /* 0x000000221440723c */ /* 0x040fe20000041840 */
[----:B------:R-:W3:Y:S07]  /*13020*/  LDSM.16.MT88.4 R32, [R201+0x3000] ;  /* 0x00300000c920783b */ /* 0x000eee0000004200 */
[C---:B-1----:R-:W-:Y:S08]  /*13030*/  HMMA.16816.F32.BF16 R68, R20.reuse, R24, R68 ;  /* 0x000000181444723c */ /* 0x042ff00000041844 */
[C---:B------:R-:W-:Y:S01]  /*13040*/  HMMA.16816.F32.BF16 R72, R20.reuse, R26, R72 ;  /* 0x0000001a1448723c */ /* 0x040fe20000041848 */
[----:B------:R-:W1:Y:S07]  /*13050*/  LDSM.16.MT88.4 R24, [R200+0x3000] ;  /* 0x00300000c818783b */ /* 0x000e6e0000004200 */
[C---:B------:R-:W-:Y:S07]  /*13060*/  HMMA.16816.F32.BF16 R76, R20.reuse, R36, R76 ;  /* 0x00000024144c723c */ /* 0x040fee000004184c */
[----:B------:R-:W-:Y:S01]  /*13070*/  MOV R37, R123 ;  /* 0x0000007b00257202 */ /* 0x000fe20000000f00 */
[C---:B------:R-:W-:Y:S04]  /*13080*/  HMMA.16816.F32.BF16 R80, R20.reuse, R38, R80 ;  /* 0x000000261450723c */ /* 0x040fe80000041850 */
[----:B------:R-:W-:Y:S03]  /*13090*/  MOV R36, R120 ;  /* 0x0000007800247202 */ /* 0x000fe60000000f00 */
[----:B------:R-:W-:Y:S01]  /*130a0*/  MOV R39, R121 ;  /* 0x0000007900277202 */ /* 0x000fe20000000f00 */
[C---:B--2---:R-:W-:Y:S04]  /*130b0*/  HMMA.16816.F32.BF16 R84, R20.reuse, R28, R84 ;  /* 0x0000001c1454723c */ /* 0x044fe80000041854 */
        /* <DEDUP_REMOVED lines=17> */
[C---:B------:R-:W-:Y:S01]  /*131d0*/  FADD.FTZ R252, R156.reuse, R2 ;  /* 0x000000029cfc7221 */ /* 0x040fe20000010000 */
[----:B------:R-:W-:Y:S01]  /*131e0*/  MOV R2, R125 ;  /* 0x0000007d00027202 */ /* 0x000fe20000000f00 */
[C---:B------:R-:W-:Y:S04]  /*131f0*/  HMMA.16816.F32.BF16 R16, R20.reuse, R48, R16 ;  /* 0x000000301410723c */ /* 0x040fe80000041810 */
[----:B------:R-:W-:Y:S04]  /*13200*/  FADD.FTZ R247, R155, R3 ;  /* 0x000000039bf77221 */ /* 0x000fe80000010000 */
[----:B------:R-:W-:Y:S07]  /*13210*/  HMMA.16816.F32.BF16 R104, R20, R50, R104 ;  /* 0x000000321468723c */ /* 0x000fee0000041868 */
        /* <DEDUP_REMOVED lines=25> */
.L_x_333:
[----:B------:R-:W-:Y:S11]  /*133b0*/  @!UPT UIADD3 URZ, URZ, URZ, URZ ;  /* 0x0000003f3f3ff290 */ /* 0x000ff6000fffe03f */
        /* <DEDUP_REMOVED lines=8> */
.L_x_400:
[----:B------:R-:W-:Y:S01]  /*13440*/  FSETP.NE.FTZ.AND P1, PT, R3, RZ, PT ;  /* 0x000000ff0300720b */ /* 0x000fe20003f35000 */
[----:B---3--:R-:W-:Y:S01]  /*13450*/  FADD.FTZ R9, R9, R247 ;  /* 0x000000f709097221 */ /* 0x008fe20000010000 */
[----:B------:R-:W-:Y:S02]  /*13460*/  MOV R10, RZ ;  /* 0x000000ff000a7202 */ /* 0x000fe40000000f00 */
[----:B------:R-:W-:Y:S02]  /*13470*/  MOV R8, RZ ;  /* 0x000000ff00087202 */ /* 0x000fe40000000f00 */
[----:B------:R-:W-:-:S07]  /*13480*/  FSETP.NE.FTZ.AND P0, PT, R9, RZ, PT ;  /* 0x000000ff0900720b */ /* 0x000fce0003f15000 */
[----:B------:R-:W1:Y:S01]  /*13490*/  @P1 MUFU.LG2 R4, R3 ;  /* 0x0000000300041308 */ /* 0x000e620000000c00 */
[----:B------:R-:W-:-:S05]  /*134a0*/  @P1 MOV R5, 0x3f317218 ;  /* 0x3f31721800051802 */ /* 0x000fca0000000f00 */
[----:B------:R-:W-:Y:S02]  /*134b0*/  @P1 FMUL.FTZ R5, R5, c[0x0][0x2d0] ;  /* 0x0000b40005051a20 */ /* 0x000fe40000410000 */
[----:B------:R3:W4:Y:S01]  /*134c0*/  @P1 MUFU.RCP R10, R3 ;  /* 0x00000003000a1308 */ /* 0x0007220000001000 */
[----:B-1----:R-:W-:-:S07]  /*134d0*/  @P1 FMUL.FTZ R4, R4, 0.69314718246459960938 ;  /* 0x3f31721804041820 */ /* 0x002fce0000410000 */
[----:B------:R-:W-:Y:S01]  /*134e0*/  @P0 MUFU.RCP R8, R9 ;  /* 0x0000000900080308 */ /* 0x000fe20000001000 */
[----:B---3--:R-:W-:Y:S01]  /*134f0*/  MOV R3, 0xff800000 ;  /* 0xff80000000037802 */ /* 0x008fe20000000f00 */
[----:B------:R-:W-:-:S06]  /*13500*/  @P1 FFMA.FTZ R3, R5, R0, R4 ;  /* 0x0000000005031223 */ /* 0x000fcc0000010004 */
[----:B------:R1:W3:Y:S01]  /*13510*/  @P0 MUFU.LG2 R0, R9 ;  /* 0x0000000900000308 */ /* 0x0002e20000000c00 */
[C---:B----4-:R-:W-:Y:S02]  /*13520*/  FMUL.FTZ R120, R10.reuse, R120 ;  /* 0x000000780a787220 */ /* 0x050fe40000410000 */
[C---:B------:R-:W-:Y:S02]  /*13530*/  FMUL.FTZ R121, R10.reuse, R121 ;  /* 0x000000790a797220 */ /* 0x040fe40000410000 */
[C---:B------:R-:W-:Y:S02]  /*13540*/  FMUL.FTZ R116, R10.reuse, R116 ;  /* 0x000000740a747220 */ /* 0x040fe40000410000 */
[C---:B------:R-:W-:Y:S02]  /*13550*/  FMUL.FTZ R117, R10.reuse, R117 ;  /* 0x000000750a757220 */ /* 0x040fe40000410000 */
[C---:B------:R-:W-:Y:S02]  /*13560*/  FMUL.FTZ R60, R10.reuse, R60 ;  /* 0x0000003c0a3c7220 */ /* 0x040fe40000410000 */
[----:B------:R-:W-:-:S02]  /*13570*/  FMUL.FTZ R61, R10, R61 ;  /* 0x0000003d0a3d7220 */ /* 0x000fc40000410000 */
[C---:B------:R-:W-:Y:S02]  /*13580*/  FMUL.FTZ R64, R10.reuse, R64 ;  /* 0x000000400a407220 */ /* 0x040fe40000410000 */
[C---:B------:R-:W-:Y:S01]  /*13590*/  FMUL.FTZ R65, R10.reuse, R65 ;  /* 0x000000410a417220 */ /* 0x040fe20000410000 */
[----:B-1----:R-:W-:Y:S01]  /*135a0*/  MOV R9, 0xff800000 ;  /* 0xff80000000097802 */ /* 0x002fe20000000f00 */
        /* <DEDUP_REMOVED lines=24> */
[----:B------:R-:W-:Y:S01]  /*13730*/  @P0 MOV R10, 0x3f317218 ;  /* 0x3f317218000a0802 */ /* 0x000fe20000000f00 */
[----:B---3--:R-:W-:Y:S01]  /*13740*/  @P0 FMUL.FTZ R11, R0, 0.69314718246459960938 ;  /* 0x3f317218000b0820 */ /* 0x008fe20000410000 */
[----:B------:R-:W-:Y:S01]  /*13750*/  MOV R0, 0x1 ;  /* 0x0000000100007802 */ /* 0x000fe20000000f00 */
[----:B------:R-:W-:Y:S02]  /*13760*/  FMUL.FTZ R122, R8, R122 ;  /* 0x0000007a087a7220 */ /* 0x000fe40000410000 */
[----:B------:R-:W-:Y:S02]  /*13770*/  @P0 FMUL.FTZ R10, R10, c[0x0][0x2d0] ;  /* 0x0000b4000a0a0a20 */ /* 0x000fe40000410000 */
[----:B------:R-:W-:-:S02]  /*13780*/  FMUL.FTZ R123, R8, R123 ;  /* 0x0000007b087b7220 */ /* 0x000fc40000410000 */
[----:B------:R-:W-:Y:S01]  /*13790*/  @P0 FFMA.FTZ R9, R10, R2, R11 ;  /* 0x000000020a090223 */ /* 0x000fe2000001000b */
[----:B------:R-:W-:Y:S01]  /*137a0*/  PRMT R2, R0, 0x7610, R2 ;  /* 0x0000761000027816 */ /* 0x000fe20000000002 */
        /* <DEDUP_REMOVED lines=29> */
[----:B------:R-:W-:Y:S02]  /*13980*/  FMUL.FTZ R107, R8, R107 ;  /* 0x0000006b086b7220 */ /* 0x000fe40000410000 */
.L_x_302:
[----:B------:R-:W-:Y:S01]  /*13990*/  LOP3.LUT P0, RZ, R215, 0xff, RZ, 0xc0, !PT ;  /* 0x000000ffd7ff7812 */ /* 0x000fe2000780c0ff */
[----:B------:R-:W-:-:S12]  /*139a0*/  BSSY B0, `(.L_x_338) ;  /* 0x000000f000007945 */ /* 0x000fd80003800000 */
[----:B------:R-:W-:Y:S05]  /*139b0*/  @P0 BRA `(.L_x_339) ;  /* 0x000000d000000947 */ /* 0x000fea0003800000 */
[----:B------:R-:W1:Y:S01]  /*139c0*/  S2R R0, SR_LANEID ;  /* 0x0000000000007919 */ /* 0x000e620000000000 */
[----:B------:R-:W-:Y:S01]  /*139d0*/  VOTEU.ANY UR4, UPT, PT ;  /* 0x0000000000047886 */ /* 0x000fe200038e0100 */
[----:B------:R-:W-:Y:S01]  /*139e0*/  IMAD.MOV.U32 R22, RZ, RZ, c[0x0][0x560] ;  /* 0x00015800ff167624 */ /* 0x000fe200078e00ff */
[----:B------:R-:W1:Y:S01]  /*139f0*/  FLO.U32 R10, UR4 ;  /* 0x00000004000a7d00 */ /* 0x000e6200080e0000 */
[----:B------:R-:W-:-:S07]  /*13a00*/  IMAD.MOV.U32 R23, RZ, RZ, c[0x0][0x564] ;  /* 0x00015900ff177624 */ /* 0x000fce00078e00ff */
[----:B------:R-:W3:Y:S01]  /*13a10*/  POPC R8, UR4 ;  /* 0x0000000400087d09 */ /* 0x000ee20008000000 */
[----:B-1----:R-:W-:-:S13]  /*13a20*/  ISETP.EQ.U32.AND P0, PT, R10, R0, PT ;  /* 0x000000000a00720c */ /* 0x002fda0003f02070 */
[----:B---3--:R-:W3:Y:S04]  /*13a30*/  @P0 ATOMG.E.ADD.STRONG.GPU PT, R8, [R22.64], R8 ;  /* 0x00000008160809a8 */ /* 0x008ee800081ee1ca */
[----:B------:R-:W1:Y:S02]  /*13a40*/  S2R R0, SR_LTMASK ;  /* 0x0000000000007919 */ /* 0x000e640000003900 */
[----:B-1----:R-:W-:-:S04]  /*13a50*/  LOP3.LUT R0, R0, UR4, RZ, 0xc0, !PT ;  /* 0x0000000400007c12 */ /* 0x002fc8000f8ec0ff */
[----:B------:R-:W1:Y:S01]  /*13a60*/  POPC R208, R0 ;  /* 0x0000000000d07309 */ /* 0x000e620000000000 */
[----:B---3--:R-:W1:Y:S02]  /*13a70*/  SHFL.IDX PT, R8, R8, R10, 0x1f ;  /* 0x00001f0a08087589 */ /* 0x008e6400000e0000 */
[----:B-1----:R-:W-:-:S05]  /*13a80*/  IADD3 R208, R8, c[0x0][0xc], R208 ;  /* 0x0000030008d07a10 */ /* 0x002fca0007ffe0d0 */
.L_x_339:
[----:B------:R-:W-:Y:S05]  /*13a90*/  BSYNC B0 ;  /* 0x0000000000007941 */ /* 0x000fea0003800000 */
.L_x_338:
[----:B------:R-:W-:Y:S01]  /*13aa0*/  PRMT R2, R2, 0x9910, RZ ;  /* 0x0000991002027816 */ /* 0x000fe200000000ff */
[----:B------:R-:W-:Y:S01]  /*13ab0*/  IMAD.SHL.U32 R11, R222, 0x8, RZ ;  /* 0x00000008de0b7824 */ /* 0x000fe200078e00ff */
[----:B------:R-:W-:Y:S01]  /*13ac0*/  BSSY B1, `(.L_x_340) ;  /* 0x00002a0000017945 */ /* 0x000fe20003800000 */
[----:B------:R-:W-:Y:S01]  /*13ad0*/  IMAD.MOV.U32 R0, RZ, RZ, R208 ;  /* 0x000000ffff007224 */ /* 0x000fe200078e00d0 */
[----:B------:R-:W-:Y:S02]  /*13ae0*/  ISETP.NE.AND P0, PT, R2, RZ, PT ;  /* 0x000000ff0200720c */ /* 0x000fe40003f05270 */
[----:B------:R-:W-:Y:S02]  /*13af0*/  SHF.R.S32.HI R25, RZ, 0x1f, R232 ;  /* 0x0000001fff197819 */ /* 0x000fe400000114e8 */
[----:B------:R-:W-:-:S02]  /*13b00*/  SHF.R.S32.HI R22, RZ, 0x1f, R217 ;  /* 0x0000001fff167819 */ /* 0x000fc400000114d9 */
[----:B------:R-:W-:-:S07]  /*13b10*/  SHF.R.S32.HI R23, RZ, 0x1f, R11 ;  /* 0x0000001fff177819 */ /* 0x000fce000001140b */
[----:B------:R-:W-:Y:S05]  /*13b20*/  @!P0 BRA `(.L_x_341) ;  /* 0x00001ed000008947 */ /* 0x000fea0003800000 */
[----:B------:R-:W-:Y:S01]  /*13b30*/  SHF.R.S32.HI R10, RZ, 0x1f, R215 ;  /* 0x0000001fff0a7819 */ /* 0x000fe200000114d7 */
[----:B------:R-:W-:Y:S01]  /*13b40*/  WARPSYNC 0xffffffff ;  /* 0xffffffff00007948 */ /* 0x000fe20003800000 */
[----:B------:R-:W-:Y:S01]  /*13b50*/  BAR.SYNC.DEFER_BLOCKING 0x1, 0x100 ;  /* 0x0044000000007b1d */ /* 0x000fe20000010000 */
[----:B------:R-:W-:Y:S02]  /*13b60*/  F2FP.BF16.PACK_AB R26, R121, R120 ;  /* 0x00000078791a723e */ /* 0x000fe400000010ff */
[CC--:B------:R-:W-:Y:S02]  /*13b70*/  LEA.HI R2, R10.reuse, R215.reuse, RZ, 0x2 ;  /* 0x000000d70a027211 */ /* 0x0c0fe400078f10ff */
[----:B------:R-:W-:Y:S02]  /*13b80*/  LEA.HI R10, R10, R215, RZ, 0x5 ;  /* 0x000000d70a0a7211 */ /* 0x000fe400078f28ff */
[--C-:B------:R-:W-:Y:S02]  /*13b90*/  SHF.R.S32.HI R8, RZ, 0x2, R2.reuse ;  /* 0x00000002ff087819 */ /* 0x100fe40000011402 */
[----:B------:R-:W-:-:S02]  /*13ba0*/  SHF.R.S32.HI R24, RZ, 0x1f, R2 ;  /* 0x0000001fff187819 */ /* 0x000fc40000011402 */
[----:B------:R-:W-:Y:S02]  /*13bb0*/  LOP3.LUT R2, R2, 0xfffffffc, RZ, 0xc0, !PT ;  /* 0xfffffffc02027812 */ /* 0x000fe400078ec0ff */
[----:B------:R-:W-:Y:S02]  /*13bc0*/  LEA.HI R24, R24, R8, RZ, 0x3 ;  /* 0x0000000818187211 */ /* 0x000fe400078f18ff */
[----:B------:R-:W-:Y:S01]  /*13bd0*/  SHF.R.S32.HI R29, RZ, 0x5, R10 ;  /* 0x00000005ff1d7819 */ /* 0x000fe2000001140a */
[----:B------:R-:W-:Y:S01]  /*13be0*/  IMAD.IADD R2, R215, 0x1, -R2 ;  /* 0x00000001d7027824 */ /* 0x000fe200078e0a02 */
[----:B------:R-:W-:Y:S02]  /*13bf0*/  LOP3.LUT R24, R24, 0xfffffff8, RZ, 0xc0, !PT ;  /* 0xfffffff818187812 */ /* 0x000fe400078ec0ff */
[----:B------:R-:W-:Y:S02]  /*13c00*/  F2FP.BF16.PACK_AB R27, R117, R116 ;  /* 0x00000074751b723e */ /* 0x000fe400000010ff */
[----:B------:R-:W-:Y:S01]  /*13c10*/  ISETP.NE.U32.AND P0, PT, RZ, c[0x0][0x508], PT ;  /* 0x00014200ff007a0c */ /* 0x000fe20003f05070 */
[----:B------:R-:W-:Y:S01]  /*13c20*/  IMAD.IADD R24, R8, 0x1, -R24 ;  /* 0x0000000108187824 */ /* 0x000fe200078e0a18 */
[----:B------:R-:W-:Y:S01]  /*13c30*/  ISETP.NE.U32.AND P2, PT, RZ, c[0x0][0x500], PT ;  /* 0x00014000ff007a0c */ /* 0x000fe20003f45070 */
[----:B------:R-:W-:Y:S01]  /*13c40*/  IMAD.SHL.U32 R8, R29, 0x400, RZ ;  /* 0x000004001d087824 */ /* 0x000fe200078e00ff */
[----:B------:R-:W-:Y:S01]  /*13c50*/  ISETP.NE.AND.EX P1, PT, RZ, c[0x0][0x50c], PT, P0 ;  /* 0x00014300ff007a0c */ /* 0x000fe20003f25300 */
[----:B------:R-:W-:Y:S01]  /*13c60*/  IMAD.SHL.U32 R24, R24, 0x40, RZ ;  /* 0x0000004018187824 */ /* 0x000fe200078e00ff */
[----:B------:R-:W-:Y:S01]  /*13c70*/  ISETP.NE.AND.EX P2, PT, RZ, c[0x0][0x504], PT, P2 ;  /* 0x00014100ff007a0c */ /* 0x000fe20003f45320 */
[----:B------:R-:W-:-:S03]  /*13c80*/  IMAD R8, R2, 0x2, R8 ;  /* 0x0000000202087824 */ /* 0x000fc600078e0208 */
[----:B------:R-:W-:-:S04]  /*13c90*/  LOP3.LUT R24, R24, 0x1c0, RZ, 0xc0, !PT ;  /* 0x000001c018187812 */ /* 0x000fc800078ec0ff */
[----:B------:R-:W-:-:S03]  /*13ca0*/  LEA.HI R24, R24, R24, RZ, 0x1d ;  /* 0x0000001818187211 */ /* 0x000fc600078fe8ff */
[----:B------:R-:W-:Y:S02]  /*13cb0*/  @P1 LEA R30, P0, R232, c[0x0][0x508], 0x2 ;  /* 0x00014200e81e1a11 */ /* 0x000fe400078010ff */
[----:B------:R-:W-:Y:S01]  /*13cc0*/  IMAD.IADD R24, R8, 0x1, R24 ;  /* 0x0000000108187824 */ /* 0x000fe200078e0218 */
[----:B------:R-:W-:Y:S02]  /*13cd0*/  F2FP.BF16.PACK_AB R8, R123, R122 ;  /* 0x0000007a7b08723e */ /* 0x000fe400000010ff */
[----:B------:R-:W-:Y:S01]  /*13ce0*/  @P1 LEA.HI.X R31, R232, c[0x0][0x50c], R25, 0x2, P0 ;  /* 0x00014300e81f1a11 */ /* 0x000fe200000f1419 */
[----:B------:R-:W-:-:S05]  /*13cf0*/  IMAD.SHL.U32 R24, R24, 0x2, RZ ;  /* 0x0000000218187824 */ /* 0x000fca00078e00ff */
[----:B------:R1:W-:Y:S04]  /*13d00*/  STS [R24+0x80], R26 ;  /* 0x0000801a18007388 */ /* 0x0003e80000000800 */
[----:B------:R3:W-:Y:S04]  /*13d10*/  STS [R24+0x480], R8 ;  /* 0x0004800818007388 */ /* 0x0007e80000000800 */
[----:B------:R4:W-:Y:S01]  /*13d20*/  STS [R216], R27 ;  /* 0x0000001bd8007388 */ /* 0x0009e20000000800 */
[----:B-1----:R-:W-:Y:S02]  /*13d30*/  F2FP.BF16.PACK_AB R26, R119, R118 ;  /* 0x00000076771a723e */ /* 0x002fe400000010ff */
[----:B---3--:R-:W-:-:S03]  /*13d40*/  F2FP.BF16.PACK_AB R8, R61, R60 ;  /* 0x0000003c3d08723e */ /* 0x008fc600000010ff */
[----:B------:R1:W-:Y:S01]  /*13d50*/  STS [R216+0x400], R26 ;  /* 0x0004001ad8007388 */ /* 0x0003e20000000800 */
[----:B----4-:R-:W-:-:S03]  /*13d60*/  F2FP.BF16.PACK_AB R27, R63, R62 ;  /* 0x0000003e3f1b723e */ /* 0x010fc600000010ff */
[----:B------:R3:W-:Y:S04]  /*13d70*/  STS [R227+0x80], R8 ;  /* 0x00008008e3007388 */ /* 0x0007e80000000800 */
[----:B------:R4:W-:Y:S01]  /*13d80*/  STS [R227+0x480], R27 ;  /* 0x0004801be3007388 */ /* 0x0009e20000000800 */
[----:B-1----:R-:W-:Y:S02]  /*13d90*/  F2FP.BF16.PACK_AB R26, R65, R64 ;  /* 0x00000040411a723e */ /* 0x002fe400000010ff */
[----:B---3--:R-:W-:-:S03]  /*13da0*/  F2FP.BF16.PACK_AB R8, R67, R66 ;  /* 0x000000424308723e */ /* 0x008fc600000010ff */
[----:B------:R1:W-:Y:S01]  /*13db0*/  STS [R229], R26 ;  /* 0x0000001ae5007388 */ /* 0x0003e20000000800 */
[----:B----4-:R-:W-:-:S03]  /*13dc0*/  F2FP.BF16.PACK_AB R27, R69, R68 ;  /* 0x00000044451b723e */ /* 0x010fc600000010ff */
[----:B------:R3:W-:Y:S04]  /*13dd0*/  STS [R229+0x400], R8 ;  /* 0x00040008e5007388 */ /* 0x0007e80000000800 */
[----:B------:R4:W-:Y:S01]  /*13de0*/  STS [R226+0x80], R27 ;  /* 0x0000801be2007388 */ /* 0x0009e20000000800 */
[----:B-1----:R-:W-:Y:S02]  /*13df0*/  F2FP.BF16.PACK_AB R26, R71, R70 ;  /* 0x00000046471a723e */ /* 0x002fe400000010ff */
[----:B---3--:R-:W-:-:S03]  /*13e00*/  F2FP.BF16.PACK_AB R8, R73, R72 ;  /* 0x000000484908723e */ /* 0x008fc600000010ff */
[----:B------:R1:W-:Y:S01]  /*13e10*/  STS [R226+0x480], R26 ;  /* 0x0004801ae2007388 */ /* 0x0003e20000000800 */
[----:B----4-:R-:W-:-:S03]  /*13e20*/  F2FP.BF16.PACK_AB R27, R75, R74 ;  /* 0x0000004a4b1b723e */ /* 0x010fc600000010ff */
[----:B------:R3:W-:Y:S04]  /*13e30*/  STS [R228], R8 ;  /* 0x00000008e4007388 */ /* 0x0007e80000000800 */
[----:B------:R4:W-:Y:S01]  /*13e40*/  STS [R228+0x400], R27 ;  /* 0x0004001be4007388 */ /* 0x0009e20000000800 */
[----:B-1----:R-:W-:Y:S02]  /*13e50*/  F2FP.BF16.PACK_AB R26, R5, R4 ;  /* 0x00000004051a723e */ /* 0x002fe400000010ff */
[----:B---3--:R-:W-:-:S03]  /*13e60*/  F2FP.BF16.PACK_AB R8, R17, R16 ;  /* 0x000000101108723e */ /* 0x008fc600000010ff */
[----:B------:R1:W-:Y:S01]  /*13e70*/  STS [R230+0x80], R26 ;  /* 0x0000801ae6007388 */ /* 0x0003e20000000800 */
[----:B----4-:R-:W-:-:S03]  /*13e80*/  F2FP.BF16.PACK_AB R27, R7, R6 ;  /* 0x00000006071b723e */ /* 0x010fc600000010ff */
        /* <DEDUP_REMOVED lines=10> */
[----:B------:R1:W-:Y:S01]  /*13f30*/  STS [R216+0x4000], R26 ;  /* 0x0040001ad8007388 */ /* 0x0003e20000000800 */
[----:B----4-:R-:W-:-:S03]  /*13f40*/  F2FP.BF16.PACK_AB R24, R113, R112 ;  /* 0x000000707118723e */ /* 0x010fc600000010ff */
[----:B------:R3:W-:Y:S01]  /*13f50*/  STS [R216+0x4400], R8 ;  /* 0x00440008d8007388 */ /* 0x0007e20000000800 */
[----:B------:R-:W-:-:S03]  /*13f60*/  F2FP.BF16.PACK_AB R27, R107, R106 ;  /* 0x0000006a6b1b723e */ /* 0x000fc600000010ff */
[----:B------:R4:W-:Y:S01]  /*13f70*/  STS [R227+0x4080], R24 ;  /* 0x00408018e3007388 */ /* 0x0009e20000000800 */
        /* <DEDUP_REMOVED lines=13> */
[----:B---3--:R-:W-:Y:S02]  /*14050*/  F2FP.BF16.PACK_AB R8, R103, R102 ;  /* 0x000000666708723e */ /* 0x008fe400000010ff */
[----:B----4-:R-:W-:-:S03]  /*14060*/  F2FP.BF16.PACK_AB R24, R111, R110 ;  /* 0x0000006e6f18723e */ /* 0x010fc600000010ff */
[----:B------:R1:W-:Y:S04]  /*14070*/  STS [R228+0x4400], R8 ;  /* 0x00440008e4007388 */ /* 0x0003e80000000800 */
[----:B------:R3:W-:Y:S04]  /*14080*/  STS [R230+0x4080], R26 ;  /* 0x0040801ae6007388 */ /* 0x0007e80000000800 */
[----:B------:R4:W-:Y:S04]  /*14090*/  STS [R230+0x4480], R24 ;  /* 0x00448018e6007388 */ /* 0x0009e80000000800 */
[----:B------:R-:W-:Y:S01]  /*140a0*/  STS [R231+0x4400], R27 ;  /* 0x0044001be7007388 */ /* 0x000fe20000000800 */
[----:B-1----:R-:W-:Y:S01]  /*140b0*/  F2FP.BF16.PACK_AB R8, R105, R104 ;  /* 0x000000686908723e */ /* 0x002fe200000010ff */
[----:B---3--:R-:W-:-:S04]  /*140c0*/  IMAD.MOV.U32 R26, RZ, RZ, c[0x0][0x388] ;  /* 0x0000e200ff1a7624 */ /* 0x008fc800078e00ff */
[----:B------:R1:W-:Y:S01]  /*140d0*/  STS [R231+0x4000], R8 ;  /* 0x00400008e7007388 */ /* 0x0003e20000000800 */
[----:B----4-:R-:W-:-:S03]  /*140e0*/  IMAD.MOV.U32 R24, RZ, RZ, RZ ;  /* 0x000000ffff187224 */ /* 0x010fc600078e00ff */
[----:B------:R-:W-:Y:S01]  /*140f0*/  BAR.SYNC.DEFER_BLOCKING 0x1, 0x100 ;  /* 0x0044000000007b1d */ /* 0x000fe20000010000 */
[----:B-1----:R-:W-:-:S05]  /*14100*/  IMAD.MOV.U32 R8, RZ, RZ, 0x4 ;  /* 0x00000004ff087424 */ /* 0x002fca00078e00ff */
[----:B------:R1:W5:Y:S01]  /*14110*/  @P1 LDG.E R26, [R30.64] ;  /* 0x0000000a1e1a1981 */ /* 0x000362000c1e1900 */
[----:B------:R-:W-:-:S05]  /*14120*/  IMAD.WIDE R32, R232, R8, c[0x0][0x500] ;  /* 0x00014000e8207625 */ /* 0x000fca00078e0208 */
[----:B------:R1:W5:Y:S01]  /*14130*/  @P2 LDG.E R24, [R32.64] ;  /* 0x0000000a20182981 */ /* 0x000362000c1e1900 */
[----:B------:R-:W-:-:S04]  /*14140*/  ISETP.NE.AND P0, PT, R210, RZ, PT ;  /* 0x000000ffd200720c */ /* 0x000fc80003f05270 */
[----:B------:R-:W-:Y:S01]  /*14150*/  SEL R210, R210, c[0x0][0x3d4], P0 ;  /* 0x0000f500d2d27a07 */ /* 0x000fe20000000000 */
[----:B------:R-:W-:Y:S05]  /*14160*/  @P1 BRA `(.L_x_342) ;  /* 0x0000004000001947 */ /* 0x000fea0003800000 */
[----:B------:R-:W-:Y:S05]  /*14170*/  @!P2 BRA `(.L_x_342) ;  /* 0x000000300000a947 */ /* 0x000fea0003800000 */
[----:B-----5:R3:W4:Y:S04]  /*14180*/  LDG.E R26, [R32.64] ;  /* 0x0000000a201a7981 */ /* 0x020728000c1e1900 */
[----:B-1-3--:R-:W4:Y:S02]  /*14190*/  LDG.E R32, [R32.64+0x4] ;  /* 0x0000040a20207981 */ /* 0x00af24000c1e1900 */
[----:B----4-:R-:W-:Y:S02]  /*141a0*/  IADD3 R26, -R26, R32, RZ ;  /* 0x000000201a1a7210 */ /* 0x010fe40007ffe1ff */
.L_x_342:
[----:B-1----:R-:W-:Y:S01]  /*141b0*/  IMAD.MOV.U32 R32, RZ, RZ, 0x368 ;  /* 0x00000368ff207424 */ /* 0x002fe200078e00ff */
[----:B------:R-:W-:Y:S01]  /*141c0*/  ISETP.GT.AND P2, PT, R210, 0x1, PT ;  /* 0x00000001d200780c */ /* 0x000fe20003f44270 */
[----:B------:R-:W-:Y:S01]  /*141d0*/  IMAD.MOV.U32 R30, RZ, RZ, c[0x0][0x4e8] ;  /* 0x00013a00ff1e7624 */ /* 0x000fe200078e00ff */
[----:B------:R-:W-:Y:S01]  /*141e0*/  SHF.R.S32.HI R27, RZ, 0x1f, R10 ;  /* 0x0000001fff1b7819 */ /* 0x000fe2000001140a */
[----:B-----5:R-:W-:Y:S01]  /*141f0*/  IMAD R26, R26, c[0x0][0x4e8], RZ ;  /* 0x00013a001a1a7a24 */ /* 0x020fe200078e02ff */
[----:B------:R-:W-:-:S02]  /*14200*/  SEL R32, R32, 0x328, P2 ;  /* 0x0000032820207807 */ /* 0x000fc40001000000 */
[----:B------:R-:W-:Y:S02]  /*14210*/  LOP3.LUT R10, R10, 0xffffffe0, RZ, 0xc0, !PT ;  /* 0xffffffe00a0a7812 */ /* 0x000fe400078ec0ff */
[----:B------:R1:W3:Y:S01]  /*14220*/  LDC.64 R36, c[0x0][R32+0x170] ;  /* 0x00005c0020247b82 */ /* 0x0002e20000000a00 */
[----:B------:R-:W-:Y:S02]  /*14230*/  LEA.HI R27, R27, R29, RZ, 0x3 ;  /* 0x0000001d1b1b7211 */ /* 0x000fe400078f18ff */
[----:B------:R-:W-:Y:S01]  /*14240*/  IMAD.IADD R10, R215, 0x1, -R10 ;  /* 0x00000001d70a7824 */ /* 0x000fe200078e0a0a */
[----:B------:R-:W-:Y:S02]  /*14250*/  ISETP.NE.U32.AND P0, PT, RZ, c[0x0][0x500], PT ;  /* 0x00014000ff007a0c */ /* 0x000fe40003f05070 */
[----:B------:R-:W-:Y:S02]  /*14260*/  LOP3.LUT R27, R27, 0xffffff8, RZ, 0xc0, !PT ;  /* 0x0ffffff81b1b7812 */ /* 0x000fe400078ec0ff */
[----:B------:R1:W4:Y:S01]  /*14270*/  LDC.64 R38, c[0x0][R32+0x168] ;  /* 0x00005a0020267b82 */ /* 0x0003220000000a00 */
[----:B------:R-:W-:-:S02]  /*14280*/  SHF.R.S32.HI R8, RZ, 0x1f, R10 ;  /* 0x0000001fff087819 */ /* 0x000fc4000001140a */
[----:B------:R-:W-:Y:S01]  /*14290*/  IMAD.IADD R29, R29, 0x1, -R27 ;  /* 0x000000011d1d7824 */ /* 0x000fe200078e0a1b */
[----:B------:R-:W-:Y:S02]  /*142a0*/  LEA.HI R27, R2, R2, RZ, 0x1 ;  /* 0x00000002021b7211 */ /* 0x000fe400078f08ff */
[----:B------:R-:W-:Y:S02]  /*142b0*/  LEA.HI R8, R8, R10, RZ, 0x2 ;  /* 0x0000000a08087211 */ /* 0x000fe400078f10ff */
[----:B------:R1:W2:Y:S01]  /*142c0*/  LDC.64 R34, c[0x0][R32+0x178] ;  /* 0x00005e0020227b82 */ /* 0x0002a20000000a00 */
[----:B------:R-:W-:Y:S02]  /*142d0*/  LOP3.LUT R27, R27, 0x1ffffffe, RZ, 0xc0, !PT ;  /* 0x1ffffffe1b1b7812 */ /* 0x000fe400078ec0ff */
[----:B------:R-:W-:Y:S02]  /*142e0*/  SHF.R.S32.HI R28, RZ, 0x2, R8 ;  /* 0x00000002ff1c7819 */ /* 0x000fe40000011408 */
[----:B------:R-:W-:Y:S01]  /*142f0*/  ISETP.NE.AND P3, PT, R30, 0x1, PT ;  /* 0x000000011e00780c */ /* 0x000fe20003f65270 */
[----:B------:R-:W-:Y:S01]  /*14300*/  IMAD.IADD R27, R2, 0x1, -R27 ;  /* 0x00000001021b7824 */ /* 0x000fe200078e0a1b */
[----:B------:R-:W-:Y:S01]  /*14310*/  ISETP.NE.AND.EX P0, PT, RZ, c[0x0][0x504], PT, P0 ;  /* 0x00014100ff007a0c */ /* 0x000fe20003f05300 */
[----:B------:R-:W-:-:S03]  /*14320*/  IMAD R28, R29, 0x10, R28 ;  /* 0x000000101d1c7824 */ /* 0x000fc600078e021c */
[----:B------:R-:W-:Y:S01]  /*14330*/  SEL R232, R232, RZ, !P0 ;  /* 0x000000ffe8e87207 */ /* 0x000fe20004000000 */
[--C-:B------:R-:W-:Y:S01]  /*14340*/  IMAD R27, R27, 0x8, R28.reuse ;  /* 0x000000081b1b7824 */ /* 0x100fe200078e021c */
[----:B------:R-:W-:Y:S01]  /*14350*/  SEL R29, R25, RZ, !P0 ;  /* 0x000000ff191d7207 */ /* 0x000fe20004000000 */
[C---:B------:R-:W-:Y:S02]  /*14360*/  IMAD R28, R209.reuse, 0x80, R28 ;  /* 0x00000080d11c7824 */ /* 0x040fe400078e021c */
[----:B------:R-:W-:-:S04]  /*14370*/  IMAD R25, R209, 0x80, R27 ;  /* 0x00000080d1197824 */ /* 0x000fc800078e021b */
[----:B------:R-:W-:Y:S01]  /*14380*/  @P3 IMAD.HI.U32 R27, R25, c[0x0][0x4ec], RZ ;  /* 0x00013b00191b3a27 */ /* 0x000fe200078e00ff */
[----:B-1----:R-:W1:Y:S03]  /*14390*/  LDC.64 R32, c[0x0][R32+0x160] ;  /* 0x0000580020207b82 */ /* 0x002e660000000a00 */
[----:B---3--:R-:W-:-:S04]  /*143a0*/  IMAD R2, R37, R232, RZ ;  /* 0x000000e825027224 */ /* 0x008fc800078e02ff */
[C---:B------:R-:W-:Y:S02]  /*143b0*/  IMAD R2, R36.reuse, R29, R2 ;  /* 0x0000001d24027224 */ /* 0x040fe400078e0202 */
[----:B------:R-:W-:Y:S01]  /*143c0*/  IMAD.MOV.U32 R29, RZ, RZ, R25 ;  /* 0x000000ffff1d7224 */ /* 0x000fe200078e0019 */
[----:B------:R-:W-:Y:S01]  /*143d0*/  @P3 SHF.R.U32.HI R29, RZ, c[0x0][0x4f0], R27 ;  /* 0x00013c00ff1d3a19 */ /* 0x000fe2000001161b */
[----:B------:R-:W-:Y:S01]  /*143e0*/  IMAD.WIDE.U32 R36, R36, R232, RZ ;  /* 0x000000e824247225 */ /* 0x000fe200078e00ff */
[----:B------:R-:W-:-:S03]  /*143f0*/  SEL R27, R235, RZ, P2 ;  /* 0x000000ffeb1b7207 */ /* 0x000fc60001000000 */
[----:B----4-:R-:W-:-:S04]  /*14400*/  IMAD.WIDE.U32 R30, R38, R233, RZ ;  /* 0x000000e9261e7225 */ /* 0x010fc800078e00ff */
[----:B------:R-:W-:Y:S01]  /*14410*/  IMAD R38, R39, R233, RZ ;  /* 0x000000e927267224 */ /* 0x000fe200078e02ff */
[----:B------:R-:W-:Y:S01]  /*14420*/  IADD3 R36, P1, P0, R36, R30, R24 ;  /* 0x0000001e24247210 */ /* 0x000fe2000783e018 */
[----:B------:R-:W-:Y:S01]  /*14430*/  IMAD.IADD R2, R37, 0x1, R2 ;  /* 0x0000000125027824 */ /* 0x000fe200078e0202 */
[----:B------:R-:W-:Y:S01]  /*14440*/  SHF.R.S32.HI R30, RZ, 0x1f, R24 ;  /* 0x0000001fff1e7819 */ /* 0x000fe20000011418 */
[----:B------:R-:W-:Y:S02]  /*14450*/  IMAD.IADD R38, R31, 0x1, R38 ;  /* 0x000000011f267824 */ /* 0x000fe400078e0226 */
[-C--:B--2---:R-:W-:Y:S02]  /*14460*/  IMAD R31, R35, R27.reuse, RZ ;  /* 0x0000001b231f7224 */ /* 0x084fe400078e02ff */
[----:B------:R-:W-:Y:S01]  /*14470*/  IMAD.WIDE.U32 R34, R34, R27, RZ ;  /* 0x0000001b22227225 */ /* 0x000fe200078e00ff */
[----:B------:R-:W-:Y:S02]  /*14480*/  IADD3.X R38, R2, R38, R30, P1, P0 ;  /* 0x0000002602267210 */ /* 0x000fe40000fe041e */
[--C-:B------:R-:W-:Y:S01]  /*14490*/  SHF.R.S32.HI R27, RZ, 0x1f, R29.reuse ;  /* 0x0000001fff1b7819 */ /* 0x100fe2000001141d */
[----:B------:R-:W-:Y:S01]  /*144a0*/  IMAD.MOV R2, RZ, RZ, -R29 ;  /* 0x000000ffff027224 */ /* 0x000fe200078e0a1d */
[----:B------:R-:W-:Y:S01]  /*144b0*/  IADD3 R34, P1, P0, R29, R36, R34 ;  /* 0x000000241d227210 */ /* 0x000fe2000783e022 */
[----:B------:R-:W-:-:S02]  /*144c0*/  IMAD.IADD R31, R35, 0x1, R31 ;  /* 0x00000001231f7824 */ /* 0x000fc400078e021f */
[----:B------:R-:W-:-:S03]  /*144d0*/  IMAD R2, R2, c[0x0][0x4e8], R25 ;  /* 0x00013a0002027a24 */ /* 0x000fc600078e0219 */
[----:B------:R-:W-:Y:S02]  /*144e0*/  IADD3.X R35, R27, R38, R31, P1, P0 ;  /* 0x000000261b237210 */ /* 0x000fe40000fe041f */
[----:B------:R-:W-:Y:S01]  /*144f0*/  SHF.R.S32.HI R29, RZ, 0x1f, R2 ;  /* 0x0000001fff1d7819 */ /* 0x000fe20000011402 */
[-C--:B-1----:R-:W-:Y:S02]  /*14500*/  IMAD R27, R33, R2.reuse, RZ ;  /* 0x00000002211b7224 */ /* 0x082fe400078e02ff */
[----:B------:R-:W-:-:S04]  /*14510*/  IMAD.WIDE.U32 R34, R32, R2, R34 ;  /* 0x0000000220227225 */ /* 0x000fc800078e0022 */
[----:B------:R-:W-:Y:S02]  /*14520*/  IMAD.MOV.U32 R2, RZ, RZ, c[0x0][0x4a8] ;  /* 0x00012a00ff027624 */ /* 0x000fe400078e00ff */
[----:B------:R-:W-:Y:S02]  /*14530*/  IMAD R29, R32, R29, R27 ;  /* 0x0000001d201d7224 */ /* 0x000fe400078e021b */
[----:B------:R-:W-:Y:S01]  /*14540*/  IMAD.MOV.U32 R27, RZ, RZ, c[0x0][0x4ac] ;  /* 0x00012b00ff1b7624 */ /* 0x000fe200078e00ff */
[----:B------:R-:W-:Y:S01]  /*14550*/  SEL R2, R2, c[0x0][0x450], P2 ;  /* 0x0001140002027a07 */ /* 0x000fe20001000000 */
[----:B------:R-:W-:-:S03]  /*14560*/  IMAD.IADD R29, R35, 0x1, R29 ;  /* 0x00000001231d7824 */ /* 0x000fc600078e021d */
[----:B------:R-:W-:Y:S02]  /*14570*/  SEL R27, R27, c[0x0][0x454], P2 ;  /* 0x000115001b1b7a07 */ /* 0x000fe40001000000 */
[----:B------:R-:W-:-:S04]  /*14580*/  LEA R2, P0, R34, R2, 0x2 ;  /* 0x0000000222027211 */ /* 0x000fc800078010ff */
[----:B------:R-:W-:Y:S01]  /*14590*/  LEA.HI.X R27, R34, R27, R29, 0x2, P0 ;  /* 0x0000001b221b7211 */ /* 0x000fe200000f141d */
[----:B------:R-:W-:Y:S01]  /*145a0*/  SHFL.IDX PT, R32, R2, RZ, 0x1c1f ;  /* 0x001c1fff02207589 */ /* 0x000fe200000e0000 */
[----:B------:R-:W-:-:S03]  /*145b0*/  LOP3.LUT P0, RZ, R10, 0x3, RZ, 0xc0, !PT ;  /* 0x000000030aff7812 */ /* 0x000fc6000780c0ff */
[----:B------:R-:W1:Y:S01]  /*145c0*/  SHFL.IDX PT, R33, R27, RZ, 0x1c1f ;  /* 0x001c1fff1b217589 */ /* 0x000e6200000e0000 */
[----:B------:R-:W-:-:S03]  /*145d0*/  ISETP.GE.OR P1, PT, R28, R26, P0 ;  /* 0x0000001a1c00720c */ /* 0x000fc60000726670 */
[----:B------:R2:W-:Y:S04]  /*145e0*/  SHFL.IDX PT, R34, R2, 0x1, 0x1c1f ;  /* 0x003c1f0002227f89 */ /* 0x0005e800000e0000 */
[----:B------:R-:W3:Y:S06]  /*145f0*/  SHFL.IDX PT, R35, R27, 0x1, 0x1c1f ;  /* 0x003c1f001b237f89 */ /* 0x000eec00000e0000 */
[----:B-1----:R1:W-:Y:S01]  /*14600*/  @!P1 ST.E [R32.64], R3 ;  /* 0x0000000320009985 */ /* 0x0023e2000c10190a */
[----:B--2---:R-:W-:-:S04]  /*14610*/  IADD3 R2, R28, 0x8, RZ ;  /* 0x000000081c027810 */ /* 0x004fc80007ffe0ff */
[CC--:B------:R-:W-:Y:S02]  /*14620*/  ISETP.GE.OR P0, PT, R2.reuse, R26.reuse, P0 ;  /* 0x0000001a0200720c */ /* 0x0c0fe40000706670 */
[----:B------:R-:W-:-:S04]  /*14630*/  ISETP.GE.AND P1, PT, R2, R26, PT ;  /* 0x0000001a0200720c */ /* 0x000fc80003f26270 */
[----:B------:R-:W-:-:S07]  /*14640*/  P2R R2, PR, RZ, 0x2 ;  /* 0x00000002ff027803 */ /* 0x000fce0000000000 */
[----:B---3--:R1:W-:Y:S01]  /*14650*/  @!P0 ST.E [R34.64], R9 ;  /* 0x0000000922008985 */ /* 0x0083e2000c10190a */
[----:B------:R-:W-:Y:S01]  /*14660*/  ISETP.GE.AND P0, PT, R28, R26, PT ;  /* 0x0000001a1c00720c */ /* 0x000fe20003f06270 */
[----:B------:R-:W-:Y:S05]  /*14670*/  @P2 BRA `(.L_x_343) ;  /* 0x0000069000002947 */ /* 0x000fea0003800000 */
[----:B------:R-:W-:Y:S01]  /*14680*/  IMAD R30, R30, c[0x0][0x3a0], RZ ;  /* 0x0000e8001e1e7a24 */ /* 0x000fe200078e02ff */
[-C--:B------:R-:W-:Y:S01]  /*14690*/  LEA R2, R222, R223.reuse, 0x5 ;  /* 0x000000dfde027211 */ /* 0x080fe200078e28ff */
[C---:B------:R-:W-:Y:S01]  /*146a0*/  IMAD.WIDE.U32 R4, R24.reuse, c[0x0][0x3a0], RZ ;  /* 0x0000e80018047a25 */ /* 0x040fe200078e00ff */
[----:B------:R-:W-:Y:S01]  /*146b0*/  SHF.R.S32.HI R8, RZ, 0x1f, R232 ;  /* 0x0000001fff087819 */ /* 0x000fe200000114e8 */
[----:B------:R2:W3:Y:S01]  /*146c0*/  LDS.128 R40, [R236+0x80] ;  /* 0x00008000ec287984 */ /* 0x0004e20000000c00 */
[C---:B------:R-:W-:Y:S01]  /*146d0*/  LEA R2, R209.reuse, R2, 0x7 ;  /* 0x00000002d1027211 */ /* 0x040fe200078e38ff */
[----:B------:R-:W-:Y:S01]  /*146e0*/  IMAD R24, R24, c[0x0][0x3a4], R30 ;  /* 0x0000e90018187a24 */ /* 0x000fe200078e021e */
[----:B------:R-:W-:Y:S01]  /*146f0*/  LEA R209, R209, R223, 0x7 ;  /* 0x000000dfd1d17211 */ /* 0x000fe200078e38ff */
[----:B------:R-:W-:Y:S01]  /*14700*/  IMAD R8, R8, c[0x0][0x3f0], RZ ;  /* 0x0000fc0008087a24 */ /* 0x000fe200078e02ff */
[----:B-1----:R-:W-:Y:S01]  /*14710*/  MOV R3, R2 ;  /* 0x0000000200037202 */ /* 0x002fe20000000f00 */
[----:B------:R2:W1:Y:S01]  /*14720*/  LDS.128 R36, [R236+0x1080] ;  /* 0x00108000ec247984 */ /* 0x0004620000000c00 */
[----:B------:R-:W-:Y:S01]  /*14730*/  IADD3 R5, R5, R24, RZ ;  /* 0x0000001805057210 */ /* 0x000fe20007ffe0ff */
[----:B------:R-:W-:-:S02]  /*14740*/  IMAD R8, R232, c[0x0][0x3f4], R8 ;  /* 0x0000fd00e8087a24 */ /* 0x000fc400078e0208 */
[----:B------:R2:W4:Y:S02]  /*14750*/  LDS.128 R32, [R236+0x2080] ;  /* 0x00208000ec207984 */ /* 0x0005240000000c00 */
[C---:B------:R-:W-:Y:S02]  /*14760*/  IMAD.WIDE.U32 R6, R233.reuse, c[0x0][0x3e8], R4 ;  /* 0x0000fa00e9067a25 */ /* 0x040fe400078e0004 */
[----:B------:R2:W1:Y:S02]  /*14770*/  LDS.128 R28, [R236+0x3080] ;  /* 0x00308000ec1c7984 */ /* 0x0004640000000c00 */
[----:B------:R-:W-:Y:S02]  /*14780*/  @P3 IMAD.HI.U32 R4, R2, c[0x0][0x4ec], RZ ;  /* 0x00013b0002043a27 */ /* 0x000fe400078e00ff */
[----:B------:R2:W1:Y:S02]  /*14790*/  LDS.128 R16, [R236+0x4080] ;  /* 0x00408000ec107984 */ /* 0x0004640000000c00 */
[----:B------:R-:W-:Y:S01]  /*147a0*/  IMAD R7, R233, c[0x0][0x3ec], R7 ;  /* 0x0000fb00e9077a24 */ /* 0x000fe200078e0207 */
[----:B------:R-:W-:Y:S01]  /*147b0*/  @P3 SHF.R.U32.HI R3, RZ, c[0x0][0x4f0], R4 ;  /* 0x00013c00ff033a19 */ /* 0x000fe20000011604 */
[----:B------:R2:W1:Y:S02]  /*147c0*/  LDS.128 R12, [R236+0x5080] ;  /* 0x00508000ec0c7984 */ /* 0x0004640000000c00 */
[----:B------:R-:W-:Y:S01]  /*147d0*/  IMAD.WIDE.U32 R232, R232, c[0x0][0x3f0], R6 ;  /* 0x0000fc00e8e87a25 */ /* 0x000fe200078e0006 */
[----:B------:R-:W-:Y:S01]  /*147e0*/  SHF.R.S32.HI R10, RZ, 0x1f, R3 ;  /* 0x0000001fff0a7819 */ /* 0x000fe20000011403 */
[----:B------:R2:W1:Y:S01]  /*147f0*/  LDS.128 R4, [R236+0x6080] ;  /* 0x00608000ec047984 */ /* 0x0004620000000c00 */
[----:B------:R-:W-:-:S02]  /*14800*/  IADD3 R9, -R3, RZ, RZ ;  /* 0x000000ff03097210 */ /* 0x000fc40007ffe1ff */
[----:B------:R-:W-:Y:S01]  /*14810*/  IADD3 R233, R233, R8, RZ ;  /* 0x00000008e9e97210 */ /* 0x000fe20007ffe0ff */
[----:B------:R-:W1:Y:S01]  /*14820*/  LDS.128 R236, [R236+0x7080] ;  /* 0x00708000ecec7984 */ /* 0x000e620000000c00 */
[----:B------:R-:W-:Y:S02]  /*14830*/  IMAD R10, R10, c[0x0][0x3e0], RZ ;  /* 0x0000f8000a0a7a24 */ /* 0x000fe400078e02ff */
[----:B------:R-:W-:Y:S02]  /*14840*/  IMAD R9, R9, c[0x0][0x4e8], R2 ;  /* 0x00013a0009097a24 */ /* 0x000fe400078e0202 */
[C---:B------:R-:W-:Y:S02]  /*14850*/  IMAD R10, R3.reuse, c[0x0][0x3e4], R10 ;  /* 0x0000f900030a7a24 */ /* 0x040fe400078e020a */
[----:B------:R-:W-:Y:S01]  /*14860*/  IMAD.WIDE.U32 R232, R3, c[0x0][0x3e0], R232 ;  /* 0x0000f80003e87a25 */ /* 0x000fe200078e00e8 */
[----:B------:R-:W-:-:S04]  /*14870*/  SHF.R.S32.HI R2, RZ, 0x1f, R9 ;  /* 0x0000001fff027819 */ /* 0x000fc80000011409 */
[----:B------:R-:W-:Y:S01]  /*14880*/  IADD3 R21, R233, R10, RZ ;  /* 0x0000000ae9157210 */ /* 0x000fe20007ffe0ff */
[----:B------:R-:W-:Y:S01]  /*14890*/  IMAD R2, R2, c[0x0][0x3d8], RZ ;  /* 0x0000f60002027a24 */ /* 0x000fe200078e02ff */
[----:B------:R-:W-:-:S05]  /*148a0*/  MOV R20, R232 ;  /* 0x000000e800147202 */ /* 0x000fca0000000f00 */
[----:B------:R-:W-:-:S04]  /*148b0*/  IMAD.WIDE.U32 R20, R9, c[0x0][0x3d8], R20 ;  /* 0x0000f60009147a25 */ /* 0x000fc800078e0014 */
[----:B------:R-:W-:Y:S01]  /*148c0*/  IMAD R9, R9, c[0x0][0x3dc], R2 ;  /* 0x0000f70009097a24 */ /* 0x000fe200078e0202 */
[----:B------:R-:W-:-:S04]  /*148d0*/  LEA R3, P0, R20, c[0x0][0x380], 0x1 ;  /* 0x0000e00014037a11 */ /* 0x000fc800078008ff */
[----:B------:R-:W-:-:S04]  /*148e0*/  IADD3 R2, R21, R9, RZ ;  /* 0x0000000915027210 */ /* 0x000fc80007ffe0ff */
[----:B------:R-:W-:Y:S01]  /*148f0*/  LEA.HI.X R2, R20, c[0x0][0x384], R2, 0x1, P0 ;  /* 0x0000e10014027a11 */ /* 0x000fe200000f0c02 */
[----:B------:R-:W-:Y:S05]  /*14900*/  BRA.DIV ~URZ, `(.L_x_344) ;  /* 0x00002bf27f007947 */ /* 0x000fea000b800000 */
[----:B--234-:R2:W3:Y:S02]  /*14910*/  SHFL.IDX PT, R8, R2, RZ, 0x181f ;  /* 0x00181fff02087589 */ /* 0x01c4e400000e0000 */
.L_x_401:
[----:B------:R-:W-:Y:S05]  /*14920*/  BRA.DIV ~URZ, `(.L_x_345) ;  /* 0x00002c427f007947 */ /* 0x000fea000b800000 */
[----:B------:R4:W2:Y:S02]  /*14930*/  SHFL.IDX PT, R9, R3, RZ, 0x181f ;  /* 0x00181fff03097589 */ /* 0x0008a400000e0000 */
.L_x_402:
[----:B------:R-:W-:Y:S01]  /*14940*/  ISETP.GE.AND P0, PT, R209, R26, PT ;  /* 0x0000001ad100720c */ /* 0x000fe20003f06270 */
[----:B------:R-:W-:-:S12]  /*14950*/  BSSY B0, `(.L_x_346) ;  /* 0x000000a000007945 */ /* 0x000fd80003800000 */
[----:B------:R-:W-:Y:S05]  /*14960*/  @P0 BRA `(.L_x_347) ;  /* 0x0000008000000947 */ /* 0x000fea0003800000 */
[----:B------:R-:W-:Y:S02]  /*14970*/  ISETP.GE.AND P1, PT, R11, c[0x0][0x3c8], PT ;  /* 0x0000f2000b007a0c */ /* 0x000fe40003f26270 */
[----:B------:R-:W-:-:S11]  /*14980*/  ISETP.GE.AND P0, PT, R217, c[0x0][0x3c8], PT ;  /* 0x0000f200d9007a0c */ /* 0x000fd60003f06270 */
[-C--:B--2---:R-:W-:Y:S02]  /*14990*/  @!P1 LEA R20, P3, R11, R9.reuse, 0x1 ;  /* 0x000000090b149211 */ /* 0x084fe400078608ff */
[----:B------:R-:W-:Y:S02]  /*149a0*/  @!P0 LEA R24, P2, R217, R9, 0x1 ;  /* 0x00000009d9188211 */ /* 0x000fe400078408ff */
[-C--:B---3--:R-:W-:Y:S02]  /*149b0*/  @!P1 LEA.HI.X R21, R11, R8.reuse, R23, 0x1, P3 ;  /* 0x000000080b159211 */ /* 0x088fe400018f0c17 */
[----:B------:R-:W-:-:S03]  /*149c0*/  @!P0 LEA.HI.X R25, R217, R8, R22, 0x1, P2 ;  /* 0x00000008d9198211 */ /* 0x000fc600010f0c16 */
[----:B------:R2:W-:Y:S04]  /*149d0*/  @!P1 ST.E.128 [R20.64], R40 ;  /* 0x0000002814009985 */ /* 0x0005e8000c101d0a */
[----:B-1----:R2:W-:Y:S02]  /*149e0*/  @!P0 ST.E.128 [R24.64], R16 ;  /* 0x0000001018008985 */ /* 0x0025e4000c101d0a */
.L_x_347:
[----:B------:R-:W-:Y:S05]  /*149f0*/  BSYNC B0 ;  /* 0x0000000000007941 */ /* 0x000fea0003800000 */
.L_x_346:
[----:B------:R-:W-:Y:S05]  /*14a00*/  BRA.DIV ~URZ, `(.L_x_348) ;  /* 0x00002bd27f007947 */ /* 0x000fea000b800000 */
[----:B---3--:R3:W4:Y:S04]  /*14a10*/  SHFL.IDX PT, R8, R2, 0x1, 0x181f ;  /* 0x00381f0002087f89 */ /* 0x00872800000e0000 */
[----:B------:R3:W2:Y:S02]  /*14a20*/  SHFL.IDX PT, R10, R3, 0x1, 0x181f ;  /* 0x00381f00030a7f89 */ /* 0x0006a400000e0000 */
.L_x_403:
[----:B--2---:R-:W-:Y:S01]  /*14a30*/  IADD3 R9, R209, 0x20, RZ ;  /* 0x00000020d1097810 */ /* 0x004fe20007ffe0ff */
[----:B------:R-:W-:Y:S03]  /*14a40*/  BSSY B0, `(.L_x_349) ;  /* 0x000000b000007945 */ /* 0x000fe60003800000 */
[----:B------:R-:W-:-:S13]  /*14a50*/  ISETP.GE.AND P0, PT, R9, R26, PT ;  /* 0x0000001a0900720c */ /* 0x000fda0003f06270 */
[----:B------:R-:W-:Y:S05]  /*14a60*/  @P0 BRA `(.L_x_350) ;  /* 0x0000008000000947 */ /* 0x000fea0003800000 */
[----:B------:R-:W-:Y:S02]  /*14a70*/  ISETP.GE.AND P1, PT, R11, c[0x0][0x3c8], PT ;  /* 0x0000f2000b007a0c */ /* 0x000fe40003f26270 */
[----:B------:R-:W-:-:S11]  /*14a80*/  ISETP.GE.AND P0, PT, R217, c[0x0][0x3c8], PT ;  /* 0x0000f200d9007a0c */ /* 0x000fd60003f06270 */
[-C--:B-1----:R-:W-:Y:S02]  /*14a90*/  @!P1 LEA R16, P3, R11, R10.reuse, 0x1 ;  /* 0x0000000a0b109211 */ /* 0x082fe400078608ff */
[----:B------:R-:W-:Y:S02]  /*14aa0*/  @!P0 LEA R18, P2, R217, R10, 0x1 ;  /* 0x0000000ad9128211 */ /* 0x000fe400078408ff */
[-C--:B----4-:R-:W-:Y:S02]  /*14ab0*/  @!P1 LEA.HI.X R17, R11, R8.reuse, R23, 0x1, P3 ;  /* 0x000000080b119211 */ /* 0x090fe400018f0c17 */
[----:B------:R-:W-:-:S03]  /*14ac0*/  @!P0 LEA.HI.X R19, R217, R8, R22, 0x1, P2 ;  /* 0x00000008d9138211 */ /* 0x000fc600010f0c16 */
[----:B------:R1:W-:Y:S04]  /*14ad0*/  @!P1 ST.E.128 [R16.64], R36 ;  /* 0x0000002410009985 */ /* 0x0003e8000c101d0a */
[----:B------:R1:W-:Y:S02]  /*14ae0*/  @!P0 ST.E.128 [R18.64], R12 ;  /* 0x0000000c12008985 */ /* 0x0003e4000c101d0a */
.L_x_350:
[----:B------:R-:W-:Y:S05]  /*14af0*/  BSYNC B0 ;  /* 0x0000000000007941 */ /* 0x000fea0003800000 */
.L_x_349:
[----:B------:R-:W-:Y:S05]  /*14b00*/  BRA.DIV ~URZ, `(.L_x_351) ;  /* 0x00002ba27f007947 */ /* 0x000fea000b800000 */
[----:B----4-:R2:W4:Y:S02]  /*14b10*/  SHFL.IDX PT, R8, R2, 0x2, 0x181f ;  /* 0x00581f0002087f89 */ /* 0x01052400000e0000 */
.L_x_404:
[----:B------:R-:W-:Y:S05]  /*14b20*/  BRA.DIV ~URZ, `(.L_x_352) ;  /* 0x00002bf27f007947 */ /* 0x000fea000b800000 */
[----:B------:R2:W3:Y:S02]  /*14b30*/  SHFL.IDX PT, R10, R3, 0x2, 0x181f ;  /* 0x00581f00030a7f89 */ /* 0x0004e400000e0000 */
.L_x_405:
[----:B------:R-:W-:Y:S01]  /*14b40*/  IADD3 R9, R209, 0x40, RZ ;  /* 0x00000040d1097810 */ /* 0x000fe20007ffe0ff */
[----:B------:R-:W-:Y:S03]  /*14b50*/  BSSY B0, `(.L_x_353) ;  /* 0x000000b000007945 */ /* 0x000fe60003800000 */
[----:B------:R-:W-:-:S13]  /*14b60*/  ISETP.GE.AND P0, PT, R9, R26, PT ;  /* 0x0000001a0900720c */ /* 0x000fda0003f06270 */
[----:B------:R-:W-:Y:S05]  /*14b70*/  @P0 BRA `(.L_x_354) ;  /* 0x0000008000000947 */ /* 0x000fea0003800000 */
[----:B------:R-:W-:Y:S02]  /*14b80*/  ISETP.GE.AND P1, PT, R11, c[0x0][0x3c8], PT ;  /* 0x0000f2000b007a0c */ /* 0x000fe40003f26270 */
[----:B------:R-:W-:-:S11]  /*14b90*/  ISETP.GE.AND P0, PT, R217, c[0x0][0x3c8], PT ;  /* 0x0000f200d9007a0c */ /* 0x000fd60003f06270 */
[-C--:B-1-3--:R-:W-:Y:S02]  /*14ba0*/  @!P1 LEA R12, P3, R11, R10.reuse, 0x1 ;  /* 0x0000000a0b0c9211 */ /* 0x08afe400078608ff */
[----:B------:R-:W-:Y:S02]  /*14bb0*/  @!P0 LEA R14, P2, R217, R10, 0x1 ;  /* 0x0000000ad90e8211 */ /* 0x000fe400078408ff */
[-C--:B----4-:R-:W-:Y:S02]  /*14bc0*/  @!P1 LEA.HI.X R13, R11, R8.reuse, R23, 0x1, P3 ;  /* 0x000000080b0d9211 */ /* 0x090fe400018f0c17 */
[----:B------:R-:W-:-:S03]  /*14bd0*/  @!P0 LEA.HI.X R15, R217, R8, R22, 0x1, P2 ;  /* 0x00000008d90f8211 */ /* 0x000fc600010f0c16 */
[----:B------:R1:W-:Y:S04]  /*14be0*/  @!P1 ST.E.128 [R12.64], R32 ;  /* 0x000000200c009985 */ /* 0x0003e8000c101d0a */
[----:B------:R1:W-:Y:S02]  /*14bf0*/  @!P0 ST.E.128 [R14.64], R4 ;  /* 0x000000040e008985 */ /* 0x0003e4000c101d0a */
.L_x_354:
[----:B------:R-:W-:Y:S05]  /*14c00*/  BSYNC B0 ;  /* 0x0000000000007941 */ /* 0x000fea0003800000 */
.L_x_353:
[----:B------:R-:W-:Y:S05]  /*14c10*/  BRA.DIV ~URZ, `(.L_x_355) ;  /* 0x00002b727f007947 */ /* 0x000fea000b800000 */
[----:B--23--:R-:W2:Y:S04]  /*14c20*/  SHFL.IDX PT, R2, R2, 0x3, 0x181f ;  /* 0x00781f0002027f89 */ /* 0x00cea800000e0000 */
[----:B------:R-:W3:Y:S02]  /*14c30*/  SHFL.IDX PT, R3, R3, 0x3, 0x181f ;  /* 0x00781f0003037f89 */ /* 0x000ee400000e0000 */
.L_x_406:
[----:B------:R-:W-:-:S04]  /*14c40*/  IADD3 R209, R209, 0x60, RZ ;  /* 0x00000060d1d17810 */ /* 0x000fc80007ffe0ff */
[----:B------:R-:W-:-:S13]  /*14c50*/  ISETP.GE.AND P0, PT, R209, R26, PT ;  /* 0x0000001ad100720c */ /* 0x000fda0003f06270 */
[----:B------:R-:W-:Y:S05]  /*14c60*/  @P0 BRA `(.L_x_356) ;  /* 0x0000185000000947 */ /* 0x000fea0003800000 */
[----:B------:R-:W-:-:S13]  /*14c70*/  ISETP.GE.AND P0, PT, R11, c[0x0][0x3c8], PT ;  /* 0x0000f2000b007a0c */ /* 0x000fda0003f06270 */
[----:B-1-3--:R-:W-:-:S04]  /*14c80*/  @!P0 LEA R4, P1, R11, R3, 0x1 ;  /* 0x000000030b048211 */ /* 0x00afc800078208ff */
[----:B--2---:R-:W-:-:S05]  /*14c90*/  @!P0 LEA.HI.X R5, R11, R2, R23, 0x1, P1 ;  /* 0x000000020b058211 */ /* 0x004fca00008f0c17 */
[----:B------:R1:W-:Y:S01]  /*14ca0*/  @!P0 ST.E.128 [R4.64], R28 ;  /* 0x0000001c04008985 */ /* 0x0003e2000c101d0a */
[----:B------:R-:W-:-:S13]  /*14cb0*/  ISETP.GE.AND P0, PT, R217, c[0x0][0x3c8], PT ;  /* 0x0000f200d9007a0c */ /* 0x000fda0003f06270 */
[----:B------:R-:W-:Y:S05]  /*14cc0*/  @P0 BRA `(.L_x_356) ;  /* 0x000017f000000947 */ /* 0x000fea0003800000 */
[----:B-1----:R-:W-:-:S04]  /*14cd0*/  LEA R4, P0, R217, R3, 0x1 ;  /* 0x00000003d9047211 */ /* 0x002fc800078008ff */
[----:B------:R-:W-:-:S05]  /*14ce0*/  LEA.HI.X R5, R217, R2, R22, 0x1, P0 ;  /* 0x00000002d9057211 */ /* 0x000fca00000f0c16 */
[----:B------:R1:W-:Y:S01]  /*14cf0*/  ST.E.128 [R4.64], R236 ;  /* 0x000000ec04007985 */ /* 0x0003e2000c101d0a */
[----:B------:R-:W-:Y:S05]  /*14d00*/  BRA `(.L_x_356) ;  /* 0x000017b000007947 */ /* 0x000fea0003800000 */
.L_x_343:
[----:B------:R-:W-:Y:S01]  /*14d10*/  IMAD R30, R30, c[0x0][0x408], RZ ;  /* 0x000102001e1e7a24 */ /* 0x000fe200078e02ff */
[----:B-1----:R-:W-:Y:S01]  /*14d20*/  SHF.R.S32.HI R3, RZ, 0x1f, R232 ;  /* 0x0000001fff037819 */ /* 0x002fe200000114e8 */
[----:B------:R-:W-:Y:S01]  /*14d30*/  IMAD.WIDE.U32 R22, R24, c[0x0][0x408], RZ ;  /* 0x0001020018167a25 */ /* 0x000fe200078e00ff */
[----:B------:R-:W-:-:S03]  /*14d40*/  MOV R11, R25 ;  /* 0x00000019000b7202 */ /* 0x000fc60000000f00 */
[----:B------:R-:W-:Y:S02]  /*14d50*/  IMAD R30, R24, c[0x0][0x40c], R30 ;  /* 0x00010300181e7a24 */ /* 0x000fe400078e021e */
[----:B------:R-:W-:Y:S02]  /*14d60*/  IMAD R3, R3, c[0x0][0x440], RZ ;  /* 0x0001100003037a24 */ /* 0x000fe400078e02ff */
[----:B------:R-:W-:Y:S01]  /*14d70*/  @P3 IMAD.HI.U32 R9, R25, c[0x0][0x4ec], RZ ;  /* 0x00013b0019093a27 */ /* 0x000fe200078e00ff */
[----:B------:R-:W-:-:S03]  /*14d80*/  IADD3 R23, R23, R30, RZ ;  /* 0x0000001e17177210 */ /* 0x000fc60007ffe0ff */
[----:B------:R-:W-:Y:S01]  /*14d90*/  IMAD R3, R232, c[0x0][0x444], R3 ;  /* 0x00011100e8037a24 */ /* 0x000fe200078e0203 */
[----:B------:R-:W-:Y:S01]  /*14da0*/  @P3 SHF.R.U32.HI R11, RZ, c[0x0][0x4f0], R9 ;  /* 0x00013c00ff0b3a19 */ /* 0x000fe20000011609 */
[----:B------:R-:W-:-:S03]  /*14db0*/  IMAD.WIDE.U32 R22, R233, c[0x0][0x438], R22 ;  /* 0x00010e00e9167a25 */ /* 0x000fc600078e0016 */
[----:B------:R-:W-:Y:S01]  /*14dc0*/  SHF.R.S32.HI R9, RZ, 0x1f, R11 ;  /* 0x0000001fff097819 */ /* 0x000fe2000001140b */
[----:B------:R-:W-:-:S04]  /*14dd0*/  IMAD R23, R233, c[0x0][0x43c], R23 ;  /* 0x00010f00e9177a24 */ /* 0x000fc800078e0217 */
[----:B------:R-:W-:-:S04]  /*14de0*/  IMAD.WIDE.U32 R22, R232, c[0x0][0x440], R22 ;  /* 0x00011000e8167a25 */ /* 0x000fc800078e0016 */
[----:B------:R-:W-:Y:S01]  /*14df0*/  IMAD R9, R9, c[0x0][0x430], RZ ;  /* 0x00010c0009097a24 */ /* 0x000fe200078e02ff */
[----:B------:R-:W-:Y:S02]  /*14e00*/  IADD3 R23, R23, R3, RZ ;  /* 0x0000000317177210 */ /* 0x000fe40007ffe0ff */
[C---:B------:R-:W-:Y:S01]  /*14e10*/  IADD3 R3, -R11.reuse, RZ, RZ ;  /* 0x000000ff0b037210 */ /* 0x040fe20007ffe1ff */
[----:B------:R-:W-:Y:S02]  /*14e20*/  IMAD R9, R11, c[0x0][0x434], R9 ;  /* 0x00010d000b097a24 */ /* 0x000fe400078e0209 */
[----:B------:R-:W-:-:S04]  /*14e30*/  IMAD.WIDE.U32 R22, R235, c[0x0][0x448], R22 ;  /* 0x00011200eb167a25 */ /* 0x000fc800078e0016 */
[----:B------:R-:W-:Y:S02]  /*14e40*/  IMAD R23, R235, c[0x0][0x44c], R23 ;  /* 0x00011300eb177a24 */ /* 0x000fe400078e0217 */
[----:B------:R-:W-:Y:S02]  /*14e50*/  IMAD R3, R3, c[0x0][0x4e8], R25 ;  /* 0x00013a0003037a24 */ /* 0x000fe400078e0219 */
[----:B------:R-:W-:-:S03]  /*14e60*/  IMAD.WIDE.U32 R22, R11, c[0x0][0x430], R22 ;  /* 0x00010c000b167a25 */ /* 0x000fc600078e0016 */
[----:B------:R-:W-:Y:S02]  /*14e70*/  SHF.R.S32.HI R11, RZ, 0x1f, R3 ;  /* 0x0000001fff0b7819 */ /* 0x000fe40000011403 */
[----:B------:R-:W-:-:S03]  /*14e80*/  IADD3 R23, R23, R9, RZ ;  /* 0x0000000917177210 */ /* 0x000fc60007ffe0ff */
[----:B------:R-:W-:Y:S02]  /*14e90*/  IMAD R11, R11, c[0x0][0x428], RZ ;  /* 0x00010a000b0b7a24 */ /* 0x000fe400078e02ff */
[----:B------:R-:W-:-:S04]  /*14ea0*/  IMAD.WIDE.U32 R22, R3, c[0x0][0x428], R22 ;  /* 0x00010a0003167a25 */ /* 0x000fc800078e0016 */
[----:B------:R-:W-:Y:S01]  /*14eb0*/  IMAD R11, R3, c[0x0][0x42c], R11 ;  /* 0x00010b00030b7a24 */ /* 0x000fe200078e020b */
[----:B------:R-:W-:-:S04]  /*14ec0*/  LEA R49, P1, R22, c[0x0][0x400], 0x2 ;  /* 0x0001000016317a11 */ /* 0x000fc800078210ff */
[----:B------:R-:W-:-:S04]  /*14ed0*/  IADD3 R11, R23, R11, RZ ;  /* 0x0000000b170b7210 */ /* 0x000fc80007ffe0ff */
[----:B------:R-:W-:Y:S01]  /*14ee0*/  LEA.HI.X R48, R22, c[0x0][0x404], R11, 0x2, P1 ;  /* 0x0001010016307a11 */ /* 0x000fe200008f140b */
[----:B------:R-:W-:Y:S05]  /*14ef0*/  BRA.DIV ~URZ, `(.L_x_357) ;  /* 0x000029627f007947 */ /* 0x000fea000b800000 */
[----:B------:R1:W2:Y:S02]  /*14f00*/  SHFL.IDX PT, R54, R48, RZ, 0x1c1f ;  /* 0x001c1fff30367589 */ /* 0x0002a400000e0000 */
.L_x_407:
[----:B------:R-:W-:Y:S05]  /*14f10*/  BRA.DIV ~URZ, `(.L_x_358) ;  /* 0x000029b27f007947 */ /* 0x000fea000b800000 */
[----:B------:R3:W4:Y:S02]  /*14f20*/  SHFL.IDX PT, R50, R49, RZ, 0x1c1f ;  /* 0x001c1fff31327589 */ /* 0x00072400000e0000 */
.L_x_408:
[----:B------:R-:W-:Y:S01]  /*14f30*/  LOP3.LUT R8, R8, 0x7ffffffc, RZ, 0xc0, !PT ;  /* 0x7ffffffc08087812 */ /* 0x000fe200078ec0ff */
[----:B------:R-:W-:Y:S04]  /*14f40*/  BSSY B0, `(.L_x_359) ;  /* 0x0000062000007945 */ /* 0x000fe80003800000 */
[----:B------:R-:W-:-:S04]  /*14f50*/  IMAD.IADD R8, R10, 0x1, -R8 ;  /* 0x000000010a087824 */ /* 0x000fc800078e0a08 */
[----:B------:R-:W-:-:S05]  /*14f60*/  IMAD.SHL.U32 R47, R8, 0x2, RZ ;  /* 0x00000002082f7824 */ /* 0x000fca00078e00ff */
        /* <DEDUP_REMOVED lines=36> */
[----:B--2---:R-:W-:Y:S02]  /*151b0*/  @!P1 IMAD.MOV.U32 R51, RZ, RZ, R54 ;  /* 0x000000ffff339224 */ /* 0x004fe400078e0036 */
[C---:B----4-:R-:W-:Y:S02]  /*151c0*/  @!P0 LEA R52, P2, R34.reuse, R50, 0x2 ;  /* 0x0000003222348211 */ /* 0x050fe400078410ff */
[----:B------:R-:W-:Y:S02]  /*151d0*/  @!P1 IMAD.WIDE R56, R47, 0x4, R50 ;  /* 0x000000042f389825 */ /* 0x000fe400078e0232 */
[----:B------:R-:W-:Y:S02]  /*151e0*/  @!P0 LEA.HI.X R53, R34, R54, R33, 0x2, P2 ;  /* 0x0000003622358211 */ /* 0x000fe400010f1421 */
[----:B------:R-:W-:Y:S01]  /*151f0*/  ISETP.GE.AND P2, PT, R9, c[0x0][0x3c8], PT ;  /* 0x0000f20009007a0c */ /* 0x000fe20003f46270 */
[----:B------:R2:W-:Y:S01]  /*15200*/  @!P1 ST.E.64 [R56.64], R120 ;  /* 0x0000007838009985 */ /* 0x0005e2000c101b0a */
[----:B------:R-:W-:-:S03]  /*15210*/  ISETP.GE.AND P1, PT, R29, c[0x0][0x3c8], PT ;  /* 0x0000f2001d007a0c */ /* 0x000fc60003f26270 */
[----:B------:R4:W-:Y:S01]  /*15220*/  @!P0 ST.E.64 [R52.64], R116 ;  /* 0x0000007434008985 */ /* 0x0009e2000c101b0a */
[-C--:B--2---:R-:W-:Y:S02]  /*15230*/  @!P3 LEA R56, P5, R24, R50.reuse, 0x2 ;  /* 0x000000321838b211 */ /* 0x084fe400078a10ff */
[----:B----4-:R-:W-:Y:S02]  /*15240*/  @!P4 LEA R52, P0, R22, R50, 0x2 ;  /* 0x000000321634c211 */ /* 0x010fe400078010ff */
[-C--:B------:R-:W-:Y:S02]  /*15250*/  @!P3 LEA.HI.X R57, R24, R54.reuse, R23, 0x2, P5 ;  /* 0x000000361839b211 */ /* 0x080fe400028f1417 */
[----:B------:R-:W-:-:S03]  /*15260*/  @!P4 LEA.HI.X R53, R22, R54, R11, 0x2, P0 ;  /* 0x000000361635c211 */ /* 0x000fc600000f140b */
[----:B------:R2:W-:Y:S01]  /*15270*/  @!P3 ST.E.64 [R56.64], R60 ;  /* 0x0000003c3800b985 */ /* 0x0005e2000c101b0a */
[----:B------:R-:W-:-:S03]  /*15280*/  ISETP.GE.AND P3, PT, R35, c[0x0][0x3c8], PT ;  /* 0x0000f20023007a0c */ /* 0x000fc60003f66270 */
[----:B------:R4:W-:Y:S01]  /*15290*/  @!P4 ST.E.64 [R52.64], R64 ;  /* 0x000000403400c985 */ /* 0x0009e2000c101b0a */
[----:B------:R-:W-:Y:S02]  /*152a0*/  ISETP.GE.AND P4, PT, R32, c[0x0][0x3c8], PT ;  /* 0x0000f20020007a0c */ /* 0x000fe40003f86270 */
        /* <DEDUP_REMOVED lines=13> */
[----:B------:R2:W-:Y:S04]  /*15380*/  @!P3 ST.E.64 [R56.64], R4 ;  /* 0x000000043800b985 */ /* 0x0005e8000c101b0a */
[----:B------:R4:W-:Y:S01]  /*15390*/  @!P4 ST.E.64 [R52.64], R6 ;  /* 0x000000063400c985 */ /* 0x0009e2000c101b0a */
[----:B------:R-:W-:-:S02]  /*153a0*/  ISETP.GE.AND P4, PT, R45, c[0x0][0x3c8], PT ;  /* 0x0000f2002d007a0c */ /* 0x000fc40003f86270 */
[CC--:B--2---:R-:W-:Y:S02]  /*153b0*/  @!P2 LEA R4, P0, R26.reuse, R50.reuse, 0x2 ;  /* 0x000000321a04a211 */ /* 0x0c4fe400078010ff */
[C---:B----4-:R-:W-:Y:S02]  /*153c0*/  @!P1 LEA R52, P3, R27.reuse, R50, 0x2 ;  /* 0x000000321b349211 */ /* 0x050fe400078610ff */
[-C--:B------:R-:W-:Y:S02]  /*153d0*/  @!P2 LEA.HI.X R5, R26, R54.reuse, R25, 0x2, P0 ;  /* 0x000000361a05a211 */ /* 0x080fe400000f1419 */
[----:B------:R-:W-:Y:S02]  /*153e0*/  @!P1 LEA.HI.X R53, R27, R54, R10, 0x2, P3 ;  /* 0x000000361b359211 */ /* 0x000fe400018f140a */
[----:B------:R-:W-:Y:S01]  /*153f0*/  @!P6 LEA R6, P0, R41, R50, 0x2 ;  /* 0x000000322906e211 */ /* 0x000fe200078010ff */
[----:B------:R2:W-:Y:S01]  /*15400*/  @!P2 ST.E.64 [R4.64], R12 ;  /* 0x0000000c0400a985 */ /* 0x0005e2000c101b0a */
[----:B------:R-:W-:-:S02]  /*15410*/  ISETP.GE.AND P2, PT, R43, c[0x0][0x3c8], PT ;  /* 0x0000f2002b007a0c */ /* 0x000fc40003f46270 */
[----:B------:R-:W-:Y:S01]  /*15420*/  @!P6 LEA.HI.X R7, R41, R54, R40, 0x2, P0 ;  /* 0x000000362907e211 */ /* 0x000fe200000f1428 */
[----:B------:R-:W-:Y:S01]  /*15430*/  @!P1 ST.E.64 [R52.64], R14 ;  /* 0x0000000e34009985 */ /* 0x000fe2000c101b0a */
[----:B------:R-:W-:Y:S02]  /*15440*/  ISETP.GE.AND P1, PT, R39, c[0x0][0x3c8], PT ;  /* 0x0000f20027007a0c */ /* 0x000fe40003f26270 */
[----:B------:R-:W-:Y:S01]  /*15450*/  ISETP.GE.AND P0, PT, R37, c[0x0][0x3c8], PT ;  /* 0x0000f20025007a0c */ /* 0x000fe20003f06270 */
[----:B------:R4:W-:Y:S01]  /*15460*/  @!P6 ST.E.64 [R6.64], R112 ;  /* 0x000000700600e985 */ /* 0x0009e2000c101b0a */
[----:B--2---:R-:W-:-:S04]  /*15470*/  @!P5 LEA R4, P3, R46, R50, 0x2 ;  /* 0x000000322e04d211 */ /* 0x004fc800078610ff */
[----:B------:R-:W-:Y:S02]  /*15480*/  @!P5 LEA.HI.X R5, R46, R54, R30, 0x2, P3 ;  /* 0x000000362e05d211 */ /* 0x000fe400018f141e */
[-C--:B------:R-:W-:Y:S02]  /*15490*/  @!P2 LEA R12, P3, R43, R50.reuse, 0x2 ;  /* 0x000000322b0ca211 */ /* 0x080fe400078610ff */
[----:B----4-:R-:W-:Y:S01]  /*154a0*/  @!P4 LEA R6, P6, R45, R50, 0x2 ;  /* 0x000000322d06c211 */ /* 0x010fe200078c10ff */
[----:B------:R2:W-:Y:S01]  /*154b0*/  @!P5 ST.E.64 [R4.64], R92 ;  /* 0x0000005c0400d985 */ /* 0x0005e2000c101b0a */
[-C--:B------:R-:W-:Y:S02]  /*154c0*/  @!P2 LEA.HI.X R13, R43, R54.reuse, R42, 0x2, P3 ;  /* 0x000000362b0da211 */ /* 0x080fe400018f142a */
[----:B------:R-:W-:-:S05]  /*154d0*/  @!P4 LEA.HI.X R7, R45, R54, R44, 0x2, P6 ;  /* 0x000000362d07c211 */ /* 0x000fca00030f142c */
[----:B------:R4:W-:Y:S04]  /*154e0*/  @!P4 ST.E.64 [R6.64], R96 ;  /* 0x000000600600c985 */ /* 0x0009e8000c101b0a */
[----:B------:R4:W-:Y:S01]  /*154f0*/  @!P2 ST.E.64 [R12.64], R100 ;  /* 0x000000640c00a985 */ /* 0x0009e2000c101b0a */
[-C--:B--2---:R-:W-:Y:S02]  /*15500*/  @!P1 LEA R4, P5, R39, R50.reuse, 0x2 ;  /* 0x0000003227049211 */ /* 0x084fe400078a10ff */
[----:B------:R-:W-:Y:S02]  /*15510*/  @!P0 LEA R50, P3, R37, R50, 0x2 ;  /* 0x0000003225328211 */ /* 0x000fe400078610ff */
[-C--:B------:R-:W-:Y:S02]  /*15520*/  @!P1 LEA.HI.X R5, R39, R54.reuse, R38, 0x2, P5 ;  /* 0x0000003627059211 */ /* 0x080fe400028f1426 */
[----:B------:R-:W-:-:S03]  /*15530*/  @!P0 LEA.HI.X R51, R37, R54, R36, 0x2, P3 ;  /* 0x0000003625338211 */ /* 0x000fc600018f1424 */
[----:B------:R4:W-:Y:S04]  /*15540*/  @!P1 ST.E.64 [R4.64], R108 ;  /* 0x0000006c04009985 */ /* 0x0009e8000c101b0a */
[----:B------:R4:W-:Y:S02]  /*15550*/  @!P0 ST.E.64 [R50.64], R104 ;  /* 0x0000006832008985 */ /* 0x0009e4000c101b0a */
.L_x_360:
[----:B------:R-:W-:Y:S05]  /*15560*/  BSYNC B0 ;  /* 0x0000000000007941 */ /* 0x000fea0003800000 */
.L_x_359:
[----:B------:R-:W-:Y:S05]  /*15570*/  BRA.DIV ~URZ, `(.L_x_361) ;  /* 0x000023c27f007947 */ /* 0x000fea000b800000 */
[----:B-1----:R-:W1:Y:S04]  /*15580*/  SHFL.IDX PT, R48, R48, 0x1, 0x1c1f ;  /* 0x003c1f0030307f89 */ /* 0x002e6800000e0000 */
[----:B---3--:R-:W3:Y:S02]  /*15590*/  SHFL.IDX PT, R49, R49, 0x1, 0x1c1f ;  /* 0x003c1f0031317f89 */ /* 0x008ee400000e0000 */
.L_x_409:
[----:B------:R-:W-:-:S13]  /*155a0*/  ISETP.NE.AND P0, PT, R2, RZ, PT ;  /* 0x000000ff0200720c */ /* 0x000fda0003f05270 */
[----:B------:R-:W-:Y:S05]  /*155b0*/  @P0 BRA `(.L_x_356) ;  /* 0x00000f0000000947 */ /* 0x000fea0003800000 */
[----:B------:R-:W-:Y:S02]  /*155c0*/  ISETP.GE.AND P2, PT, R47, c[0x0][0x3c8], PT ;  /* 0x0000f2002f007a0c */ /* 0x000fe40003f46270 */
[----:B------:R-:W-:Y:S02]  /*155d0*/  ISETP.GE.AND P1, PT, R34, c[0x0][0x3c8], PT ;  /* 0x0000f20022007a0c */ /* 0x000fe40003f26270 */
[----:B------:R-:W-:Y:S02]  /*155e0*/  ISETP.GE.AND P0, PT, R24, c[0x0][0x3c8], PT ;  /* 0x0000f20018007a0c */ /* 0x000fe40003f06270 */
[----:B------:R-:W-:Y:S02]  /*155f0*/  ISETP.GE.AND P5, PT, R22, c[0x0][0x3c8], PT ;  /* 0x0000f20016007a0c */ /* 0x000fe40003fa6270 */
[----:B------:R-:W-:-:S05]  /*15600*/  ISETP.GE.AND P6, PT, R9, c[0x0][0x3c8], PT ;  /* 0x0000f20009007a0c */ /* 0x000fca0003fc6270 */
[----:B---34-:R-:W-:Y:S02]  /*15610*/  @!P2 IMAD.MOV.U32 R6, RZ, RZ, R49 ;  /* 0x000000ffff06a224 */ /* 0x018fe400078e0031 */
[----:B-1----:R-:W-:Y:S01]  /*15620*/  @!P2 IMAD.MOV.U32 R7, RZ, RZ, R48 ;  /* 0x000000ffff07a224 */ /* 0x002fe200078e0030 */
[----:B------:R-:W-:-:S03]  /*15630*/  @!P1 LEA R4, P4, R34, R49, 0x2 ;  /* 0x0000003122049211 */ /* 0x000fc600078810ff */
[----:B------:R-:W-:Y:S01]  /*15640*/  @!P2 IMAD.WIDE R12, R47, 0x4, R6 ;  /* 0x000000042f0ca825 */ /* 0x000fe200078e0206 */
[----:B------:R-:W-:Y:S02]  /*15650*/  @!P0 LEA R6, P3, R24, R49, 0x2 ;  /* 0x0000003118068211 */ /* 0x000fe400078610ff */
[-C--:B------:R-:W-:Y:S02]  /*15660*/  @!P1 LEA.HI.X R5, R34, R48.reuse, R33, 0x2, P4 ;  /* 0x0000003022059211 */ /* 0x080fe400020f1421 */
[----:B------:R-:W-:Y:S01]  /*15670*/  ISETP.GE.AND P4, PT, R29, c[0x0][0x3c8], PT ;  /* 0x0000f2001d007a0c */ /* 0x000fe20003f86270 */
[----:B------:R-:W-:Y:S01]  /*15680*/  @!P2 ST.E.64 [R12.64], R122 ;  /* 0x0000007a0c00a985 */ /* 0x000fe2000c101b0a */
[----:B------:R-:W-:Y:S02]  /*15690*/  @!P0 LEA.HI.X R7, R24, R48, R23, 0x2, P3 ;  /* 0x0000003018078211 */ /* 0x000fe400018f1417 */
[----:B------:R-:W-:Y:S01]  /*156a0*/  ISETP.GE.AND P3, PT, R35, c[0x0][0x3c8], PT ;  /* 0x0000f20023007a0c */ /* 0x000fe20003f66270 */
[----:B------:R1:W-:Y:S01]  /*156b0*/  @!P1 ST.E.64 [R4.64], R118 ;  /* 0x0000007604009985 */ /* 0x0003e2000c101b0a */
[----:B------:R-:W-:-:S03]  /*156c0*/  ISETP.GE.AND P2, PT, R32, c[0x0][0x3c8], PT ;  /* 0x0000f20020007a0c */ /* 0x000fc60003f46270 */
[----:B------:R3:W-:Y:S01]  /*156d0*/  @!P0 ST.E.64 [R6.64], R62 ;  /* 0x0000003e06008985 */ /* 0x0007e2000c101b0a */
[CC--:B-1----:R-:W-:Y:S02]  /*156e0*/  @!P6 LEA R4, P1, R9.reuse, R49.reuse, 0x2 ;  /* 0x000000310904e211 */ /* 0x0c2fe400078210ff */
[CC--:B---3--:R-:W-:Y:S02]  /*156f0*/  @!P5 LEA R6, P0, R22.reuse, R49.reuse, 0x2 ;  /* 0x000000311606d211 */ /* 0x0c8fe400078010ff */
[-C--:B------:R-:W-:Y:S02]  /*15700*/  @!P6 LEA.HI.X R5, R9, R48.reuse, R8, 0x2, P1 ;  /* 0x000000300905e211 */ /* 0x080fe400008f1408 */
[-C--:B------:R-:W-:Y:S02]  /*15710*/  @!P5 LEA.HI.X R7, R22, R48.reuse, R11, 0x2, P0 ;  /* 0x000000301607d211 */ /* 0x080fe400000f140b */
[C---:B------:R-:W-:Y:S02]  /*15720*/  @!P4 LEA R2, P0, R29.reuse, R49, 0x2 ;  /* 0x000000311d02c211 */ /* 0x040fe400078010ff */
[----:B------:R-:W-:Y:S01]  /*15730*/  ISETP.GE.AND P1, PT, R26, c[0x0][0x3c8], PT ;  /* 0x0000f2001a007a0c */ /* 0x000fe20003f26270 */
[----:B------:R-:W-:Y:S01]  /*15740*/  @!P5 ST.E.64 [R6.64], R66 ;  /* 0x000000420600d985 */ /* 0x000fe2000c101b0a */
[----:B------:R-:W-:-:S02]  /*15750*/  @!P4 LEA.HI.X R3, R29, R48, R3, 0x2, P0 ;  /* 0x000000301d03c211 */ /* 0x000fc400000f1403 */
[-C--:B------:R-:W-:Y:S02]  /*15760*/  @!P3 LEA R12, P0, R35, R49.reuse, 0x2 ;  /* 0x00000031230cb211 */ /* 0x080fe400078010ff */
[----:B------:R-:W-:Y:S02]  /*15770*/  ISETP.GE.AND P6, PT, R27, c[0x0][0x3c8], PT ;  /* 0x0000f2001b007a0c */ /* 0x000fe40003fc6270 */
[-C--:B------:R-:W-:Y:S02]  /*15780*/  @!P3 LEA.HI.X R13, R35, R48.reuse, R28, 0x2, P0 ;  /* 0x00000030230db211 */ /* 0x080fe400000f141c */
[C---:B------:R-:W-:Y:S02]  /*15790*/  @!P2 LEA R14, P0, R32.reuse, R49, 0x2 ;  /* 0x00000031200ea211 */ /* 0x040fe400078010ff */
[----:B------:R-:W-:Y:S02]  /*157a0*/  ISETP.GE.AND P5, PT, R41, c[0x0][0x3c8], PT ;  /* 0x0000f20029007a0c */ /* 0x000fe40003fa6270 */
[----:B------:R-:W-:-:S02]  /*157b0*/  @!P2 LEA.HI.X R15, R32, R48, R31, 0x2, P0 ;  /* 0x00000030200fa211 */ /* 0x000fc400000f141f */
[----:B------:R-:W-:-:S04]  /*157c0*/  @!P1 LEA R22, P0, R26, R49, 0x2 ;  /* 0x000000311a169211 */ /* 0x000fc800078010ff */
[----:B------:R-:W-:Y:S02]  /*157d0*/  @!P1 LEA.HI.X R23, R26, R48, R25, 0x2, P0 ;  /* 0x000000301a179211 */ /* 0x000fe400000f1419 */
[----:B------:R-:W-:-:S13]  /*157e0*/  ISETP.GE.AND P0, PT, R9, c[0x0][0x3c8], PT ;  /* 0x0000f20009007a0c */ /* 0x000fda0003f06270 */
[----:B------:R1:W-:Y:S04]  /*157f0*/  @!P0 ST.E.64 [R4.64], R70 ;  /* 0x0000004604008985 */ /* 0x0003e8000c101b0a */
[----:B------:R3:W-:Y:S01]  /*15800*/  @!P4 ST.E.64 [R2.64], R74 ;  /* 0x0000004a0200c985 */ /* 0x0007e2000c101b0a */
[----:B------:R-:W-:-:S03]  /*15810*/  ISETP.GE.AND P4, PT, R46, c[0x0][0x3c8], PT ;  /* 0x0000f2002e007a0c */ /* 0x000fc60003f86270 */
[----:B------:R4:W-:Y:S01]  /*15820*/  @!P3 ST.E.64 [R12.64], R16 ;  /* 0x000000100c00b985 */ /* 0x0009e2000c101b0a */
[----:B------:R-:W-:-:S03]  /*15830*/  ISETP.GE.AND P3, PT, R45, c[0x0][0x3c8], PT ;  /* 0x0000f2002d007a0c */ /* 0x000fc60003f66270 */
[----:B------:R2:W-:Y:S01]  /*15840*/  @!P2 ST.E.64 [R14.64], R18 ;  /* 0x000000120e00a985 */ /* 0x0005e2000c101b0a */
[----:B------:R-:W-:-:S03]  /*15850*/  ISETP.GE.AND P2, PT, R43, c[0x0][0x3c8], PT ;  /* 0x0000f2002b007a0c */ /* 0x000fc60003f46270 */
[----:B------:R2:W-:Y:S01]  /*15860*/  @!P1 ST.E.64 [R22.64], R20 ;  /* 0x0000001416009985 */ /* 0x0005e2000c101b0a */
[-C--:B-1----:R-:W-:Y:S02]  /*15870*/  @!P6 LEA R4, P0, R27, R49.reuse, 0x2 ;  /* 0x000000311b04e211 */ /* 0x082fe400078010ff */
[-C--:B---3--:R-:W-:Y:S02]  /*15880*/  @!P5 LEA R2, P1, R41, R49.reuse, 0x2 ;  /* 0x000000312902d211 */ /* 0x088fe400078210ff */
[-C--:B------:R-:W-:Y:S02]  /*15890*/  @!P6 LEA.HI.X R5, R27, R48.reuse, R10, 0x2, P0 ;  /* 0x000000301b05e211 */ /* 0x080fe400000f140a */
[----:B------:R-:W-:Y:S02]  /*158a0*/  @!P4 LEA R6, P0, R46, R49, 0x2 ;  /* 0x000000312e06c211 */ /* 0x000fe400078010ff */
[----:B------:R-:W-:Y:S01]  /*158b0*/  @!P5 LEA.HI.X R3, R41, R48, R40, 0x2, P1 ;  /* 0x000000302903d211 */ /* 0x000fe200008f1428 */
[----:B------:R2:W-:Y:S01]  /*158c0*/  @!P6 ST.E.64 [R4.64], R90 ;  /* 0x0000005a0400e985 */ /* 0x0005e2000c101b0a */
[----:B------:R-:W-:-:S02]  /*158d0*/  ISETP.GE.AND P1, PT, R39, c[0x0][0x3c8], PT ;  /* 0x0000f20027007a0c */ /* 0x000fc40003f26270 */
[----:B------:R-:W-:Y:S01]  /*158e0*/  @!P4 LEA.HI.X R7, R46, R48, R30, 0x2, P0 ;  /* 0x000000302e07c211 */ /* 0x000fe200000f141e */
[----:B------:R2:W-:Y:S01]  /*158f0*/  @!P5 ST.E.64 [R2.64], R114 ;  /* 0x000000720200d985 */ /* 0x0005e2000c101b0a */
[----:B------:R-:W-:-:S03]  /*15900*/  @!P3 LEA R8, P0, R45, R49, 0x2 ;  /* 0x000000312d08b211 */ /* 0x000fc600078010ff */
[----:B------:R2:W-:Y:S01]  /*15910*/  @!P4 ST.E.64 [R6.64], R94 ;  /* 0x0000005e0600c985 */ /* 0x0005e2000c101b0a */
[----:B------:R-:W-:Y:S02]  /*15920*/  @!P3 LEA.HI.X R9, R45, R48, R44, 0x2, P0 ;  /* 0x000000302d09b211 */ /* 0x000fe400000f142c */
[----:B------:R-:W-:-:S03]  /*15930*/  @!P2 LEA R10, P0, R43, R49, 0x2 ;  /* 0x000000312b0aa211 */ /* 0x000fc600078010ff */
[----:B------:R2:W-:Y:S01]  /*15940*/  @!P3 ST.E.64 [R8.64], R98 ;  /* 0x000000620800b985 */ /* 0x0005e2000c101b0a */
[----:B------:R-:W-:Y:S02]  /*15950*/  @!P2 LEA.HI.X R11, R43, R48, R42, 0x2, P0 ;  /* 0x000000302b0ba211 */ /* 0x000fe400000f142a */
[----:B----4-:R-:W-:-:S03]  /*15960*/  @!P1 LEA R12, P0, R39, R49, 0x2 ;  /* 0x00000031270c9211 */ /* 0x010fc600078010ff */
[----:B------:R2:W-:Y:S01]  /*15970*/  @!P2 ST.E.64 [R10.64], R102 ;  /* 0x000000660a00a985 */ /* 0x0005e2000c101b0a */
[----:B------:R-:W-:Y:S02]  /*15980*/  @!P1 LEA.HI.X R13, R39, R48, R38, 0x2, P0 ;  /* 0x00000030270d9211 */ /* 0x000fe400000f1426 */
[----:B------:R-:W-:-:S03]  /*15990*/  ISETP.GE.AND P0, PT, R37, c[0x0][0x3c8], PT ;  /* 0x0000f20025007a0c */ /* 0x000fc60003f06270 */
[----:B------:R2:W-:Y:S10]  /*159a0*/  @!P1 ST.E.64 [R12.64], R110 ;  /* 0x0000006e0c009985 */ /* 0x0005f4000c101b0a */
[----:B------:R-:W-:Y:S05]  /*159b0*/  @P0 BRA `(.L_x_356) ;  /* 0x00000b0000000947 */ /* 0x000fea0003800000 */
[----:B--2---:R-:W-:-:S04]  /*159c0*/  LEA R2, P0, R37, R49, 0x2 ;  /* 0x0000003125027211 */ /* 0x004fc800078010ff */
[----:B------:R-:W-:-:S05]  /*159d0*/  LEA.HI.X R3, R37, R48, R36, 0x2, P0 ;  /* 0x0000003025037211 */ /* 0x000fca00000f1424 */
[----:B------:R1:W-:Y:S01]  /*159e0*/  ST.E.64 [R2.64], R106 ;  /* 0x0000006a02007985 */ /* 0x0003e2000c101b0a */
[----:B------:R-:W-:Y:S05]  /*159f0*/  BRA `(.L_x_356) ;  /* 0x00000ac000007947 */ /* 0x000fea0003800000 */
.L_x_341:
[----:B------:R-:W-:Y:S01]  /*15a00*/  ISETP.NE.U32.AND P0, PT, RZ, c[0x0][0x508], PT ;  /* 0x00014200ff007a0c */ /* 0x000fe20003f05070 */
[----:B------:R-:W-:Y:S01]  /*15a10*/  IMAD.MOV.U32 R4, RZ, RZ, 0x4 ;  /* 0x00000004ff047424 */ /* 0x000fe200078e00ff */
[----:B------:R-:W-:Y:S01]  /*15a20*/  ISETP.NE.U32.AND P2, PT, RZ, c[0x0][0x500], PT ;  /* 0x00014000ff007a0c */ /* 0x000fe20003f45070 */
[----:B------:R-:W-:Y:S01]  /*15a30*/  IMAD.MOV.U32 R3, RZ, RZ, RZ ;  /* 0x000000ffff037224 */ /* 0x000fe200078e00ff */
[----:B------:R-:W-:Y:S01]  /*15a40*/  ISETP.NE.AND.EX P1, PT, RZ, c[0x0][0x50c], PT, P0 ;  /* 0x00014300ff007a0c */ /* 0x000fe20003f25300 */
[----:B------:R-:W-:Y:S01]  /*15a50*/  IMAD.MOV.U32 R2, RZ, RZ, c[0x0][0x388] ;  /* 0x0000e200ff027624 */ /* 0x000fe200078e00ff */
[----:B------:R-:W-:Y:S01]  /*15a60*/  ISETP.NE.AND.EX P2, PT, RZ, c[0x0][0x504], PT, P2 ;  /* 0x00014100ff007a0c */ /* 0x000fe20003f45320 */
[----:B------:R-:W-:-:S10]  /*15a70*/  IMAD.WIDE R4, R232, R4, c[0x0][0x500] ;  /* 0x00014000e8047625 */ /* 0x000fd400078e0204 */
[C---:B------:R-:W-:Y:S02]  /*15a80*/  @P1 LEA R6, P0, R232.reuse, c[0x0][0x508], 0x2 ;  /* 0x00014200e8061a11 */ /* 0x040fe400078010ff */
[----:B------:R1:W5:Y:S02]  /*15a90*/  @P2 LDG.E R3, [R4.64] ;  /* 0x0000000a04032981 */ /* 0x000364000c1e1900 */
[----:B------:R-:W-:-:S05]  /*15aa0*/  @P1 LEA.HI.X R7, R232, c[0x0][0x50c], R25, 0x2, P0 ;  /* 0x00014300e8071a11 */ /* 0x000fca00000f1419 */
        /* <DEDUP_REMOVED lines=8> */
.L_x_362:
[----:B------:R-:W-:Y:S01]  /*15b30*/  ISETP.GT.AND P0, PT, R215, 0x7f, PT ;  /* 0x0000007fd700780c */ /* 0x000fe20003f04270 */
[----:B------:R-:W-:Y:S01]  /*15b40*/  BSSY B0, `(.L_x_363) ;  /* 0x0000034000007945 */ /* 0x000fe20003800000 */
[----:B------:R-:W-:Y:S02]  /*15b50*/  SEL R232, R232, RZ, !P2 ;  /* 0x000000ffe8e87207 */ /* 0x000fe40005000000 */
[----:B------:R-:W-:-:S02]  /*15b60*/  SEL R25, R25, RZ, !P2 ;  /* 0x000000ff19197207 */ /* 0x000fc40005000000 */
[----:B-1---5:R-:W-:-:S07]  /*15b70*/  SHF.R.S32.HI R5, RZ, 0x1f, R3 ;  /* 0x0000001fff057819 */ /* 0x022fce0000011403 */
[----:B------:R-:W-:Y:S05]  /*15b80*/  @P0 BRA `(.L_x_364) ;  /* 0x000002f000000947 */ /* 0x000fea0003800000 */
[----:B------:R-:W-:Y:S01]  /*15b90*/  IMAD R6, R2, c[0x0][0x4e8], RZ ;  /* 0x00013a0002067a24 */ /* 0x000fe200078e02ff */
[----:B------:R-:W-:-:S04]  /*15ba0*/  LEA R4, R209, R215, 0x7 ;  /* 0x000000d7d1047211 */ /* 0x000fc800078e38ff */
[----:B------:R-:W-:-:S13]  /*15bb0*/  ISETP.GE.AND P0, PT, R4, R6, PT ;  /* 0x000000060400720c */ /* 0x000fda0003f06270 */
[----:B------:R-:W-:Y:S05]  /*15bc0*/  @P0 BRA `(.L_x_364) ;  /* 0x000002b000000947 */ /* 0x000fea0003800000 */
[----:B------:R-:W-:Y:S01]  /*15bd0*/  IMAD.MOV.U32 R24, RZ, RZ, 0x368 ;  /* 0x00000368ff187424 */ /* 0x000fe200078e00ff */
[----:B------:R-:W-:Y:S01]  /*15be0*/  ISETP.GT.AND P2, PT, R210, 0x1, PT ;  /* 0x00000001d200780c */ /* 0x000fe20003f44270 */
[----:B------:R-:W-:Y:S01]  /*15bf0*/  IMAD.MOV.U32 R6, RZ, RZ, c[0x0][0x4e8] ;  /* 0x00013a00ff067624 */ /* 0x000fe200078e00ff */
[----:B------:R-:W-:Y:S02]  /*15c00*/  MOV R9, R4 ;  /* 0x0000000400097202 */ /* 0x000fe40000000f00 */
[----:B------:R-:W-:Y:S02]  /*15c10*/  SEL R24, R24, 0x328, P2 ;  /* 0x0000032818187807 */ /* 0x000fe40001000000 */
[----:B------:R-:W-:Y:S02]  /*15c20*/  ISETP.NE.AND P0, PT, R6, 0x1, PT ;  /* 0x000000010600780c */ /* 0x000fe40003f05270 */
[----:B------:R-:W1:Y:S01]  /*15c30*/  LDC.64 R20, c[0x0][R24+0x170] ;  /* 0x00005c0018147b82 */ /* 0x000e620000000a00 */
[----:B------:R-:W-:-:S07]  /*15c40*/  SEL R235, R235, RZ, P2 ;  /* 0x000000ffebeb7207 */ /* 0x000fce0001000000 */
[----:B------:R-:W3:Y:S03]  /*15c50*/  LDC.64 R14, c[0x0][R24+0x168] ;  /* 0x00005a00180e7b82 */ /* 0x000ee60000000a00 */
[----:B------:R-:W-:-:S05]  /*15c60*/  @P0 IMAD.HI.U32 R8, R4, c[0x0][0x4ec], RZ ;  /* 0x00013b0004080a27 */ /* 0x000fca00078e00ff */
[----:B------:R-:W4:Y:S01]  /*15c70*/  LDC.64 R18, c[0x0][R24+0x178] ;  /* 0x00005e0018127b82 */ /* 0x000f220000000a00 */
[----:B------:R-:W-:-:S05]  /*15c80*/  @P0 SHF.R.U32.HI R9, RZ, c[0x0][0x4f0], R8 ;  /* 0x00013c00ff090a19 */ /* 0x000fca0000011608 */
[----:B------:R-:W-:Y:S02]  /*15c90*/  IMAD.MOV R8, RZ, RZ, -R9 ;  /* 0x000000ffff087224 */ /* 0x000fe400078e0a09 */
[----:B------:R-:W5:Y:S02]  /*15ca0*/  LDC.64 R16, c[0x0][R24+0x160] ;  /* 0x0000580018107b82 */ /* 0x000f640000000a00 */
[----:B------:R-:W-:Y:S02]  /*15cb0*/  IMAD R8, R8, c[0x0][0x4e8], R4 ;  /* 0x00013a0008087a24 */ /* 0x000fe400078e0204 */
[-C--:B-1----:R-:W-:Y:S02]  /*15cc0*/  IMAD R6, R21, R232.reuse, RZ ;  /* 0x000000e815067224 */ /* 0x082fe400078e02ff */
[----:B------:R-:W-:-:S04]  /*15cd0*/  IMAD.WIDE.U32 R12, R20, R232, RZ ;  /* 0x000000e8140c7225 */ /* 0x000fc800078e00ff */
[----:B------:R-:W-:Y:S02]  /*15ce0*/  IMAD R6, R20, R25, R6 ;  /* 0x0000001914067224 */ /* 0x000fe400078e0206 */
[-C--:B---3--:R-:W-:Y:S02]  /*15cf0*/  IMAD R7, R15, R233.reuse, RZ ;  /* 0x000000e90f077224 */ /* 0x088fe400078e02ff */
[----:B------:R-:W-:Y:S01]  /*15d00*/  IMAD.WIDE.U32 R14, R14, R233, RZ ;  /* 0x000000e90e0e7225 */ /* 0x000fe200078e00ff */
[----:B------:R-:W-:-:S03]  /*15d10*/  IADD3 R6, R13, R6, RZ ;  /* 0x000000060d067210 */ /* 0x000fc60007ffe0ff */
[----:B------:R-:W-:Y:S01]  /*15d20*/  IMAD.IADD R7, R15, 0x1, R7 ;  /* 0x000000010f077824 */ /* 0x000fe200078e0207 */
[----:B------:R-:W-:Y:S01]  /*15d30*/  IADD3 R14, P1, P0, R12, R14, R3 ;  /* 0x0000000e0c0e7210 */ /* 0x000fe2000783e003 */
[-C--:B----4-:R-:W-:Y:S02]  /*15d40*/  IMAD R10, R19, R235.reuse, RZ ;  /* 0x000000eb130a7224 */ /* 0x090fe400078e02ff */
[----:B------:R-:W-:Y:S01]  /*15d50*/  IMAD.WIDE.U32 R18, R18, R235, RZ ;  /* 0x000000eb12127225 */ /* 0x000fe200078e00ff */
[----:B------:R-:W-:Y:S02]  /*15d60*/  IADD3.X R6, R6, R7, R5, P1, P0 ;  /* 0x0000000706067210 */ /* 0x000fe40000fe0405 */
[----:B------:R-:W-:Y:S02]  /*15d70*/  SHF.R.S32.HI R7, RZ, 0x1f, R8 ;  /* 0x0000001fff077819 */ /* 0x000fe40000011408 */
[----:B------:R-:W-:Y:S01]  /*15d80*/  IADD3 R14, P1, P0, R9, R14, R18 ;  /* 0x0000000e090e7210 */ /* 0x000fe2000783e012 */
[----:B-----5:R-:W-:Y:S01]  /*15d90*/  IMAD R4, R17, R8, RZ ;  /* 0x0000000811047224 */ /* 0x020fe200078e02ff */
[----:B------:R-:W-:-:S02]  /*15da0*/  IADD3 R10, R19, R10, RZ ;  /* 0x0000000a130a7210 */ /* 0x000fc40007ffe0ff */
[----:B------:R-:W-:Y:S01]  /*15db0*/  SHF.R.S32.HI R9, RZ, 0x1f, R9 ;  /* 0x0000001fff097819 */ /* 0x000fe20000011409 */
[----:B------:R-:W-:Y:S01]  /*15dc0*/  IMAD R4, R16, R7, R4 ;  /* 0x0000000710047224 */ /* 0x000fe200078e0204 */
[----:B------:R-:W-:Y:S02]  /*15dd0*/  MOV R7, c[0x0][0x4ac] ;  /* 0x00012b0000077a02 */ /* 0x000fe40000000f00 */
[----:B------:R-:W-:Y:S01]  /*15de0*/  IADD3.X R15, R9, R6, R10, P1, P0 ;  /* 0x00000006090f7210 */ /* 0x000fe20000fe040a */
[----:B------:R-:W-:Y:S01]  /*15df0*/  IMAD.MOV.U32 R6, RZ, RZ, c[0x0][0x4a8] ;  /* 0x00012a00ff067624 */ /* 0x000fe200078e00ff */
[----:B------:R-:W-:-:S03]  /*15e00*/  SEL R7, R7, c[0x0][0x454], P2 ;  /* 0x0001150007077a07 */ /* 0x000fc60001000000 */
[----:B------:R-:W-:Y:S01]  /*15e10*/  IMAD.WIDE.U32 R14, R16, R8, R14 ;  /* 0x00000008100e7225 */ /* 0x000fe200078e000e */
[----:B------:R-:W-:-:S03]  /*15e20*/  SEL R6, R6, c[0x0][0x450], P2 ;  /* 0x0001140006067a07 */ /* 0x000fc60001000000 */
[----:B------:R-:W-:Y:S01]  /*15e30*/  IMAD.IADD R4, R15, 0x1, R4 ;  /* 0x000000010f047824 */ /* 0x000fe200078e0204 */
[----:B------:R-:W-:-:S04]  /*15e40*/  LEA R6, P0, R14, R6, 0x2 ;  /* 0x000000060e067211 */ /* 0x000fc800078010ff */
[----:B------:R-:W-:Y:S02]  /*15e50*/  LEA.HI.X R7, R14, R7, R4, 0x2, P0 ;  /* 0x000000070e077211 */ /* 0x000fe400000f1404 */
[----:B------:R-:W-:-:S05]  /*15e60*/  MOV R4, 0xff800000 ;  /* 0xff80000000047802 */ /* 0x000fca0000000f00 */
[----:B------:R1:W-:Y:S02]  /*15e70*/  STG.E [R6.64], R4 ;  /* 0x0000000406007986 */ /* 0x0003e4000c10190a */
.L_x_364:
[----:B------:R-:W-:Y:S05]  /*15e80*/  BSYNC B0 ;  /* 0x0000000000007941 */ /* 0x000fea0003800000 */
.L_x_363:
[----:B------:R-:W-:-:S13]  /*15e90*/  ISETP.GT.AND P0, PT, R210, 0x1, PT ;  /* 0x00000001d200780c */ /* 0x000fda0003f04270 */
[----:B------:R-:W-:Y:S05]  /*15ea0*/  @P0 BRA `(.L_x_356) ;  /* 0x0000061000000947 */ /* 0x000fea0003800000 */
[----:B-1----:R-:W-:Y:S01]  /*15eb0*/  MOV R4, c[0x0][0x4e8] ;  /* 0x00013a0000047a02 */ /* 0x002fe20000000f00 */
[----:B------:R-:W-:Y:S02]  /*15ec0*/  IMAD R6, R5, c[0x0][0x3a0], RZ ;  /* 0x0000e80005067a24 */ /* 0x000fe400078e02ff */
[----:B------:R-:W-:Y:S01]  /*15ed0*/  IMAD R25, R25, c[0x0][0x3f0], RZ ;  /* 0x0000fc0019197a24 */ /* 0x000fe200078e02ff */
[----:B------:R-:W-:Y:S01]  /*15ee0*/  ISETP.NE.AND P0, PT, R4, 0x1, PT ;  /* 0x000000010400780c */ /* 0x000fe20003f05270 */
[----:B------:R-:W-:-:S04]  /*15ef0*/  IMAD.WIDE.U32 R4, R3, c[0x0][0x3a0], RZ ;  /* 0x0000e80003047a25 */ /* 0x000fc800078e00ff */
[----:B------:R-:W-:Y:S01]  /*15f00*/  IMAD R6, R3, c[0x0][0x3a4], R6 ;  /* 0x0000e90003067a24 */ /* 0x000fe200078e0206 */
[----:B------:R-:W-:Y:S01]  /*15f10*/  LEA R3, R222, R223, 0x5 ;  /* 0x000000dfde037211 */ /* 0x000fe200078e28ff */
[----:B------:R-:W-:Y:S01]  /*15f20*/  IMAD R25, R232, c[0x0][0x3f4], R25 ;  /* 0x0000fd00e8197a24 */ /* 0x000fe200078e0219 */
[----:B------:R-:W-:Y:S02]  /*15f30*/  MOV R8, R4 ;  /* 0x0000000400087202 */ /* 0x000fe40000000f00 */
[----:B------:R-:W-:Y:S02]  /*15f40*/  LEA R3, R209, R3, 0x7 ;  /* 0x00000003d1037211 */ /* 0x000fe400078e38ff */
[----:B------:R-:W-:Y:S02]  /*15f50*/  IADD3 R9, R5, R6, RZ ;  /* 0x0000000605097210 */ /* 0x000fe40007ffe0ff */
[----:B------:R-:W-:Y:S01]  /*15f60*/  MOV R6, R3 ;  /* 0x0000000300067202 */ /* 0x000fe20000000f00 */
[----:B------:R-:W-:Y:S01]  /*15f70*/  @P0 IMAD.HI.U32 R5, R3, c[0x0][0x4ec], RZ ;  /* 0x00013b0003050a27 */ /* 0x000fe200078e00ff */
[----:B------:R-:W-:-:S03]  /*15f80*/  LEA R209, R209, R223, 0x7 ;  /* 0x000000dfd1d17211 */ /* 0x000fc600078e38ff */
        /* <DEDUP_REMOVED lines=20> */
[----:B------:R1:W3:Y:S02]  /*160d0*/  SHFL.IDX PT, R5, R4, RZ, 0x181f ;  /* 0x00181fff04057589 */ /* 0x0002e400000e0000 */
.L_x_410:
[----:B------:R-:W-:Y:S05]  /*160e0*/  BRA.DIV ~URZ, `(.L_x_366) ;  /* 0x000019927f007947 */ /* 0x000fea000b800000 */
[----:B------:R4:W1:Y:S02]  /*160f0*/  SHFL.IDX PT, R6, R3, RZ, 0x181f ;  /* 0x00181fff03067589 */ /* 0x00086400000e0000 */
.L_x_411:
[----:B------:R-:W-:Y:S01]  /*16100*/  IMAD R2, R2, c[0x0][0x4e8], RZ ;  /* 0x00013a0002027a24 */ /* 0x000fe200078e02ff */
[----:B------:R-:W-:Y:S04]  /*16110*/  BSSY B0, `(.L_x_367) ;  /* 0x000000b000007945 */ /* 0x000fe80003800000 */
[----:B------:R-:W-:-:S13]  /*16120*/  ISETP.GE.AND P0, PT, R209, R2, PT ;  /* 0x00000002d100720c */ /* 0x000fda0003f06270 */
[----:B------:R-:W-:Y:S05]  /*16130*/  @P0 BRA `(.L_x_368) ;  /* 0x0000008000000947 */ /* 0x000fea0003800000 */
[----:B------:R-:W-:Y:S02]  /*16140*/  ISETP.GE.AND P1, PT, R11, c[0x0][0x3c8], PT ;  /* 0x0000f2000b007a0c */ /* 0x000fe40003f26270 */
[----:B------:R-:W-:-:S11]  /*16150*/  ISETP.GE.AND P0, PT, R217, c[0x0][0x3c8], PT ;  /* 0x0000f200d9007a0c */ /* 0x000fd60003f06270 */
[-C--:B-1----:R-:W-:Y:S02]  /*16160*/  @!P1 LEA R8, P3, R11, R6.reuse, 0x1 ;  /* 0x000000060b089211 */ /* 0x082fe400078608ff */
[----:B------:R-:W-:Y:S02]  /*16170*/  @!P0 LEA R6, P2, R217, R6, 0x1 ;  /* 0x00000006d9068211 */ /* 0x000fe400078408ff */
[-C--:B---3--:R-:W-:Y:S02]  /*16180*/  @!P1 LEA.HI.X R9, R11, R5.reuse, R23, 0x1, P3 ;  /* 0x000000050b099211 */ /* 0x088fe400018f0c17 */
[----:B------:R-:W-:-:S03]  /*16190*/  @!P0 LEA.HI.X R7, R217, R5, R22, 0x1, P2 ;  /* 0x00000005d9078211 */ /* 0x000fc600010f0c16 */
[----:B------:R1:W-:Y:S04]  /*161a0*/  @!P1 ST.E.128 [R8.64], RZ ;  /* 0x000000ff08009985 */ /* 0x0003e8000c101d0a */
[----:B------:R1:W-:Y:S02]  /*161b0*/  @!P0 ST.E.128 [R6.64], RZ ;  /* 0x000000ff06008985 */ /* 0x0003e4000c101d0a */
.L_x_368:
[----:B------:R-:W-:Y:S05]  /*161c0*/  BSYNC B0 ;  /* 0x0000000000007941 */ /* 0x000fea0003800000 */
.L_x_367:
[----:B------:R-:W-:Y:S05]  /*161d0*/  BRA.DIV ~URZ, `(.L_x_369) ;  /* 0x000019127f007947 */ /* 0x000fea000b800000 */
[----:B---3--:R3:W2:Y:S04]  /*161e0*/  SHFL.IDX PT, R5, R4, 0x1, 0x181f ;  /* 0x00381f0004057f89 */ /* 0x0086a800000e0000 */
[----:B-1----:R3:W1:Y:S02]  /*161f0*/  SHFL.IDX PT, R6, R3, 0x1, 0x181f ;  /* 0x00381f0003067f89 */ /* 0x00266400000e0000 */
.L_x_412:
[----:B------:R-:W-:Y:S01]  /*16200*/  IADD3 R7, R209, 0x20, RZ ;  /* 0x00000020d1077810 */ /* 0x000fe20007ffe0ff */
[----:B------:R-:W-:Y:S03]  /*16210*/  BSSY B0, `(.L_x_370) ;  /* 0x000000b000007945 */ /* 0x000fe60003800000 */
[----:B------:R-:W-:-:S13]  /*16220*/  ISETP.GE.AND P0, PT, R7, R2, PT ;  /* 0x000000020700720c */ /* 0x000fda0003f06270 */
[----:B------:R-:W-:Y:S05]  /*16230*/  @P0 BRA `(.L_x_371) ;  /* 0x0000008000000947 */ /* 0x000fea0003800000 */
[----:B------:R-:W-:Y:S02]  /*16240*/  ISETP.GE.AND P1, PT, R11, c[0x0][0x3c8], PT ;  /* 0x0000f2000b007a0c */ /* 0x000fe40003f26270 */
[----:B------:R-:W-:-:S11]  /*16250*/  ISETP.GE.AND P0, PT, R217, c[0x0][0x3c8], PT ;  /* 0x0000f200d9007a0c */ /* 0x000fd60003f06270 */
[-C--:B-1----:R-:W-:Y:S02]  /*16260*/  @!P1 LEA R8, P3, R11, R6.reuse, 0x1 ;  /* 0x000000060b089211 */ /* 0x082fe400078608ff */
[----:B------:R-:W-:Y:S02]  /*16270*/  @!P0 LEA R6, P2, R217, R6, 0x1 ;  /* 0x00000006d9068211 */ /* 0x000fe400078408ff */
[-C--:B--2---:R-:W-:Y:S02]  /*16280*/  @!P1 LEA.HI.X R9, R11, R5.reuse, R23, 0x1, P3 ;  /* 0x000000050b099211 */ /* 0x084fe400018f0c17 */
[----:B------:R-:W-:-:S03]  /*16290*/  @!P0 LEA.HI.X R7, R217, R5, R22, 0x1, P2 ;  /* 0x00000005d9078211 */ /* 0x000fc600010f0c16 */
[----:B------:R1:W-:Y:S04]  /*162a0*/  @!P1 ST.E.128 [R8.64], RZ ;  /* 0x000000ff08009985 */ /* 0x0003e8000c101d0a */
[----:B------:R1:W-:Y:S02]  /*162b0*/  @!P0 ST.E.128 [R6.64], RZ ;  /* 0x000000ff06008985 */ /* 0x0003e4000c101d0a */
.L_x_371:
[----:B------:R-:W-:Y:S05]  /*162c0*/  BSYNC B0 ;  /* 0x0000000000007941 */ /* 0x000fea0003800000 */
.L_x_370:
[----:B------:R-:W-:Y:S05]  /*162d0*/  BRA.DIV ~URZ, `(.L_x_372) ;  /* 0x000018e27f007947 */ /* 0x000fea000b800000 */
[----:B--2---:R2:W3:Y:S02]  /*162e0*/  SHFL.IDX PT, R5, R4, 0x2, 0x181f ;  /* 0x00581f0004057f89 */ /* 0x0044e400000e0000 */
.L_x_413:
[----:B------:R-:W-:Y:S05]  /*162f0*/  BRA.DIV ~URZ, `(.L_x_373) ;  /* 0x000019327f007947 */ /* 0x000fea000b800000 */
[----:B-1----:R1:W2:Y:S02]  /*16300*/  SHFL.IDX PT, R6, R3, 0x2, 0x181f ;  /* 0x00581f0003067f89 */ /* 0x0022a400000e0000 */
.L_x_414:
[----:B------:R-:W-:Y:S01]  /*16310*/  IADD3 R7, R209, 0x40, RZ ;  /* 0x00000040d1077810 */ /* 0x000fe20007ffe0ff */
[----:B------:R-:W-:Y:S03]  /*16320*/  BSSY B0, `(.L_x_374) ;  /* 0x000000b000007945 */ /* 0x000fe60003800000 */
[----:B------:R-:W-:-:S13]  /*16330*/  ISETP.GE.AND P0, PT, R7, R2, PT ;  /* 0x000000020700720c */ /* 0x000fda0003f06270 */
[----:B------:R-:W-:Y:S05]  /*16340*/  @P0 BRA `(.L_x_375) ;  /* 0x0000008000000947 */ /* 0x000fea0003800000 */
[----:B------:R-:W-:Y:S02]  /*16350*/  ISETP.GE.AND P1, PT, R11, c[0x0][0x3c8], PT ;  /* 0x0000f2000b007a0c */ /* 0x000fe40003f26270 */
[----:B------:R-:W-:-:S11]  /*16360*/  ISETP.GE.AND P0, PT, R217, c[0x0][0x3c8], PT ;  /* 0x0000f200d9007a0c */ /* 0x000fd60003f06270 */
[-C--:B--2---:R-:W-:Y:S02]  /*16370*/  @!P1 LEA R8, P3, R11, R6.reuse, 0x1 ;  /* 0x000000060b089211 */ /* 0x084fe400078608ff */
[----:B------:R-:W-:Y:S02]  /*16380*/  @!P0 LEA R6, P2, R217, R6, 0x1 ;  /* 0x00000006d9068211 */ /* 0x000fe400078408ff */
[-C--:B---3--:R-:W-:Y:S02]  /*16390*/  @!P1 LEA.HI.X R9, R11, R5.reuse, R23, 0x1, P3 ;  /* 0x000000050b099211 */ /* 0x088fe400018f0c17 */
[----:B------:R-:W-:-:S03]  /*163a0*/  @!P0 LEA.HI.X R7, R217, R5, R22, 0x1, P2 ;  /* 0x00000005d9078211 */ /* 0x000fc600010f0c16 */
[----:B------:R2:W-:Y:S04]  /*163b0*/  @!P1 ST.E.128 [R8.64], RZ ;  /* 0x000000ff08009985 */ /* 0x0005e8000c101d0a */
[----:B------:R2:W-:Y:S02]  /*163c0*/  @!P0 ST.E.128 [R6.64], RZ ;  /* 0x000000ff06008985 */ /* 0x0005e4000c101d0a */
.L_x_375:
[----:B------:R-:W-:Y:S05]  /*163d0*/  BSYNC B0 ;  /* 0x0000000000007941 */ /* 0x000fea0003800000 */
.L_x_374:
[----:B------:R-:W-:Y:S05]  /*163e0*/  BRA.DIV ~URZ, `(.L_x_376) ;  /* 0x000018b27f007947 */ /* 0x000fea000b800000 */
[----:B--23--:R-:W2:Y:S04]  /*163f0*/  SHFL.IDX PT, R4, R4, 0x3, 0x181f ;  /* 0x00781f0004047f89 */ /* 0x00cea800000e0000 */
[----:B-1--4-:R-:W1:Y:S02]  /*16400*/  SHFL.IDX PT, R3, R3, 0x3, 0x181f ;  /* 0x00781f0003037f89 */ /* 0x012e6400000e0000 */
.L_x_415:
[----:B------:R-:W-:-:S04]  /*16410*/  IADD3 R209, R209, 0x60, RZ ;  /* 0x00000060d1d17810 */ /* 0x000fc80007ffe0ff */
        /* <DEDUP_REMOVED lines=10> */
.L_x_356:
[----:B------:R-:W-:Y:S05]  /*164c0*/  BSYNC B1 ;  /* 0x0000000000017941 */ /* 0x000fea0003800000 */
.L_x_340:
[----:B------:R-:W-:-:S13]  /*164d0*/  ISETP.NE.AND P0, PT, R224, RZ, PT ;  /* 0x000000ffe000720c */ /* 0x000fda0003f05270 */
[----:B------:R-:W-:Y:S01]  /*164e0*/  @P0 WARPSYNC 0xffffffff ;  /* 0xffffffff00000948 */ /* 0x000fe20003800000 */
[----:B------:R-:W-:Y:S06]  /*164f0*/  @P0 BAR.SYNC.DEFER_BLOCKING 0x5, 0x100 ;  /* 0x0144000000000b1d */ /* 0x000fec0000010000 */
[----:B------:R-:W4:Y:S04]  /*16500*/  @P0 LDS.128 R208, [0xf100] ;  /* 0x00f10000ffd00984 */ /* 0x000f280000000c00 */
[----:B------:R-:W-:Y:S06]  /*16510*/  @P0 BAR.ARV 0x4, 0x100 ;  /* 0x0104000000000b1d */ /* 0x000fec0000002000 */
[----:B------:R-:W-:Y:S05]  /*16520*/  @P0 BRA `(.L_x_377) ;  /* 0x00000a6000000947 */ /* 0x000fea0003800000 */
[----:B-12---:R-:W-:Y:S01]  /*16530*/  LOP3.LUT R2, R215, 0x1f, RZ, 0xc0, !PT ;  /* 0x0000001fd7027812 */ /* 0x006fe200078ec0ff */
[----:B----4-:R-:W-:-:S03]  /*16540*/  IMAD.MOV.U32 R4, RZ, RZ, RZ ;  /* 0x000000ffff047224 */ /* 0x010fc600078e00ff */
[----:B------:R-:W-:Y:S01]  /*16550*/  ISETP.NE.AND P6, PT, R2, 0x1f, PT ;  /* 0x0000001f0200780c */ /* 0x000fe20003fc5270 */
[----:B------:R-:W-:Y:S10]  /*16560*/  BRA.DIV ~URZ, `(.L_x_378) ;  /* 0x000018027f007947 */ /* 0x000ff4000b800000 */
[----:B---3--:R1:W2:Y:S02]  /*16570*/  SHFL.IDX PT, R3, R0, RZ, 0x1f ;  /* 0x00001fff00037589 */ /* 0x0082a400000e0000 */
.L_x_416:
[----:B------:R-:W-:Y:S05]  /*16580*/  BRA.DIV ~URZ, `(.L_x_379) ;  /* 0x000018527f007947 */ /* 0x000fea000b800000 */
[----:B-1----:R-:W1:Y:S02]  /*16590*/  SHFL.IDX PT, R0, R0, 0x1, 0x1f ;  /* 0x00201f0000007f89 */ /* 0x002e6400000e0000 */
.L_x_417:
[----:B------:R-:W-:Y:S02]  /*165a0*/  IMAD.IADD R8, R211, 0x1, R2 ;  /* 0x00000001d3087824 */ /* 0x000fe400078e0202 */
[----:B------:R-:W-:-:S03]  /*165b0*/  IMAD.MOV.U32 R5, RZ, RZ, RZ ;  /* 0x000000ffff057224 */ /* 0x000fc600078e00ff */
[----:B------:R-:W-:-:S13]  /*165c0*/  ISETP.GE.OR P0, PT, R8, c[0x0][0x53c], !P6 ;  /* 0x00014f0008007a0c */ /* 0x000fda0007706670 */
[----:B------:R-:W-:Y:S01]  /*165d0*/  @!P0 IMAD.MOV.U32 R7, RZ, RZ, 0x4 ;  /* 0x00000004ff078424 */ /* 0x000fe200078e00ff */
[----:B------:R-:W-:-:S03]  /*165e0*/  @!P0 MOV R6, 0x4 ;  /* 0x0000000400068802 */ /* 0x000fc60000000f00 */
[----:B------:R-:W-:-:S04]  /*165f0*/  @!P0 IMAD.WIDE R10, R8, R7, c[0x0][0x580] ;  /* 0x00016000080a8625 */ /* 0x000fc800078e0207 */
[----:B------:R-:W-:Y:S01]  /*16600*/  @!P0 IMAD.WIDE R6, R8, R6, c[0x0][0x578] ;  /* 0x00015e0008068625 */ /* 0x000fe200078e0206 */
[----:B------:R-:W3:Y:S04]  /*16610*/  @!P0 LDG.E R5, [R10.64] ;  /* 0x0000000a0a058981 */ /* 0x000ee8000c1e1900 */
[----:B------:R-:W3:Y:S01]  /*16620*/  @!P0 LDG.E R4, [R6.64] ;  /* 0x0000000a06048981 */ /* 0x000ee2000c1e1900 */
[C---:B------:R-:W-:Y:S02]  /*16630*/  ISETP.GE.U32.AND P4, PT, R2.reuse, 0x10, PT ;  /* 0x000000100200780c */ /* 0x040fe40003f86070 */
[C---:B------:R-:W-:Y:S02]  /*16640*/  ISETP.GE.U32.AND P3, PT, R2.reuse, 0x8, PT ;  /* 0x000000080200780c */ /* 0x040fe40003f66070 */
[----:B------:R-:W-:-:S02]  /*16650*/  ISETP.GE.U32.AND P2, PT, R2, 0x4, PT ;  /* 0x000000040200780c */ /* 0x000fc40003f46070 */
[C---:B------:R-:W-:Y:S02]  /*16660*/  ISETP.GE.U32.AND P1, PT, R2.reuse, 0x2, PT ;  /* 0x000000020200780c */ /* 0x040fe40003f26070 */
[----:B------:R-:W-:Y:S02]  /*16670*/  ISETP.NE.AND P5, PT, R2, RZ, PT ;  /* 0x000000ff0200720c */ /* 0x000fe40003fa5270 */
[----:B------:R-:W-:Y:S01]  /*16680*/  MOV R8, RZ ;  /* 0x000000ff00087202 */ /* 0x000fe20000000f00 */
[----:B---3--:R-:W-:Y:S01]  /*16690*/  IMAD R7, R4, R5, RZ ;  /* 0x0000000504077224 */ /* 0x008fe200078e02ff */
[----:B------:R-:W-:Y:S07]  /*166a0*/  BRA.DIV ~URZ, `(.L_x_380) ;  /* 0x000017a27f007947 */ /* 0x000fee000b800000 */
[----:B------:R3:W4:Y:S02]  /*166b0*/  SHFL.UP PT, R6, R7, 0x1, RZ ;  /* 0x0420000007067989 */ /* 0x00072400000e00ff */
.L_x_418:
[----:B----4-:R-:W-:-:S04]  /*166c0*/  SEL R6, R6, RZ, P5 ;  /* 0x000000ff06067207 */ /* 0x010fc80002800000 */
[----:B---3--:R-:W-:Y:S01]  /*166d0*/  IADD3 R7, R7, R6, RZ ;  /* 0x0000000607077210 */ /* 0x008fe20007ffe0ff */
[----:B------:R-:W-:Y:S05]  /*166e0*/  BRA.DIV ~URZ, `(.L_x_381) ;  /* 0x000017a27f007947 */ /* 0x000fea000b800000 */
        /* <DEDUP_REMOVED lines=12> */
[----:B------:R3:W4:Y:S02]  /*167b0*/  SHFL.IDX PT, R6, R7, 0x1f, 0x1f ;  /* 0x03e01f0007067f89 */ /* 0x00072400000e0000 */
.L_x_419:
[----:B----4-:R-:W-:Y:S01]  /*167c0*/  IMAD R6, R6, c[0x0][0x538], RZ ;  /* 0x00014e0006067a24 */ /* 0x010fe200078e02ff */
[----:B------:R-:W-:Y:S04]  /*167d0*/  BSSY B1, `(.L_x_382) ;  /* 0x0000076000017945 */ /* 0x000fe80003800000 */
[----:B-1----:R-:W-:-:S04]  /*167e0*/  IADD3 R208, R6, R0, RZ ;  /* 0x0000000006d07210 */ /* 0x002fc80007ffe0ff */
[----:B--2---:R-:W-:-:S13]  /*167f0*/  ISETP.GT.AND P0, PT, R208, R3, PT ;  /* 0x00000003d000720c */ /* 0x004fda0003f04270 */
[----:B------:R-:W-:Y:S05]  /*16800*/  @P0 BRA `(.L_x_383) ;  /* 0x0000023000000947 */ /* 0x000fea0003800000 */
.L_x_387:
[----:B------:R-:W-:-:S04]  /*16810*/  IADD3 R211, R211, 0x1f, RZ ;  /* 0x0000001fd3d37810 */ /* 0x000fc80007ffe0ff */
[----:B------:R-:W-:-:S13]  /*16820*/  ISETP.GE.AND P0, PT, R211, c[0x0][0x53c], PT ;  /* 0x00014f00d3007a0c */ /* 0x000fda0003f06270 */
[----:B------:R-:W-:Y:S05]  /*16830*/  @P0 BRA `(.L_x_384) ;  /* 0x000006b000000947 */ /* 0x000fea0003800000 */
[----:B---3--:R-:W-:Y:S01]  /*16840*/  IADD3 R7, R211, R2, RZ ;  /* 0x00000002d3077210 */ /* 0x008fe20007ffe0ff */
[----:B------:R-:W-:-:S03]  /*16850*/  CS2R R4, SRZ ;  /* 0x0000000000047805 */ /* 0x000fc6000001ff00 */
[----:B------:R-:W-:-:S13]  /*16860*/  ISETP.GE.OR P0, PT, R7, c[0x0][0x53c], !P6 ;  /* 0x00014f0007007a0c */ /* 0x000fda0007706670 */
        /* <DEDUP_REMOVED lines=9> */
.L_x_420:
        /* <DEDUP_REMOVED lines=16> */
.L_x_421:
[----:B--2---:R-:W-:-:S05]  /*16a00*/  IMAD R6, R6, c[0x0][0x538], RZ ;  /* 0x00014e0006067a24 */ /* 0x004fca00078e02ff */
[----:B------:R-:W-:-:S04]  /*16a10*/  IADD3 R208, R6, R208, RZ ;  /* 0x000000d006d07210 */ /* 0x000fc80007ffe0ff */
[----:B------:R-:W-:-:S13]  /*16a20*/  ISETP.GT.AND P0, PT, R208, R3, PT ;  /* 0x00000003d000720c */ /* 0x000fda0003f04270 */
[----:B-1----:R-:W-:Y:S05]  /*16a30*/  @!P0 BRA `(.L_x_387) ;  /* 0xfffffdd000008947 */ /* 0x002fea000383ffff */
.L_x_383:
[----:B------:R-:W-:-:S05]  /*16a40*/  IADD3 R208, -R6, R208, RZ ;  /* 0x000000d006d07210 */ /* 0x000fca0007ffe1ff */
[----:B------:R-:W-:-:S05]  /*16a50*/  IMAD R0, R7, c[0x0][0x538], R208 ;  /* 0x00014e0007007a24 */ /* 0x000fca00078e02d0 */
[----:B------:R-:W-:Y:S01]  /*16a60*/  ISETP.GT.AND P0, PT, R0, R3, PT ;  /* 0x000000030000720c */ /* 0x000fe20003f04270 */
[----:B------:R-:W-:-:S12]  /*16a70*/  BRA.DIV ~URZ, `(.L_x_388) ;  /* 0x000017d27f007947 */ /* 0x000fd8000b800000 */
[----:B------:R-:W-:-:S04]  /*16a80*/  VOTE.ANY R6, PT, !P0 ;  /* 0x0000000000067806 */ /* 0x000fc800040e0100 */
.L_x_422:
[----:B------:R1:W2:Y:S01]  /*16a90*/  POPC R0, R6 ;  /* 0x0000000600007309 */ /* 0x0002a20000000000 */
[----:B------:R-:W-:Y:S05]  /*16aa0*/  BRA.DIV ~URZ, `(.L_x_389) ;  /* 0x000017e27f007947 */ /* 0x000fea000b800000 */
[----:B--2---:R2:W4:Y:S04]  /*16ab0*/  SHFL.IDX PT, R5, R5, R0, 0x1f ;  /* 0x00001f0005057589 */ /* 0x00452800000e0000 */
[----:B------:R2:W1:Y:S02]  /*16ac0*/  SHFL.IDX PT, R4, R4, R0, 0x1f ;  /* 0x00001f0004047589 */ /* 0x00046400000e0000 */
.L_x_423:
[----:B------:R-:W-:Y:S01]  /*16ad0*/  ISETP.NE.AND P0, PT, R6, RZ, PT ;  /* 0x000000ff0600720c */ /* 0x000fe20003f05270 */
[----:B------:R-:W-:-:S12]  /*16ae0*/  BSSY B0, `(.L_x_390) ;  /* 0x0000005000007945 */ /* 0x000fd80003800000 */
[----:B------:R-:W-:Y:S05]  /*16af0*/  @!P0 BRA `(.L_x_391) ;  /* 0x0000003000008947 */ /* 0x000fea0003800000 */
[----:B------:R-:W-:Y:S01]  /*16b00*/  IADD3 R8, R0, -0x1, RZ ;  /* 0xffffffff00087810 */ /* 0x000fe20007ffe0ff */
[----:B------:R-:W-:Y:S05]  /*16b10*/  BRA.DIV ~URZ, `(.L_x_392) ;  /* 0x000018427f007947 */ /* 0x000fea000b800000 */
[----:B------:R2:W3:Y:S02]  /*16b20*/  SHFL.IDX PT, R8, R7, R8, 0x1f ;  /* 0x00001f0807087589 */ /* 0x0004e400000e0000 */
.L_x_391:
[----:B------:R-:W-:Y:S05]  /*16b30*/  BSYNC B0 ;  /* 0x0000000000007941 */ /* 0x000fea0003800000 */
.L_x_390:
[-C--:B-1--4-:R-:W-:Y:S01]  /*16b40*/  IABS R6, R5.reuse ;  /* 0x0000000500067213 */ /* 0x092fe20000000000 */
[----:B---3--:R-:W-:Y:S01]  /*16b50*/  IMAD R208, R8, c[0x0][0x538], R208 ;  /* 0x00014e0008d07a24 */ /* 0x008fe200078e02d0 */
[----:B------:R-:W-:Y:S01]  /*16b60*/  IABS R10, R4 ;  /* 0x00000004000a7213 */ /* 0x000fe20000000000 */
[----:B------:R-:W-:Y:S01]  /*16b70*/  IMAD.MOV.U32 R8, RZ, RZ, RZ ;  /* 0x000000ffff087224 */ /* 0x000fe200078e00ff */
[----:B------:R-:W1:Y:S01]  /*16b80*/  I2F.RP R9, R6 ;  /* 0x0000000600097306 */ /* 0x000e620000209400 */
[----:B------:R-:W-:Y:S01]  /*16b90*/  IMAD.IADD R209, R3, 0x1, -R208 ;  /* 0x0000000103d17824 */ /* 0x000fe200078e0ad0 */
[----:B------:R-:W-:Y:S02]  /*16ba0*/  IABS R3, R5 ;  /* 0x0000000500037213 */ /* 0x000fe40000000000 */
[----:B------:R-:W-:Y:S02]  /*16bb0*/  IADD3 R211, R0, R211, RZ ;  /* 0x000000d300d37210 */ /* 0x000fe40007ffe0ff */
[----:B--2---:R-:W-:Y:S01]  /*16bc0*/  IABS R7, R209 ;  /* 0x000000d100077213 */ /* 0x004fe20000000000 */
[----:B------:R-:W-:Y:S01]  /*16bd0*/  IMAD.MOV R3, RZ, RZ, -R3 ;  /* 0x000000ffff037224 */ /* 0x000fe200078e0a03 */
[----:B------:R-:W2:Y:S08]  /*16be0*/  I2F.RP R12, R10 ;  /* 0x0000000a000c7306 */ /* 0x000eb00000209400 */
[----:B-1----:R-:W1:Y:S08]  /*16bf0*/  MUFU.RCP R9, R9 ;  /* 0x0000000900097308 */ /* 0x002e700000001000 */
[----:B--2---:R-:W2:Y:S01]  /*16c00*/  MUFU.RCP R12, R12 ;  /* 0x0000000c000c7308 */ /* 0x004ea20000001000 */
[----:B-1----:R-:W-:-:S07]  /*16c10*/  IADD3 R9, R9, 0xffffffe, RZ ;  /* 0x0ffffffe09097810 */ /* 0x002fce0007ffe0ff */
[----:B------:R-:W1:Y:S01]  /*16c20*/  F2I.FTZ.U32.TRUNC.NTZ R9, R9 ;  /* 0x0000000900097305 */ /* 0x000e62000021f000 */
[----:B--2---:R-:W-:-:S07]  /*16c30*/  IADD3 R12, R12, 0xffffffe, RZ ;  /* 0x0ffffffe0c0c7810 */ /* 0x004fce0007ffe0ff */
[----:B------:R-:W2:Y:S01]  /*16c40*/  F2I.FTZ.U32.TRUNC.NTZ R13, R12 ;  /* 0x0000000c000d7305 */ /* 0x000ea2000021f000 */
[----:B-1----:R-:W-:-:S04]  /*16c50*/  IMAD.MOV R11, RZ, RZ, -R9 ;  /* 0x000000ffff0b7224 */ /* 0x002fc800078e0a09 */
[----:B------:R-:W-:-:S04]  /*16c60*/  IMAD R11, R11, R6, RZ ;  /* 0x000000060b0b7224 */ /* 0x000fc800078e02ff */
[----:B------:R-:W-:-:S04]  /*16c70*/  IMAD.HI.U32 R11, R9, R11, R8 ;  /* 0x0000000b090b7227 */ /* 0x000fc800078e0008 */
[----:B--2---:R-:W-:Y:S02]  /*16c80*/  IMAD.MOV R8, RZ, RZ, -R13 ;  /* 0x000000ffff087224 */ /* 0x004fe400078e0a0d */
[----:B------:R-:W-:-:S04]  /*16c90*/  IMAD.HI.U32 R11, R11, R7, RZ ;  /* 0x000000070b0b7227 */ /* 0x000fc800078e00ff */
[----:B------:R-:W-:Y:S02]  /*16ca0*/  IMAD R3, R11, R3, R7 ;  /* 0x000000030b037224 */ /* 0x000fe400078e0207 */
[----:B------:R-:W-:Y:S02]  /*16cb0*/  IMAD R8, R8, R10, RZ ;  /* 0x0000000a08087224 */ /* 0x000fe400078e02ff */
[----:B------:R-:W-:Y:S01]  /*16cc0*/  IMAD.MOV.U32 R12, RZ, RZ, RZ ;  /* 0x000000ffff0c7224 */ /* 0x000fe200078e00ff */
[----:B------:R-:W-:-:S03]  /*16cd0*/  ISETP.GT.U32.AND P0, PT, R6, R3, PT ;  /* 0x000000030600720c */ /* 0x000fc60003f04070 */
[----:B------:R-:W-:-:S10]  /*16ce0*/  IMAD.HI.U32 R8, R13, R8, R12 ;  /* 0x000000080d087227 */ /* 0x000fd400078e000c */
        /* <DEDUP_REMOVED lines=8> */
[----:B------:R-:W-:-:S03]  /*16d70*/  IMAD.MOV R3, RZ, RZ, -R3 ;  /* 0x000000ffff037224 */ /* 0x000fc600078e0a03 */
[----:B------:R-:W-:-:S05]  /*16d80*/  MOV R7, R11 ;  /* 0x0000000b00077202 */ /* 0x000fca0000000f00 */
        /* <DEDUP_REMOVED lines=8> */
[-C--:B------:R-:W-:Y:S02]  /*16e10*/  @!P0 IADD3 R3, R3, -R10.reuse, RZ ;  /* 0x8000000a03038210 */ /* 0x080fe40007ffe0ff */
[----:B------:R-:W-:Y:S02]  /*16e20*/  @!P0 IADD3 R8, R8, 0x1, RZ ;  /* 0x0000000108088810 */ /* 0x000fe40007ffe0ff */
[----:B------:R-:W-:Y:S02]  /*16e30*/  ISETP.GE.U32.AND P2, PT, R3, R10, PT ;  /* 0x0000000a0300720c */ /* 0x000fe40003f46070 */
[----:B------:R-:W-:Y:S02]  /*16e40*/  LOP3.LUT R3, R7, R4, RZ, 0x3c, !PT ;  /* 0x0000000407037212 */ /* 0x000fe400078e3cff */
[----:B------:R-:W-:Y:S02]  /*16e50*/  ISETP.NE.AND P0, PT, R4, RZ, PT ;  /* 0x000000ff0400720c */ /* 0x000fe40003f05270 */
        /* <DEDUP_REMOVED lines=9> */
.L_x_384:
[----:B------:R-:W-:Y:S01]  /*16ef0*/  IMAD.MOV.U32 R208, RZ, RZ, R3 ;  /* 0x000000ffffd07224 */ /* 0x000fe200078e0003 */
[----:B------:R-:W-:Y:S01]  /*16f00*/  MOV R210, RZ ;  /* 0x000000ff00d27202 */ /* 0x000fe20000000f00 */
[----:B------:R-:W-:Y:S01]  /*16f10*/  IMAD.MOV.U32 R209, RZ, RZ, RZ ;  /* 0x000000ffffd17224 */ /* 0x000fe200078e00ff */
[----:B------:R-:W-:Y:S02]  /*16f20*/  MOV R211, c[0x0][0x53c] ;  /* 0x00014f0000d37a02 */ /* 0x000fe40000000f00 */
.L_x_393:
[----:B------:R-:W-:Y:S05]  /*16f30*/  BSYNC B1 ;  /* 0x0000000000017941 */ /* 0x000fea0003800000 */
.L_x_382:
[----:B------:R-:W-:Y:S01]  /*16f40*/  WARPSYNC 0xffffffff ;  /* 0xffffffff00007948 */ /* 0x000fe20003800000 */
[----:B------:R-:W-:Y:S01]  /*16f50*/  BAR.SYNC.DEFER_BLOCKING 0x4, 0x100 ;  /* 0x0104000000007b1d */ /* 0x000fe20000010000 */
[----:B------:R-:W-:-:S13]  /*16f60*/  ISETP.NE.AND P0, PT, R2, RZ, PT ;  /* 0x000000ff0200720c */ /* 0x000fda0003f05270 */
[----:B------:R1:W-:Y:S04]  /*16f70*/  @!P0 STS.128 [0xf100], R208 ;  /* 0x00f100d0ff008388 */ /* 0x0003e80000000c00 */
[----:B------:R-:W-:Y:S06]  /*16f80*/  BAR.ARV 0x5, 0x100 ;  /* 0x0144000000007b1d */ /* 0x000fec0000002000 */
.L_x_377:
[----:B----4-:R-:W-:-:S13]  /*16f90*/  ISETP.GE.AND P0, PT, R211, c[0x0][0x53c], PT ;  /* 0x00014f00d3007a0c */ /* 0x010fda0003f06270 */
[----:B-123--:R-:W-:Y:S01]  /*16fa0*/  @P0 CALL.REL.NOINC `(.L_x_394) ;  /* 0x0000001000000944 */ /* 0x00efe20003c00000 */
[----:B------:R-:W-:Y:S05]  /*16fb0*/  BRA `(.L_x_395) ;  /* 0xfffea11000007947 */ /* 0x000fea000383ffff */
.L_x_394:
[----:B------:R-:W-:Y:S05]  /*16fc0*/  EXIT ;  /* 0x000000000000794d */ /* 0x000fea0003800000 */
.L_x_236:
[----:B------:R-:W-:Y:S01]  /*16fd0*/  IMAD.MOV.U32 R7, RZ, RZ, R5 ;  /* 0x000000ffff077224 */ /* 0x000fe200078e0005 */
[----:B------:R-:W-:Y:S02]  /*16fe0*/  MOV R6, 0x1 ;  /* 0x0000000100067802 */ /* 0x000fe40000000f00 */
[----:B------:R-:W-:Y:S02]  /*16ff0*/  MOV R10, 0x17010 ;  /* 0x00017010000a7802 */ /* 0x000fe40000000f00 */
[----:B------:R-:W-:Y:S05]  /*17000*/  CALL.REL.NOINC `($__internal_8_$__cuda_sm70_shflsync_up_p) ;  /* 0x0000145000007944 */ /* 0x000fea0003c00000 */
[----:B-12---:R-:W-:Y:S05]  /*17010*/  BRA `(.L_x_396) ;  /* 0xfffe945000007947 */ /* 0x006fea000383ffff */
.L_x_237:
[----:B------:R-:W-:Y:S01]  /*17020*/  IMAD.MOV.U32 R7, RZ, RZ, R5 ;  /* 0x000000ffff077224 */ /* 0x000fe200078e0005 */
[----:B------:R-:W-:Y:S02]  /*17030*/  MOV R6, 0x2 ;  /* 0x0000000200067802 */ /* 0x000fe40000000f00 */
[----:B------:R-:W-:Y:S02]  /*17040*/  MOV R10, 0x17060 ;  /* 0x00017060000a7802 */ /* 0x000fe40000000f00 */
[----:B------:R-:W-:Y:S05]  /*17050*/  CALL.REL.NOINC `($__internal_8_$__cuda_sm70_shflsync_up_p) ;  /* 0x0000140000007944 */ /* 0x000fea0003c00000 */
[----:B--2---:R-:W-:Y:S02]  /*17060*/  SEL R6, R6, RZ, P4 ;  /* 0x000000ff06067207 */ /* 0x004fe40002000000 */
[----:B------:R-:W-:-:S03]  /*17070*/  MOV R10, 0x170c0 ;  /* 0x000170c0000a7802 */ /* 0x000fc60000000f00 */
[----:B------:R-:W-:Y:S01]  /*17080*/  IMAD.IADD R5, R5, 0x1, R6 ;  /* 0x0000000105057824 */ /* 0x000fe200078e0206 */
[----:B------:R-:W-:-:S03]  /*17090*/  MOV R6, 0x4 ;  /* 0x0000000400067802 */ /* 0x000fc60000000f00 */
[----:B-1----:R-:W-:Y:S02]  /*170a0*/  IMAD.MOV.U32 R7, RZ, RZ, R5 ;  /* 0x000000ffff077224 */ /* 0x002fe400078e0005 */
        /* <DEDUP_REMOVED lines=13> */
[----:B--2---:R-:W-:Y:S01]  /*17180*/  SEL R6, R6, RZ, P1 ;  /* 0x000000ff06067207 */ /* 0x004fe20000800000 */
[----:B------:R-:W-:Y:S01]  /*17190*/  IMAD.MOV.U32 R52, RZ, RZ, 0x1f ;  /* 0x0000001fff347424 */ /* 0x000fe200078e00ff */
[----:B------:R-:W-:Y:S02]  /*171a0*/  MOV R51, 0x1f ;  /* 0x0000001f00337802 */ /* 0x000fe40000000f00 */
[----:B------:R-:W-:Y:S01]  /*171b0*/  MOV R50, 0x171f0 ;  /* 0x000171f000327802 */ /* 0x000fe20000000f00 */
[----:B------:R-:W-:-:S04]  /*171c0*/  IMAD.IADD R5, R5, 0x1, R6 ;  /* 0x0000000105057824 */ /* 0x000fc800078e0206 */
[----:B------:R-:W-:Y:S02]  /*171d0*/  IMAD.MOV.U32 R53, RZ, RZ, R5 ;  /* 0x000000ffff357224 */ /* 0x000fe400078e0005 */
[----:B-1----:R-:W-:Y:S05]  /*171e0*/  CALL.REL.NOINC `($__internal_7_$__cuda_sm70_shflsync_idx_p) ;  /* 0x0000122000007944 */ /* 0x002fea0003c00000 */
[----:B------:R-:W-:Y:S05]  /*171f0*/  BRA `(.L_x_397) ;  /* 0xfffe937000007947 */ /* 0x000fea000383ffff */
.L_x_239:
[----:B------:R-:W-:Y:S02]  /*17200*/  SEL R0, RZ, 0x1, P0 ;  /* 0x00000001ff007807 */ /* 0x000fe40000000000 */
[----:B------:R-:W-:Y:S02]  /*17210*/  MOV R10, 0x17230 ;  /* 0x00017230000a7802 */ /* 0x000fe40000000f00 */
[----:B------:R-:W-:Y:S05]  /*17220*/  CALL.REL.NOINC `($__internal_9_$__cuda_sm70_votesync_ballot) ;  /* 0x0000127000007944 */ /* 0x000fea0003c00000 */
[----:B------:R-:W-:Y:S05]  /*17230*/  BRA `(.L_x_398) ;  /* 0xfffe93c000007947 */ /* 0x000fea000383ffff */
.L_x_240:
[----:B------:R-:W-:Y:S01]  /*17240*/  IMAD.MOV.U32 R53, RZ, RZ, R4 ;  /* 0x000000ffff357224 */ /* 0x000fe200078e0004 */
[----:B--2---:R-:W-:Y:S01]  /*17250*/  MOV R52, R0 ;  /* 0x0000000000347202 */ /* 0x004fe20000000f00 */
[----:B------:R-:W-:Y:S01]  /*17260*/  IMAD.MOV.U32 R51, RZ, RZ, 0x1f ;  /* 0x0000001fff337424 */ /* 0x000fe200078e00ff */
[----:B------:R-:W-:Y:S02]  /*17270*/  MOV R50, 0x17290 ;  /* 0x0001729000327802 */ /* 0x000fe40000000f00 */
[----:B-1----:R-:W-:Y:S05]  /*17280*/  CALL.REL.NOINC `($__internal_7_$__cuda_sm70_shflsync_idx_p) ;  /* 0x0000118000007944 */ /* 0x002fea0003c00000 */
[----:B------:R-:W-:Y:S01]  /*17290*/  IMAD.MOV.U32 R4, RZ, RZ, R51 ;  /* 0x000000ffff047224 */ /* 0x000fe200078e0033 */
[----:B------:R-:W-:Y:S01]  /*172a0*/  MOV R53, R3 ;  /* 0x0000000300357202 */ /* 0x000fe20000000f00 */
[----:B------:R-:W-:Y:S01]  /*172b0*/  IMAD.MOV.U32 R7, RZ, RZ, RZ ;  /* 0x000000ffff077224 */ /* 0x000fe200078e00ff */
[----:B------:R-:W-:Y:S01]  /*172c0*/  MOV R52, R0 ;  /* 0x0000000000347202 */ /* 0x000fe20000000f00 */
[----:B------:R-:W-:Y:S01]  /*172d0*/  IMAD.MOV.U32 R51, RZ, RZ, 0x1f ;  /* 0x0000001fff337424 */ /* 0x000fe200078e00ff */
[----:B------:R-:W-:-:S02]  /*172e0*/  MOV R50, 0x17300 ;  /* 0x0001730000327802 */ /* 0x000fc40000000f00 */
[----:B------:R-:W-:Y:S05]  /*172f0*/  CALL.REL.NOINC `($__internal_7_$__cuda_sm70_shflsync_idx_p) ;  /* 0x0000111000007944 */ /* 0x000fea0003c00000 */
[----:B------:R-:W-:Y:S01]  /*17300*/  MOV R3, R51 ;  /* 0x0000003300037202 */ /* 0x000fe20000000f00 */
[----:B------:R-:W-:Y:S05]  /*17310*/  BRA `(.L_x_399) ;  /* 0xfffe933000007947 */ /* 0x000fea000383ffff */
.L_x_243:
[----:B------:R-:W-:Y:S01]  /*17320*/  IMAD.MOV.U32 R53, RZ, RZ, R5 ;  /* 0x000000ffff357224 */ /* 0x000fe200078e0005 */
[----:B------:R-:W-:Y:S01]  /*17330*/  MOV R52, R7 ;  /* 0x0000000700347202 */ /* 0x000fe20000000f00 */
[----:B------:R-:W-:Y:S01]  /*17340*/  IMAD.MOV.U32 R51, RZ, RZ, 0x1f ;  /* 0x0000001fff337424 */ /* 0x000fe200078e00ff */
[----:B------:R-:W-:-:S02]  /*17350*/  MOV R50, 0x17370 ;  /* 0x0001737000327802 */ /* 0x000fc40000000f00 */
[----:B-1234-:R-:W-:Y:S05]  /*17360*/  CALL.REL.NOINC `($__internal_7_$__cuda_sm70_shflsync_idx_p) ;  /* 0x000010a000007944 */ /* 0x01efea0003c00000 */
[----:B------:R-:W-:Y:S01]  /*17370*/  MOV R7, R51 ;  /* 0x0000003300077202 */ /* 0x000fe20000000f00 */
[----:B------:R-:W-:Y:S05]  /*17380*/  BRA `(.L_x_242) ;  /* 0xfffe932000007947 */ /* 0x000fea000383ffff */
.L_x_337:
[----:B------:R-:W-:Y:S01]  /*17390*/  IMAD.MOV.U32 R7, RZ, RZ, R252 ;  /* 0x000000ffff077224 */ /* 0x000fe200078e00fc */
[----:B------:R-:W-:Y:S01]  /*173a0*/  MOV R5, 0x1f ;  /* 0x0000001f00057802 */ /* 0x000fe20000000f00 */
[----:B------:R-:W-:Y:S01]  /*173b0*/  IMAD.MOV.U32 R6, RZ, RZ, 0x2 ;  /* 0x00000002ff067424 */ /* 0x000fe200078e00ff */
[----:B------:R-:W-:-:S02]  /*173c0*/  MOV R4, 0xffffffff ;  /* 0xffffffff00047802 */ /* 0x000fc40000000f00 */
[----:B------:R-:W-:Y:S02]  /*173d0*/  MOV R8, 0x173f0 ;  /* 0x000173f000087802 */ /* 0x000fe40000000f00 */
[----:B------:R-:W-:Y:S05]  /*173e0*/  CALL.REL.NOINC `($__internal_6_$__cuda_sm70_shflsync_bfly_p) ;  /* 0x00000fe000007944 */ /* 0x000fea0003c00000 */
[----:B--2---:R-:W-:Y:S01]  /*173f0*/  FADD.FTZ R3, R252, R6 ;  /* 0x00000006fc037221 */ /* 0x004fe20000010000 */
[----:B------:R-:W-:Y:S02]  /*17400*/  MOV R6, 0x1 ;  /* 0x0000000100067802 */ /* 0x000fe40000000f00 */
[----:B------:R-:W-:Y:S02]  /*17410*/  MOV R8, 0x17440 ;  /* 0x0001744000087802 */ /* 0x000fe40000000f00 */
[----:B-1----:R-:W-:Y:S02]  /*17420*/  MOV R7, R3 ;  /* 0x0000000300077202 */ /* 0x002fe40000000f00 */
[----:B------:R-:W-:Y:S05]  /*17430*/  CALL.REL.NOINC `($__internal_6_$__cuda_sm70_shflsync_bfly_p) ;  /* 0x00000f9000007944 */ /* 0x000fea0003c00000 */
[----:B--2---:R-:W-:Y:S01]  /*17440*/  FADD.FTZ R3, R3, R6 ;  /* 0x0000000603037221 */ /* 0x004fe20000010000 */
[----:B-1----:R-:W-:Y:S02]  /*17450*/  MOV R7, R247 ;  /* 0x000000f700077202 */ /* 0x002fe40000000f00 */
[----:B------:R-:W-:Y:S02]  /*17460*/  MOV R6, 0x2 ;  /* 0x0000000200067802 */ /* 0x000fe40000000f00 */
[----:B------:R-:W-:-:S02]  /*17470*/  MOV R8, 0x17490 ;  /* 0x0001749000087802 */ /* 0x000fc40000000f00 */
[----:B------:R-:W-:Y:S05]  /*17480*/  CALL.REL.NOINC `($__internal_6_$__cuda_sm70_shflsync_bfly_p) ;  /* 0x00000f4000007944 */ /* 0x000fea0003c00000 */
[----:B--2---:R-:W-:Y:S01]  /*17490*/  FADD.FTZ R247, R247, R6 ;  /* 0x00000006f7f77221 */ /* 0x004fe20000010000 */
[----:B------:R-:W-:-:S02]  /*174a0*/  MOV R6, 0x1 ;  /* 0x0000000100067802 */ /* 0x000fc40000000f00 */
[----:B------:R-:W-:Y:S02]  /*174b0*/  MOV R8, 0x174e0 ;  /* 0x000174e000087802 */ /* 0x000fe40000000f00 */
[----:B-1----:R-:W-:Y:S02]  /*174c0*/  MOV R7, R247 ;  /* 0x000000f700077202 */ /* 0x002fe40000000f00 */
[----:B------:R-:W-:Y:S05]  /*174d0*/  CALL.REL.NOINC `($__internal_6_$__cuda_sm70_shflsync_bfly_p) ;  /* 0x00000ef000007944 */ /* 0x000fea0003c00000 */
[----:B--2---:R-:W-:Y:S01]  /*174e0*/  MOV R9, R6 ;  /* 0x0000000600097202 */ /* 0x004fe20000000f00 */
[----:B-1----:R-:W-:Y:S05]  /*174f0*/  BRA `(.L_x_400) ;  /* 0xffffbf4000007947 */ /* 0x002fea000383ffff */
.L_x_344:
[----:B--234-:R-:W-:Y:S01]  /*17500*/  IMAD.MOV.U32 R53, RZ, RZ, R2 ;  /* 0x000000ffff357224 */ /* 0x01cfe200078e0002 */
[----:B------:R-:W-:Y:S01]  /*17510*/  MOV R52, RZ ;  /* 0x000000ff00347202 */ /* 0x000fe20000000f00 */
[----:B------:R-:W-:Y:S01]  /*17520*/  IMAD.MOV.U32 R51, RZ, RZ, 0x181f ;  /* 0x0000181fff337424 */ /* 0x000fe200078e00ff */
[----:B------:R-:W-:Y:S02]  /*17530*/  MOV R50, 0x17550 ;  /* 0x0001755000327802 */ /* 0x000fe40000000f00 */
[----:B-1----:R-:W-:Y:S05]  /*17540*/  CALL.REL.NOINC `($__internal_7_$__cuda_sm70_shflsync_idx_p) ;  /* 0x00000ec000007944 */ /* 0x002fea0003c00000 */
[----:B------:R-:W-:Y:S01]  /*17550*/  MOV R8, R51 ;  /* 0x0000003300087202 */ /* 0x000fe20000000f00 */
[----:B------:R-:W-:Y:S05]  /*17560*/  BRA `(.L_x_401) ;  /* 0xffffd3b000007947 */ /* 0x000fea000383ffff */
.L_x_345:
[----:B------:R-:W-:Y:S01]  /*17570*/  IMAD.MOV.U32 R53, RZ, RZ, R3 ;  /* 0x000000ffff357224 */ /* 0x000fe200078e0003 */
[----:B------:R-:W-:Y:S01]  /*17580*/  MOV R52, RZ ;  /* 0x000000ff00347202 */ /* 0x000fe20000000f00 */
[----:B------:R-:W-:Y:S01]  /*17590*/  IMAD.MOV.U32 R51, RZ, RZ, 0x181f ;  /* 0x0000181fff337424 */ /* 0x000fe200078e00ff */
[----:B------:R-:W-:-:S02]  /*175a0*/  MOV R50, 0x175c0 ;  /* 0x000175c000327802 */ /* 0x000fc40000000f00 */
[----:B-123--:R-:W-:Y:S05]  /*175b0*/  CALL.REL.NOINC `($__internal_7_$__cuda_sm70_shflsync_idx_p) ;  /* 0x00000e5000007944 */ /* 0x00efea0003c00000 */
[----:B------:R-:W-:Y:S01]  /*175c0*/  MOV R9, R51 ;  /* 0x0000003300097202 */ /* 0x000fe20000000f00 */
[----:B------:R-:W-:Y:S05]  /*175d0*/  BRA `(.L_x_402) ;  /* 0xffffd36000007947 */ /* 0x000fea000383ffff */
.L_x_348:
[----:B------:R-:W-:Y:S01]  /*175e0*/  IMAD.MOV.U32 R53, RZ, RZ, R2 ;  /* 0x000000ffff357224 */ /* 0x000fe200078e0002 */
[----:B------:R-:W-:Y:S01]  /*175f0*/  MOV R52, 0x1 ;  /* 0x0000000100347802 */ /* 0x000fe20000000f00 */
[----:B------:R-:W-:Y:S01]  /*17600*/  IMAD.MOV.U32 R51, RZ, RZ, 0x181f ;  /* 0x0000181fff337424 */ /* 0x000fe200078e00ff */
[----:B------:R-:W-:-:S02]  /*17610*/  MOV R50, 0x17630 ;  /* 0x0001763000327802 */ /* 0x000fc40000000f00 */
[----:B-1234-:R-:W-:Y:S05]  /*17620*/  CALL.REL.NOINC `($__internal_7_$__cuda_sm70_shflsync_idx_p) ;  /* 0x00000de000007944 */ /* 0x01efea0003c00000 */
[----:B------:R-:W-:Y:S01]  /*17630*/  IMAD.MOV.U32 R8, RZ, RZ, R51 ;  /* 0x000000ffff087224 */ /* 0x000fe200078e0033 */
[----:B------:R-:W-:Y:S01]  /*17640*/  MOV R52, 0x1 ;  /* 0x0000000100347802 */ /* 0x000fe20000000f00 */
[----:B------:R-:W-:Y:S01]  /*17650*/  IMAD.MOV.U32 R53, RZ, RZ, R3 ;  /* 0x000000ffff357224 */ /* 0x000fe200078e0003 */
[----:B------:R-:W-:-:S02]  /*17660*/  MOV R51, 0x181f ;  /* 0x0000181f00337802 */ /* 0x000fc40000000f00 */
[----:B------:R-:W-:Y:S02]  /*17670*/  MOV R50, 0x17690 ;  /* 0x0001769000327802 */ /* 0x000fe40000000f00 */
[----:B------:R-:W-:Y:S05]  /*17680*/  CALL.REL.NOINC `($__internal_7_$__cuda_sm70_shflsync_idx_p) ;  /* 0x00000d8000007944 */ /* 0x000fea0003c00000 */
[----:B------:R-:W-:Y:S01]  /*17690*/  MOV R10, R51 ;  /* 0x00000033000a7202 */ /* 0x000fe20000000f00 */
[----:B------:R-:W-:Y:S05]  /*176a0*/  BRA `(.L_x_403) ;  /* 0xffffd38000007947 */ /* 0x000fea000383ffff */
.L_x_351:
[----:B------:R-:W-:Y:S01]  /*176b0*/  IMAD.MOV.U32 R53, RZ, RZ, R2 ;  /* 0x000000ffff357224 */ /* 0x000fe200078e0002 */
[----:B------:R-:W-:Y:S01]  /*176c0*/  MOV R52, 0x2 ;  /* 0x0000000200347802 */ /* 0x000fe20000000f00 */
[----:B------:R-:W-:Y:S01]  /*176d0*/  IMAD.MOV.U32 R51, RZ, RZ, 0x181f ;  /* 0x0000181fff337424 */ /* 0x000fe200078e00ff */
[----:B------:R-:W-:Y:S02]  /*176e0*/  MOV R50, 0x17700 ;  /* 0x0001770000327802 */ /* 0x000fe40000000f00 */
[----:B-1-34-:R-:W-:Y:S05]  /*176f0*/  CALL.REL.NOINC `($__internal_7_$__cuda_sm70_shflsync_idx_p) ;  /* 0x00000d1000007944 */ /* 0x01afea0003c00000 */
[----:B------:R-:W-:Y:S01]  /*17700*/  MOV R8, R51 ;  /* 0x0000003300087202 */ /* 0x000fe20000000f00 */
[----:B------:R-:W-:Y:S05]  /*17710*/  BRA `(.L_x_404) ;  /* 0xffffd40000007947 */ /* 0x000fea000383ffff */
.L_x_352:
[----:B------:R-:W-:Y:S01]  /*17720*/  IMAD.MOV.U32 R53, RZ, RZ, R3 ;  /* 0x000000ffff357224 */ /* 0x000fe200078e0003 */
[----:B------:R-:W-:Y:S01]  /*17730*/  MOV R52, 0x2 ;  /* 0x0000000200347802 */ /* 0x000fe20000000f00 */
[----:B------:R-:W-:Y:S01]  /*17740*/  IMAD.MOV.U32 R51, RZ, RZ, 0x181f ;  /* 0x0000181fff337424 */ /* 0x000fe200078e00ff */
[----:B------:R-:W-:Y:S02]  /*17750*/  MOV R50, 0x17770 ;  /* 0x0001777000327802 */ /* 0x000fe40000000f00 */
[----:B-1234-:R-:W-:Y:S05]  /*17760*/  CALL.REL.NOINC `($__internal_7_$__cuda_sm70_shflsync_idx_p) ;  /* 0x00000ca000007944 */ /* 0x01efea0003c00000 */
[----:B------:R-:W-:Y:S01]  /*17770*/  MOV R10, R51 ;  /* 0x00000033000a7202 */ /* 0x000fe20000000f00 */
[----:B------:R-:W-:Y:S05]  /*17780*/  BRA `(.L_x_405) ;  /* 0xffffd3b000007947 */ /* 0x000fea000383ffff */
.L_x_355:
        /* <DEDUP_REMOVED lines=13> */
.L_x_357:
[----:B------:R-:W-:Y:S01]  /*17860*/  IMAD.MOV.U32 R53, RZ, RZ, R48 ;  /* 0x000000ffff357224 */ /* 0x000fe200078e0030 */
[----:B------:R-:W-:Y:S01]  /*17870*/  MOV R52, RZ ;  /* 0x000000ff00347202 */ /* 0x000fe20000000f00 */
[----:B------:R-:W-:Y:S01]  /*17880*/  IMAD.MOV.U32 R51, RZ, RZ, 0x1c1f ;  /* 0x00001c1fff337424 */ /* 0x000fe200078e00ff */
[----:B------:R-:W-:Y:S02]  /*17890*/  MOV R50, 0x178b0 ;  /* 0x000178b000327802 */ /* 0x000fe40000000f00 */
[----:B------:R-:W-:Y:S05]  /*178a0*/  CALL.REL.NOINC `($__internal_7_$__cuda_sm70_shflsync_idx_p) ;  /* 0x00000b6000007944 */ /* 0x000fea0003c00000 */
[----:B------:R-:W-:Y:S01]  /*178b0*/  MOV R54, R51 ;  /* 0x0000003300367202 */ /* 0x000fe20000000f00 */
[----:B------:R-:W-:Y:S05]  /*178c0*/  BRA `(.L_x_407) ;  /* 0xffffd64000007947 */ /* 0x000fea000383ffff */
.L_x_358:
[----:B------:R-:W-:Y:S01]  /*178d0*/  IMAD.MOV.U32 R53, RZ, RZ, R49 ;  /* 0x000000ffff357224 */ /* 0x000fe200078e0031 */
[----:B------:R-:W-:Y:S01]  /*178e0*/  MOV R52, RZ ;  /* 0x000000ff00347202 */ /* 0x000fe20000000f00 */
[----:B------:R-:W-:Y:S01]  /*178f0*/  IMAD.MOV.U32 R51, RZ, RZ, 0x1c1f ;  /* 0x00001c1fff337424 */ /* 0x000fe200078e00ff */
[----:B------:R-:W-:Y:S02]  /*17900*/  MOV R50, 0x17920 ;  /* 0x0001792000327802 */ /* 0x000fe40000000f00 */
[----:B-12---:R-:W-:Y:S05]  /*17910*/  CALL.REL.NOINC `($__internal_7_$__cuda_sm70_shflsync_idx_p) ;  /* 0x00000af000007944 */ /* 0x006fea0003c00000 */
[----:B------:R-:W-:Y:S01]  /*17920*/  MOV R50, R51 ;  /* 0x0000003300327202 */ /* 0x000fe20000000f00 */
[----:B------:R-:W-:Y:S05]  /*17930*/  BRA `(.L_x_408) ;  /* 0xffffd5f000007947 */ /* 0x000fea000383ffff */
.L_x_361:
[----:B------:R-:W-:Y:S01]  /*17940*/  IMAD.MOV.U32 R53, RZ, RZ, R48 ;  /* 0x000000ffff357224 */ /* 0x000fe200078e0030 */
[----:B------:R-:W-:Y:S01]  /*17950*/  MOV R52, 0x1 ;  /* 0x0000000100347802 */ /* 0x000fe20000000f00 */
[----:B----4-:R-:W-:Y:S01]  /*17960*/  IMAD.MOV.U32 R51, RZ, RZ, 0x1c1f ;  /* 0x00001c1fff337424 */ /* 0x010fe200078e00ff */
[----:B------:R-:W-:-:S02]  /*17970*/  MOV R50, 0x17990 ;  /* 0x0001799000327802 */ /* 0x000fc40000000f00 */
[----:B-123--:R-:W-:Y:S05]  /*17980*/  CALL.REL.NOINC `($__internal_7_$__cuda_sm70_shflsync_idx_p) ;  /* 0x00000a8000007944 */ /* 0x00efea0003c00000 */
        /* <DEDUP_REMOVED lines=8> */
.L_x_365:
[----:B------:R-:W-:Y:S01]  /*17a10*/  IMAD.MOV.U32 R53, RZ, RZ, R4 ;  /* 0x000000ffff357224 */ /* 0x000fe200078e0004 */
[----:B------:R-:W-:Y:S01]  /*17a20*/  MOV R52, RZ ;  /* 0x000000ff00347202 */ /* 0x000fe20000000f00 */
[----:B------:R-:W-:Y:S01]  /*17a30*/  IMAD.MOV.U32 R51, RZ, RZ, 0x181f ;  /* 0x0000181fff337424 */ /* 0x000fe200078e00ff */
[----:B------:R-:W-:Y:S02]  /*17a40*/  MOV R50, 0x17a60 ;  /* 0x00017a6000327802 */ /* 0x000fe40000000f00 */
[----:B--2---:R-:W-:Y:S05]  /*17a50*/  CALL.REL.NOINC `($__internal_7_$__cuda_sm70_shflsync_idx_p) ;  /* 0x000009b000007944 */ /* 0x004fea0003c00000 */
[----:B------:R-:W-:Y:S01]  /*17a60*/  MOV R5, R51 ;  /* 0x0000003300057202 */ /* 0x000fe20000000f00 */
[----:B------:R-:W-:Y:S05]  /*17a70*/  BRA `(.L_x_410) ;  /* 0xffffe66000007947 */ /* 0x000fea000383ffff */
.L_x_366:
[----:B------:R-:W-:Y:S01]  /*17a80*/  IMAD.MOV.U32 R53, RZ, RZ, R3 ;  /* 0x000000ffff357224 */ /* 0x000fe200078e0003 */
[----:B------:R-:W-:Y:S01]  /*17a90*/  MOV R52, RZ ;  /* 0x000000ff00347202 */ /* 0x000fe20000000f00 */
[----:B------:R-:W-:Y:S01]  /*17aa0*/  IMAD.MOV.U32 R51, RZ, RZ, 0x181f ;  /* 0x0000181fff337424 */ /* 0x000fe200078e00ff */
[----:B------:R-:W-:Y:S02]  /*17ab0*/  MOV R50, 0x17ad0 ;  /* 0x00017ad000327802 */ /* 0x000fe40000000f00 */
[----:B-123--:R-:W-:Y:S05]  /*17ac0*/  CALL.REL.NOINC `($__internal_7_$__cuda_sm70_shflsync_idx_p) ;  /* 0x0000094000007944 */ /* 0x00efea0003c00000 */
[----:B------:R-:W-:Y:S01]  /*17ad0*/  MOV R6, R51 ;  /* 0x0000003300067202 */ /* 0x000fe20000000f00 */
[----:B------:R-:W-:Y:S05]  /*17ae0*/  BRA `(.L_x_411) ;  /* 0xffffe61000007947 */ /* 0x000fea000383ffff */
.L_x_369:
        /* <DEDUP_REMOVED lines=13> */
.L_x_372:
[----:B------:R-:W-:Y:S01]  /*17bc0*/  IMAD.MOV.U32 R53, RZ, RZ, R4 ;  /* 0x000000ffff357224 */ /* 0x000fe200078e0004 */
[----:B------:R-:W-:Y:S01]  /*17bd0*/  MOV R52, 0x2 ;  /* 0x0000000200347802 */ /* 0x000fe20000000f00 */
[----:B------:R-:W-:Y:S01]  /*17be0*/  IMAD.MOV.U32 R51, RZ, RZ, 0x181f ;  /* 0x0000181fff337424 */ /* 0x000fe200078e00ff */
[----:B------:R-:W-:Y:S02]  /*17bf0*/  MOV R50, 0x17c10 ;  /* 0x00017c1000327802 */ /* 0x000fe40000000f00 */
[----:B-1234-:R-:W-:Y:S05]  /*17c00*/  CALL.REL.NOINC `($__internal_7_$__cuda_sm70_shflsync_idx_p) ;  /* 0x0000080000007944 */ /* 0x01efea0003c00000 */
[----:B------:R-:W-:Y:S01]  /*17c10*/  MOV R5, R51 ;  /* 0x0000003300057202 */ /* 0x000fe20000000f00 */
[----:B------:R-:W-:Y:S05]  /*17c20*/  BRA `(.L_x_413) ;  /* 0xffffe6c000007947 */ /* 0x000fea000383ffff */
.L_x_373:
[----:B------:R-:W-:Y:S01]  /*17c30*/  IMAD.MOV.U32 R53, RZ, RZ, R3 ;  /* 0x000000ffff357224 */ /* 0x000fe200078e0003 */
[----:B------:R-:W-:Y:S01]  /*17c40*/  MOV R52, 0x2 ;  /* 0x0000000200347802 */ /* 0x000fe20000000f00 */
[----:B------:R-:W-:Y:S01]  /*17c50*/  IMAD.MOV.U32 R51, RZ, RZ, 0x181f ;  /* 0x0000181fff337424 */ /* 0x000fe200078e00ff */
[----:B------:R-:W-:Y:S02]  /*17c60*/  MOV R50, 0x17c80 ;  /* 0x00017c8000327802 */ /* 0x000fe40000000f00 */
[----:B-1234-:R-:W-:Y:S05]  /*17c70*/  CALL.REL.NOINC `($__internal_7_$__cuda_sm70_shflsync_idx_p) ;  /* 0x0000079000007944 */ /* 0x01efea0003c00000 */
[----:B------:R-:W-:Y:S01]  /*17c80*/  MOV R6, R51 ;  /* 0x0000003300067202 */ /* 0x000fe20000000f00 */
[----:B------:R-:W-:Y:S05]  /*17c90*/  BRA `(.L_x_414) ;  /* 0xffffe67000007947 */ /* 0x000fea000383ffff */
.L_x_376:
        /* <DEDUP_REMOVED lines=13> */
.L_x_378:
[----:B------:R-:W-:Y:S01]  /*17d70*/  IMAD.MOV.U32 R53, RZ, RZ, R0 ;  /* 0x000000ffff357224 */ /* 0x000fe200078e0000 */
[----:B------:R-:W-:Y:S01]  /*17d80*/  MOV R52, RZ ;  /* 0x000000ff00347202 */ /* 0x000fe20000000f00 */
[----:B------:R-:W-:Y:S01]  /*17d90*/  IMAD.MOV.U32 R51, RZ, RZ, 0x1f ;  /* 0x0000001fff337424 */ /* 0x000fe200078e00ff */
[----:B------:R-:W-:Y:S02]  /*17da0*/  MOV R50, 0x17dc0 ;  /* 0x00017dc000327802 */ /* 0x000fe40000000f00 */
[----:B---3--:R-:W-:Y:S05]  /*17db0*/  CALL.REL.NOINC `($__internal_7_$__cuda_sm70_shflsync_idx_p) ;  /* 0x0000065000007944 */ /* 0x008fea0003c00000 */
[----:B------:R-:W-:Y:S01]  /*17dc0*/  MOV R3, R51 ;  /* 0x0000003300037202 */ /* 0x000fe20000000f00 */
[----:B------:R-:W-:Y:S05]  /*17dd0*/  BRA `(.L_x_416) ;  /* 0xffffe7a000007947 */ /* 0x000fea000383ffff */
.L_x_379:
[----:B------:R-:W-:Y:S01]  /*17de0*/  IMAD.MOV.U32 R53, RZ, RZ, R0 ;  /* 0x000000ffff357224 */ /* 0x000fe200078e0000 */
[----:B------:R-:W-:Y:S01]  /*17df0*/  MOV R52, 0x1 ;  /* 0x0000000100347802 */ /* 0x000fe20000000f00 */
[----:B------:R-:W-:Y:S01]  /*17e00*/  IMAD.MOV.U32 R51, RZ, RZ, 0x1f ;  /* 0x0000001fff337424 */ /* 0x000fe200078e00ff */
[----:B------:R-:W-:Y:S02]  /*17e10*/  MOV R50, 0x17e30 ;  /* 0x00017e3000327802 */ /* 0x000fe40000000f00 */
[----:B-12---:R-:W-:Y:S05]  /*17e20*/  CALL.REL.NOINC `($__internal_7_$__cuda_sm70_shflsync_idx_p) ;  /* 0x000005e000007944 */ /* 0x006fea0003c00000 */
[----:B------:R-:W-:Y:S01]  /*17e30*/  MOV R0, R51 ;  /* 0x0000003300007202 */ /* 0x000fe20000000f00 */
[----:B------:R-:W-:Y:S05]  /*17e40*/  BRA `(.L_x_417) ;  /* 0xffffe75000007947 */ /* 0x000fea000383ffff */
.L_x_380:
[----:B------:R-:W-:Y:S02]  /*17e50*/  MOV R6, 0x1 ;  /* 0x0000000100067802 */ /* 0x000fe40000000f00 */
[----:B------:R-:W-:-:S02]  /*17e60*/  MOV R10, 0x17e80 ;  /* 0x00017e80000a7802 */ /* 0x000fc40000000f00 */
[----:B-12---:R-:W-:Y:S05]  /*17e70*/  CALL.REL.NOINC `($__internal_8_$__cuda_sm70_shflsync_up_p) ;  /* 0x000005e000007944 */ /* 0x006fea0003c00000 */
[----:B-12---:R-:W-:Y:S05]  /*17e80*/  BRA `(.L_x_418) ;  /* 0xffffe83000007947 */ /* 0x006fea000383ffff */
.L_x_381:
[----:B------:R-:W-:Y:S02]  /*17e90*/  MOV R6, 0x2 ;  /* 0x0000000200067802 */ /* 0x000fe40000000f00 */
[----:B------:R-:W-:-:S02]  /*17ea0*/  MOV R10, 0x17ec0 ;  /* 0x00017ec0000a7802 */ /* 0x000fc40000000f00 */
[----:B-12---:R-:W-:Y:S05]  /*17eb0*/  CALL.REL.NOINC `($__internal_8_$__cuda_sm70_shflsync_up_p) ;  /* 0x000005a000007944 */ /* 0x006fea0003c00000 */
[----:B--2---:R-:W-:Y:S02]  /*17ec0*/  SEL R6, R6, RZ, P1 ;  /* 0x000000ff06067207 */ /* 0x004fe40000800000 */
[----:B------:R-:W-:-:S03]  /*17ed0*/  MOV R10, 0x17f10 ;  /* 0x00017f10000a7802 */ /* 0x000fc60000000f00 */
[----:B-1----:R-:W-:Y:S02]  /*17ee0*/  IMAD.IADD R7, R7, 0x1, R6 ;  /* 0x0000000107077824 */ /* 0x002fe400078e0206 */
[----:B------:R-:W-:Y:S02]  /*17ef0*/  IMAD.MOV.U32 R6, RZ, RZ, 0x4 ;  /* 0x00000004ff067424 */ /* 0x000fe400078e00ff */
[----:B------:R-:W-:Y:S05]  /*17f00*/  CALL.REL.NOINC `($__internal_8_$__cuda_sm70_shflsync_up_p) ;  /* 0x0000055000007944 */ /* 0x000fea0003c00000 */
        /* <DEDUP_REMOVED lines=10> */
[----:B--2---:R-:W-:Y:S01]  /*17fb0*/  SEL R6, R6, RZ, P4 ;  /* 0x000000ff06067207 */ /* 0x004fe20002000000 */
[----:B------:R-:W-:Y:S01]  /*17fc0*/  IMAD.MOV.U32 R52, RZ, RZ, 0x1f ;  /* 0x0000001fff347424 */ /* 0x000fe200078e00ff */
[----:B------:R-:W-:Y:S02]  /*17fd0*/  MOV R51, 0x1f ;  /* 0x0000001f00337802 */ /* 0x000fe40000000f00 */
[----:B------:R-:W-:Y:S01]  /*17fe0*/  MOV R50, 0x18020 ;  /* 0x0001802000327802 */ /* 0x000fe20000000f00 */
[----:B-1----:R-:W-:-:S04]  /*17ff0*/  IMAD.IADD R7, R6, 0x1, R7 ;  /* 0x0000000106077824 */ /* 0x002fc800078e0207 */
[----:B------:R-:W-:Y:S02]  /*18000*/  IMAD.MOV.U32 R53, RZ, RZ, R7 ;  /* 0x000000ffff357224 */ /* 0x000fe400078e0007 */
[----:B------:R-:W-:Y:S05]  /*18010*/  CALL.REL.NOINC `($__internal_7_$__cuda_sm70_shflsync_idx_p) ;  /* 0x000003f000007944 */ /* 0x000fea0003c00000 */
[----:B------:R-:W-:Y:S01]  /*18020*/  MOV R6, R51 ;  /* 0x0000003300067202 */ /* 0x000fe20000000f00 */
[----:B------:R-:W-:Y:S05]  /*18030*/  BRA `(.L_x_419) ;  /* 0xffffe78000007947 */ /* 0x000fea000383ffff */
.L_x_385:
[----:B------:R-:W-:Y:S01]  /*18040*/  IMAD.MOV.U32 R7, RZ, RZ, R0 ;  /* 0x000000ffff077224 */ /* 0x000fe200078e0000 */
[----:B------:R-:W-:Y:S02]  /*18050*/  MOV R6, 0x1 ;  /* 0x0000000100067802 */ /* 0x000fe40000000f00 */
[----:B------:R-:W-:Y:S02]  /*18060*/  MOV R10, 0x18080 ;  /* 0x00018080000a7802 */ /* 0x000fe40000000f00 */
[----:B------:R-:W-:Y:S05]  /*18070*/  CALL.REL.NOINC `($__internal_8_$__cuda_sm70_shflsync_up_p) ;  /* 0x000003e000007944 */ /* 0x000fea0003c00000 */
[----:B-12---:R-:W-:Y:S05]  /*18080*/  BRA `(.L_x_420) ;  /* 0xffffe87000007947 */ /* 0x006fea000383ffff */
.L_x_386:
[----:B------:R-:W-:Y:S01]  /*18090*/  IMAD.MOV.U32 R7, RZ, RZ, R0 ;  /* 0x000000ffff077224 */ /* 0x000fe200078e0000 */
[----:B------:R-:W-:Y:S02]  /*180a0*/  MOV R6, 0x2 ;  /* 0x0000000200067802 */ /* 0x000fe40000000f00 */
[----:B------:R-:W-:Y:S02]  /*180b0*/  MOV R10, 0x180d0 ;  /* 0x000180d0000a7802 */ /* 0x000fe40000000f00 */
[----:B------:R-:W-:Y:S05]  /*180c0*/  CALL.REL.NOINC `($__internal_8_$__cuda_sm70_shflsync_up_p) ;  /* 0x0000039000007944 */ /* 0x000fea0003c00000 */
[----:B-12---:R-:W-:Y:S01]  /*180d0*/  SEL R7, R6, RZ, P1 ;  /* 0x000000ff06077207 */ /* 0x006fe20000800000 */
[----:B------:R-:W-:Y:S01]  /*180e0*/  IMAD.MOV.U32 R6, RZ, RZ, 0x4 ;  /* 0x00000004ff067424 */ /* 0x000fe200078e00ff */
[----:B------:R-:W-:-:S03]  /*180f0*/  MOV R10, 0x18120 ;  /* 0x00018120000a7802 */ /* 0x000fc60000000f00 */
[----:B------:R-:W-:Y:S02]  /*18100*/  IMAD.IADD R7, R0, 0x1, R7 ;  /* 0x0000000100077824 */ /* 0x000fe400078e0207 */
        /* <DEDUP_REMOVED lines=20> */
.L_x_388:
[----:B------:R-:W-:Y:S02]  /*18250*/  SEL R0, RZ, 0x1, P0 ;  /* 0x00000001ff007807 */ /* 0x000fe40000000000 */
[----:B------:R-:W-:Y:S02]  /*18260*/  MOV R10, 0x18280 ;  /* 0x00018280000a7802 */ /* 0x000fe40000000f00 */
[----:B---3--:R-:W-:Y:S05]  /*18270*/  CALL.REL.NOINC `($__internal_9_$__cuda_sm70_votesync_ballot) ;  /* 0x0000022000007944 */ /* 0x008fea0003c00000 */
[----:B------:R-:W-:Y:S05]  /*18280*/  BRA `(.L_x_422) ;  /* 0xffffe80000007947 */ /* 0x000fea000383ffff */
.L_x_389:
[----:B------:R-:W-:Y:S01]  /*18290*/  IMAD.MOV.U32 R53, RZ, RZ, R5 ;  /* 0x000000ffff357224 */ /* 0x000fe200078e0005 */
[----:B--2---:R-:W-:Y:S01]  /*182a0*/  MOV R52, R0 ;  /* 0x0000000000347202 */ /* 0x004fe20000000f00 */
[----:B------:R-:W-:Y:S01]  /*182b0*/  IMAD.MOV.U32 R51, RZ, RZ, 0x1f ;  /* 0x0000001fff337424 */ /* 0x000fe200078e00ff */
[----:B------:R-:W-:Y:S02]  /*182c0*/  MOV R50, 0x182e0 ;  /* 0x000182e000327802 */ /* 0x000fe40000000f00 */
[----:B-1-3--:R-:W-:Y:S05]  /*182d0*/  CALL.REL.NOINC `($__internal_7_$__cuda_sm70_shflsync_idx_p) ;  /* 0x0000013000007944 */ /* 0x00afea0003c00000 */
[----:B------:R-:W-:Y:S01]  /*182e0*/  IMAD.MOV.U32 R5, RZ, RZ, R51 ;  /* 0x000000ffff057224 */ /* 0x000fe200078e0033 */
[----:B------:R-:W-:Y:S01]  /*182f0*/  MOV R52, R0 ;  /* 0x0000000000347202 */ /* 0x000fe20000000f00 */
[----:B------:R-:W-:Y:S01]  /*18300*/  IMAD.MOV.U32 R53, RZ, RZ, R4 ;  /* 0x000000ffff357224 */ /* 0x000fe200078e0004 */
[----:B------:R-:W-:Y:S02]  /*18310*/  MOV R51, 0x1f ;  /* 0x0000001f00337802 */ /* 0x000fe40000000f00 */
[----:B------:R-:W-:-:S02]  /*18320*/  MOV R50, 0x18340 ;  /* 0x0001834000327802 */ /* 0x000fc40000000f00 */
[----:B------:R-:W-:Y:S05]  /*18330*/  CALL.REL.NOINC `($__internal_7_$__cuda_sm70_shflsync_idx_p) ;  /* 0x000000d000007944 */ /* 0x000fea0003c00000 */
[----:B------:R-:W-:Y:S01]  /*18340*/  MOV R4, R51 ;  /* 0x0000003300047202 */ /* 0x000fe20000000f00 */
[----:B------:R-:W-:Y:S05]  /*18350*/  BRA `(.L_x_423) ;  /* 0xffffe77000007947 */ /* 0x000fea000383ffff */
.L_x_392:
[----:B------:R-:W-:Y:S01]  /*18360*/  IMAD.MOV.U32 R53, RZ, RZ, R7 ;  /* 0x000000ffff357224 */ /* 0x000fe200078e0007 */
[----:B------:R-:W-:Y:S01]  /*18370*/  MOV R52, R8 ;  /* 0x0000000800347202 */ /* 0x000fe20000000f00 */
[----:B------:R-:W-:Y:S01]  /*18380*/  IMAD.MOV.U32 R51, RZ, RZ, 0x1f ;  /* 0x0000001fff337424 */ /* 0x000fe200078e00ff */
[----:B------:R-:W-:-:S02]  /*18390*/  MOV R50, 0x183b0 ;  /* 0x000183b000327802 */ /* 0x000fc40000000f00 */
[----:B-1234-:R-:W-:Y:S05]  /*183a0*/  CALL.REL.NOINC `($__internal_7_$__cuda_sm70_shflsync_idx_p) ;  /* 0x0000006000007944 */ /* 0x01efea0003c00000 */
[----:B------:R-:W-:Y:S01]  /*183b0*/  MOV R8, R51 ;  /* 0x0000003300087202 */ /* 0x000fe20000000f00 */
[----:B------:R-:W-:Y:S05]  /*183c0*/  BRA `(.L_x_391) ;  /* 0xffffe76000007947 */ /* 0x000fea000383ffff */
        .weak           $__internal_6_$__cuda_sm70_shflsync_bfly_p
        .type           $__internal_6_$__cuda_sm70_shflsync_bfly_p,@function
        .size           $__internal_6_$__cuda_sm70_shflsync_bfly_p,($__internal_7_$__cuda_sm70_shflsync_idx_p - $__internal_6_$__cuda_sm70_shflsync_bfly_p)
$__internal_6_$__cuda_sm70_shflsync_bfly_p:
[----:B------:R-:W-:Y:S01]  /*183d0*/  MOV R9, 0x0 ;  /* 0x0000000000097802 */ /* 0x000fe20000000f00 */
[----:B------:R-:W-:Y:S04]  /*183e0*/  WARPSYNC R4 ;  /* 0x0000000400007348 */ /* 0x000fe80003800000 */
[----:B------:R1:W2:Y:S01]  /*183f0*/  SHFL.BFLY PT, R6, R7, R6, R5 ;  /* 0x0c00000607067389 */ /* 0x0002a200000e0005 */
[----:B------:R-:W-:Y:S05]  /*18400*/  RET.REL.NODEC R8 `(_ZN7cutlass13device_kernelIN5flash19enable_sm80_to_sm89INS1_16FlashAttnFwdSm80INS1_25CollectiveMainloopFwdSm80ILi8ELi1ELb1EN4cute5tupleIJNS5_1CILi128EEENS7_ILi112EEES8_EEELi128ENS_10bfloat16_tEfNS_4arch4Sm80ELb0ELb0ELb0ELb1ELb0ELb1ELb1ELb1EEENS1_21CollectiveEpilogueFwdINS6_IJS8_S8_S9_EEENS6_IJNS7_ILi1EEESH_SH_EEESB_SD_Li256ELb1ELb1ELb1ELb0EEENS1_36VarlenDynamicPersistentTileSchedulerILi128ELi112ELi256ELi256ELb1ELb1ELb0ELb0ELb1ELb1EEEEEEEEEvNT_6ParamsE) ;  /* 0xfffe7bf008007950 */ /* 0x000fea0003c3ffff */
        .weak           $__internal_7_$__cuda_sm70_shflsync_idx_p
        .type           $__internal_7_$__cuda_sm70_shflsync_idx_p,@function
        .size           $__internal_7_$__cuda_sm70_shflsync_idx_p,($__internal_8_$__cuda_sm70_shflsync_up_p - $__internal_7_$__cuda_sm70_shflsync_idx_p)
$__internal_7_$__cuda_sm70_shflsync_idx_p:
[----:B------:R-:W-:Y:S04]  /*18410*/  WARPSYNC R212 ;  /* 0x000000d400007348 */ /* 0x000fe80003800000 */
[----:B------:R1:W2:Y:S02]  /*18420*/  SHFL.IDX PT, R51, R53, R52, R51 ;  /* 0x0000003435337389 */ /* 0x0002a400000e0033 */
[----:B-1----:R-:W-:-:S02]  /*18430*/  MOV R52, R50 ;  /* 0x0000003200347202 */ /* 0x002fc40000000f00 */
[----:B------:R-:W-:-:S04]  /*18440*/  MOV R53, 0x0 ;  /* 0x0000000000357802 */ /* 0x000fc80000000f00 */
[----:B--2---:R-:W-:Y:S05]  /*18450*/  RET.REL.NODEC R52 `(_ZN7cutlass13device_kernelIN5flash19enable_sm80_to_sm89INS1_16FlashAttnFwdSm80INS1_25CollectiveMainloopFwdSm80ILi8ELi1ELb1EN4cute5tupleIJNS5_1CILi128EEENS7_ILi112EEES8_EEELi128ENS_10bfloat16_tEfNS_4arch4Sm80ELb0ELb0ELb0ELb1ELb0ELb1ELb1ELb1EEENS1_21CollectiveEpilogueFwdINS6_IJS8_S8_S9_EEENS6_IJNS7_ILi1EEESH_SH_EEESB_SD_Li256ELb1ELb1ELb1ELb0EEENS1_36VarlenDynamicPersistentTileSchedulerILi128ELi112ELi256ELi256ELb1ELb1ELb0ELb0ELb1ELb1EEEEEEEEEvNT_6ParamsE) ;  /* 0xfffe7ba034007950 */ /* 0x004fea0003c3ffff */
        .weak           $__internal_8_$__cuda_sm70_shflsync_up_p
        .type           $__internal_8_$__cuda_sm70_shflsync_up_p,@function
        .size           $__internal_8_$__cuda_sm70_shflsync_up_p,($__internal_9_$__cuda_sm70_votesync_ballot - $__internal_8_$__cuda_sm70_shflsync_up_p)
$__internal_8_$__cuda_sm70_shflsync_up_p:
[----:B------:R-:W-:Y:S01]  /*18460*/  MOV R11, 0x0 ;  /* 0x00000000000b7802 */ /* 0x000fe20000000f00 */
[----:B------:R-:W-:Y:S04]  /*18470*/  WARPSYNC R213 ;  /* 0x000000d500007348 */ /* 0x000fe80003800000 */
[----:B------:R1:W2:Y:S01]  /*18480*/  SHFL.UP PT, R6, R7, R6, R214 ;  /* 0x0400000607067389 */ /* 0x0002a200000e00d6 */
[----:B------:R-:W-:Y:S05]  /*18490*/  RET.REL.NODEC R10 `(_ZN7cutlass13device_kernelIN5flash19enable_sm80_to_sm89INS1_16FlashAttnFwdSm80INS1_25CollectiveMainloopFwdSm80ILi8ELi1ELb1EN4cute5tupleIJNS5_1CILi128EEENS7_ILi112EEES8_EEELi128ENS_10bfloat16_tEfNS_4arch4Sm80ELb0ELb0ELb0ELb1ELb0ELb1ELb1ELb1EEENS1_21CollectiveEpilogueFwdINS6_IJS8_S8_S9_EEENS6_IJNS7_ILi1EEESH_SH_EEESB_SD_Li256ELb1ELb1ELb1ELb0EEENS1_36VarlenDynamicPersistentTileSchedulerILi128ELi112ELi256ELi256ELb1ELb1ELb0ELb0ELb1ELb1EEEEEEEEEvNT_6ParamsE) ;  /* 0xfffe7b600a007950 */ /* 0x000fea0003c3ffff */
        .weak           $__internal_9_$__cuda_sm70_votesync_ballot
        .type           $__internal_9_$__cuda_sm70_votesync_ballot,@function
        .size           $__internal_9_$__cuda_sm70_votesync_ballot,(.L_x_1347 - $__internal_9_$__cuda_sm70_votesync_ballot)
$__internal_9_$__cuda_sm70_votesync_ballot:
[----:B------:R-:W-:Y:S01]  /*184a0*/  ISETP.NE.U32.AND P0, PT, R0, 0x1, PT ;  /* 0x000000010000780c */ /* 0x000fe20003f05070 */
[----:B------:R-:W-:Y:S01]  /*184b0*/  IMAD.MOV.U32 R11, RZ, RZ, 0x0 ;  /* 0x00000000ff0b7424 */ /* 0x000fe200078e00ff */
[----:B------:R-:W-:Y:S11]  /*184c0*/  WARPSYNC R207 ;  /* 0x000000cf00007348 */ /* 0x000ff60003800000 */
[----:B------:R-:W-:-:S04]  /*184d0*/  VOTE.ANY R6, PT, !P0 ;  /* 0x0000000000067806 */ /* 0x000fc800040e0100 */
[----:B------:R-:W-:Y:S01]  /*184e0*/  LOP3.LUT R6, R6, R207, RZ, 0xc0, !PT ;  /* 0x000000cf06067212 */ /* 0x000fe200078ec0ff */
[----:B------:R-:W-:Y:S06]  /*184f0*/  RET.REL.NODEC R10 `(_ZN7cutlass13device_kernelIN5flash19enable_sm80_to_sm89INS1_16FlashAttnFwdSm80INS1_25CollectiveMainloopFwdSm80ILi8ELi1ELb1EN4cute5tupleIJNS5_1CILi128EEENS7_ILi112EEES8_EEELi128ENS_10bfloat16_tEfNS_4arch4Sm80ELb0ELb0ELb0ELb1ELb0ELb1ELb1ELb1EEENS1_21CollectiveEpilogueFwdINS6_IJS8_S8_S9_EEENS6_IJNS7_ILi1EEESH_SH_EEESB_SD_Li256ELb1ELb1ELb1ELb0EEENS1_36VarlenDynamicPersistentTileSchedulerILi128ELi112ELi256ELi256ELb1ELb1ELb0ELb0ELb1ELb1EEEEEEEEEvNT_6ParamsE) ;  /* 0xfffe7b000a007950 */ /* 0x000fec0003c3ffff */
.L_x_424:
        /* <DEDUP_REMOVED lines=16> */
.L_x_1347:


//--------------------- .text._ZN7cutlass13device_kernelIN5flash19enable_sm80_to_sm89INS1_16FlashAttnFwdSm80INS1_25CollectiveMainloopFwdSm80ILi4ELi1ELb0EN4cute5tupleIJNS5_1CILi128EEENS7_ILi48EEES8_EEELi128ENS_10bfloat16_tEfNS_4arch4Sm80ELb0ELb1ELb0ELb0ELb0ELb0ELb1ELb1EEENS1_21CollectiveEpilogueFwdINS6_IJS8_S8_S9_EEENS6_IJNS7_ILi1EEESH_SH_EEESB_SD_Li128ELb0ELb1ELb1ELb0EEENS1_19SingleTileSchedulerILb0ELb1ELb1ELi128EEEEEEEEEvNT_6ParamsE --------------------------
	.section	.text._ZN7cutlass13device_kernelIN5flash19enable_sm80_to_sm89INS1_16FlashAttnFwdSm80INS1_25CollectiveMainloopFwdSm80ILi4ELi1ELb0EN4cute5tupleIJNS5_1CILi128EEENS7_ILi48EEES8_EEELi128ENS_10bfloat16_tEfNS_4arch4Sm80ELb0ELb1ELb0ELb0ELb0ELb0ELb1ELb1EEENS1_21CollectiveEpilogueFwdINS6_IJS8_S8_S9_EEENS6_IJNS7_ILi1EEESH_SH_EEESB_SD_Li128ELb0ELb1ELb1ELb0EEENS1_19SingleTileSchedulerILb0ELb1ELb1ELi128EEEEEEEEEvNT_6ParamsE,"ax",@progbits
	.sectioninfo	@"SHI_REGISTERS=255"
	.align	128
.text._ZN7cutlass13device_kernelIN5flash19enable_sm80_to_sm89INS1_16FlashAttnFwdSm80INS1_25CollectiveMainloopFwdSm80ILi4ELi1ELb0EN4cute5tupleIJNS5_1CILi128EEENS7_ILi48EEES8_EEELi128ENS_10bfloat16_tEfNS_4arch4Sm80ELb0ELb1ELb0ELb0ELb0ELb0ELb1ELb1EEENS1_21CollectiveEpilogueFwdINS6_IJS8_S8_S9_EEENS6_IJNS7_ILi1EEESH_SH_EEESB_SD_Li128ELb0ELb1ELb1ELb0EEENS1_19SingleTileSchedulerILb0ELb1ELb1ELi128EEEEEEEEEvNT_6ParamsE:
        .type           _ZN7cutlass13device_kernelIN5flash19enable_sm80_to_sm89INS1_16FlashAttnFwdSm80INS1_25CollectiveMainloopFwdSm80ILi4ELi1ELb0EN4cute5tupleIJNS5_1CILi128EEENS7_ILi48EEES8_EEELi128ENS_10bfloat16_tEfNS_4arch4Sm80ELb0ELb1ELb0ELb0ELb0ELb0ELb1ELb1EEENS1_21CollectiveEpilogueFwdINS6_IJS8_S8_S9_EEENS6_IJNS7_ILi1EEESH_SH_EEESB_SD_Li128ELb0ELb1ELb1ELb0EEENS1_19SingleTileSchedulerILb0ELb1ELb1ELi128EEEEEEEEEvNT_6ParamsE,@function
        .size           _ZN7cutlass13device_kernelIN5flash19enable_sm80_to_sm89INS1_16FlashAttnFwdSm80INS1_25CollectiveMainloopFwdSm80ILi4ELi1ELb0EN4cute5tupleIJNS5_1CILi128EEENS7_ILi48EEES8_EEELi128ENS_10bfloat16_tEfNS_4arch4Sm80ELb0ELb1ELb0ELb0ELb0ELb0ELb1ELb1EEENS1_21CollectiveEpilogueFwdINS6_IJS8_S8_S9_EEENS6_IJNS7_ILi1EEESH_SH_EEESB_SD_Li128ELb0ELb1ELb1ELb0EEENS1_19SingleTileSchedulerILb0ELb1ELb1ELi128EEEEEEEEEvNT_6ParamsE,(.L_x_1352 - _ZN7cutlass13device_kernelIN5flash19enable_sm80_to_sm89INS1_16FlashAttnFwdSm80INS1_25CollectiveMainloopFwdSm80ILi4ELi1ELb0EN4cute5tupleIJNS5_1CILi128EEENS7_ILi48EEES8_EEELi128ENS_10bfloat16_tEfNS_4arch4Sm80ELb0ELb1ELb0ELb0ELb0ELb0ELb1ELb1EEENS1_21CollectiveEpilogueFwdINS6_IJS8_S8_S9_EEENS6_IJNS7_ILi1EEESH_SH_EEESB_SD_Li128ELb0ELb1ELb1ELb0EEENS1_19SingleTileSchedulerILb0ELb1ELb1ELi128EEEEEEEEEvNT_6ParamsE)
        .other          _ZN7cutlass13device_kernelIN5flash19enable_sm80_to_sm89INS1_16FlashAttnFwdSm80INS1_25CollectiveMainloopFwdSm80ILi4ELi1ELb0EN4cute5tupleIJNS5_1CILi128EEENS7_ILi48EEES8_EEELi128ENS_10bfloat16_tEfNS_4arch4Sm80ELb0ELb1ELb0ELb0ELb0ELb0ELb1ELb1EEENS1_21CollectiveEpilogueFwdINS6_IJS8_S8_S9_EEENS6_IJNS7_ILi1EEESH_SH_EEESB_SD_Li128ELb0ELb1ELb1ELb0EEENS1_19SingleTileSchedulerILb0ELb1ELb1ELi128EEEEEEEEEvNT_6ParamsE,@"STO_CUDA_ENTRY STV_DEFAULT"
_ZN7cutlass13device_kernelIN5flash19enable_sm80_to_sm89INS1_16FlashAttnFwdSm80INS1_25CollectiveMainloopFwdSm80ILi4ELi1ELb0EN4cute5tupleIJNS5_1CILi128EEENS7_ILi48EEES8_EEELi128ENS_10bfloat16_tEfNS_4arch4Sm80ELb0ELb1ELb0ELb0ELb0ELb0ELb1ELb1EEENS1_21CollectiveEpilogueFwdINS6_IJS8_S8_S9_EEENS6_IJNS7_ILi1EEESH_SH_EEESB_SD_Li128ELb0ELb1ELb1ELb0EEENS1_19SingleTileSchedulerILb0ELb1ELb1ELi128EEEEEEEEEvNT_6ParamsE:
        /* <DEDUP_REMOVED lines=18> */
.L_x_425:
[----:B---3--:R-:W-:Y:S02]  /*0120*/  ULDC.64 UR4, c[0x0][0x550] ;  /* 0x0001540000047ab9 */ /* 0x008fe40000000a00 */
[----:B------:R-:W-:Y:S02]  /*0130*/  UISETP.NE.AND UP0, UPT, UR4, 0x1, UPT ;  /* 0x000000010400788c */ /* 0x000fe4000bf05270 */
[----:B------:R-:W-:-:S02]  /*0140*/  UIMAD.WIDE.U32 UR8, UR6, UR5, URZ ;  /* 0x00000005060872a5 */ /* 0x000fc4000f8e003f */
[----:B------:R-:W-:Y:S02]  /*0150*/  ULDC UR4, c[0x0][0x558] ;  /* 0x0001560000047ab9 */ /* 0x000fe40000000800 */
[----:B------:R-:W-:-:S05]  /*0160*/  UMOV UR10, UR6 ;  /* 0x00000006000a7c82 */ /* 0x000fca0008000000 */
[----:B------:R-:W-:-:S03]  /*0170*/  @UP0 USHF.R.U32.HI UR10, URZ, UR4, UR9 ;  /* 0x000000043f0a0299 */ /* 0x000fc60008011609 */
.L_x_426:
        /* <DEDUP_REMOVED lines=35> */
.L_x_428:
[----:B------:R-:W-:Y:S02]  /*03b0*/  ULDC UR4, c[0x0][0x32c] ;  /* 0x0000cb0000047ab9 */ /* 0x000fe40000000800 */
[----:B------:R-:W-:-:S03]  /*03c0*/  UISETP.NE.AND UP0, UPT, UR9, UR4, UPT ;  /* 0x000000040900728c */ /* 0x000fc6000bf05270 */
[----:B------:R-:W-:Y:S02]  /*03d0*/  ULDC.64 UR4, c[0x0][0x330] ;  /* 0x0000cc0000047ab9 */ /* 0x000fe40000000a00 */
[----:B------:R-:W-:-:S06]  /*03e0*/  UIMAD.WIDE.U32 UR12, UR7, UR4, URZ ;  /* 0x00000004070c72a5 */ /* 0x000fcc000f8e003f */
[----:B------:R-:W-:Y:S02]  /*03f0*/  @UP0 USHF.R.U32.HI UR7, URZ, UR5, UR13 ;  /* 0x000000053f070299 */ /* 0x000fe4000801160d */
.L_x_429:
[----:B------:R-:W-:Y:S02]  /*0400*/  ULDC UR4, c[0x0][0x32c] ;  /* 0x0000cb0000047ab9 */ /* 0x000fe40000000800 */
[----:B------:R-:W-:-:S04]  /*0410*/  UIMAD UR4, UR7, UR4, UR4 ;  /* 0x00000004070472a4 */ /* 0x000fc8000f8e0204 */
[----:B------:R-:W-:-:S04]  /*0420*/  UISETP.LT.AND UP0, UPT, UR6, UR4, UPT ;  /* 0x000000040600728c */ /* 0x000fc8000bf01270 */
[----:B------:R-:W-:Y:S02]  /*0430*/  USEL UR6, UR6, UR4, UP0 ;  /* 0x0000000406067287 */ /* 0x000fe40008000000 */
.L_x_427:
[----:B------:R-:W-:Y:S01]  /*0440*/  UMOV UR14, 0x2f ;  /* 0x0000002f000e7882 */ /* 0x000fe20000000000 */
[----:B------:R-:W-:Y:S01]  /*0450*/  PLOP3.LUT P0, PT, PT, PT, UP2, 0x40, 0x0 ;  /* 0x000000000000781c */ /* 0x000fe20003f0e828 */
[----:B------:R-:W-:Y:S02]  /*0460*/  ULDC UR16, c[0x0][0x1d0] ;  /* 0x0000740000107ab9 */ /* 0x000fe40000000800 */
[----:B------:R-:W-:Y:S02]  /*0470*/  ULDC.64 UR4, c[0x0][0x2c8] ;  /* 0x0000b20000047ab9 */ /* 0x000fe40000000a00 */
[----:B------:R-:W-:Y:S02]  /*0480*/  UIADD3 UR14, UR14, UR16, URZ ;  /* 0x000000100e0e7290 */ /* 0x000fe4000fffe03f */
[----:B------:R-:W-:Y:S02]  /*0490*/  UIMAD.WIDE.U32 UR12, UR17, UR4, URZ ;  /* 0x00000004110c72a5 */ /* 0x000fe4000f8e003f */
[----:B------:R-:W-:-:S02]  /*04a0*/  UIMAD.WIDE UR14, UR14, 0x2aaaaaab, URZ ;  /* 0x2aaaaaab0e0e78a5 */ /* 0x000fc4000f8e023f */
[----:B------:R-:W-:Y:S02]  /*04b0*/  UIADD3 UR6, UR6, 0x2f, URZ ;  /* 0x0000002f06067890 */ /* 0x000fe4000fffe03f */
[----:B------:R-:W-:Y:S02]  /*04c0*/  UMOV UR4, UR17 ;  /* 0x0000001100047c82 */ /* 0x000fe40008000000 */
[----:B------:R-:W-:Y:S02]  /*04d0*/  UIMAD.WIDE UR6, UR6, 0x2aaaaaab, URZ ;  /* 0x2aaaaaab060678a5 */ /* 0x000fe4000f8e023f */
[----:B------:R-:W-:Y:S02]  /*04e0*/  @UP3 UMOV UR9, UR13 ;  /* 0x0000000d00093c82 */ /* 0x000fe40008000000 */
[----:B------:R-:W-:Y:S02]  /*04f0*/  ULDC UR12, c[0x0][0x168] ;  /* 0x00005a00000c7ab9 */ /* 0x000fe40000000800 */
[----:B------:R-:W-:-:S02]  /*0500*/  @UP3 USHF.R.U32.HI UR4, URZ, UR5, UR9 ;  /* 0x000000053f043299 */ /* 0x000fc40008011609 */
[----:B------:R-:W-:Y:S02]  /*0510*/  UMOV UR11, UR15 ;  /* 0x0000000f000b7c82 */ /* 0x000fe40008000000 */
[----:B------:R-:W-:Y:S02]  /*0520*/  UIADD3 UR16, UR16, -UR12, URZ ;  /* 0x8000000c10107290 */ /* 0x000fe4000fffe03f */
[----:B------:R-:W-:Y:S02]  /*0530*/  USHF.R.U32.HI UR6, URZ, 0x1f, UR7 ;  /* 0x0000001f3f067899 */ /* 0x000fe40008011607 */
[----:B------:R-:W-:Y:S02]  /*0540*/  USHF.R.U32.HI UR9, URZ, 0x1f, UR11 ;  /* 0x0000001f3f097899 */ /* 0x000fe4000801160b */
[----:B------:R-:W-:Y:S02]  /*0550*/  UIADD3 UR4, UR16, UR4, URZ ;  /* 0x0000000410047290 */ /* 0x000fe4000fffe03f */
[----:B------:R-:W-:-:S02]  /*0560*/  ULDC UR5, c[0x0][0x324] ;  /* 0x0000c90000057ab9 */ /* 0x000fc40000000800 */
[----:B------:R-:W-:Y:S02]  /*0570*/  ULEA.HI.SX32 UR6, UR7, UR6, 0x1d ;  /* 0x0000000607067291 */ /* 0x000fe4000f8fea3f */
        /* <DEDUP_REMOVED lines=16> */
.L_x_431:
[----:B------:R-:W-:-:S04]  /*0680*/  MOV R2, c[0x0][0x32c] ;  /* 0x0000cb0000027a02 */ /* 0x000fc80000000f00 */
[----:B------:R-:W-:-:S13]  /*0690*/  ISETP.NE.AND P0, PT, R2, 0x1, PT ;  /* 0x000000010200780c */ /* 0x000fda0003f05270 */
[----:B------:R-:W-:-:S05]  /*06a0*/  @P0 IMAD.HI.U32 R2, R0, c[0x0][0x330], RZ ;  /* 0x0000cc0000020a27 */ /* 0x000fca00078e00ff */
[----:B------:R-:W-:-:S05]  /*06b0*/  @P0 SHF.R.U32.HI R0, RZ, c[0x0][0x334], R2 ;  /* 0x0000cd00ff000a19 */ /* 0x000fca0000011602 */
.L_x_432:
[----:B------:R-:W-:-:S05]  /*06c0*/  IMAD R0, R0, c[0x0][0x32c], RZ ;  /* 0x0000cb0000007a24 */ /* 0x000fca00078e02ff */
[----:B------:R-:W-:-:S05]  /*06d0*/  IMNMX R3, R3, R0, !PT ;  /* 0x0000000003037217 */ /* 0x000fca0007800200 */
.L_x_430:
[----:B------:R-:W-:Y:S01]  /*06e0*/  IMAD.HI R0, R3, 0x2aaaaaab, RZ ;  /* 0x2aaaaaab03007827 */ /* 0x000fe200078e02ff */
[----:B------:R-:W-:Y:S02]  /*06f0*/  USHF.R.U32.HI UR5, URZ, 0x10, UR8 ;  /* 0x000000103f057899 */ /* 0x000fe40008011608 */
[----:B------:R-:W-:Y:S02]  /*0700*/  ULDC UR4, c[0x0][0x338] ;  /* 0x0000ce0000047ab9 */ /* 0x000fe40000000800 */
[----:B------:R-:W-:Y:S01]  /*0710*/  SHF.R.U32.HI R2, RZ, 0x1f, R0 ;  /* 0x0000001fff027819 */ /* 0x000fe20000011600 */
[----:B------:R-:W-:-:S03]  /*0720*/  UISETP.NE.AND UP0, UPT, UR5, URZ, UPT ;  /* 0x0000003f0500728c */ /* 0x000fc6000bf05270 */
[----:B------:R-:W-:Y:S01]  /*0730*/  LEA.HI.SX32 R0, R0, R2, 0x1d ;  /* 0x0000000200007211 */ /* 0x000fe200078feaff */
[----:B------:R-:W-:-:S03]  /*0740*/  USEL UR4, UR5, UR4, UP0 ;  /* 0x0000000405047287 */ /* 0x000fc60008000000 */
[----:B------:R-:W-:Y:S01]  /*0750*/  IMNMX R9, RZ, R0, !PT ;  /* 0x00000000ff097217 */ /* 0x000fe20007800200 */
[----:B------:R-:W-:-:S03]  /*0760*/  IMAD.MOV.U32 R0, RZ, RZ, RZ ;  /* 0x000000ffff007224 */ /* 0x000fc600078e00ff */
[----:B------:R-:W-:-:S13]  /*0770*/  ISETP.LT.AND P0, PT, R9, UR6, PT ;  /* 0x0000000609007c0c */ /* 0x000fda000bf01270 */
[----:B------:R-:W-:Y:S05]  /*0780*/  @!P0 BRA `(.L_x_433) ;  /* 0x000001f000008947 */ /* 0x000fea0003800000 */
[----:B------:R-:W-:Y:S01]  /*0790*/  IMAD.U32 R5, RZ, RZ, UR4 ;  /* 0x00000004ff057e24 */ /* 0x000fe2000f8e00ff */
[----:B------:R-:W-:-:S04]  /*07a0*/  UIADD3 UR5, UR4, -0x1, UR6 ;  /* 0xffffffff04057890 */ /* 0x000fc8000fffe006 */
[----:B------:R-:W-:Y:S02]  /*07b0*/  IABS R0, R5 ;  /* 0x0000000500007213 */ /* 0x000fe40000000000 */
[----:B------:R-:W-:-:S03]  /*07c0*/  IADD3 R8, -R9, UR5, RZ ;  /* 0x0000000509087c10 */ /* 0x000fc6000fffe1ff */
[----:B------:R-:W-:Y:S01]  /*07d0*/  IMAD.MOV.U32 R4, RZ, RZ, R0 ;  /* 0x000000ffff047224 */ /* 0x000fe200078e0000 */
[----:B------:R-:W-:-:S03]  /*07e0*/  IABS R7, R8 ;  /* 0x0000000800077213 */ /* 0x000fc60000000000 */
[----:B------:R-:W1:Y:S08]  /*07f0*/  I2F.RP R2, R4 ;  /* 0x0000000400027306 */ /* 0x000e700000209400 */
[----:B-1----:R-:W1:Y:S02]  /*0800*/  MUFU.RCP R2, R2 ;  /* 0x0000000200027308 */ /* 0x002e640000001000 */
[----:B-1----:R-:W-:-:S06]  /*0810*/  IADD3 R2, R2, 0xffffffe, RZ ;  /* 0x0ffffffe02027810 */ /* 0x002fcc0007ffe0ff */
[----:B------:R-:W1:Y:S02]  /*0820*/  F2I.FTZ.U32.TRUNC.NTZ R3, R2 ;  /* 0x0000000200037305 */ /* 0x000e64000021f000 */
[----:B-1----:R-:W-:-:S04]  /*0830*/  IMAD.MOV R0, RZ, RZ, -R3 ;  /* 0x000000ffff007224 */ /* 0x002fc800078e0a03 */
[----:B------:R-:W-:Y:S01]  /*0840*/  IMAD.MOV.U32 R2, RZ, RZ, R0 ;  /* 0x000000ffff027224 */ /* 0x000fe200078e0000 */
[----:B------:R-:W-:-:S03]  /*0850*/  IABS R0, R5 ;  /* 0x0000000500007213 */ /* 0x000fc60000000000 */
[----:B------:R-:W-:Y:S01]  /*0860*/  IMAD R5, R2, R4, RZ ;  /* 0x0000000402057224 */ /* 0x000fe200078e02ff */
[----:B------:R-:W-:Y:S01]  /*0870*/  MOV R2, RZ ;  /* 0x000000ff00027202 */ /* 0x000fe20000000f00 */
[----:B------:R-:W-:-:S04]  /*0880*/  IMAD.MOV R6, RZ, RZ, -R0 ;  /* 0x000000ffff067224 */ /* 0x000fc800078e0a00 */
[----:B------:R-:W-:-:S04]  /*0890*/  IMAD.HI.U32 R0, R3, R5, R2 ;  /* 0x0000000503007227 */ /* 0x000fc800078e0002 */
[----:B------:R-:W-:Y:S02]  /*08a0*/  IMAD.MOV.U32 R2, RZ, RZ, R7 ;  /* 0x000000ffff027224 */ /* 0x000fe400078e0007 */
[----:B------:R-:W-:Y:S02]  /*08b0*/  IMAD.MOV.U32 R3, RZ, RZ, R6 ;  /* 0x000000ffff037224 */ /* 0x000fe400078e0006 */
[----:B------:R-:W-:-:S04]  /*08c0*/  IMAD.HI.U32 R0, R0, R2, RZ ;  /* 0x0000000200007227 */ /* 0x000fc800078e00ff */
[----:B------:R-:W-:-:S05]  /*08d0*/  IMAD R2, R0, R3, R2 ;  /* 0x0000000300027224 */ /* 0x000fca00078e0202 */
[----:B------:R-:W-:-:S13]  /*08e0*/  ISETP.GT.U32.AND P1, PT, R4, R2, PT ;  /* 0x000000020400720c */ /* 0x000fda0003f24070 */
[-C--:B------:R-:W-:Y:S02]  /*08f0*/  @!P1 IADD3 R2, R2, -R4.reuse, RZ ;  /* 0x8000000402029210 */ /* 0x080fe40007ffe0ff */
[----:B------:R-:W-:Y:S02]  /*0900*/  @!P1 IADD3 R0, R0, 0x1, RZ ;  /* 0x0000000100009810 */ /* 0x000fe40007ffe0ff */
[----:B------:R-:W-:Y:S02]  /*0910*/  ISETP.GE.U32.AND P2, PT, R2, R4, PT ;  /* 0x000000040200720c */ /* 0x000fe40003f46070 */
[----:B------:R-:W-:Y:S02]  /*0920*/  LOP3.LUT R2, R8, UR4, RZ, 0x3c, !PT ;  /* 0x0000000408027c12 */ /* 0x000fe4000f8e3cff */
[----:B------:R-:W-:Y:S02]  /*0930*/  ISETP.NE.AND P1, PT, RZ, UR4, PT ;  /* 0x00000004ff007c0c */ /* 0x000fe4000bf25270 */
[----:B------:R-:W-:-:S07]  /*0940*/  ISETP.GE.AND P0, PT, R2, RZ, PT ;  /* 0x000000ff0200720c */ /* 0x000fce0003f06270 */
[----:B------:R-:W-:-:S06]  /*0950*/  @P2 IADD3 R0, R0, 0x1, RZ ;  /* 0x0000000100002810 */ /* 0x000fcc0007ffe0ff */
[----:B------:R-:W-:Y:S01]  /*0960*/  @!P0 IMAD.MOV R0, RZ, RZ, -R0 ;  /* 0x000000ffff008224 */ /* 0x000fe200078e0a00 */
[----:B------:R-:W-:Y:S02]  /*0970*/  @!P1 LOP3.LUT R0, RZ, UR4, RZ, 0x33, !PT ;  /* 0x00000004ff009c12 */ /* 0x000fe4000f8e33ff */
.L_x_433:
[----:B------:R-:W-:Y:S01]  /*0980*/  ULOP3.LUT UR8, UR8, 0xffff, URZ, 0xc0, !UPT ;  /* 0x0000ffff08087892 */ /* 0x000fe2000f8ec03f */
[----:B------:R-:W-:Y:S01]  /*0990*/  PLOP3.LUT P4, PT, PT, PT, PT, 0x80, 0x0 ;  /* 0x000000000000781c */ /* 0x000fe20003f8f070 */
[----:B------:R-:W-:Y:S01]  /*09a0*/  ULDC.64 UR14, c[0x0][0x118] ;  /* 0x00004600000e7ab9 */ /* 0x000fe20000000a00 */
[----:B------:R-:W-:Y:S01]  /*09b0*/  CS2R R20, SRZ ;  /* 0x0000000000147805 */ /* 0x000fe2000001ff00 */
[----:B------:R-:W-:Y:S01]  /*09c0*/  CS2R R18, SRZ ;  /* 0x0000000000127805 */ /* 0x000fe2000001ff00 */
        /* <DEDUP_REMOVED lines=75> */
[----:B------:R-:W-:-:S05]  /*0e80*/  @P1 IMAD.WIDE R2, R25, R2, c[0x0][0x340] ;  /* 0x0000d00019021625 */ /* 0x000fca00078e0202 */
[----:B------:R1:W2:Y:S01]  /*0e90*/  @P1 LDG.E R18, [R2.64] ;  /* 0x0000000e02121981 */ /* 0x0002a2000c1e1900 */
[----:B------:R-:W-:Y:S01]  /*0ea0*/  PLOP3.LUT P2, PT, PT, PT, UP3, 0x80, 0x0 ;  /* 0x000000000000781c */ /* 0x000fe20003f4f038 */
[----:B------:R-:W-:Y:S01]  /*0eb0*/  UIMAD.WIDE.U32 UR6, UR10, UR4, URZ ;  /* 0x000000040a0672a5 */ /* 0x000fe2000f8e003f */
[----:B------:R-:W-:Y:S01]  /*0ec0*/  PLOP3.LUT P0, PT, PT, PT, UP3, 0x80, 0x0 ;  /* 0x000000000000781c */ /* 0x000fe20003f0f038 */
[----:B------:R-:W-:Y:S01]  /*0ed0*/  UIMAD UR4, UR8, UR4, URZ ;  /* 0x00000004080472a4 */ /* 0x000fe2000f8e023f */
[----:B------:R-:W-:Y:S01]  /*0ee0*/  SHF.R.S32.HI R24, RZ, 0x1f, R25 ;  /* 0x0000001fff187819 */ /* 0x000fe20000011419 */
[----:B------:R-:W-:Y:S01]  /*0ef0*/  BSSY B0, `(.L_x_435) ;  /* 0x0000075000007945 */ /* 0x000fe20003800000 */
[----:B------:R-:W-:Y:S01]  /*0f00*/  LEA.HI R23, R126, R164, RZ, 0x4 ;  /* 0x000000a47e177211 */ /* 0x000fe200078f20ff */
[----:B------:R-:W-:Y:S02]  /*0f10*/  UIMAD UR4, UR10, UR5, UR4 ;  /* 0x000000050a0472a4 */ /* 0x000fe4000f8e0204 */
[----:B------:R-:W-:-:S02]  /*0f20*/  IMAD R12, R24, c[0x0][0x1c0], RZ ;  /* 0x00007000180c7a24 */ /* 0x000fc400078e02ff */
[----:B------:R-:W-:Y:S02]  /*0f30*/  UIADD3 UR4, UR7, UR4, URZ ;  /* 0x0000000407047290 */ /* 0x000fe4000fffe03f */
[C---:B------:R-:W-:Y:S01]  /*0f40*/  IMAD R12, R25.reuse, c[0x0][0x1c4], R12 ;  /* 0x00007100190c7a24 */ /* 0x040fe200078e020c */
[----:B-1----:R-:W-:Y:S02]  /*0f50*/  LEA.HI R2, R126, R164, RZ, 0x3 ;  /* 0x000000a47e027211 */ /* 0x002fe400078f18ff */
[----:B------:R-:W-:Y:S01]  /*0f60*/  MOV R3, UR7 ;  /* 0x0000000700037c02 */ /* 0x000fe20008000f00 */
[----:B------:R-:W-:Y:S01]  /*0f70*/  IMAD.U32 R3, RZ, RZ, UR4 ;  /* 0x00000004ff037e24 */ /* 0x000fe2000f8e00ff */
[----:B------:R-:W-:Y:S01]  /*0f80*/  LOP3.LUT R0, R2, 0xfffffff8, RZ, 0xc0, !PT ;  /* 0xfffffff802007812 */ /* 0x000fe200078ec0ff */
[----:B------:R-:W-:Y:S01]  /*0f90*/  ULDC.64 UR4, c[0x0][0x210] ;  /* 0x0000840000047ab9 */ /* 0x000fe20000000a00 */
[----:B------:R-:W-:Y:S01]  /*0fa0*/  SHF.R.S32.HI R19, RZ, 0x3, R2 ;  /* 0x00000003ff137819 */ /* 0x000fe20000011402 */
[----:B------:R-:W-:Y:S01]  /*0fb0*/  IMAD.U32 R2, RZ, RZ, UR6 ;  /* 0x00000006ff027e24 */ /* 0x000fe2000f8e00ff */
[----:B------:R-:W-:Y:S01]  /*0fc0*/  ULDC.64 UR6, c[0x0][0x1e8] ;  /* 0x00007a0000067ab9 */ /* 0x000fe20000000a00 */
[----:B------:R-:W-:Y:S01]  /*0fd0*/  IMAD.IADD R26, R164, 0x1, -R0 ;  /* 0x00000001a41a7824 */ /* 0x000fe200078e0a00 */
[----:B------:R-:W-:Y:S01]  /*0fe0*/  SHF.R.S32.HI R4, RZ, 0x1f, R19 ;  /* 0x0000001fff047819 */ /* 0x000fe20000011413 */
[----:B------:R-:W-:Y:S01]  /*0ff0*/  IMAD.WIDE.U32 R2, R25, c[0x0][0x1c0], R2 ;  /* 0x0000700019027a25 */ /* 0x000fe200078e0002 */
[----:B------:R-:W-:-:S02]  /*1000*/  UIMAD UR6, UR8, UR6, URZ ;  /* 0x00000006080672a4 */ /* 0x000fc4000f8e023f */
[C---:B------:R-:W-:Y:S01]  /*1010*/  SHF.L.U32 R10, R26.reuse, 0x3, RZ ;  /* 0x000000031a0a7819 */ /* 0x040fe200000006ff */
[----:B------:R-:W-:Y:S01]  /*1020*/  IMAD R0, R26, 0x10, R19 ;  /* 0x000000101a007824 */ /* 0x000fe200078e0213 */
[----:B------:R-:W-:Y:S01]  /*1030*/  UIMAD UR4, UR8, UR4, URZ ;  /* 0x00000004080472a4 */ /* 0x000fe2000f8e023f */
[----:B------:R-:W-:Y:S01]  /*1040*/  IMAD R5, R4, c[0x0][0x1e0], RZ ;  /* 0x0000780004057a24 */ /* 0x000fe200078e02ff */
[----:B------:R-:W-:Y:S01]  /*1050*/  SHF.R.S32.HI R11, RZ, 0x1f, R10 ;  /* 0x0000001fff0b7819 */ /* 0x000fe2000001140a */
[----:B------:R-:W-:Y:S01]  /*1060*/  IMAD.IADD R3, R3, 0x1, R12 ;  /* 0x0000000103037824 */ /* 0x000fe200078e020c */
[----:B------:R-:W-:Y:S01]  /*1070*/  IADD3 R9, R0, UR17, RZ ;  /* 0x0000001100097c10 */ /* 0x000fe2000fffe0ff */
[C---:B------:R-:W-:Y:S01]  /*1080*/  IMAD R14, R19.reuse, c[0x0][0x1e4], R5 ;  /* 0x00007900130e7a24 */ /* 0x040fe200078e0205 */
[----:B------:R-:W-:Y:S01]  /*1090*/  UIMAD UR6, UR10, UR7, UR6 ;  /* 0x000000070a0672a4 */ /* 0x000fe2000f8e0206 */
[----:B------:R-:W-:Y:S01]  /*10a0*/  IMAD.WIDE.U32 R6, R19, c[0x0][0x1e0], R10 ;  /* 0x0000780013067a25 */ /* 0x000fe200078e000a */
[----:B------:R-:W-:Y:S01]  /*10b0*/  UIMAD UR4, UR10, UR5, UR4 ;  /* 0x000000050a0472a4 */ /* 0x000fe2000f8e0204 */
[----:B------:R-:W-:-:S02]  /*10c0*/  ISETP.GE.AND P4, PT, R10, c[0x0][0x1d4], PT ;  /* 0x000075000a007a0c */ /* 0x000fc40003f86270 */
[----:B------:R-:W-:Y:S01]  /*10d0*/  @P2 IMAD.HI.U32 R0, R9, c[0x0][0x2c8], RZ ;  /* 0x0000b20009002a27 */ /* 0x000fe200078e00ff */
[----:B------:R-:W-:-:S03]  /*10e0*/  ULDC UR5, c[0x0][0x2c4] ;  /* 0x0000b10000057ab9 */ /* 0x000fc60000000800 */
[--C-:B------:R-:W-:Y:S01]  /*10f0*/  IMAD.MOV.U32 R8, RZ, RZ, R9.reuse ;  /* 0x000000ffff087224 */ /* 0x100fe200078e0009 */
[----:B------:R-:W-:Y:S01]  /*1100*/  @P0 SHF.R.U32.HI R8, RZ, c[0x0][0x2cc], R0 ;  /* 0x0000b300ff080a19 */ /* 0x000fe20000011600 */
[----:B------:R-:W-:Y:S02]  /*1110*/  IMAD.SHL.U32 R0, R19, 0x40, RZ ;  /* 0x0000004013007824 */ /* 0x000fe400078e00ff */
[----:B------:R-:W-:Y:S02]  /*1120*/  IMAD.IADD R7, R7, 0x1, R14 ;  /* 0x0000000107077824 */ /* 0x000fe400078e020e */
[----:B------:R-:W-:Y:S01]  /*1130*/  IMAD.MOV R12, RZ, RZ, -R8 ;  /* 0x000000ffff0c7224 */ /* 0x000fe200078e0a08 */
[----:B------:R-:W-:Y:S01]  /*1140*/  LOP3.LUT R0, R0, 0x1c0, RZ, 0xc0, !PT ;  /* 0x000001c000007812 */ /* 0x000fe200078ec0ff */
[----:B------:R-:W-:Y:S02]  /*1150*/  IMAD R4, R4, c[0x0][0x208], RZ ;  /* 0x0000820004047a24 */ /* 0x000fe400078e02ff */
[----:B------:R-:W-:Y:S01]  /*1160*/  IMAD R12, R12, c[0x0][0x2c4], R9 ;  /* 0x0000b1000c0c7a24 */ /* 0x000fe200078e0209 */
[----:B------:R-:W-:Y:S01]  /*1170*/  LOP3.LUT R13, R0, 0x38, R10, 0xf8, !PT ;  /* 0x00000038000d7812 */ /* 0x000fe200078ef80a */
[----:B------:R-:W-:Y:S01]  /*1180*/  IMAD.WIDE.U32 R2, R8, c[0x0][0x1b0], R2 ;  /* 0x00006c0008027a25 */ /* 0x000fe200078e0002 */
[----:B------:R-:W-:-:S03]  /*1190*/  SHF.R.U32.HI R0, RZ, 0x3, R0 ;  /* 0x00000003ff007819 */ /* 0x000fc60000011600 */
[----:B------:R-:W-:Y:S01]  /*11a0*/  IMAD R15, R19, c[0x0][0x20c], R4 ;  /* 0x00008300130f7a24 */ /* 0x000fe200078e0204 */
[----:B------:R-:W-:Y:S01]  /*11b0*/  LOP3.LUT R20, R13, R0, RZ, 0x3c, !PT ;  /* 0x000000000d147212 */ /* 0x000fe200078e3cff */
[----:B------:R-:W-:Y:S01]  /*11c0*/  IMAD.U32 R0, RZ, RZ, UR10 ;  /* 0x0000000aff007e24 */ /* 0x000fe2000f8e00ff */
[----:B------:R-:W-:Y:S01]  /*11d0*/  SHF.R.S32.HI R13, RZ, 0x1f, R8 ;  /* 0x0000001fff0d7819 */ /* 0x000fe20000011408 */
[----:B------:R-:W-:-:S04]  /*11e0*/  IMAD.WIDE.U32 R4, R19, c[0x0][0x208], R10 ;  /* 0x0000820013047a25 */ /* 0x000fc800078e000a */
[----:B------:R-:W-:Y:S01]  /*11f0*/  IMAD.WIDE.U32 R6, R0, c[0x0][0x1e8], R6 ;  /* 0x00007a0000067a25 */ /* 0x000fe200078e0006 */
[----:B------:R-:W-:Y:S02]  /*1200*/  LOP3.LUT R0, R23, 0xfffffff0, RZ, 0xc0, !PT ;  /* 0xfffffff017007812 */ /* 0x000fe400078ec0ff */
[----:B------:R-:W-:Y:S01]  /*1210*/  IADD3 R5, R5, R15, RZ ;  /* 0x0000000f05057210 */ /* 0x000fe20007ffe0ff */
[----:B------:R-:W-:Y:S01]  /*1220*/  IMAD R9, R13, c[0x0][0x1b0], RZ ;  /* 0x00006c000d097a24 */ /* 0x000fe200078e02ff */
[----:B------:R-:W-:Y:S01]  /*1230*/  IADD3 R7, R7, UR6, RZ ;  /* 0x0000000607077c10 */ /* 0x000fe2000fffe0ff */
[----:B------:R-:W-:Y:S01]  /*1240*/  IMAD.IADD R0, R164, 0x1, -R0 ;  /* 0x00000001a4007824 */ /* 0x000fe200078e0a00 */
[----:B------:R-:W-:Y:S01]  /*1250*/  IADD3 R15, R19, UR17, RZ ;  /* 0x00000011130f7c10 */ /* 0x000fe2000fffe0ff */
[----:B------:R-:W-:Y:S01]  /*1260*/  IMAD R9, R8, c[0x0][0x1b4], R9 ;  /* 0x00006d0008097a24 */ /* 0x000fe200078e0209 */
[----:B------:R-:W-:Y:S01]  /*1270*/  SHF.R.S32.HI R8, RZ, 0x1f, R12 ;  /* 0x0000001fff087819 */ /* 0x000fe2000001140c */
[----:B------:R-:W-:-:S02]  /*1280*/  IMAD.U32 R13, RZ, RZ, UR10 ;  /* 0x0000000aff0d7e24 */ /* 0x000fc4000f8e00ff */
[----:B------:R-:W-:Y:S01]  /*1290*/  IMAD.SHL.U32 R14, R26, 0x8, RZ ;  /* 0x000000081a0e7824 */ /* 0x000fe200078e00ff */
[----:B------:R-:W-:Y:S01]  /*12a0*/  IADD3 R3, R3, R9, RZ ;  /* 0x0000000903037210 */ /* 0x000fe20007ffe0ff */
[----:B------:R-:W-:Y:S01]  /*12b0*/  IMAD R8, R8, c[0x0][0x1a8], RZ ;  /* 0x00006a0008087a24 */ /* 0x000fe200078e02ff */
[----:B------:R-:W-:Y:S01]  /*12c0*/  SHF.R.S32.HI R9, RZ, 0x1f, R0 ;  /* 0x0000001fff097819 */ /* 0x000fe20000011400 */
[----:B------:R-:W-:Y:S01]  /*12d0*/  IMAD.WIDE.U32 R4, R13, c[0x0][0x210], R4 ;  /* 0x000084000d047a25 */ /* 0x000fe200078e0004 */
[----:B------:R-:W-:Y:S02]  /*12e0*/  ISETP.GE.AND P6, PT, R14, c[0x0][0x198], PT ;  /* 0x000066000e007a0c */ /* 0x000fe40003fc6270 */
        /* <DEDUP_REMOVED lines=13> */
[----:B------:R1:W3:Y:S01]  /*13c0*/  SHFL.IDX PT, R8, R17, RZ, 0x181f ;  /* 0x00181fff11087589 */ /* 0x0002e200000e0000 */
[----:B------:R-:W-:Y:S01]  /*13d0*/  ISETP.GE.AND P5, PT, R15, UR4, PT ;  /* 0x000000040f007c0c */ /* 0x000fe2000bfa6270 */
[----:B------:R-:W-:Y:S01]  /*13e0*/  IMAD.SHL.U32 R13, R13, 0x8, RZ ;  /* 0x000000080d0d7824 */ /* 0x000fe200078e00ff */
[----:B------:R-:W-:-:S04]  /*13f0*/  LEA.HI.X R16, R2, c[0x0][0x164], R0, 0x1, P0 ;  /* 0x0000590002107a11 */ /* 0x000fc800000f0c00 */
[----:B------:R-:W-:Y:S01]  /*1400*/  LOP3.LUT R13, R20, 0xfffffe00, R13, 0xf8, !PT ;  /* 0xfffffe00140d7812 */ /* 0x000fe200078ef80d */
[----:B------:R1:W4:Y:S01]  /*1410*/  SHFL.IDX PT, R9, R16, RZ, 0x181f ;  /* 0x00181fff10097589 */ /* 0x00032200000e0000 */
[----:B--2---:R-:W-:Y:S01]  /*1420*/  @P1 SHF.R.S32.HI R3, RZ, 0x1f, R18 ;  /* 0x0000001fff031819 */ /* 0x004fe20000011412 */
[----:B------:R-:W-:Y:S02]  /*1430*/  @!P1 IMAD.MOV.U32 R3, RZ, RZ, R24 ;  /* 0x000000ffff039224 */ /* 0x000fe400078e0018 */
[----:B------:R-:W-:Y:S01]  /*1440*/  @P1 IMAD.MOV.U32 R2, RZ, RZ, R18 ;  /* 0x000000ffff021224 */ /* 0x000fe200078e0012 */
[----:B------:R-:W-:Y:S01]  /*1450*/  @!P1 MOV R2, R25 ;  /* 0x0000001900029202 */ /* 0x000fe20000000f00 */
[C---:B------:R-:W-:Y:S01]  /*1460*/  IMAD R12, R3.reuse, c[0x0][0x1f0], RZ ;  /* 0x00007c00030c7a24 */ /* 0x040fe200078e02ff */
[----:B------:R-:W-:Y:S01]  /*1470*/  IADD3 R18, R14, 0x40, RZ ;  /* 0x000000400e127810 */ /* 0x000fe20007ffe0ff */
[----:B------:R-:W-:Y:S01]  /*1480*/  IMAD R0, R3, c[0x0][0x218], RZ ;  /* 0x0000860003007a24 */ /* 0x000fe200078e02ff */
[----:B------:R-:W-:Y:S01]  /*1490*/  MOV R25, 0x20 ;  /* 0x0000002000197802 */ /* 0x000fe20000000f00 */
[----:B------:R-:W-:Y:S01]  /*14a0*/  IMAD R12, R2, c[0x0][0x1f4], R12 ;  /* 0x00007d00020c7a24 */ /* 0x000fe200078e020c */
[----:B------:R-:W-:Y:S01]  /*14b0*/  ISETP.GE.AND P0, PT, R18, c[0x0][0x198], PT ;  /* 0x0000660012007a0c */ /* 0x000fe20003f06270 */
[----:B------:R-:W-:-:S02]  /*14c0*/  IMAD R0, R2, c[0x0][0x21c], R0 ;  /* 0x0000870002007a24 */ /* 0x000fc400078e0200 */
[----:B------:R-:W-:Y:S01]  /*14d0*/  IMAD.WIDE.U32 R30, R2, c[0x0][0x1f0], R6 ;  /* 0x00007c00021e7a25 */ /* 0x000fe200078e0006 */
[----:B------:R-:W-:-:S03]  /*14e0*/  R2P PR, R21, 0x6 ;  /* 0x0000000615007804 */ /* 0x000fc60000000000 */
[----:B------:R-:W-:Y:S01]  /*14f0*/  IMAD.WIDE.U32 R78, R2, c[0x0][0x218], R4 ;  /* 0x00008600024e7a25 */ /* 0x000fe200078e0004 */
[----:B------:R-:W-:Y:S01]  /*1500*/  IADD3 R33, R31, R12, RZ ;  /* 0x0000000c1f217210 */ /* 0x000fe20007ffe0ff */
[----:B------:R1:W-:Y:S01]  /*1510*/  STL.64 [R1+0x40], R30 ;  /* 0x0000401e01007387 */ /* 0x0003e20000100a00 */
[----:B------:R-:W-:Y:S01]  /*1520*/  SEL R2, R25, 0xffffffe0, !P2 ;  /* 0xffffffe019027807 */ /* 0x000fe20005000000 */
[----:B------:R-:W-:Y:S02]  /*1530*/  IMAD.IADD R29, R79, 0x1, R0 ;  /* 0x000000014f1d7824 */ /* 0x000fe400078e0200 */
[----:B------:R1:W-:Y:S01]  /*1540*/  STL.64 [R1+0x48], R78 ;  /* 0x0000484e01007387 */ /* 0x0003e20000100a00 */
[----:B------:R-:W-:-:S03]  /*1550*/  IMAD.MOV.U32 R24, RZ, RZ, 0x10 ;  /* 0x00000010ff187424 */ /* 0x000fc600078e00ff */
[----:B------:R1:W-:Y:S02]  /*1560*/  STL [R1+0x3c], R29 ;  /* 0x00003c1d01007387 */ /* 0x0003e40000100800 */
[----:B------:R-:W-:Y:S02]  /*1570*/  SEL R3, R24, 0xfffffff0, !P1 ;  /* 0xfffffff018037807 */ /* 0x000fe40004800000 */
[----:B------:R1:W-:Y:S01]  /*1580*/  STL [R1+0x34], R33 ;  /* 0x0000342101007387 */ /* 0x0003e20000100800 */
[----:B------:R-:W-:Y:S05]  /*1590*/  @P5 BRA `(.L_x_436) ;  /* 0x000000a000005947 */ /* 0x000fea0003800000 */
[----:B---34-:R-:W-:Y:S02]  /*15a0*/  SHF.R.S32.HI R0, RZ, 0x1f, R18 ;  /* 0x0000001fff007819 */ /* 0x018fe40000011412 */
[----:B------:R-:W-:Y:S02]  /*15b0*/  LEA R4, P1, R14, R8, 0x1 ;  /* 0x000000080e047211 */ /* 0x000fe400078208ff */
[----:B------:R-:W-:Y:S02]  /*15c0*/  LEA.HI R0, R0, R18, RZ, 0x3 ;  /* 0x0000001200007211 */ /* 0x000fe400078f18ff */
[----:B------:R-:W-:-:S02]  /*15d0*/  LEA.HI.X R5, R14, R9, R11, 0x1, P1 ;  /* 0x000000090e057211 */ /* 0x000fc400008f0c0b */
[----:B------:R-:W-:Y:S01]  /*15e0*/  LOP3.LUT R6, R0, 0xfffffff8, RZ, 0xc0, !PT ;  /* 0xfffffff800067812 */ /* 0x000fe200078ec0ff */
[----:B------:R-:W-:-:S04]  /*15f0*/  IMAD.SHL.U32 R0, R13, 0x2, RZ ;  /* 0x000000020d007824 */ /* 0x000fc800078e00ff */
[----:B------:R-:W-:Y:S01]  /*1600*/  IMAD.WIDE R8, R6, 0x2, R8 ;  /* 0x0000000206087825 */ /* 0x000fe200078e0208 */
[----:B------:R-:W-:Y:S01]  /*1610*/  @!PT LDS RZ, [RZ] ;  /* 0x00000000fffff984 */ /* 0x000fe20000000800 */
[----:B------:R2:W-:Y:S04]  /*1620*/  LDGSTS.E.BYPASS.LTC128B.128 [R0+0x6100], [R4.64], !P6 ;  /* 0x0610000004007fae */ /* 0x0005e8000f101d4e */
[----:B------:R2:W-:Y:S02]  /*1630*/  LDGSTS.E.BYPASS.LTC128B.128 [R0+0xa100], [R8.64], !P0 ;  /* 0x0a10000008007fae */ /* 0x0005e4000c101d4e */
.L_x_436:
[----:B---34-:R-:W-:Y:S05]  /*1640*/  BSYNC B0 ;  /* 0x0000000000007941 */ /* 0x018fea0003800000 */
.L_x_435:
[----:B--2---:R-:W-:Y:S01]  /*1650*/  IADD3 R0, R15, 0x10, RZ ;  /* 0x000000100f007810 */ /* 0x004fe20007ffe0ff */
[----:B------:R2:W3:Y:S01]  /*1660*/  SHFL.IDX PT, R5, R16, 0x1, 0x181f ;  /* 0x00381f0010057f89 */ /* 0x0004e200000e0000 */
[----:B------:R-:W-:Y:S02]  /*1670*/  BSSY B0, `(.L_x_437) ;  /* 0x000000e000007945 */ /* 0x000fe40003800000 */
[----:B------:R-:W-:Y:S01]  /*1680*/  ISETP.GE.AND P1, PT, R0, UR4, PT ;  /* 0x0000000400007c0c */ /* 0x000fe2000bf26270 */
[----:B------:R2:W4:-:S12]  /*1690*/  SHFL.IDX PT, R4, R17, 0x1, 0x181f ;  /* 0x00381f0011047f89 */ /* 0x00051800000e0000 */
[----:B------:R-:W-:Y:S05]  /*16a0*/  @P1 BRA `(.L_x_438) ;  /* 0x000000a000001947 */ /* 0x000fea0003800000 */
[----:B------:R-:W-:Y:S02]  /*16b0*/  SHF.R.S32.HI R0, RZ, 0x1f, R18 ;  /* 0x0000001fff007819 */ /* 0x000fe40000011412 */
[----:B----4-:R-:W-:Y:S02]  /*16c0*/  LEA R6, P1, R14, R4, 0x1 ;  /* 0x000000040e067211 */ /* 0x010fe400078208ff */
        /* <DEDUP_REMOVED lines=8> */
.L_x_438:
[----:B------:R-:W-:Y:S05]  /*1750*/  BSYNC B0 ;  /* 0x0000000000007941 */ /* 0x000fea0003800000 */
.L_x_437:
[----:B---3--:R-:W-:Y:S01]  /*1760*/  IADD3 R0, R15, 0x20, RZ ;  /* 0x000000200f007810 */ /* 0x008fe20007ffe0ff */
[----:B------:R3:W1:Y:S01]  /*1770*/  SHFL.IDX PT, R5, R16, 0x2, 0x181f ;  /* 0x00581f0010057f89 */ /* 0x00066200000e0000 */
[----:B------:R-:W-:Y:S02]  /*1780*/  BSSY B0, `(.L_x_439) ;  /* 0x000000e000007945 */ /* 0x000fe40003800000 */
[----:B------:R-:W-:Y:S01]  /*1790*/  ISETP.GE.AND P1, PT, R0, UR4, PT ;  /* 0x0000000400007c0c */ /* 0x000fe2000bf26270 */
[----:B----4-:R3:W4:-:S12]  /*17a0*/  SHFL.IDX PT, R4, R17, 0x2, 0x181f ;  /* 0x00581f0011047f89 */ /* 0x01071800000e0000 */
[----:B------:R-:W-:Y:S05]  /*17b0*/  @P1 BRA `(.L_x_440) ;  /* 0x000000a000001947 */ /* 0x000fea0003800000 */
[----:B------:R-:W-:Y:S02]  /*17c0*/  SHF.R.S32.HI R0, RZ, 0x1f, R18 ;  /* 0x0000001fff007819 */ /* 0x000fe40000011412 */
[----:B----4-:R-:W-:Y:S02]  /*17d0*/  LEA R6, P1, R14, R4, 0x1 ;  /* 0x000000040e067211 */ /* 0x010fe400078208ff */
        /* <DEDUP_REMOVED lines=8> */
.L_x_440:
[----:B------:R-:W-:Y:S05]  /*1860*/  BSYNC B0 ;  /* 0x0000000000007941 */ /* 0x000fea0003800000 */
.L_x_439:
[----:B-1----:R-:W-:Y:S01]  /*1870*/  IADD3 R0, R15, 0x30, RZ ;  /* 0x000000300f007810 */ /* 0x002fe20007ffe0ff */
[----:B------:R1:W2:Y:S01]  /*1880*/  SHFL.IDX PT, R5, R16, 0x3, 0x181f ;  /* 0x00781f0010057f89 */ /* 0x0002a200000e0000 */
[----:B------:R-:W-:Y:S02]  /*1890*/  BSSY B0, `(.L_x_441) ;  /* 0x000000e000007945 */ /* 0x000fe40003800000 */
[----:B------:R-:W-:Y:S01]  /*18a0*/  ISETP.GE.AND P1, PT, R0, UR4, PT ;  /* 0x0000000400007c0c */ /* 0x000fe2000bf26270 */
[----:B----4-:R1:W4:-:S12]  /*18b0*/  SHFL.IDX PT, R4, R17, 0x3, 0x181f ;  /* 0x00781f0011047f89 */ /* 0x01031800000e0000 */
[----:B------:R-:W-:Y:S05]  /*18c0*/  @P1 BRA `(.L_x_442) ;  /* 0x000000a000001947 */ /* 0x000fea0003800000 */
[----:B------:R-:W-:Y:S02]  /*18d0*/  SHF.R.S32.HI R0, RZ, 0x1f, R18 ;  /* 0x0000001fff007819 */ /* 0x000fe40000011412 */
[----:B----4-:R-:W-:Y:S02]  /*18e0*/  LEA R6, P1, R14, R4, 0x1 ;  /* 0x000000040e067211 */ /* 0x010fe400078208ff */
        /* <DEDUP_REMOVED lines=8> */
.L_x_442:
[----:B------:R-:W-:Y:S05]  /*1970*/  BSYNC B0 ;  /* 0x0000000000007941 */ /* 0x000fea0003800000 */
.L_x_441:
[----:B--2---:R-:W-:Y:S01]  /*1980*/  IADD3 R0, R15, 0x40, RZ ;  /* 0x000000400f007810 */ /* 0x004fe20007ffe0ff */
        /* <DEDUP_REMOVED lines=15> */
.L_x_444:
[----:B------:R-:W-:Y:S05]  /*1a80*/  BSYNC B0 ;  /* 0x0000000000007941 */ /* 0x000fea0003800000 */
.L_x_443:
        /* <DEDUP_REMOVED lines=16> */
.L_x_446:
[----:B------:R-:W-:Y:S05]  /*1b90*/  BSYNC B0 ;  /* 0x0000000000007941 */ /* 0x000fea0003800000 */
.L_x_445:
        /* <DEDUP_REMOVED lines=16> */
.L_x_448:
[----:B------:R-:W-:Y:S05]  /*1ca0*/  BSYNC B0 ;  /* 0x0000000000007941 */ /* 0x000fea0003800000 */
.L_x_447:
[----:B-1--4-:R-:W1:Y:S01]  /*1cb0*/  SHFL.IDX PT, R4, R17, 0x7, 0x181f ;  /* 0x00f81f0011047f89 */ /* 0x012e6200000e0000 */
[----:B------:R-:W-:Y:S01]  /*1cc0*/  IADD3 R0, R15, 0x70, RZ ;  /* 0x000000700f007810 */ /* 0x000fe20007ffe0ff */
[----:B------:R-:W-:Y:S01]  /*1cd0*/  IMAD.MOV.U32 R8, RZ, RZ, 0x30 ;  /* 0x00000030ff087424 */ /* 0x000fe200078e00ff */
[----:B------:R-:W-:Y:S01]  /*1ce0*/  IADD3 R122, R242, -0x1, RZ ;  /* 0xfffffffff27a7810 */ /* 0x000fe20007ffe0ff */
[----:B------:R-:W4:Y:S01]  /*1cf0*/  SHFL.IDX PT, R5, R16, 0x7, 0x181f ;  /* 0x00f81f0010057f89 */ /* 0x000f2200000e0000 */
[----:B------:R-:W-:Y:S01]  /*1d00*/  ISETP.GE.AND P1, PT, R0, UR4, PT ;  /* 0x0000000400007c0c */ /* 0x000fe2000bf26270 */
[----:B------:R-:W-:Y:S01]  /*1d10*/  IMAD R24, R242, -0x30, R8 ;  /* 0xffffffd0f2187824 */ /* 0x000fe200078e0208 */
[----:B------:R-:W-:Y:S01]  /*1d20*/  SHF.R.S32.HI R27, RZ, 0x1f, R122 ;  /* 0x0000001fff1b7819 */ /* 0x000fe2000001147a */
[----:B------:R-:W-:Y:S01]  /*1d30*/  IMAD.SHL.U32 R243, R13, 0x2, RZ ;  /* 0x000000020df37824 */ /* 0x000fe200078e00ff */
[----:B------:R-:W-:Y:S01]  /*1d40*/  ULDC.64 UR6, c[0x0][0x1e0] ;  /* 0x0000780000067ab9 */ /* 0x000fe20000000a00 */
[----:B------:R-:W-:Y:S01]  /*1d50*/  IMAD R9, R8, c[0x0][0x1e4], RZ ;  /* 0x0000790008097a24 */ /* 0x000fe200078e02ff */
[----:B------:R-:W-:Y:S01]  /*1d60*/  IADD3 R25, R24, c[0x0][0x1d0], -R19 ;  /* 0x0000740018197a10 */ /* 0x000fe20007ffe813 */
[----:B------:R-:W-:Y:S01]  /*1d70*/  IMAD.WIDE.U32 R128, R8, c[0x0][0x1e0], RZ ;  /* 0x0000780008807a25 */ /* 0x000fe200078e00ff */
[----:B------:R-:W-:Y:S01]  /*1d80*/  UIMAD.WIDE.U32 UR12, UR6, 0x20, URZ ;  /* 0x00000020060c78a5 */ /* 0x000fe2000f8e003f */
[----:B------:R-:W-:Y:S01]  /*1d90*/  LEA.HI R124, R126, R164, RZ, 0x5 ;  /* 0x000000a47e7c7211 */ /* 0x000fe200078f28ff */
[----:B------:R-:W-:Y:S01]  /*1da0*/  USHF.L.U32 UR8, UR7, 0x5, URZ ;  /* 0x0000000507087899 */ /* 0x000fe2000800063f */
[----:B------:R-:W-:Y:S01]  /*1db0*/  IMAD.IADD R125, R129, 0x1, R9 ;  /* 0x00000001817d7824 */ /* 0x000fe200078e0209 */
[C---:B------:R-:W-:Y:S01]  /*1dc0*/  ISETP.GE.AND P5, PT, R25.reuse, 0x11, PT ;  /* 0x000000111900780c */ /* 0x040fe20003fa6270 */
[----:B------:R-:W-:Y:S01]  /*1dd0*/  IMAD.MOV.U32 R130, RZ, RZ, R32 ;  /* 0x000000ffff827224 */ /* 0x000fe200078e0020 */
[----:B------:R-:W-:Y:S01]  /*1de0*/  @!P1 SHF.R.S32.HI R0, RZ, 0x1f, R18 ;  /* 0x0000001fff009819 */ /* 0x000fe20000011412 */
[----:B------:R-:W-:Y:S01]  /*1df0*/  IMAD.MOV.U32 R131, RZ, RZ, R33 ;  /* 0x000000ffff837224 */ /* 0x000fe200078e0021 */
[----:B------:R-:W-:Y:S01]  /*1e00*/  UIADD3 UR8, UR13, UR8, URZ ;  /* 0x000000080d087290 */ /* 0x000fe2000fffe03f */
[----:B------:R-:W-:Y:S01]  /*1e10*/  IMAD.MOV.U32 R130, RZ, RZ, R30 ;  /* 0x000000ffff827224 */ /* 0x000fe200078e001e */
[----:B------:R-:W-:Y:S01]  /*1e20*/  @!P1 LEA.HI R0, R0, R18, RZ, 0x3 ;  /* 0x0000001200009211 */ /* 0x000fe200078f18ff */
[----:B------:R-:W-:Y:S01]  /*1e30*/  IMAD.MOV.U32 R10, RZ, RZ, c[0x0][0x1e0] ;  /* 0x00007800ff0a7624 */ /* 0x000fe200078e00ff */
[----:B-1----:R-:W-:Y:S01]  /*1e40*/  @!P1 LEA R6, P2, R14, R4, 0x1 ;  /* 0x000000040e069211 */ /* 0x002fe200078408ff */
[----:B------:R-:W-:Y:S01]  /*1e50*/  IMAD.MOV.U32 R76, RZ, RZ, R28 ;  /* 0x000000ffff4c7224 */ /* 0x000fe200078e001c */
[----:B------:R-:W-:Y:S01]  /*1e60*/  @!P1 LOP3.LUT R0, R0, 0xfffffff8, RZ, 0xc0, !PT ;  /* 0xfffffff800009812 */ /* 0x000fe200078ec0ff */
[----:B------:R-:W-:Y:S01]  /*1e70*/  IMAD.MOV.U32 R77, RZ, RZ, R29 ;  /* 0x000000ffff4d7224 */ /* 0x000fe200078e001d */
[----:B----4-:R-:W-:Y:S01]  /*1e80*/  @!P1 LEA.HI.X R7, R14, R5, R11, 0x1, P2 ;  /* 0x000000050e079211 */ /* 0x010fe200010f0c0b */
[----:B------:R-:W-:Y:S01]  /*1e90*/  IMAD.MOV.U32 R76, RZ, RZ, R78 ;  /* 0x000000ffff4c7224 */ /* 0x000fe200078e004e */
[C---:B------:R-:W-:Y:S01]  /*1ea0*/  ISETP.GE.AND P2, PT, R25.reuse, 0x21, PT ;  /* 0x000000211900780c */ /* 0x040fe20003f46270 */
[----:B------:R-:W-:Y:S01]  /*1eb0*/  @!P1 IMAD.WIDE R4, R0, 0x2, R4 ;  /* 0x0000000200049825 */ /* 0x000fe200078e0204 */
[----:B------:R-:W-:Y:S01]  /*1ec0*/  SHF.R.S32.HI R11, RZ, 0x4, R23 ;  /* 0x00000004ff0b7819 */ /* 0x000fe20000011417 */
[----:B------:R-:W-:Y:S01]  /*1ed0*/  @!PT LDS RZ, [RZ] ;  /* 0x00000000fffff984 */ /* 0x000fe20000000800 */
[----:B------:R1:W-:Y:S01]  /*1ee0*/  @!P1 LDGSTS.E.BYPASS.LTC128B.128 [R243+0x9900], [R6.64], !P6 ;  /* 0x0990000006f39fae */ /* 0x0003e2000f101d4e */
[----:B------:R-:W-:Y:S01]  /*1ef0*/  ISETP.GE.AND P6, PT, R25, 0x1, PT ;  /* 0x000000011900780c */ /* 0x000fe20003fc6270 */
[----:B------:R-:W-:Y:S01]  /*1f00*/  IMAD R0, R125, R122, RZ ;  /* 0x0000007a7d007224 */ /* 0x000fe200078e02ff */
[----:B------:R-:W-:Y:S01]  /*1f10*/  LEA.HI R12, R23, R11, RZ, 0x1 ;  /* 0x0000000b170c7211 */ /* 0x000fe200078f08ff */
[----:B------:R4:W-:Y:S01]  /*1f20*/  @!P1 LDGSTS.E.BYPASS.LTC128B.128 [R243+0xd900], [R4.64], !P0 ;  /* 0x0d90000004f39fae */ /* 0x0009e2000c101d4e */
[----:B------:R-:W-:Y:S01]  /*1f30*/  SHF.R.S32.HI R123, RZ, 0x5, R124 ;  /* 0x00000005ff7b7819 */ /* 0x000fe2000001147c */
[----:B------:R-:W-:Y:S01]  /*1f40*/  IMAD R0, R27, R128, R0 ;  /* 0x000000801b007224 */ /* 0x000fe200078e0200 */
[----:B------:R-:W-:Y:S01]  /*1f50*/  ULDC.64 UR4, c[0x0][0x208] ;  /* 0x0000820000047ab9 */ /* 0x000fe20000000a00 */
[----:B------:R-:W0:Y:S01]  /*1f60*/  LDGDEPBAR ;  /* 0x00000000000079af */ /* 0x000e220000000000 */
[----:B------:R-:W-:-:S02]  /*1f70*/  USHF.L.U32 UR9, UR4, 0x5, URZ ;  /* 0x0000000504097899 */ /* 0x000fc4000800063f */
[----:B------:R-:W-:Y:S01]  /*1f80*/  UMOV UR11, 0x5 ;  /* 0x00000005000b7882 */ /* 0x000fe20000000000 */
[----:B------:R-:W-:Y:S01]  /*1f90*/  STL.64 [R1+0x30], R130 ;  /* 0x0000308201007387 */ /* 0x000fe20000100a00 */
[----:B------:R-:W-:-:S03]  /*1fa0*/  USHF.L.U64.HI UR11, UR4, UR11, UR5 ;  /* 0x0000000b040b7299 */ /* 0x000fc60008010205 */
[----:B------:R-:W-:Y:S01]  /*1fb0*/  STL.64 [R1+0x38], R76 ;  /* 0x0000384c01007387 */ /* 0x000fe20000100a00 */
[----:B-1----:R-:W-:Y:S02]  /*1fc0*/  IMAD.MOV.U32 R6, RZ, RZ, c[0x0][0x1e4] ;  /* 0x00007900ff067624 */ /* 0x002fe400078e00ff */
[----:B----4-:R-:W-:-:S04]  /*1fd0*/  IMAD.WIDE.U32 R4, R122, R128, R130 ;  /* 0x000000807a047225 */ /* 0x010fc800078e0082 */
[----:B------:R-:W-:Y:S01]  /*1fe0*/  IMAD.IADD R0, R5, 0x1, R0 ;  /* 0x0000000105007824 */ /* 0x000fe200078e0200 */
[----:B------:R-:W-:Y:S01]  /*1ff0*/  BAR.SYNC.DEFER_BLOCKING 0x0 ;  /* 0x0000000000007b1d */ /* 0x000fe20000010000 */
[----:B------:R-:W-:Y:S02]  /*2000*/  @P5 LEA R7, P0, R10, R4, 0x4 ;  /* 0x000000040a075211 */ /* 0x000fe400078020ff */
[----:B------:R-:W-:Y:S02]  /*2010*/  @P6 LEA R8, P1, R4, c[0x0][0x1c8], 0x1 ;  /* 0x0000720004086a11 */ /* 0x000fe400078208ff */
[----:B------:R-:W-:Y:S02]  /*2020*/  @P5 LEA.HI.X R10, R10, R0, R6, 0x4, P0 ;  /* 0x000000000a0a5211 */ /* 0x000fe400000f2406 */
[----:B------:R-:W-:Y:S02]  /*2030*/  @P6 LEA.HI.X R9, R4, c[0x0][0x1cc], R0, 0x1, P1 ;  /* 0x0000730004096a11 */ /* 0x000fe400008f0c00 */
[----:B------:R-:W-:-:S02]  /*2040*/  @P5 LEA R6, P0, R7, c[0x0][0x1c8], 0x1 ;  /* 0x0000720007065a11 */ /* 0x000fc400078008ff */
[----:B------:R-:W-:Y:S02]  /*2050*/  @P2 IADD3 R5, P1, R4, UR12, RZ ;  /* 0x0000000c04052c10 */ /* 0x000fe4000ff3e0ff */
[----:B------:R-:W-:Y:S02]  /*2060*/  @P5 LEA.HI.X R7, R7, c[0x0][0x1cc], R10, 0x1, P0 ;  /* 0x0000730007075a11 */ /* 0x000fe400000f0c0a */
[C---:B------:R-:W-:Y:S02]  /*2070*/  @P2 LEA R4, P0, R5.reuse, c[0x0][0x1c8], 0x1 ;  /* 0x0000720005042a11 */ /* 0x040fe400078008ff */
[----:B------:R-:W-:Y:S02]  /*2080*/  @P2 IADD3.X R0, R0, UR8, RZ, P1, !PT ;  /* 0x0000000800002c10 */ /* 0x000fe40008ffe4ff */
[----:B------:R-:W-:Y:S02]  /*2090*/  LOP3.LUT R10, R12, 0xfffffffe, RZ, 0xc0, !PT ;  /* 0xfffffffe0c0a7812 */ /* 0x000fe400078ec0ff */
[----:B------:R-:W-:Y:S01]  /*20a0*/  @P2 LEA.HI.X R5, R5, c[0x0][0x1cc], R0, 0x1, P0 ;  /* 0x0000730005052a11 */ /* 0x000fe200000f0c00 */
[C---:B------:R-:W-:Y:S01]  /*20b0*/  IMAD.SHL.U32 R0, R26.reuse, 0x40, RZ ;  /* 0x000000401a007824 */ /* 0x040fe200078e00ff */
[----:B------:R-:W-:Y:S01]  /*20c0*/  LOP3.LUT P0, RZ, R26, 0x2, RZ, 0xc0, !PT ;  /* 0x000000021aff7812 */ /* 0x000fe2000780c0ff */
[----:B------:R-:W-:Y:S01]  /*20d0*/  @!PT LDS RZ, [RZ] ;  /* 0x00000000fffff984 */ /* 0x000fe20000000800 */
[----:B------:R-:W-:Y:S01]  /*20e0*/  @!PT LDS RZ, [RZ] ;  /* 0x00000000fffff984 */ /* 0x000fe20000000800 */
[----:B------:R-:W-:Y:S01]  /*20f0*/  @!PT LDS RZ, [RZ] ;  /* 0x00000000fffff984 */ /* 0x000fe20000000800 */
[----:B------:R1:W-:Y:S01]  /*2100*/  @P6 LDGSTS.E.BYPASS.LTC128B.128 [R243+0x3100], [R8.64], !P4 ;  /* 0x0310000008f36fae */ /* 0x0003e2000e101d4e */
[----:B------:R-:W-:Y:S01]  /*2110*/  IMAD.IADD R10, R11, 0x1, -R10 ;  /* 0x000000010b0a7824 */ /* 0x000fe200078e0a0a */
[----:B------:R-:W-:-:S02]  /*2120*/  ISETP.LT.OR P1, PT, R25, 0x1, P4 ;  /* 0x000000011900780c */ /* 0x000fc40002721670 */
[----:B------:R1:W-:Y:S01]  /*2130*/  @P6 LDGSTS.E.BYPASS.LTC128B.128 [R243+0x4900], [R8.64+0x80], !P3 ;  /* 0x0490008008f36fae */ /* 0x0003e2000d901d4e */
[----:B------:R-:W-:Y:S02]  /*2140*/  LOP3.LUT R0, R0, 0x1c0, RZ, 0xc0, !PT ;  /* 0x000001c000007812 */ /* 0x000fe400078ec0ff */
[----:B------:R-:W-:Y:S01]  /*2150*/  ISETP.LT.OR P6, PT, R25, 0x1, P3 ;  /* 0x000000011900780c */ /* 0x000fe20001fc1670 */
[----:B------:R4:W-:Y:S04]  /*2160*/  @P5 LDGSTS.E.BYPASS.LTC128B.128 [R243+0x3900], [R6.64], !P4 ;  /* 0x0390000006f35fae */ /* 0x0009e8000e101d4e */
[----:B------:R4:W-:Y:S04]  /*2170*/  @P5 LDGSTS.E.BYPASS.LTC128B.128 [R243+0x5100], [R6.64+0x80], !P3 ;  /* 0x0510008006f35fae */ /* 0x0009e8000d901d4e */
[----:B------:R5:W-:Y:S04]  /*2180*/  @P2 LDGSTS.E.BYPASS.LTC128B.128 [R243+0x4100], [R4.64], !P4 ;  /* 0x0410000004f32fae */ /* 0x000be8000e101d4e */
[----:B------:R5:W-:Y:S04]  /*2190*/  @P2 LDGSTS.E.BYPASS.LTC128B.128 [R243+0x5900], [R4.64+0x80], !P3 ;  /* 0x0590008004f32fae */ /* 0x000be8000d901d4e */
[----:B------:R-:W0:Y:S01]  /*21a0*/  LDGDEPBAR ;  /* 0x00000000000079af */ /* 0x000e220000000000 */
[----:B----4-:R-:W-:-:S02]  /*21b0*/  IMAD.SHL.U32 R6, R21, 0x40, RZ ;  /* 0x0000004015067824 */ /* 0x010fc400078e00ff */
[----:B------:R-:W-:-:S05]  /*21c0*/  IMAD.SHL.U32 R7, R19, 0x8, RZ ;  /* 0x0000000813077824 */ /* 0x000fca00078e00ff */
[----:B------:R-:W-:Y:S01]  /*21d0*/  LOP3.LUT R7, R0, 0x8, R7, 0xf8, !PT ;  /* 0x0000000800077812 */ /* 0x000fe200078ef807 */
[----:B-----5:R-:W-:Y:S01]  /*21e0*/  IMAD.SHL.U32 R5, R22, 0x40, RZ ;  /* 0x0000004016057824 */ /* 0x020fe200078e00ff */
[----:B------:R-:W-:-:S04]  /*21f0*/  DEPBAR.LE SB0, 0x1 ;  /* 0x000080400000791a */ /* 0x000fc80000000000 */
[----:B------:R-:W-:Y:S01]  /*2200*/  LOP3.LUT R4, R6, 0x1c0, RZ, 0xc0, !PT ;  /* 0x000001c006047812 */ /* 0x000fe200078ec0ff */
[----:B------:R-:W-:-:S04]  /*2210*/  DEPBAR.LE SB0, 0x0 ;  /* 0x000080000000791a */ /* 0x000fc80000000000 */
[----:B------:R-:W-:Y:S01]  /*2220*/  IMAD.SHL.U32 R6, R10, 0x8, RZ ;  /* 0x000000080a067824 */ /* 0x000fe200078e00ff */
[----:B------:R-:W-:Y:S02]  /*2230*/  LOP3.LUT R121, R5, 0xfffffe00, RZ, 0xc0, !PT ;  /* 0xfffffe0005797812 */ /* 0x000fe400078ec0ff */
[----:B------:R-:W-:Y:S02]  /*2240*/  SHF.R.U32.HI R0, RZ, 0x3, R0 ;  /* 0x00000003ff007819 */ /* 0x000fe40000011600 */
[----:B------:R-:W-:Y:S02]  /*2250*/  LOP3.LUT R5, R4, 0x8, R6, 0xf8, !PT ;  /* 0x0000000804057812 */ /* 0x000fe400078ef806 */
[----:B------:R-:W-:Y:S02]  /*2260*/  SHF.R.U32.HI R4, RZ, 0x3, R4 ;  /* 0x00000003ff047819 */ /* 0x000fe40000011604 */
[----:B------:R-:W-:Y:S02]  /*2270*/  LOP3.LUT R0, R7, R0, RZ, 0x3c, !PT ;  /* 0x0000000007007212 */ /* 0x000fe400078e3cff */
[----:B------:R-:W-:Y:S01]  /*2280*/  LOP3.LUT R120, R5, R4, RZ, 0x3c, !PT ;  /* 0x0000000405787212 */ /* 0x000fe200078e3cff */
[----:B------:R-:W-:-:S02]  /*2290*/  IMAD R4, R123, 0x400, R121 ;  /* 0x000004007b047824 */ /* 0x000fc400078e0279 */
[----:B------:R-:W-:Y:S02]  /*22a0*/  IMAD R0, R10, 0x200, R0 ;  /* 0x000002000a007824 */ /* 0x000fe400078e0200 */
[----:B------:R-:W-:Y:S02]  /*22b0*/  IMAD.IADD R4, R120, 0x1, R4 ;  /* 0x0000000178047824 */ /* 0x000fe400078e0204 */
[----:B------:R-:W-:Y:S01]  /*22c0*/  IMAD.SHL.U32 R224, R0, 0x2, RZ ;  /* 0x0000000200e07824 */ /* 0x000fe200078e00ff */
[----:B------:R-:W-:Y:S01]  /*22d0*/  BAR.SYNC.DEFER_BLOCKING 0x0 ;  /* 0x0000000000007b1d */ /* 0x000fe20000010000 */
[----:B------:R-:W-:-:S03]  /*22e0*/  IMAD.SHL.U32 R231, R4, 0x2, RZ ;  /* 0x0000000204e77824 */ /* 0x000fc600078e00ff */
[C---:B------:R-:W-:Y:S01]  /*22f0*/  IADD3 R0, R224.reuse, 0x3100, RZ ;  /* 0x00003100e0007810 */ /* 0x040fe20007ffe0ff */
[--C-:B------:R-:W-:Y:S01]  /*2300*/  IMAD R233, R3, 0x2, R231.reuse ;  /* 0x0000000203e97824 */ /* 0x100fe200078e02e7 */
[----:B------:R-:W-:Y:S01]  /*2310*/  IADD3 R235, R224, 0x3120, RZ ;  /* 0x00003120e0eb7810 */ /* 0x000fe20007ffe0ff */
[----:B------:R-:W-:Y:S01]  /*2320*/  IMAD R232, R2, 0x2, R231 ;  /* 0x0000000202e87824 */ /* 0x000fe200078e02e7 */
[----:B------:R-:W-:Y:S01]  /*2330*/  @P0 IADD3 R235, R0, -0x20, RZ ;  /* 0xffffffe000eb0810 */ /* 0x000fe20007ffe0ff */
[----:B------:R-:W-:Y:S02]  /*2340*/  IMAD R0, R27, c[0x0][0x208], RZ ;  /* 0x000082001b007a24 */ /* 0x000fe400078e02ff */
[----:B------:R-:W-:Y:S01]  /*2350*/  IMAD R234, R2, 0x2, R233 ;  /* 0x0000000202ea7824 */ /* 0x000fe200078e02e9 */
[C---:B------:R-:W-:Y:S01]  /*2360*/  IADD3 R241, R235.reuse, 0x800, RZ ;  /* 0x00000800ebf17810 */ /* 0x040fe20007ffe0ff */
[----:B------:R-:W-:Y:S01]  /*2370*/  IMAD R0, R122, c[0x0][0x20c], R0 ;  /* 0x000083007a007a24 */ /* 0x000fe200078e0200 */
[----:B------:R-:W-:Y:S01]  /*2380*/  IADD3 R240, R235, 0x1000, RZ ;  /* 0x00001000ebf07810 */ /* 0x000fe20007ffe0ff */
[----:B------:R-:W-:Y:S01]  /*2390*/  IMAD R236, R3, 0x2, R232 ;  /* 0x0000000203ec7824 */ /* 0x000fe200078e02e8 */
[----:B------:R-:W-:-:S02]  /*23a0*/  IADD3 R239, R235, 0x1800, RZ ;  /* 0x00001800ebef7810 */ /* 0x000fc40007ffe0ff */
[C---:B------:R-:W-:Y:S02]  /*23b0*/  IADD3 R238, R235.reuse, 0x2000, RZ ;  /* 0x00002000ebee7810 */ /* 0x040fe40007ffe0ff */
[----:B------:R-:W-:Y:S01]  /*23c0*/  IADD3 R237, R235, 0x2800, RZ ;  /* 0x00002800ebed7810 */ /* 0x000fe20007ffe0ff */
[----:B-1----:R-:W-:Y:S04]  /*23d0*/  LDSM.16.M88.4 R8, [R231+0x6100] ;  /* 0x00610000e708783b */ /* 0x002fe80000000200 */
[----:B------:R-:W-:Y:S04]  /*23e0*/  LDSM.16.M88.4 R4, [R231+0x8100] ;  /* 0x00810000e704783b */ /* 0x000fe80000000200 */
[----:B--23--:R-:W1:Y:S04]  /*23f0*/  LDSM.16.M88.4 R16, [R224+0x3900] ;  /* 0x00390000e010783b */ /* 0x00ce680000000200 */
[----:B------:R-:W2:Y:S04]  /*2400*/  LDSM.16.M88.4 R12, [R224+0x3100] ;  /* 0x00310000e00c783b */ /* 0x000ea80000000200 */
[----:B------:R-:W3:Y:S04]  /*2410*/  LDSM.16.M88.4 R20, [R224+0x4100] ;  /* 0x00410000e014783b */ /* 0x000ee80000000200 */
[----:B------:R-:W-:Y:S04]  /*2420*/  LDSM.16.M88.4 R40, [R235] ;  /* 0x00000000eb28783b */ /* 0x000fe80000000200 */
[----:B------:R-:W-:Y:S04]  /*2430*/  LDSM.16.M88.4 R44, [R235+0x800] ;  /* 0x00080000eb2c783b */ /* 0x000fe80000000200 */
[----:B------:R-:W-:Y:S01]  /*2440*/  LDSM.16.M88.4 R52, [R235+0x1000] ;  /* 0x00100000eb34783b */ /* 0x000fe20000000200 */
[-C--:B-1----:R-:W-:Y:S08]  /*2450*/  HMMA.16816.F32.BF16 R68, R8, R16.reuse, RZ ;  /* 0x000000100844723c */ /* 0x082ff000000418ff */
[----:B------:R-:W-:Y:S07]  /*2460*/  HMMA.16816.F32.BF16 R36, R4, R16, RZ ;  /* 0x000000100424723c */ /* 0x000fee00000418ff */
[----:B------:R-:W-:Y:S01]  /*2470*/  IMAD.WIDE.U32 R16, R122, c[0x0][0x208], RZ ;  /* 0x000082007a107a25 */ /* 0x000fe200078e00ff */
[----:B--2---:R-:W-:Y:S03]  /*2480*/  HMMA.16816.F32.BF16 R72, R8, R12, RZ ;  /* 0x0000000c0848723c */ /* 0x004fe600000418ff */
[----:B------:R-:W-:-:S04]  /*2490*/  IMAD.IADD R0, R17, 0x1, R0 ;  /* 0x0000000111007824 */ /* 0x000fc800078e0200 */
[----:B------:R-:W-:Y:S01]  /*24a0*/  IMAD R0, R0, 0x30, RZ ;  /* 0x0000003000007824 */ /* 0x000fe200078e02ff */
[C---:B------:R-:W-:Y:S08]  /*24b0*/  HMMA.16816.F32.BF16 R32, R4.reuse, R12, RZ ;  /* 0x0000000c0420723c */ /* 0x040ff000000418ff */
[-C--:B------:R-:W-:Y:S08]  /*24c0*/  HMMA.16816.F32.BF16 R56, R4, R14.reuse, RZ ;  /* 0x0000000e0438723c */ /* 0x080ff000000418ff */
[----:B------:R-:W-:Y:S01]  /*24d0*/  HMMA.16816.F32.BF16 R88, R8, R14, RZ ;  /* 0x0000000e0858723c */ /* 0x000fe200000418ff */
[----:B------:R-:W1:Y:S07]  /*24e0*/  LDSM.16.M88.4 R12, [R233+0x8100] ;  /* 0x00810000e90c783b */ /* 0x000e6e0000000200 */
[C---:B------:R-:W-:Y:S08]  /*24f0*/  HMMA.16816.F32.BF16 R48, R4.reuse, R18, RZ ;  /* 0x000000120430723c */ /* 0x040ff000000418ff */
[C---:B---3--:R-:W-:Y:S08]  /*2500*/  HMMA.16816.F32.BF16 R28, R4.reuse, R20, RZ ;  /* 0x00000014041c723c */ /* 0x048ff000000418ff */
[----:B------:R-:W-:Y:S07]  /*2510*/  HMMA.16816.F32.BF16 R60, R4, R22, RZ ;  /* 0x00000016043c723c */ /* 0x000fee00000418ff */
[----:B------:R-:W-:Y:S01]  /*2520*/  IMAD.WIDE.U32 R6, R16, 0x30, R76 ;  /* 0x0000003010067825 */ /* 0x000fe200078e004c */
[----:B------:R-:W-:Y:S03]  /*2530*/  HMMA.16816.F32.BF16 R64, R8, R20, RZ ;  /* 0x000000140840723c */ /* 0x000fe600000418ff */
[----:B------:R-:W-:Y:S01]  /*2540*/  IMAD.IADD R0, R7, 0x1, R0 ;  /* 0x0000000107007824 */ /* 0x000fe200078e0200 */
[----:B------:R-:W-:-:S04]  /*2550*/  LEA R4, P0, R6, c[0x0][0x1f8], 0x1 ;  /* 0x00007e0006047a11 */ /* 0x000fc800078008ff */
[----:B------:R-:W-:Y:S01]  /*2560*/  LEA.HI.X R5, R6, c[0x0][0x1fc], R0, 0x1, P0 ;  /* 0x00007f0006057a11 */ /* 0x000fe200000f0c00 */
[----:B------:R-:W-:Y:S01]  /*2570*/  IMAD.U32 R0, RZ, RZ, UR9 ;  /* 0x00000009ff007e24 */ /* 0x000fe2000f8e00ff */
[----:B------:R-:W-:Y:S01]  /*2580*/  IADD3 R6, P2, R4, UR9, RZ ;  /* 0x0000000904067c10 */ /* 0x000fe2000ff5e0ff */
[----:B------:R-:W-:Y:S01]  /*2590*/  HMMA.16816.F32.BF16 R96, R8, R18, RZ ;  /* 0x000000120860723c */ /* 0x000fe200000418ff */
[----:B------:R-:W-:Y:S01]  /*25a0*/  ISETP.LT.OR P0, PT, R25, 0x11, P4 ;  /* 0x000000111900780c */ /* 0x000fe20002701670 */
[----:B------:R-:W2:Y:S01]  /*25b0*/  LDSM.16.M88.4 R16, [R233+0x6100] ;  /* 0x00610000e910783b */ /* 0x000ea20000000200 */
[----:B------:R-:W-:-:S03]  /*25c0*/  IADD3.X R7, R5, UR11, RZ, P2, !PT ;  /* 0x0000000b05077c10 */ /* 0x000fc600097fe4ff */
[----:B------:R-:W-:Y:S01]  /*25d0*/  @!PT LDS RZ, [RZ] ;  /* 0x00000000fffff984 */ /* 0x000fe20000000800 */
[----:B------:R-:W-:Y:S01]  /*25e0*/  @!PT LDS RZ, [RZ] ;  /* 0x00000000fffff984 */ /* 0x000fe20000000800 */
[----:B------:R-:W-:Y:S01]  /*25f0*/  @!PT LDS RZ, [RZ] ;  /* 0x00000000fffff984 */ /* 0x000fe20000000800 */
[----:B------:R3:W-:Y:S01]  /*2600*/  LDGSTS.E.BYPASS.LTC128B.128 [R243+0x100], [R4.64], !P1 ;  /* 0x0010000004f37fae */ /* 0x0007e2000c901d4e */
[----:B------:R-:W-:Y:S01]  /*2610*/  LOP3.LUT P1, RZ, R26, 0x4, RZ, 0xc0, !PT ;  /* 0x000000041aff7812 */ /* 0x000fe2000782c0ff */
[----:B------:R-:W-:Y:S02]  /*2620*/  HMMA.16816.F32.BF16 R20, R8, R22, RZ ;  /* 0x000000160814723c */ /* 0x000fe400000418ff */
[----:B------:R3:W-:Y:S01]  /*2630*/  LDGSTS.E.BYPASS.LTC128B.128 [R243+0x1900], [R4.64+0x80], !P6 ;  /* 0x0190008004f37fae */ /* 0x0007e2000f101d4e */
[----:B------:R-:W-:-:S03]  /*2640*/  ISETP.LT.OR P6, PT, R25, 0x11, P3 ;  /* 0x000000111900780c */ /* 0x000fc60001fc1670 */
[----:B------:R4:W-:Y:S01]  /*2650*/  LDGSTS.E.BYPASS.LTC128B.128 [R243+0x900], [R6.64], !P0 ;  /* 0x0090000006f37fae */ /* 0x0009e2000c101d4e */
[----:B------:R-:W-:Y:S01]  /*2660*/  IADD3 R8, P5, P2, R0, 0x80, R4 ;  /* 0x0000008000087810 */ /* 0x000fe20007abe004 */
[----:B------:R-:W-:Y:S01]  /*2670*/  IMAD.MOV.U32 R0, RZ, RZ, 0x40 ;  /* 0x00000040ff007424 */ /* 0x000fe200078e00ff */
[C---:B-1----:R-:W-:Y:S02]  /*2680*/  HMMA.16816.F32.BF16 R104, R12.reuse, R40, R32 ;  /* 0x000000280c68723c */ /* 0x042fe40000041820 */
[----:B------:R-:W-:Y:S02]  /*2690*/  IADD3.X R9, RZ, UR11, R5, P5, P2 ;  /* 0x0000000bff097c10 */ /* 0x000fe4000afe4405 */
[C---:B------:R-:W-:Y:S02]  /*26a0*/  ISETP.LT.OR P5, PT, R25.reuse, 0x21, P4 ;  /* 0x000000211900780c */ /* 0x040fe400027a1670 */
[----:B------:R-:W-:Y:S01]  /*26b0*/  ISETP.LT.OR P2, PT, R25, 0x21, P3 ;  /* 0x000000211900780c */ /* 0x000fe20001f41670 */
[----:B------:R1:W-:Y:S01]  /*26c0*/  LDGSTS.E.BYPASS.LTC128B.128 [R243+0x2100], [R8.64], !P6 ;  /* 0x0210000008f37fae */ /* 0x0003e2000f101d4e */
[----:B------:R-:W-:Y:S01]  /*26d0*/  SEL R0, R0, 0xffffffc0, !P1 ;  /* 0xffffffc000007807 */ /* 0x000fe20004800000 */
[----:B------:R-:W-:Y:S04]  /*26e0*/  HMMA.16816.F32.BF16 R100, R12, R44, R36 ;  /* 0x0000002c0c64723c */ /* 0x000fe80000041824 */
[----:B------:R-:W-:-:S02]  /*26f0*/  IMAD.IADD R230, R224, 0x1, R0 ;  /* 0x00000001e0e67824 */ /* 0x000fc400078e0200 */
[----:B------:R-:W-:Y:S02]  /*2700*/  IMAD.IADD R229, R0, 0x1, R235 ;  /* 0x0000000100e57824 */ /* 0x000fe400078e02eb */
[----:B------:R-:W-:Y:S01]  /*2710*/  HMMA.16816.F32.BF16 R92, R12, R52, R28 ;  /* 0x000000340c5c723c */ /* 0x000fe2000004181c */
[----:B---3--:R-:W-:-:S04]  /*2720*/  IADD3 R4, P0, R6, UR9, RZ ;  /* 0x0000000906047c10 */ /* 0x008fc8000ff1e0ff */
[----:B------:R-:W-:-:S03]  /*2730*/  IADD3.X R5, R7, UR11, RZ, P0, !PT ;  /* 0x0000000b07057c10 */ /* 0x000fc600087fe4ff */
[C---:B------:R-:W-:Y:S01]  /*2740*/  HMMA.16816.F32.BF16 R84, R12.reuse, R42, R56 ;  /* 0x0000002a0c54723c */ /* 0x040fe20000041838 */
[----:B------:R-:W-:Y:S01]  /*2750*/  ISETP.GT.AND P0, PT, R122, R249, PT ;  /* 0x000000f97a00720c */ /* 0x000fe20003f04270 */
[----:B------:R4:W-:Y:S04]  /*2760*/  LDGSTS.E.BYPASS.LTC128B.128 [R243+0x1100], [R4.64], !P5 ;  /* 0x0110000004f37fae */ /* 0x0009e8000e901d4e */
[----:B------:R4:W-:Y:S02]  /*2770*/  LDGSTS.E.BYPASS.LTC128B.128 [R243+0x2900], [R4.64+0x80], !P2 ;  /* 0x0290008004f37fae */ /* 0x0009e4000d101d4e */
[C---:B------:R-:W-:Y:S02]  /*2780*/  HMMA.16816.F32.BF16 R80, R12.reuse, R46, R48 ;  /* 0x0000002e0c50723c */ /* 0x040fe40000041830 */
[----:B-1----:R-:W-:Y:S04]  /*2790*/  LDSM.16.M88.4 R8, [R232+0x8100] ;  /* 0x00810000e808783b */ /* 0x002fe80000000200 */
[----:B------:R-:W1:Y:S02]  /*27a0*/  LDSM.16.M88.4 R32, [R230+0x3100] ;  /* 0x00310000e620783b */ /* 0x000e640000000200 */
[----:B------:R-:W-:Y:S02]  /*27b0*/  HMMA.16816.F32.BF16 R76, R12, R54, R60 ;  /* 0x000000360c4c723c */ /* 0x000fe4000004183c */
[----:B------:R-:W3:Y:S04]  /*27c0*/  LDSM.16.M88.4 R36, [R230+0x4100] ;  /* 0x00410000e624783b */ /* 0x000ee80000000200 */
[----:B------:R-:W5:Y:S02]  /*27d0*/  LDSM.16.M88.4 R28, [R230+0x3900] ;  /* 0x00390000e61c783b */ /* 0x000f640000000200 */
[C---:B--2---:R-:W-:Y:S02]  /*27e0*/  HMMA.16816.F32.BF16 R72, R16.reuse, R40, R72 ;  /* 0x000000281048723c */ /* 0x044fe40000041848 */
[----:B------:R-:W2:Y:S04]  /*27f0*/  LDSM.16.M88.4 R12, [R232+0x6100] ;  /* 0x00610000e80c783b */ /* 0x000ea80000000200 */
[----:B------:R-:W0:Y:S02]  /*2800*/  LDGDEPBAR ;  /* 0x00000000000079af */ /* 0x000e240000000000 */
[C---:B------:R-:W-:Y:S02]  /*2810*/  HMMA.16816.F32.BF16 R60, R16.reuse, R44, R68 ;  /* 0x0000002c103c723c */ /* 0x040fe40000041844 */
[----:B----4-:R-:W-:Y:S04]  /*2820*/  LDSM.16.M88.4 R4, [R234+0x8100] ;  /* 0x00810000ea04783b */ /* 0x010fe80000000200 */
[----:B------:R-:W-:Y:S02]  /*2830*/  LDSM.16.M88.4 R68, [R229+0x1000] ;  /* 0x00100000e544783b */ /* 0x000fe40000000200 */
[C---:B------:R-:W-:Y:S02]  /*2840*/  HMMA.16816.F32.BF16 R56, R16.reuse, R52, R64 ;  /* 0x000000341038723c */ /* 0x040fe40000041840 */
[----:B------:R-:W-:Y:S06]  /*2850*/  LDSM.16.M88.4 R64, [R229+0x800] ;  /* 0x00080000e540783b */ /* 0x000fec0000000200 */
[C---:B------:R-:W-:Y:S01]  /*2860*/  HMMA.16816.F32.BF16 R48, R16.reuse, R42, R88 ;  /* 0x0000002a1030723c */ /* 0x040fe20000041858 */
[----:B------:R-:W4:Y:S07]  /*2870*/  LDSM.16.M88.4 R40, [R229] ;  /* 0x00000000e528783b */ /* 0x000f2e0000000200 */
[C---:B------:R-:W-:Y:S08]  /*2880*/  HMMA.16816.F32.BF16 R44, R16.reuse, R46, R96 ;  /* 0x0000002e102c723c */ /* 0x040ff00000041860 */
[----:B------:R-:W-:Y:S01]  /*2890*/  HMMA.16816.F32.BF16 R52, R16, R54, R20 ;  /* 0x000000361034723c */ /* 0x000fe20000041814 */
[----:B------:R-:W2:Y:S04]  /*28a0*/  LDSM.16.M88.4 R20, [R234+0x6100] ;  /* 0x00610000ea14783b */ /* 0x000ea80000000200 */
[----:B------:R-:W-:Y:S03]  /*28b0*/  LDSM.16.M88.4 R16, [R231+0xc100] ;  /* 0x00c10000e710783b */ /* 0x000fe60000000200 */
[C---:B-1----:R-:W-:Y:S08]  /*28c0*/  HMMA.16816.F32.BF16 R88, R8.reuse, R32, R104 ;  /* 0x000000200858723c */ /* 0x042ff00000041868 */
[C---:B---3--:R-:W-:Y:S08]  /*28d0*/  HMMA.16816.F32.BF16 R104, R8.reuse, R36, R92 ;  /* 0x000000240868723c */ /* 0x048ff0000004185c */
[C---:B-----5:R-:W-:Y:S08]  /*28e0*/  HMMA.16816.F32.BF16 R92, R8.reuse, R30, R80 ;  /* 0x0000001e085c723c */ /* 0x060ff00000041850 */
[C---:B------:R-:W-:Y:S08]  /*28f0*/  HMMA.16816.F32.BF16 R96, R8.reuse, R28, R100 ;  /* 0x0000001c0860723c */ /* 0x040ff00000041864 */
[C---:B------:R-:W-:Y:S08]  /*2900*/  HMMA.16816.F32.BF16 R84, R8.reuse, R34, R84 ;  /* 0x000000220854723c */ /* 0x040ff00000041854 */
[----:B------:R-:W-:Y:S08]  /*2910*/  HMMA.16816.F32.BF16 R80, R8, R38, R76 ;  /* 0x000000260850723c */ /* 0x000ff0000004184c */
[C---:B--2---:R-:W-:Y:S08]  /*2920*/  HMMA.16816.F32.BF16 R8, R12.reuse, R32, R72 ;  /* 0x000000200c08723c */ /* 0x044ff00000041848 */
[C---:B------:R-:W-:Y:S01]  /*2930*/  HMMA.16816.F32.BF16 R48, R12.reuse, R34, R48 ;  /* 0x000000220c30723c */ /* 0x040fe20000041830 */
[----:B------:R-:W1:Y:S07]  /*2940*/  LDSM.16.M88.4 R32, [R224+0x4900] ;  /* 0x00490000e020783b */ /* 0x000e6e0000000200 */
[C---:B------:R-:W-:Y:S08]  /*2950*/  HMMA.16816.F32.BF16 R112, R12.reuse, R36, R56 ;  /* 0x000000240c70723c */ /* 0x040ff00000041838 */
[C---:B------:R-:W-:Y:S08]  /*2960*/  HMMA.16816.F32.BF16 R60, R12.reuse, R28, R60 ;  /* 0x0000001c0c3c723c */ /* 0x040ff0000004183c */
[C---:B------:R-:W-:Y:S01]  /*2970*/  HMMA.16816.F32.BF16 R108, R12.reuse, R30, R44 ;  /* 0x0000001e0c6c723c */ /* 0x040fe2000004182c */
[----:B------:R-:W2:Y:S07]  /*2980*/  LDSM.16.M88.4 R28, [R224+0x5100] ;  /* 0x00510000e01c783b */ /* 0x000eae0000000200 */
[----:B------:R-:W-:Y:S01]  /*2990*/  HMMA.16816.F32.BF16 R56, R12, R38, R52 ;  /* 0x000000260c38723c */ /* 0x000fe20000041834 */
[----:B------:R-:W3:Y:S04]  /*29a0*/  LDSM.16.M88.4 R12, [R224+0x5900] ;  /* 0x00590000e00c783b */ /* 0x000ee80000000200 */
[----:B------:R-:W-:Y:S03]  /*29b0*/  LDSM.16.M88.4 R52, [R235+0x1800] ;  /* 0x00180000eb34783b */ /* 0x000fe60000000200 */
[C---:B----4-:R-:W-:Y:S08]  /*29c0*/  HMMA.16816.F32.BF16 R44, R4.reuse, R40, R88 ;  /* 0x00000028042c723c */ /* 0x050ff00000041858 */
[C---:B------:R-:W-:Y:S08]  /*29d0*/  HMMA.16816.F32.BF16 R36, R4.reuse, R42, R84 ;  /* 0x0000002a0424723c */ /* 0x040ff00000041854 */
[C---:B------:R-:W-:Y:S08]  /*29e0*/  HMMA.16816.F32.BF16 R72, R4.reuse, R64, R96 ;  /* 0x000000400448723c */ /* 0x040ff00000041860 */
[----:B------:R-:W-:Y:S08]  /*29f0*/  HMMA.16816.F32.BF16 R104, R4, R68, R104 ;  /* 0x000000440468723c */ /* 0x000ff00000041868 */
[----:B------:R-:W-:Y:S01]  /*2a00*/  HMMA.16816.F32.BF16 R96, R20, R40, R8 ;  /* 0x000000281460723c */ /* 0x000fe20000041808 */
[----:B------:R-:W4:Y:S07]  /*2a10*/  LDSM.16.M88.4 R8, [R231+0xa100] ;  /* 0x00a10000e708783b */ /* 0x000f2e0000000200 */
[C---:B------:R-:W-:Y:S08]  /*2a20*/  HMMA.16816.F32.BF16 R76, R4.reuse, R66, R92 ;  /* 0x00000042044c723c */ /* 0x040ff0000004185c */
[----:B------:R-:W-:Y:S01]  /*2a30*/  HMMA.16816.F32.BF16 R100, R4, R70, R80 ;  /* 0x000000460464723c */ /* 0x000fe20000041850 */
[----:B------:R-:W-:Y:S07]  /*2a40*/  LDSM.16.M88.4 R4, [R233+0xc100] ;  /* 0x00c10000e904783b */ /* 0x000fee0000000200 */
[C---:B------:R-:W-:Y:S01]  /*2a50*/  HMMA.16816.F32.BF16 R88, R20.reuse, R42, R48 ;  /* 0x0000002a1458723c */ /* 0x040fe20000041830 */
[----:B------:R-:W5:Y:S07]  /*2a60*/  LDSM.16.M88.4 R48, [R235+0x2000] ;  /* 0x00200000eb30783b */ /* 0x000f6e0000000200 */
[C---:B------:R-:W-:Y:S01]  /*2a70*/  HMMA.16816.F32.BF16 R92, R20.reuse, R64, R60 ;  /* 0x00000040145c723c */ /* 0x040fe2000004183c */
[----:B------:R-:W2:Y:S07]  /*2a80*/  LDSM.16.M88.4 R60, [R235+0x2800] ;  /* 0x00280000eb3c783b */ /* 0x000eae0000000200 */
[C---:B------:R-:W-:Y:S08]  /*2a90*/  HMMA.16816.F32.BF16 R108, R20.reuse, R66, R108 ;  /* 0x00000042146c723c */ /* 0x040ff0000004186c */
[C---:B------:R-:W-:Y:S08]  /*2aa0*/  HMMA.16816.F32.BF16 R112, R20.reuse, R68, R112 ;  /* 0x000000441470723c */ /* 0x040ff00000041870 */
[----:B------:R-:W-:Y:S01]  /*2ab0*/  HMMA.16816.F32.BF16 R84, R20, R70, R56 ;  /* 0x000000461454723c */ /* 0x000fe20000041838 */
[----:B------:R-:W4:Y:S07]  /*2ac0*/  LDSM.16.M88.4 R20, [R233+0xa100] ;  /* 0x00a10000e914783b */ /* 0x000f2e0000000200 */
[C---:B-1----:R-:W-:Y:S08]  /*2ad0*/  HMMA.16816.F32.BF16 R80, R16.reuse, R32, R44 ;  /* 0x000000201050723c */ /* 0x042ff0000004182c */
[C---:B------:R-:W-:Y:S08]  /*2ae0*/  HMMA.16816.F32.BF16 R56, R16.reuse, R34, R36 ;  /* 0x000000221038723c */ /* 0x040ff00000041824 */
[C---:B--2---:R-:W-:Y:S08]  /*2af0*/  HMMA.16816.F32.BF16 R44, R16.reuse, R28, R72 ;  /* 0x0000001c102c723c */ /* 0x044ff00000041848 */
[C---:B---3--:R-:W-:Y:S08]  /*2b00*/  HMMA.16816.F32.BF16 R36, R16.reuse, R12, R104 ;  /* 0x0000000c1024723c */ /* 0x048ff00000041868 */
[C---:B------:R-:W-:Y:S08]  /*2b10*/  HMMA.16816.F32.BF16 R40, R16.reuse, R30, R76 ;  /* 0x0000001e1028723c */ /* 0x040ff0000004184c */
[----:B------:R-:W-:Y:S01]  /*2b20*/  HMMA.16816.F32.BF16 R68, R16, R14, R100 ;  /* 0x0000000e1044723c */ /* 0x000fe20000041864 */
[----:B------:R-:W-:Y:S07]  /*2b30*/  LDSM.16.M88.4 R16, [R232+0xc100] ;  /* 0x00c10000e810783b */ /* 0x000fee0000000200 */
[C---:B----4-:R-:W-:Y:S08]  /*2b40*/  HMMA.16816.F32.BF16 R76, R8.reuse, R32, R96 ;  /* 0x00000020084c723c */ /* 0x050ff00000041860 */
[C---:B------:R-:W-:Y:S08]  /*2b50*/  HMMA.16816.F32.BF16 R72, R8.reuse, R34, R88 ;  /* 0x000000220848723c */ /* 0x040ff00000041858 */
[C---:B------:R-:W-:Y:S08]  /*2b60*/  HMMA.16816.F32.BF16 R64, R8.reuse, R28, R92 ;  /* 0x0000001c0840723c */ /* 0x040ff0000004185c */
[C---:B------:R-:W-:Y:S08]  /*2b70*/  HMMA.16816.F32.BF16 R32, R8.reuse, R30, R108 ;  /* 0x0000001e0820723c */ /* 0x040ff0000004186c */
[C---:B------:R-:W-:Y:S08]  /*2b80*/  HMMA.16816.F32.BF16 R28, R8.reuse, R12, R112 ;  /* 0x0000000c081c723c */ /* 0x040ff00000041870 */
[----:B------:R-:W-:Y:S01]  /*2b90*/  HMMA.16816.F32.BF16 R84, R8, R14, R84 ;  /* 0x0000000e0854723c */ /* 0x000fe20000041854 */
[----:B------:R-:W-:Y:S04]  /*2ba0*/  LDSM.16.M88.4 R12, [R232+0xa100] ;  /* 0x00a10000e80c783b */ /* 0x000fe80000000200 */
[----:B------:R-:W-:Y:S03]  /*2bb0*/  LDSM.16.M88.4 R8, [R234+0xa100] ;  /* 0x00a10000ea08783b */ /* 0x000fe60000000200 */
[C---:B-----5:R-:W-:Y:S01]  /*2bc0*/  HMMA.16816.F32.BF16 R112, R4.reuse, R48, R44 ;  /* 0x000000300470723c */ /* 0x060fe2000004182c */
[----:B------:R-:W1:Y:S07]  /*2bd0*/  LDSM.16.M88.4 R44, [R230+0x4900] ;  /* 0x00490000e62c783b */ /* 0x000e6e0000000200 */
[C---:B------:R-:W-:Y:S01]  /*2be0*/  HMMA.16816.F32.BF16 R104, R4.reuse, R60, R36 ;  /* 0x0000003c0468723c */ /* 0x040fe20000041824 */
[----:B------:R-:W2:Y:S07]  /*2bf0*/  LDSM.16.M88.4 R36, [R230+0x5900] ;  /* 0x00590000e624783b */ /* 0x000eae0000000200 */
[C---:B------:R-:W-:Y:S01]  /*2c00*/  HMMA.16816.F32.BF16 R108, R4.reuse, R50, R40 ;  /* 0x00000032046c723c */ /* 0x040fe20000041828 */
[----:B------:R-:W3:Y:S07]  /*2c10*/  LDSM.16.M88.4 R40, [R230+0x5100] ;  /* 0x00510000e628783b */ /* 0x000eee0000000200 */
[C---:B------:R-:W-:Y:S08]  /*2c20*/  HMMA.16816.F32.BF16 R116, R4.reuse, R52, R80 ;  /* 0x000000340474723c */ /* 0x040ff00000041850 */
[C---:B------:R-:W-:Y:S08]  /*2c30*/  HMMA.16816.F32.BF16 R80, R4.reuse, R54, R56 ;  /* 0x000000360450723c */ /* 0x040ff00000041838 */
[----:B------:R-:W-:Y:S01]  /*2c40*/  HMMA.16816.F32.BF16 R56, R4, R62, R68 ;  /* 0x0000003e0438723c */ /* 0x000fe20000041844 */
[----:B------:R-:W-:Y:S07]  /*2c50*/  LDSM.16.M88.4 R4, [R236+0xc100] ;  /* 0x00c10000ec04783b */ /* 0x000fee0000000200 */
[C---:B------:R-:W-:Y:S08]  /*2c60*/  HMMA.16816.F32.BF16 R100, R20.reuse, R52, R76 ;  /* 0x000000341464723c */ /* 0x040ff0000004184c */
[C---:B------:R-:W-:Y:S08]  /*2c70*/  HMMA.16816.F32.BF16 R96, R20.reuse, R54, R72 ;  /* 0x000000361460723c */ /* 0x040ff00000041848 */
[C---:B------:R-:W-:Y:S08]  /*2c80*/  HMMA.16816.F32.BF16 R92, R20.reuse, R48, R64 ;  /* 0x00000030145c723c */ /* 0x040ff00000041840 */
[C---:B------:R-:W-:Y:S01]  /*2c90*/  HMMA.16816.F32.BF16 R88, R20.reuse, R50, R32 ;  /* 0x000000321458723c */ /* 0x040fe20000041820 */
[----:B------:R-:W-:Y:S07]  /*2ca0*/  LDSM.16.M88.4 R32, [R229+0x1800] ;  /* 0x00180000e520783b */ /* 0x000fee0000000200 */
[C---:B------:R-:W-:Y:S01]  /*2cb0*/  HMMA.16816.F32.BF16 R64, R20.reuse, R60, R28 ;  /* 0x0000003c1440723c */ /* 0x040fe2000004181c */
[----:B------:R-:W-:Y:S07]  /*2cc0*/  LDSM.16.M88.4 R28, [R229+0x2000] ;  /* 0x00200000e51c783b */ /* 0x000fee0000000200 */
[----:B------:R-:W-:Y:S01]  /*2cd0*/  HMMA.16816.F32.BF16 R60, R20, R62, R84 ;  /* 0x0000003e143c723c */ /* 0x000fe20000041854 */
[----:B------:R-:W4:Y:S01]  /*2ce0*/  LDSM.16.M88.4 R20, [R229+0x2800] ;  /* 0x00280000e514783b */ /* 0x000f220000000200 */
[----:B------:R-:W-:-:S06]  /*2cf0*/  DEPBAR.LE SB0, 0x0 ;  /* 0x000080000000791a */ /* 0x000fcc0000000000 */
[C---:B-1----:R-:W-:Y:S08]  /*2d00*/  HMMA.16816.F32.BF16 R84, R16.reuse, R44, R116 ;  /* 0x0000002c1054723c */ /* 0x042ff00000041874 */
[C---:B------:R-:W-:Y:S08]  /*2d10*/  HMMA.16816.F32.BF16 R80, R16.reuse, R46, R80 ;  /* 0x0000002e1050723c */ /* 0x040ff00000041850 */
[----:B--2---:R-:W-:Y:S08]  /*2d20*/  HMMA.16816.F32.BF16 R56, R16, R38, R56 ;  /* 0x000000261038723c */ /* 0x004ff00000041838 */
[C---:B------:R-:W-:Y:S08]  /*2d30*/  HMMA.16816.F32.BF16 R52, R12.reuse, R44, R100 ;  /* 0x0000002c0c34723c */ /* 0x040ff00000041864 */
[----:B------:R-:W-:Y:S08]  /*2d40*/  HMMA.16816.F32.BF16 R48, R12, R46, R96 ;  /* 0x0000002e0c30723c */ /* 0x000ff00000041860 */
[C---:B---3--:R-:W-:Y:S08]  /*2d50*/  HMMA.16816.F32.BF16 R76, R16.reuse, R40, R112 ;  /* 0x00000028104c723c */ /* 0x048ff00000041870 */
[C---:B------:R-:W-:Y:S08]  /*2d60*/  HMMA.16816.F32.BF16 R72, R16.reuse, R42, R108 ;  /* 0x0000002a1048723c */ /* 0x040ff0000004186c */
[----:B------:R-:W-:Y:S08]  /*2d70*/  HMMA.16816.F32.BF16 R68, R16, R36, R104 ;  /* 0x000000241044723c */ /* 0x000ff00000041868 */
[C---:B------:R-:W-:Y:S08]  /*2d80*/  HMMA.16816.F32.BF16 R44, R12.reuse, R40, R92 ;  /* 0x000000280c2c723c */ /* 0x040ff0000004185c */
[C---:B------:R-:W-:Y:S08]  /*2d90*/  HMMA.16816.F32.BF16 R40, R12.reuse, R42, R88 ;  /* 0x0000002a0c28723c */ /* 0x040ff00000041858 */
[C---:B------:R-:W-:Y:S08]  /*2da0*/  HMMA.16816.F32.BF16 R16, R12.reuse, R36, R64 ;  /* 0x000000240c10723c */ /* 0x040ff00000041840 */
[----:B------:R-:W-:Y:S08]  /*2db0*/  HMMA.16816.F32.BF16 R12, R12, R38, R60 ;  /* 0x000000260c0c723c */ /* 0x000ff0000004183c */
[----:B----4-:R-:W-:Y:S08]  /*2dc0*/  HMMA.16816.F32.BF16 R160, R4, R22, R56 ;  /* 0x0000001604a0723c */ /* 0x010ff00000041838 */
[C---:B------:R-:W-:Y:S08]  /*2dd0*/  HMMA.16816.F32.BF16 R56, R8.reuse, R32, R52 ;  /* 0x000000200838723c */ /* 0x040ff00000041834 */
[----:B------:R-:W-:Y:S08]  /*2de0*/  HMMA.16816.F32.BF16 R36, R8, R28, R44 ;  /* 0x0000001c0824723c */ /* 0x000ff0000004182c */
[C---:B------:R-:W-:Y:S08]  /*2df0*/  HMMA.16816.F32.BF16 R84, R4.reuse, R32, R84 ;  /* 0x000000200454723c */ /* 0x040ff00000041854 */
[-C--:B------:R-:W-:Y:S08]  /*2e00*/  HMMA.16816.F32.BF16 R80, R4, R34.reuse, R80 ;  /* 0x000000220450723c */ /* 0x080ff00000041850 */
[C---:B------:R-:W-:Y:S08]  /*2e10*/  HMMA.16816.F32.BF16 R52, R8.reuse, R34, R48 ;  /* 0x000000220834723c */ /* 0x040ff00000041830 */
[----:B------:R-:W-:Y:S08]  /*2e20*/  HMMA.16816.F32.BF16 R44, R8, R30, R40 ;  /* 0x0000001e082c723c */ /* 0x000ff00000041828 */
[C---:B------:R-:W-:Y:S08]  /*2e30*/  HMMA.16816.F32.BF16 R76, R4.reuse, R28, R76 ;  /* 0x0000001c044c723c */ /* 0x040ff0000004184c */
[C---:B------:R-:W-:Y:S08]  /*2e40*/  HMMA.16816.F32.BF16 R72, R4.reuse, R30, R72 ;  /* 0x0000001e0448723c */ /* 0x040ff00000041848 */
[-C--:B------:R-:W-:Y:S08]  /*2e50*/  HMMA.16816.F32.BF16 R64, R4, R20.reuse, R68 ;  /* 0x000000140440723c */ /* 0x080ff00000041844 */
        /* <DEDUP_REMOVED lines=14> */
[----:B------:R-:W-:Y:S02]  /*2f40*/  IADD3 R6, P5, R4, UR4, RZ ;  /* 0x0000000404067c10 */ /* 0x000fe4000ffbe0ff */
[----:B------:R-:W-:Y:S02]  /*2f50*/  IADD3 R10, P2, P1, R7, 0x80, R4 ;  /* 0x00000080070a7810 */ /* 0x000fe4000795e004 */
[----:B------:R-:W-:Y:S02]  /*2f60*/  LEA.HI.X R5, R8, c[0x0][0x1cc], R0, 0x1, P0 ;  /* 0x0000730008057a11 */ /* 0x000fe400000f0c00 */
[----:B------:R-:W-:-:S02]  /*2f70*/  IADD3 R8, P0, R6, UR4, RZ ;  /* 0x0000000406087c10 */ /* 0x000fc4000ff1e0ff */
[----:B------:R-:W-:Y:S01]  /*2f80*/  IADD3.X R7, R5, UR6, RZ, P5, !PT ;  /* 0x0000000605077c10 */ /* 0x000fe2000affe4ff */
[----:B------:R-:W-:Y:S01]  /*2f90*/  @!PT LDS RZ, [RZ] ;  /* 0x00000000fffff984 */ /* 0x000fe20000000800 */
[----:B------:R-:W-:Y:S01]  /*2fa0*/  @!PT LDS RZ, [RZ] ;  /* 0x00000000fffff984 */ /* 0x000fe20000000800 */
[----:B------:R-:W-:Y:S01]  /*2fb0*/  @!PT LDS RZ, [RZ] ;  /* 0x00000000fffff984 */ /* 0x000fe20000000800 */
[----:B------:R1:W-:Y:S01]  /*2fc0*/  LDGSTS.E.BYPASS.LTC128B.128 [R243+0x3100], [R4.64], !P4 ;  /* 0x0310000004f37fae */ /* 0x0003e2000e101d4e */
[----:B------:R-:W-:Y:S02]  /*2fd0*/  IADD3.X R11, RZ, UR6, R5, P2, P1 ;  /* 0x00000006ff0b7c10 */ /* 0x000fe400097e2405 */
[----:B------:R-:W-:Y:S01]  /*2fe0*/  IADD3.X R9, R7, UR6, RZ, P0, !PT ;  /* 0x0000000607097c10 */ /* 0x000fe200087fe4ff */
[----:B------:R1:W-:Y:S04]  /*2ff0*/  LDGSTS.E.BYPASS.LTC128B.128 [R243+0x4900], [R4.64+0x80], !P3 ;  /* 0x0490008004f37fae */ /* 0x0003e8000d901d4e */
[----:B------:R1:W-:Y:S04]  /*3000*/  LDGSTS.E.BYPASS.LTC128B.128 [R243+0x3900], [R6.64], !P4 ;  /* 0x0390000006f37fae */ /* 0x0003e8000e101d4e */
[----:B------:R1:W-:Y:S04]  /*3010*/  LDGSTS.E.BYPASS.LTC128B.128 [R243+0x5100], [R10.64], !P3 ;  /* 0x051000000af37fae */ /* 0x0003e8000d901d4e */
[----:B------:R1:W-:Y:S04]  /*3020*/  LDGSTS.E.BYPASS.LTC128B.128 [R243+0x4100], [R8.64], !P4 ;  /* 0x0410000008f37fae */ /* 0x0003e8000e101d4e */
[----:B------:R1:W-:Y:S02]  /*3030*/  LDGSTS.E.BYPASS.LTC128B.128 [R243+0x5900], [R8.64+0x80], !P3 ;  /* 0x0590008008f37fae */ /* 0x0003e4000d901d4e */
.L_x_449:
[----:B------:R-:W-:Y:S01]  /*3040*/  LOP3.LUT R0, R124, 0xffffffe0, RZ, 0xc0, !PT ;  /* 0xffffffe07c007812 */ /* 0x000fe200078ec0ff */
[----:B------:R-:W-:Y:S01]  /*3050*/  ULDC UR6, c[0x0][0x324] ;  /* 0x0000c90000067ab9 */ /* 0x000fe20000000800 */
[----:B-1----:R-:W-:Y:S01]  /*3060*/  LEA.HI R5, R126, R164, RZ, 0x2 ;  /* 0x000000a47e057211 */ /* 0x002fe200078f10ff */
[----:B------:R-:W-:Y:S01]  /*3070*/  ULOP3.LUT UR6, URZ, UR6, URZ, 0x33, !UPT ;  /* 0x000000063f067292 */ /* 0x000fe2000f8e333f */
[----:B------:R-:W-:Y:S01]  /*3080*/  SHF.R.S32.HI R4, RZ, 0x1f, R123 ;  /* 0x0000001fff047819 */ /* 0x000fe2000001147b */
[----:B------:R-:W-:Y:S01]  /*3090*/  IMAD.IADD R0, R164, 0x1, -R0 ;  /* 0x00000001a4007824 */ /* 0x000fe200078e0a00 */
[----:B------:R-:W-:Y:S01]  /*30a0*/  LOP3.LUT R5, R5, 0xfffffffc, RZ, 0xc0, !PT ;  /* 0xfffffffc05057812 */ /* 0x000fe200078ec0ff */
[----:B------:R-:W0:Y:S01]  /*30b0*/  LDGDEPBAR ;  /* 0x00000000000079af */ /* 0x000e220000000000 */
[----:B------:R-:W-:-:S02]  /*30c0*/  LEA.HI R4, R4, R123, RZ, 0x2 ;  /* 0x0000007b04047211 */ /* 0x000fc400078f10ff */
[----:B------:R-:W-:Y:S01]  /*30d0*/  SHF.R.S32.HI R7, RZ, 0x1f, R0 ;  /* 0x0000001fff077819 */ /* 0x000fe20000011400 */
[----:B------:R-:W-:Y:S01]  /*30e0*/  IMAD.IADD R5, R164, 0x1, -R5 ;  /* 0x00000001a4057824 */ /* 0x000fe200078e0a05 */
[----:B------:R-:W-:Y:S02]  /*30f0*/  LOP3.LUT R6, R4, 0xffffffc, RZ, 0xc0, !PT ;  /* 0x0ffffffc04067812 */ /* 0x000fe400078ec0ff */
[----:B------:R-:W-:Y:S02]  /*3100*/  LEA.HI R7, R7, R0, RZ, 0x2 ;  /* 0x0000000007077211 */ /* 0x000fe400078f10ff */
[----:B------:R-:W-:Y:S01]  /*3110*/  LEA.HI R4, R5, R5, RZ, 0x1 ;  /* 0x0000000505047211 */ /* 0x000fe200078f08ff */
[----:B------:R-:W-:Y:S01]  /*3120*/  IMAD.IADD R8, R123, 0x1, -R6 ;  /* 0x000000017b087824 */ /* 0x000fe200078e0a06 */
[----:B------:R-:W-:Y:S02]  /*3130*/  LEA.HI.SX32 R6, R7, UR17, 0x1e ;  /* 0x0000001107067c11 */ /* 0x000fe4000f8ff2ff */
[----:B------:R-:W-:Y:S01]  /*3140*/  PLOP3.LUT P1, PT, PT, PT, UP3, 0x80, 0x0 ;  /* 0x000000000000781c */ /* 0x000fe20003f2f038 */
[C---:B------:R-:W-:Y:S01]  /*3150*/  IMAD.SHL.U32 R9, R4.reuse, 0x20, RZ ;  /* 0x0000002004097824 */ /* 0x040fe200078e00ff */
[----:B------:R-:W-:Y:S01]  /*3160*/  LOP3.LUT R4, R4, 0x1ffffffe, RZ, 0xc0, !PT ;  /* 0x1ffffffe04047812 */ /* 0x000fe200078ec0ff */
[----:B------:R-:W-:Y:S01]  /*3170*/  IMAD R8, R8, 0x10, R6 ;  /* 0x0000001008087824 */ /* 0x000fe200078e0206 */
[----:B------:R-:W-:-:S02]  /*3180*/  PLOP3.LUT P0, PT, PT, PT, UP3, 0x80, 0x0 ;  /* 0x000000000000781c */ /* 0x000fc40003f0f038 */
[----:B------:R-:W-:Y:S01]  /*3190*/  LOP3.LUT R6, R9, 0xffffffc0, RZ, 0xc0, !PT ;  /* 0xffffffc009067812 */ /* 0x000fe200078ec0ff */
[----:B------:R-:W-:-:S04]  /*31a0*/  IMAD.IADD R5, R5, 0x1, -R4 ;  /* 0x0000000105057824 */ /* 0x000fc800078e0a04 */
[----:B------:R-:W-:-:S04]  /*31b0*/  IMAD.IADD R4, R6, 0x1, R8 ;  /* 0x0000000106047824 */ /* 0x000fc800078e0208 */
[----:B------:R-:W-:-:S04]  /*31c0*/  IMAD R10, R5, 0x8, R4 ;  /* 0x00000008050a7824 */ /* 0x000fc800078e0204 */
[----:B------:R-:W-:Y:S01]  /*31d0*/  @P1 IMAD.HI.U32 R4, R10, c[0x0][0x2c8], RZ ;  /* 0x0000b2000a041a27 */ /* 0x000fe200078e00ff */
[----:B------:R1:W-:Y:S03]  /*31e0*/  STL [R1+0x28], R10 ;  /* 0x0000280a01007387 */ /* 0x0003e60000100800 */
[----:B------:R-:W-:Y:S01]  /*31f0*/  IMAD.MOV.U32 R9, RZ, RZ, R10 ;  /* 0x000000ffff097224 */ /* 0x000fe200078e000a */
[----:B------:R-:W-:Y:S02]  /*3200*/  @P0 SHF.R.U32.HI R9, RZ, c[0x0][0x2cc], R4 ;  /* 0x0000b300ff090a19 */ /* 0x000fe40000011604 */
[----:B------:R-:W-:Y:S02]  /*3210*/  LOP3.LUT R4, R7, 0x7ffffffc, RZ, 0xc0, !PT ;  /* 0x7ffffffc07047812 */ /* 0x000fe400078ec0ff */
[----:B------:R-:W-:Y:S01]  /*3220*/  PLOP3.LUT P0, PT, PT, PT, UP2, 0x40, 0x0 ;  /* 0x000000000000781c */ /* 0x000fe20003f0e828 */
[----:B------:R-:W2:Y:S02]  /*3230*/  SHFL.IDX PT, R6, R9, RZ, 0x1c1f ;  /* 0x001c1fff09067589 */ /* 0x000ea400000e0000 */
[----:B------:R-:W-:Y:S01]  /*3240*/  IMAD.IADD R4, R0, 0x1, -R4 ;  /* 0x0000000100047824 */ /* 0x000fe200078e0a04 */
[----:B------:R-:W-:-:S03]  /*3250*/  IADD3.X R0, R24, c[0x0][0x1d0], RZ, PT, !PT ;  /* 0x0000740018007a10 */ /* 0x000fc60003ffe4ff */
[----:B------:R-:W-:-:S04]  /*3260*/  IMAD.SHL.U32 R8, R4, 0x2, RZ ;  /* 0x0000000204087824 */ /* 0x000fc800078e00ff */
[--C-:B------:R-:W-:Y:S01]  /*3270*/  IMAD.IADD R13, R24, 0x1, -R8.reuse ;  /* 0x00000001180d7824 */ /* 0x100fe200078e0a08 */
[----:B------:R3:W-:Y:S01]  /*3280*/  STL [R1+0x8], R8 ;  /* 0x0000080801007387 */ /* 0x0007e20000100800 */
[----:B------:R-:W-:Y:S02]  /*3290*/  IADD3 R0, R0, -c[0x0][0x168], -R8 ;  /* 0x80005a0000007a10 */ /* 0x000fe40007ffe808 */
[----:B------:R-:W-:Y:S02]  /*32a0*/  IADD3 R11, -R8, c[0x0][0x1d0], R24 ;  /* 0x00007400080b7a10 */ /* 0x000fe40007ffe118 */
[C---:B-1----:R-:W-:Y:S02]  /*32b0*/  IADD3 R10, R0.reuse, c[0x0][0x328], RZ ;  /* 0x0000ca00000a7a10 */ /* 0x042fe40007ffe0ff */
[----:B------:R-:W-:Y:S01]  /*32c0*/  IADD3 R12, R0, UR6, RZ ;  /* 0x00000006000c7c10 */ /* 0x000fe2000fffe0ff */
[----:B------:R-:W-:Y:S02]  /*32d0*/  IMAD.IADD R0, R121, 0x1, R120 ;  /* 0x0000000179007824 */ /* 0x000fe400078e0278 */
[----:B--2---:R-:W-:-:S02]  /*32e0*/  IMAD.IADD R5, R10, 0x1, R6 ;  /* 0x000000010a057824 */ /* 0x004fc400078e0206 */
        /* <DEDUP_REMOVED lines=15> */
.L_x_452:
[----:B------:R-:W-:-:S04]  /*33e0*/  MOV R7, c[0x0][0x32c] ;  /* 0x0000cb0000077a02 */ /* 0x000fc80000000f00 */
[----:B------:R-:W-:-:S13]  /*33f0*/  ISETP.NE.AND P0, PT, R7, 0x1, PT ;  /* 0x000000010700780c */ /* 0x000fda0003f05270 */
[----:B------:R-:W-:-:S05]  /*3400*/  @P0 IMAD.HI.U32 R7, R6, c[0x0][0x330], RZ ;  /* 0x0000cc0006070a27 */ /* 0x000fca00078e00ff */
[----:B------:R-:W-:Y:S02]  /*3410*/  @P0 SHF.R.U32.HI R6, RZ, c[0x0][0x334], R7 ;  /* 0x0000cd00ff060a19 */ /* 0x000fe40000011607 */
.L_x_453:
[----:B------:R-:W-:Y:S05]  /*3420*/  BSYNC B0 ;  /* 0x0000000000007941 */ /* 0x000fea0003800000 */
.L_x_451:
[----:B------:R-:W-:-:S05]  /*3430*/  IMAD R6, R6, c[0x0][0x32c], R13 ;  /* 0x0000cb0006067a24 */ /* 0x000fca00078e020d */
[----:B------:R-:W-:Y:S02]  /*3440*/  IADD3 R7, R6, c[0x0][0x32c], RZ ;  /* 0x0000cb0006077a10 */ /* 0x000fe40007ffe0ff */
[----:B------:R-:W-:Y:S02]  /*3450*/  IMNMX R4, R4, R6, !PT ;  /* 0x0000000604047217 */ /* 0x000fe40007800200 */
[----:B------:R-:W-:Y:S02]  /*3460*/  IMNMX R5, R5, R7, PT ;  /* 0x0000000705057217 */ /* 0x000fe40003800200 */
.L_x_450:
[----:B---3--:R-:W1:Y:S01]  /*3470*/  SHFL.IDX PT, R8, R9, 0x1, 0x1c1f ;  /* 0x003c1f0009087f89 */ /* 0x008e6200000e0000 */
        /* <DEDUP_REMOVED lines=17> */
.L_x_456:
[----:B------:R-:W-:-:S04]  /*3590*/  MOV R14, c[0x0][0x32c] ;  /* 0x0000cb00000e7a02 */ /* 0x000fc80000000f00 */
[----:B------:R-:W-:-:S13]  /*35a0*/  ISETP.NE.AND P0, PT, R14, 0x1, PT ;  /* 0x000000010e00780c */ /* 0x000fda0003f05270 */
[----:B------:R-:W-:-:S05]  /*35b0*/  @P0 IMAD.HI.U32 R14, R8, c[0x0][0x330], RZ ;  /* 0x0000cc00080e0a27 */ /* 0x000fca00078e00ff */
[----:B------:R-:W-:Y:S02]  /*35c0*/  @P0 SHF.R.U32.HI R8, RZ, c[0x0][0x334], R14 ;  /* 0x0000cd00ff080a19 */ /* 0x000fe4000001160e */
.L_x_457:
[----:B------:R-:W-:Y:S05]  /*35d0*/  BSYNC B0 ;  /* 0x0000000000007941 */ /* 0x000fea0003800000 */
.L_x_455:
[----:B------:R-:W-:-:S05]  /*35e0*/  IMAD R8, R8, c[0x0][0x32c], R13 ;  /* 0x0000cb0008087a24 */ /* 0x000fca00078e020d */
[----:B------:R-:W-:Y:S02]  /*35f0*/  IADD3 R14, R8, c[0x0][0x32c], RZ ;  /* 0x0000cb00080e7a10 */ /* 0x000fe40007ffe0ff */
[----:B------:R-:W-:Y:S02]  /*3600*/  IMNMX R6, R6, R8, !PT ;  /* 0x0000000806067217 */ /* 0x000fe40007800200 */
[----:B------:R-:W-:Y:S02]  /*3610*/  IMNMX R7, R7, R14, PT ;  /* 0x0000000e07077217 */ /* 0x000fe40003800200 */
.L_x_454:
[C---:B------:R-:W-:Y:S01]  /*3620*/  ISETP.GE.AND P0, PT, R24.reuse, 0x2, PT ;  /* 0x000000021800780c */ /* 0x040fe20003f06270 */
[----:B------:R-:W1:Y:S01]  /*3630*/  SHFL.IDX PT, R8, R9, 0x2, 0x1c1f ;  /* 0x005c1f0009087f89 */ /* 0x000e6200000e0000 */
        /* <DEDUP_REMOVED lines=10> */
[----:B------:R-:W-:Y:S02]  /*36e0*/  ISETP.GT.AND P1, PT, R4, 0x8, !P1 ;  /* 0x000000080400780c */ /* 0x000fe40004f24270 */
        /* <DEDUP_REMOVED lines=19> */
[C---:B------:R-:W-:Y:S02]  /*3820*/  ISETP.GE.AND P6, PT, R24.reuse, 0x21, PT ;  /* 0x000000211800780c */ /* 0x040fe40003fc6270 */
        /* <DEDUP_REMOVED lines=8> */
[----:B------:R-:W-:Y:S02]  /*38b0*/  ISETP.GT.AND P0, PT, R4, 0x21, !P5 ;  /* 0x000000210400780c */ /* 0x000fe40006f04270 */
[----:B------:R-:W-:Y:S02]  /*38c0*/  P2R R29, PR, RZ, 0x2 ;  /* 0x00000002ff1d7803 */ /* 0x000fe40000000000 */
[----:B------:R-:W-:Y:S02]  /*38d0*/  ISETP.LT.OR P0, PT, R5, 0x22, P0 ;  /* 0x000000220500780c */ /* 0x000fe40000701670 */
[----:B------:R-:W-:Y:S02]  /*38e0*/  ISETP.GE.AND P1, PT, R24, 0x1, PT ;  /* 0x000000011800780c */ /* 0x000fe40003f26270 */
[----:B------:R-:W-:Y:S02]  /*38f0*/  FSEL R170, R41, -INF , !P0 ;  /* 0xff80000029aa7808 */ /* 0x000fe40004000000 */
[----:B------:R-:W-:-:S02]  /*3900*/  ISETP.GT.AND P0, PT, R4, 0x28, !P2 ;  /* 0x000000280400780c */ /* 0x000fc40005704270 */
[----:B------:R-:W-:Y:S02]  /*3910*/  P2R R22, PR, RZ, 0x2 ;  /* 0x00000002ff167803 */ /* 0x000fe40000000000 */
[----:B------:R-:W-:-:S04]  /*3920*/  ISETP.LT.OR P0, PT, R5, 0x29, P0 ;  /* 0x000000290500780c */ /* 0x000fc80000701670 */
[----:B------:R-:W-:Y:S02]  /*3930*/  FSEL R166, R32, -INF , !P0 ;  /* 0xff80000020a67808 */ /* 0x000fe40004000000 */
[----:B------:R-:W-:Y:S02]  /*3940*/  ISETP.GT.AND P0, PT, R4, RZ, !P1 ;  /* 0x000000ff0400720c */ /* 0x000fe40004f04270 */
[----:B------:R-:W-:Y:S02]  /*3950*/  ISETP.GE.AND P1, PT, R24, 0x2a, PT ;  /* 0x0000002a1800780c */ /* 0x000fe40003f26270 */
[----:B------:R-:W-:-:S04]  /*3960*/  ISETP.LT.OR P0, PT, R5, 0x1, P0 ;  /* 0x000000010500780c */ /* 0x000fc80000701670 */
[----:B------:R-:W-:Y:S02]  /*3970*/  FSEL R25, R56, -INF , !P0 ;  /* 0xff80000038197808 */ /* 0x000fe40004000000 */
[----:B------:R-:W-:Y:S01]  /*3980*/  ISETP.GT.AND P0, PT, R4, 0x29, !P1 ;  /* 0x000000290400780c */ /* 0x000fe20004f04270 */
[----:B-1----:R-:W-:-:S03]  /*3990*/  IMAD.IADD R4, R12, 0x1, R8 ;  /* 0x000000010c047824 */ /* 0x002fc600078e0208 */
[----:B------:R-:W-:Y:S01]  /*39a0*/  ISETP.LT.OR P0, PT, R5, 0x2a, P0 ;  /* 0x0000002a0500780c */ /* 0x000fe20000701670 */
[----:B------:R-:W-:-:S03]  /*39b0*/  IMAD.IADD R5, R10, 0x1, R8 ;  /* 0x000000010a057824 */ /* 0x000fc600078e0208 */
[----:B------:R-:W-:Y:S02]  /*39c0*/  FSEL R158, R33, -INF , !P0 ;  /* 0xff800000219e7808 */ /* 0x000fe40004000000 */
[----:B------:R-:W-:Y:S02]  /*39d0*/  PLOP3.LUT P0, PT, PT, PT, UP2, 0x40, 0x0 ;  /* 0x000000000000781c */ /* 0x000fe40003f0e828 */
[----:B------:R-:W-:-:S11]  /*39e0*/  IMNMX R5, R5, R11, PT ;  /* 0x0000000b05057217 */ /* 0x000fd60003800200 */
        /* <DEDUP_REMOVED lines=13> */
.L_x_460:
[----:B------:R-:W-:-:S04]  /*3ac0*/  MOV R19, c[0x0][0x32c] ;  /* 0x0000cb0000137a02 */ /* 0x000fc80000000f00 */
[----:B------:R-:W-:-:S13]  /*3ad0*/  ISETP.NE.AND P0, PT, R19, 0x1, PT ;  /* 0x000000011300780c */ /* 0x000fda0003f05270 */
[----:B------:R-:W-:-:S05]  /*3ae0*/  @P0 IMAD.HI.U32 R19, R8, c[0x0][0x330], RZ ;  /* 0x0000cc0008130a27 */ /* 0x000fca00078e00ff */
[----:B------:R-:W-:Y:S02]  /*3af0*/  @P0 SHF.R.U32.HI R8, RZ, c[0x0][0x334], R19 ;  /* 0x0000cd00ff080a19 */ /* 0x000fe40000011613 */
.L_x_461:
[----:B------:R-:W-:Y:S05]  /*3b00*/  BSYNC B0 ;  /* 0x0000000000007941 */ /* 0x000fea0003800000 */
.L_x_459:
[----:B------:R-:W-:-:S05]  /*3b10*/  IMAD R8, R8, c[0x0][0x32c], R13 ;  /* 0x0000cb0008087a24 */ /* 0x000fca00078e020d */
[----:B------:R-:W-:Y:S02]  /*3b20*/  IADD3 R19, R8, c[0x0][0x32c], RZ ;  /* 0x0000cb0008137a10 */ /* 0x000fe40007ffe0ff */
[----:B------:R-:W-:Y:S02]  /*3b30*/  IMNMX R4, R4, R8, !PT ;  /* 0x0000000804047217 */ /* 0x000fe40007800200 */
[----:B------:R-:W-:Y:S02]  /*3b40*/  IMNMX R5, R5, R19, PT ;  /* 0x0000001305057217 */ /* 0x000fe40003800200 */
.L_x_458:
[----:B------:R-:W-:Y:S02]  /*3b50*/  ISETP.NE.AND P0, PT, R17, RZ, PT ;  /* 0x000000ff1100720c */ /* 0x000fe40003f05270 */
[----:B------:R-:W-:Y:S02]  /*3b60*/  P2R R19, PR, RZ, 0x10 ;  /* 0x00000010ff137803 */ /* 0x000fe40000000000 */
[----:B------:R-:W-:Y:S02]  /*3b70*/  ISETP.GT.AND P0, PT, R6, 0x8, !P0 ;  /* 0x000000080600780c */ /* 0x000fe40004704270 */
[----:B------:R-:W-:-:S02]  /*3b80*/  ISETP.NE.AND P4, PT, R21, RZ, PT ;  /* 0x000000ff1500720c */ /* 0x000fc40003f85270 */
[----:B------:R-:W-:Y:S02]  /*3b90*/  ISETP.LT.OR P0, PT, R7, 0x9, P0 ;  /* 0x000000090700780c */ /* 0x000fe40000701670 */
[----:B------:R-:W-:Y:S02]  /*3ba0*/  P2R R8, PR, RZ, 0x8 ;  /* 0x00000008ff087803 */ /* 0x000fe40000000000 */
[----:B------:R-:W-:Y:S02]  /*3bb0*/  FSEL R27, R54, -INF , !P0 ;  /* 0xff800000361b7808 */ /* 0x000fe40004000000 */
[----:B------:R-:W-:Y:S02]  /*3bc0*/  ISETP.NE.AND P0, PT, R16, RZ, PT ;  /* 0x000000ff1000720c */ /* 0x000fe40003f05270 */
[----:B------:R-:W-:Y:S02]  /*3bd0*/  ISETP.NE.AND P3, PT, R29, RZ, PT ;  /* 0x000000ff1d00720c */ /* 0x000fe40003f65270 */
[----:B------:R-:W-:-:S02]  /*3be0*/  ISETP.GT.AND P0, PT, R6, 0x9, !P0 ;  /* 0x000000090600780c */ /* 0x000fc40004704270 */
[----:B------:R-:W-:Y:S02]  /*3bf0*/  P2R R20, PR, RZ, 0x10 ;  /* 0x00000010ff147803 */ /* 0x000fe40000000000 */
        /* <DEDUP_REMOVED lines=10> */
[----:B------:R-:W-:Y:S02]  /*3ca0*/  ISETP.GT.AND P0, PT, R6, 0x18, !P4 ;  /* 0x000000180600780c */ /* 0x000fe40006704270 */
[----:B------:R-:W-:Y:S02]  /*3cb0*/  ISETP.NE.AND P4, PT, R22, RZ, PT ;  /* 0x000000ff1600720c */ /* 0x000fe40003f85270 */
[----:B------:R-:W-:-:S04]  /*3cc0*/  ISETP.LT.OR P0, PT, R7, 0x19, P0 ;  /* 0x000000190700780c */ /* 0x000fc80000701670 */
[----:B------:R-:W-:Y:S02]  /*3cd0*/  FSEL R49, R46, -INF , !P0 ;  /* 0xff8000002e317808 */ /* 0x000fe40004000000 */
[----:B------:R-:W-:-:S04]  /*3ce0*/  ISETP.GT.AND P0, PT, R6, 0x19, !P3 ;  /* 0x000000190600780c */ /* 0x000fc80005f04270 */
        /* <DEDUP_REMOVED lines=8> */
[----:B------:R-:W-:-:S04]  /*3d70*/  ISETP.NE.AND P0, PT, R18, RZ, PT ;  /* 0x000000ff1200720c */ /* 0x000fc80003f05270 */
[----:B------:R-:W-:-:S04]  /*3d80*/  ISETP.GT.AND P0, PT, R6, 0x1, !P0 ;  /* 0x000000010600780c */ /* 0x000fc80004704270 */
[----:B------:R-:W-:-:S04]  /*3d90*/  ISETP.LT.OR P0, PT, R7, 0x2, P0 ;  /* 0x000000020700780c */ /* 0x000fc80000701670 */
[----:B------:R-:W-:Y:S02]  /*3da0*/  FSEL R24, R59, -INF , !P0 ;  /* 0xff8000003b187808 */ /* 0x000fe40004000000 */
[----:B------:R-:W-:-:S04]  /*3db0*/  ISETP.GT.AND P0, PT, R6, RZ, !P4 ;  /* 0x000000ff0600720c */ /* 0x000fc80006704270 */
        /* <DEDUP_REMOVED lines=8> */
[----:B------:R-:W-:Y:S02]  /*3e40*/  ISETP.GT.AND P0, PT, R4, RZ, !P4 ;  /* 0x000000ff0400720c */ /* 0x000fe40006704270 */
[----:B------:R-:W-:Y:S02]  /*3e50*/  ISETP.NE.AND P4, PT, R20, RZ, PT ;  /* 0x000000ff1400720c */ /* 0x000fe40003f85270 */
        /* <DEDUP_REMOVED lines=39> */
[----:B------:R-:W-:Y:S02]  /*40d0*/  ISETP.GT.AND P0, PT, R4, 0x29, !P1 ;  /* 0x000000290400780c */ /* 0x000fe40004f04270 */
[----:B------:R-:W1:Y:S02]  /*40e0*/  SHFL.IDX PT, R4, R9, 0x3, 0x1c1f ;  /* 0x007c1f0009047f89 */ /* 0x000e6400000e0000 */
[----:B------:R-:W-:-:S04]  /*40f0*/  ISETP.LT.OR P0, PT, R5, 0x2a, P0 ;  /* 0x0000002a0500780c */ /* 0x000fc80000701670 */
        /* <DEDUP_REMOVED lines=18> */
.L_x_464:
[----:B------:R-:W-:-:S04]  /*4220*/  MOV R5, c[0x0][0x32c] ;  /* 0x0000cb0000057a02 */ /* 0x000fc80000000f00 */
[----:B------:R-:W-:-:S13]  /*4230*/  ISETP.NE.AND P0, PT, R5, 0x1, PT ;  /* 0x000000010500780c */ /* 0x000fda0003f05270 */
[----:B------:R-:W-:-:S05]  /*4240*/  @P0 IMAD.HI.U32 R5, R4, c[0x0][0x330], RZ ;  /* 0x0000cc0004050a27 */ /* 0x000fca00078e00ff */
[----:B------:R-:W-:Y:S02]  /*4250*/  @P0 SHF.R.U32.HI R4, RZ, c[0x0][0x334], R5 ;  /* 0x0000cd00ff040a19 */ /* 0x000fe40000011605 */
.L_x_465:
[----:B------:R-:W-:Y:S05]  /*4260*/  BSYNC B0 ;  /* 0x0000000000007941 */ /* 0x000fea0003800000 */
.L_x_463:
[----:B------:R-:W-:-:S05]  /*4270*/  IMAD R4, R4, c[0x0][0x32c], R13 ;  /* 0x0000cb0004047a24 */ /* 0x000fca00078e020d */
[----:B------:R-:W-:Y:S02]  /*4280*/  IADD3 R5, R4, c[0x0][0x32c], RZ ;  /* 0x0000cb0004057a10 */ /* 0x000fe40007ffe0ff */
[----:B------:R-:W-:Y:S02]  /*4290*/  IMNMX R8, R8, R4, !PT ;  /* 0x0000000408087217 */ /* 0x000fe40007800200 */
[----:B------:R-:W-:Y:S02]  /*42a0*/  IMNMX R9, R9, R5, PT ;  /* 0x0000000509097217 */ /* 0x000fe40003800200 */
.L_x_462:
[----:B------:R-:W-:Y:S01]  /*42b0*/  FMNMX.FTZ R169, R25, R26, !PT ;  /* 0x0000001a19a97209 */ /* 0x000fe20007810000 */
[----:B------:R-:W-:Y:S01]  /*42c0*/  IMAD.SHL.U32 R225, R0, 0x2, RZ ;  /* 0x0000000200e17824 */ /* 0x000fe200078e00ff */
[----:B------:R-:W-:Y:S01]  /*42d0*/  FMNMX.FTZ R168, R23, R24, !PT ;  /* 0x0000001817a87209 */ /* 0x000fe20007810000 */
[----:B------:R-:W-:Y:S01]  /*42e0*/  STL [R1+0x68], R234 ;  /* 0x000068ea01007387 */ /* 0x000fe20000100800 */
[----:B------:R-:W-:Y:S01]  /*42f0*/  FMNMX.FTZ R169, R30, R169, !PT ;  /* 0x000000a91ea97209 */ /* 0x000fe20007810000 */
[----:B------:R-:W-:Y:S01]  /*4300*/  IMAD R226, R3, 0x2, R225 ;  /* 0x0000000203e27824 */ /* 0x000fe200078e02e1 */
[----:B------:R-:W-:Y:S01]  /*4310*/  FMNMX.FTZ R168, R27, R168, !PT ;  /* 0x000000a81ba87209 */ /* 0x000fe20007810000 */
[----:B------:R-:W-:Y:S01]  /*4320*/  STL [R1+0x64], R233 ;  /* 0x000064e901007387 */ /* 0x000fe20000100800 */
[----:B------:R-:W-:Y:S01]  /*4330*/  FMNMX.FTZ R169, R31, R169, !PT ;  /* 0x000000a91fa97209 */ /* 0x000fe20007810000 */
[----:B------:R-:W-:Y:S01]  /*4340*/  IMAD R227, R2, 0x2, R226 ;  /* 0x0000000202e37824 */ /* 0x000fe200078e02e2 */
[----:B------:R-:W-:Y:S01]  /*4350*/  ISETP.NE.AND P0, PT, R17, RZ, PT ;  /* 0x000000ff1100720c */ /* 0x000fe20003f05270 */
[----:B------:R-:W-:Y:S01]  /*4360*/  LDSM.16.MT88.4 R44, [R225+0x100] ;  /* 0x00010000e12c783b */ /* 0x000fe20000004200 */
[----:B------:R-:W-:Y:S01]  /*4370*/  FMNMX.FTZ R169, R36, R169, !PT ;  /* 0x000000a924a97209 */ /* 0x000fe20007810000 */
[----:B------:R-:W-:Y:S01]  /*4380*/  ULDC.64 UR4, c[0x0][0x2c8] ;  /* 0x0000b20000047ab9 */ /* 0x000fe20000000a00 */
[----:B------:R-:W-:Y:S01]  /*4390*/  FMNMX.FTZ R168, R28, R168, !PT ;  /* 0x000000a81ca87209 */ /* 0x000fe20007810000 */
[----:B------:R-:W-:Y:S01]  /*43a0*/  LDSM.16.MT88.4 R60, [R227+0x100] ;  /* 0x00010000e33c783b */ /* 0x000fe20000004200 */
[----:B------:R-:W-:-:S02]  /*43b0*/  FMNMX.FTZ R169, R37, R169, !PT ;  /* 0x000000a925a97209 */ /* 0x000fc40007810000 */
[----:B------:R-:W-:Y:S01]  /*43c0*/  ISETP.GT.AND P0, PT, R8, 0x8, !P0 ;  /* 0x000000080800780c */ /* 0x000fe20004704270 */
[----:B------:R-:W-:Y:S01]  /*43d0*/  STL [R1+0x60], R232 ;  /* 0x000060e801007387 */ /* 0x000fe20000100800 */
[----:B------:R-:W-:Y:S02]  /*43e0*/  FMNMX.FTZ R169, R48, R169, !PT ;  /* 0x000000a930a97209 */ /* 0x000fe40007810000 */
[----:B------:R-:W-:Y:S01]  /*43f0*/  FMNMX.FTZ R168, R38, R168, !PT ;  /* 0x000000a826a87209 */ /* 0x000fe20007810000 */
[----:B------:R-:W-:Y:S01]  /*4400*/  STL [R1+0x5c], R231 ;  /* 0x00005ce701007387 */ /* 0x000fe20000100800 */
[----:B------:R-:W-:Y:S02]  /*4410*/  FMNMX.FTZ R169, R50, R169, !PT ;  /* 0x000000a932a97209 */ /* 0x000fe40007810000 */
[----:B------:R-:W-:Y:S01]  /*4420*/  ISETP.LT.OR P0, PT, R9, 0x9, P0 ;  /* 0x000000090900780c */ /* 0x000fe20000701670 */
[----:B------:R-:W-:Y:S01]  /*4430*/  STL [R1+0x58], R230 ;  /* 0x000058e601007387 */ /* 0x000fe20000100800 */
[----:B------:R-:W-:-:S02]  /*4440*/  FMNMX.FTZ R169, R171, R169, !PT ;  /* 0x000000a9aba97209 */ /* 0x000fc40007810000 */
[----:B------:R-:W-:Y:S01]  /*4450*/  FMNMX.FTZ R168, R39, R168, !PT ;  /* 0x000000a827a87209 */ /* 0x000fe20007810000 */
[----:B------:R-:W-:Y:S01]  /*4460*/  STL [R1+0x54], R229 ;  /* 0x000054e501007387 */ /* 0x000fe20000100800 */
[----:B------:R-:W-:Y:S02]  /*4470*/  FMNMX.FTZ R169, R170, R169, !PT ;  /* 0x000000a9aaa97209 */ /* 0x000fe40007810000 */
[----:B------:R-:W-:Y:S01]  /*4480*/  FSEL R104, R82, -INF , !P0 ;  /* 0xff80000052687808 */ /* 0x000fe20004000000 */
[----:B------:R-:W-:Y:S01]  /*4490*/  STL [R1+0x50], R224 ;  /* 0x000050e001007387 */ /* 0x000fe20000100800 */
[----:B------:R-:W-:Y:S02]  /*44a0*/  FMNMX.FTZ R169, R166, R169, !PT ;  /* 0x000000a9a6a97209 */ /* 0x000fe40007810000 */
[----:B------:R-:W-:Y:S01]  /*44b0*/  FMNMX.FTZ R168, R49, R168, !PT ;  /* 0x000000a831a87209 */ /* 0x000fe20007810000 */
[----:B------:R-:W-:Y:S01]  /*44c0*/  LDSM.16.MT88.4 R32, [R226+0x100] ;  /* 0x00010000e220783b */ /* 0x000fe20000004200 */
[----:B------:R-:W-:-:S02]  /*44d0*/  FMNMX.FTZ R169, R158, R169, !PT ;  /* 0x000000a99ea97209 */ /* 0x000fc40007810000 */
[----:B------:R-:W-:Y:S01]  /*44e0*/  ISETP.NE.AND P0, PT, R16, RZ, PT ;  /* 0x000000ff1000720c */ /* 0x000fe20003f05270 */
[----:B------:R-:W-:Y:S01]  /*44f0*/  LDSM.16.MT88.4 R120, [R227+0x1900] ;  /* 0x00190000e378783b */ /* 0x000fe20000004200 */
[----:B------:R-:W-:Y:S02]  /*4500*/  FMNMX.FTZ R168, R51, R168, !PT ;  /* 0x000000a833a87209 */ /* 0x000fe40007810000 */
[----:B------:R-:W-:Y:S01]  /*4510*/  ISETP.GT.AND P0, PT, R8, 0x9, !P0 ;  /* 0x000000090800780c */ /* 0x000fe20004704270 */
[----:B------:R-:W1:Y:S01]  /*4520*/  SHFL.BFLY PT, R4, R169, 0x2, 0x1f ;  /* 0x0c401f00a9047f89 */ /* 0x000e6200000e0000 */
[----:B------:R-:W-:Y:S02]  /*4530*/  FMNMX.FTZ R168, R156, R168, !PT ;  /* 0x000000a89ca87209 */ /* 0x000fe40007810000 */
[----:B------:R-:W-:Y:S01]  /*4540*/  ISETP.LT.OR P0, PT, R9, 0xa, P0 ;  /* 0x0000000a0900780c */ /* 0x000fe20000701670 */
[----:B------:R-:W-:Y:S01]  /*4550*/  LDSM.16.MT88.4 R52, [R227+0x900] ;  /* 0x00090000e334783b */ /* 0x000fe20000004200 */
[----:B------:R-:W-:-:S02]  /*4560*/  FMNMX.FTZ R168, R157, R168, !PT ;  /* 0x000000a89da87209 */ /* 0x000fc40007810000 */
[----:B------:R-:W-:Y:S02]  /*4570*/  FSEL R71, R83, -INF , !P0 ;  /* 0xff80000053477808 */ /* 0x000fe40004000000 */
[----:B------:R-:W-:Y:S01]  /*4580*/  ISETP.NE.AND P0, PT, R15, RZ, PT ;  /* 0x000000ff0f00720c */ /* 0x000fe20003f05270 */
[----:B------:R-:W-:Y:S01]  /*4590*/  LDSM.16.MT88.4 R80, [R225+0x900] ;  /* 0x00090000e150783b */ /* 0x000fe20000004200 */
[----:B------:R-:W-:Y:S02]  /*45a0*/  FMNMX.FTZ R168, R165, R168, !PT ;  /* 0x000000a8a5a87209 */ /* 0x000fe40007810000 */
[----:B------:R-:W-:Y:S02]  /*45b0*/  ISETP.GT.AND P0, PT, R8, 0x10, !P0 ;  /* 0x000000100800780c */ /* 0x000fe40004704270 */
[----:B------:R-:W-:Y:S02]  /*45c0*/  FMNMX.FTZ R168, R159, R168, !PT ;  /* 0x000000a89fa87209 */ /* 0x000fe40007810000 */
[----:B------:R-:W-:-:S02]  /*45d0*/  ISETP.LT.OR P0, PT, R9, 0x11, P0 ;  /* 0x000000110900780c */ /* 0x000fc40000701670 */
[----:B------:R-:W-:Y:S02]  /*45e0*/  LEA R228, R2, R225, 0x1 ;  /* 0x000000e102e47211 */ /* 0x000fe400078e08ff */
[----:B------:R-:W-:Y:S02]  /*45f0*/  FSEL R117, R78, -INF , !P0 ;  /* 0xff8000004e757808 */ /* 0x000fe40004000000 */
[----:B------:R-:W-:Y:S01]  /*4600*/  ISETP.NE.AND P0, PT, R14, RZ, PT ;  /* 0x000000ff0e00720c */ /* 0x000fe20003f05270 */
[----:B------:R-:W-:Y:S01]  /*4610*/  LDSM.16.MT88.4 R40, [R228+0x100] ;  /* 0x00010000e428783b */ /* 0x000fe20000004200 */
[----:B-1----:R-:W-:Y:S02]  /*4620*/  FMNMX.FTZ R169, R169, R4, !PT ;  /* 0x00000004a9a97209 */ /* 0x002fe40007810000 */
[C---:B------:R-:W-:Y:S01]  /*4630*/  ISETP.GT.AND P0, PT, R8.reuse, 0x11, !P0 ;  /* 0x000000110800780c */ /* 0x040fe20004704270 */
[----:B------:R-:W-:Y:S01]  /*4640*/  LDSM.16.MT88.4 R100, [R228+0x1900] ;  /* 0x00190000e464783b */ /* 0x000fe20000004200 */
[----:B------:R-:W-:-:S02]  /*4650*/  ISETP.GT.AND P6, PT, R8, 0x20, !P6 ;  /* 0x000000200800780c */ /* 0x000fc400077c4270 */
[----:B------:R-:W-:Y:S01]  /*4660*/  ISETP.LT.OR P0, PT, R9, 0x12, P0 ;  /* 0x000000120900780c */ /* 0x000fe20000701670 */
[----:B------:R-:W1:Y:S01]  /*4670*/  SHFL.BFLY PT, R4, R169, 0x1, 0x1f ;  /* 0x0c201f00a9047f89 */ /* 0x000e6200000e0000 */
[----:B------:R-:W-:Y:S02]  /*4680*/  ISETP.GT.AND P5, PT, R8, 0x21, !P5 ;  /* 0x000000210800780c */ /* 0x000fe40006fa4270 */
[----:B------:R-:W-:Y:S01]  /*4690*/  FSEL R119, R79, -INF , !P0 ;  /* 0xff8000004f777808 */ /* 0x000fe20004000000 */
[----:B------:R-:W-:Y:S01]  /*46a0*/  LDSM.16.MT88.4 R56, [R228+0x900] ;  /* 0x00090000e438783b */ /* 0x000fe20000004200 */
[----:B------:R-:W-:Y:S02]  /*46b0*/  ISETP.NE.AND P0, PT, R18, RZ, PT ;  /* 0x000000ff1200720c */ /* 0x000fe40003f05270 */
[C---:B------:R-:W-:Y:S02]  /*46c0*/  ISETP.GT.AND P2, PT, R8.reuse, 0x28, !P2 ;  /* 0x000000280800780c */ /* 0x040fe40005744270 */
[----:B------:R-:W-:-:S02]  /*46d0*/  ISETP.GT.AND P0, PT, R8, 0x1, !P0 ;  /* 0x000000010800780c */ /* 0x000fc40004704270 */
[----:B------:R-:W-:Y:S02]  /*46e0*/  ISETP.GT.AND P1, PT, R8, 0x29, !P1 ;  /* 0x000000290800780c */ /* 0x000fe40004f24270 */
[C---:B------:R-:W-:Y:S02]  /*46f0*/  ISETP.LT.OR P0, PT, R9.reuse, 0x2, P0 ;  /* 0x000000020900780c */ /* 0x040fe40000701670 */
[----:B------:R-:W-:Y:S02]  /*4700*/  ISETP.LT.OR P6, PT, R9, 0x21, P6 ;  /* 0x000000210900780c */ /* 0x000fe400037c1670 */
[----:B------:R-:W-:Y:S02]  /*4710*/  FSEL R70, R87, -INF , !P0 ;  /* 0xff80000057467808 */ /* 0x000fe40004000000 */
[----:B------:R-:W-:Y:S02]  /*4720*/  ISETP.NE.AND P0, PT, R22, RZ, PT ;  /* 0x000000ff1600720c */ /* 0x000fe40003f05270 */
[----:B------:R-:W-:-:S02]  /*4730*/  ISETP.LT.OR P5, PT, R9, 0x22, P5 ;  /* 0x000000220900780c */ /* 0x000fc40002fa1670 */
[----:B------:R-:W-:Y:S02]  /*4740*/  ISETP.GT.AND P0, PT, R8, RZ, !P0 ;  /* 0x000000ff0800720c */ /* 0x000fe40004704270 */
[----:B-1----:R-:W-:Y:S02]  /*4750*/  FMNMX.FTZ R169, R169, R4, !PT ;  /* 0x00000004a9a97209 */ /* 0x002fe40007810000 */
[----:B------:R-:W1:Y:S01]  /*4760*/  SHFL.BFLY PT, R4, R168, 0x2, 0x1f ;  /* 0x0c401f00a8047f89 */ /* 0x000e6200000e0000 */
[----:B------:R-:W-:Y:S02]  /*4770*/  ISETP.LT.OR P0, PT, R9, 0x1, P0 ;  /* 0x000000010900780c */ /* 0x000fe40000701670 */
[----:B------:R-:W-:Y:S01]  /*4780*/  FMUL.FTZ R13, R169, c[0x0][0x2d0] ;  /* 0x0000b400a90d7a20 */ /* 0x000fe20000410000 */
[----:B------:R-:W-:Y:S02]  /*4790*/  FSEL R160, R66, -INF , !P6 ;  /* 0xff80000042a07808 */ /* 0x000fe40007000000 */
[----:B------:R-:W-:-:S02]  /*47a0*/  FSEL R69, R86, -INF , !P0 ;  /* 0xff80000056457808 */ /* 0x000fc40004000000 */
[----:B------:R-:W-:Y:S01]  /*47b0*/  ISETP.NE.AND P0, PT, R21, RZ, PT ;  /* 0x000000ff1500720c */ /* 0x000fe20003f05270 */
[----:B------:R-:W-:Y:S01]  /*47c0*/  LDSM.16.MT88.4 R84, [R226+0x1900] ;  /* 0x00190000e254783b */ /* 0x000fe20000004200 */
[----:B------:R-:W-:Y:S02]  /*47d0*/  FMNMX.FTZ R3, R69, R70, !PT ;  /* 0x0000004645037209 */ /* 0x000fe40007810000 */
[----:B------:R-:W-:Y:S02]  /*47e0*/  ISETP.GT.AND P0, PT, R8, 0x18, !P0 ;  /* 0x000000180800780c */ /* 0x000fe40004704270 */
[C---:B------:R-:W-:Y:S02]  /*47f0*/  ISETP.LT.OR P2, PT, R9.reuse, 0x29, P2 ;  /* 0x000000290900780c */ /* 0x040fe40001741670 */
[----:B------:R-:W-:Y:S02]  /*4800*/  ISETP.LT.OR P0, PT, R9, 0x19, P0 ;  /* 0x000000190900780c */ /* 0x000fe40000701670 */
[----:B------:R-:W-:-:S02]  /*4810*/  FSEL R161, R67, -INF , !P5 ;  /* 0xff80000043a17808 */ /* 0x000fc40006800000 */
[----:B------:R-:W-:Y:S01]  /*4820*/  FSEL R137, R74, -INF , !P0 ;  /* 0xff8000004a897808 */ /* 0x000fe20004000000 */
[----:B------:R-:W-:Y:S01]  /*4830*/  LDSM.16.MT88.4 R64, [R226+0x900] ;  /* 0x00090000e240783b */ /* 0x000fe20000004200 */
[----:B------:R-:W-:Y:S02]  /*4840*/  FSETP.NEU.FTZ.AND P0, PT, R169, -INF , PT ;  /* 0xff800000a900780b */ /* 0x000fe40003f1d000 */
[----:B-1----:R-:W-:Y:S02]  /*4850*/  FMNMX.FTZ R168, R168, R4, !PT ;  /* 0x00000004a8a87209 */ /* 0x002fe40007810000 */
[----:B------:R-:W-:Y:S02]  /*4860*/  FSEL R13, R13, RZ, P0 ;  /* 0x000000ff0d0d7208 */ /* 0x000fe40000000000 */
[----:B------:R-:W-:Y:S01]  /*4870*/  ISETP.LT.OR P1, PT, R9, 0x2a, P1 ;  /* 0x0000002a0900780c */ /* 0x000fe20000f21670 */
[----:B------:R-:W1:Y:S01]  /*4880*/  SHFL.BFLY PT, R4, R168, 0x1, 0x1f ;  /* 0x0c201f00a8047f89 */ /* 0x000e6200000e0000 */
[----:B------:R-:W-:Y:S01]  /*4890*/  FSEL R162, R162, -INF , !P2 ;  /* 0xff800000a2a27808 */ /* 0x000fe20005000000 */
[----:B------:R-:W-:Y:S01]  /*48a0*/  FFMA.FTZ R2, R36, c[0x0][0x2d0], -R13 ;  /* 0x0000b40024027a23 */ /* 0x000fe2000001080d */
[----:B------:R-:W-:-:S03]  /*48b0*/  FSEL R163, R163, -INF , !P1 ;  /* 0xff800000a3a37808 */ /* 0x000fc60004800000 */
[----:B------:R2:W-:Y:S02]  /*48c0*/  MUFU.EX2 R195, R2 ;  /* 0x0000000200c37308 */ /* 0x0005e40000000800 */
[--C-:B--2---:R-:W-:Y:S01]  /*48d0*/  FFMA.FTZ R2, R37, c[0x0][0x2d0], -R13.reuse ;  /* 0x0000b40025027a23 */ /* 0x104fe2000001080d */
[----:B-1----:R-:W-:Y:S01]  /*48e0*/  FMNMX.FTZ R168, R168, R4, !PT ;  /* 0x00000004a8a87209 */ /* 0x002fe20007810000 */
[----:B------:R-:W-:-:S04]  /*48f0*/  FFMA.FTZ R4, R25, c[0x0][0x2d0], -R13 ;  /* 0x0000b40019047a23 */ /* 0x000fc8000001080d */
[----:B------:R1:W-:Y:S01]  /*4900*/  MUFU.EX2 R186, R2 ;  /* 0x0000000200ba7308 */ /* 0x0003e20000000800 */
[C---:B------:R-:W-:Y:S01]  /*4910*/  FSETP.NEU.FTZ.AND P0, PT, R168.reuse, -INF , PT ;  /* 0xff800000a800780b */ /* 0x040fe20003f1d000 */
[----:B------:R-:W-:-:S05]  /*4920*/  FMUL.FTZ R12, R168, c[0x0][0x2d0] ;  /* 0x0000b400a80c7a20 */ /* 0x000fca0000410000 */
[----:B------:R-:W-:Y:S01]  /*4930*/  FSEL R12, R12, RZ, P0 ;  /* 0x000000ff0c0c7208 */ /* 0x000fe20000000000 */
[----:B------:R2:W-:Y:S01]  /*4940*/  MUFU.EX2 R183, R4 ;  /* 0x0000000400b77308 */ /* 0x0005e20000000800 */
[----:B------:R-:W-:-:S03]  /*4950*/  ISETP.NE.AND P0, PT, R29, RZ, PT ;  /* 0x000000ff1d00720c */ /* 0x000fc60003f05270 */
[--C-:B------:R-:W-:Y:S01]  /*4960*/  FFMA.FTZ R0, R24, c[0x0][0x2d0], -R12.reuse ;  /* 0x0000b40018007a23 */ /* 0x100fe2000001080c */
[----:B------:R-:W-:Y:S02]  /*4970*/  ISETP.GT.AND P0, PT, R8, 0x19, !P0 ;  /* 0x000000190800780c */ /* 0x000fe40004704270 */
[----:B-1----:R-:W-:Y:S01]  /*4980*/  FMNMX.FTZ R2, R104, R3, !PT ;  /* 0x0000000368027209 */ /* 0x002fe20007810000 */
[----:B------:R1:W-:Y:S01]  /*4990*/  MUFU.EX2 R233, R0 ;  /* 0x0000000000e97308 */ /* 0x0003e20000000800 */
[--C-:B------:R-:W-:Y:S01]  /*49a0*/  FFMA.FTZ R3, R48, c[0x0][0x2d0], -R13.reuse ;  /* 0x0000b40030037a23 */ /* 0x100fe2000001080d */
[----:B------:R-:W-:Y:S02]  /*49b0*/  ISETP.LT.OR P0, PT, R9, 0x1a, P0 ;  /* 0x0000001a0900780c */ /* 0x000fe40000701670 */
[----:B------:R-:W-:Y:S02]  /*49c0*/  FMNMX.FTZ R2, R71, R2, !PT ;  /* 0x0000000247027209 */ /* 0x000fe40007810000 */
[----:B------:R-:W-:Y:S01]  /*49d0*/  FSEL R68, R75, -INF , !P0 ;  /* 0xff8000004b447808 */ /* 0x000fe20004000000 */
[----:B--2---:R-:W-:Y:S01]  /*49e0*/  FFMA.FTZ R4, R26, c[0x0][0x2d0], -R13 ;  /* 0x0000b4001a047a23 */ /* 0x004fe2000001080d */
[----:B------:R2:W-:Y:S01]  /*49f0*/  MUFU.EX2 R193, R3 ;  /* 0x0000000300c17308 */ /* 0x0005e20000000800 */
[----:B-1----:R-:W-:-:S07]  /*4a00*/  FFMA.FTZ R0, R27, c[0x0][0x2d0], -R12 ;  /* 0x0000b4001b007a23 */ /* 0x002fce000001080c */
[----:B------:R1:W-:Y:S01]  /*4a10*/  MUFU.EX2 R234, R4 ;  /* 0x0000000400ea7308 */ /* 0x0003e20000000800 */
[----:B------:R-:W-:Y:S07]  /*4a20*/  LDSM.16.MT88.4 R24, [R228+0x2100] ;  /* 0x00210000e418783b */ /* 0x000fee0000004200 */
[----:B------:R3:W-:Y:S01]  /*4a30*/  MUFU.EX2 R252, R0 ;  /* 0x0000000000fc7308 */ /* 0x0007e20000000800 */
[----:B--2---:R-:W-:Y:S01]  /*4a40*/  FMNMX.FTZ R3, R117, R2, !PT ;  /* 0x0000000275037209 */ /* 0x004fe20007810000 */
[----:B------:R-:W-:-:S02]  /*4a50*/  FFMA.FTZ R2, R50, c[0x0][0x2d0], -R13 ;  /* 0x0000b40032027a23 */ /* 0x000fc4000001080d */
[----:B-1----:R-:W-:-:S04]  /*4a60*/  FFMA.FTZ R4, R30, c[0x0][0x2d0], -R13 ;  /* 0x0000b4001e047a23 */ /* 0x002fc8000001080d */
[----:B------:R1:W2:Y:S01]  /*4a70*/  MUFU.EX2 R185, R2 ;  /* 0x0000000200b97308 */ /* 0x0002a20000000800 */
[----:B---3--:R-:W-:-:S07]  /*4a80*/  FFMA.FTZ R0, R28, c[0x0][0x2d0], -R12 ;  /* 0x0000b4001c007a23 */ /* 0x008fce000001080c */
[----:B------:R3:W-:Y:S08]  /*4a90*/  MUFU.EX2 R192, R4 ;  /* 0x0000000400c07308 */ /* 0x0007f00000000800 */
[----:B------:R4:W4:Y:S01]  /*4aa0*/  MUFU.EX2 R164, R0 ;  /* 0x0000000000a47308 */ /* 0x0009220000000800 */
[----:B-1----:R-:W-:Y:S01]  /*4ab0*/  FMNMX.FTZ R2, R119, R3, !PT ;  /* 0x0000000377027209 */ /* 0x002fe20007810000 */
[----:B------:R-:W-:Y:S01]  /*4ac0*/  FFMA.FTZ R3, R38, c[0x0][0x2d0], -R12 ;  /* 0x0000b40026037a23 */ /* 0x000fe2000001080c */
[----:B--2---:R-:W-:-:S02]  /*4ad0*/  F2FP.BF16.PACK_AB R10, R185, R193 ;  /* 0x000000c1b90a723e */ /* 0x004fc400000010ff */
[----:B------:R-:W-:Y:S01]  /*4ae0*/  FMNMX.FTZ R2, R137, R2, !PT ;  /* 0x0000000289027209 */ /* 0x000fe20007810000 */
[----:B---3--:R-:W-:Y:S02]  /*4af0*/  FFMA.FTZ R4, R31, c[0x0][0x2d0], -R13 ;  /* 0x0000b4001f047a23 */ /* 0x008fe4000001080d */
[----:B------:R1:W-:Y:S01]  /*4b00*/  MUFU.EX2 R224, R3 ;  /* 0x0000000300e07308 */ /* 0x0003e20000000800 */
[----:B------:R-:W-:Y:S01]  /*4b10*/  LDSM.16.MT88.4 R28, [R225+0x1900] ;  /* 0x00190000e11c783b */ /* 0x000fe20000004200 */
[----:B----4-:R-:W-:-:S06]  /*4b20*/  FMNMX.FTZ R0, R105, R106, !PT ;  /* 0x0000006a69007209 */ /* 0x010fcc0007810000 */
[----:B------:R2:W3:Y:S01]  /*4b30*/  MUFU.EX2 R180, R4 ;  /* 0x0000000400b47308 */ /* 0x0004e20000000800 */
[----:B------:R-:W-:Y:S02]  /*4b40*/  F2FP.BF16.PACK_AB R7, R164, R252 ;  /* 0x000000fca407723e */ /* 0x000fe400000010ff */
[----:B------:R-:W-:-:S04]  /*4b50*/  FMNMX.FTZ R0, R107, R0, !PT ;  /* 0x000000006b007209 */ /* 0x000fc80007810000 */
[----:B------:R-:W-:Y:S02]  /*4b60*/  FMNMX.FTZ R0, R116, R0, !PT ;  /* 0x0000000074007209 */ /* 0x000fe40007810000 */
[----:B-1----:R-:W-:Y:S01]  /*4b70*/  FMNMX.FTZ R3, R68, R2, !PT ;  /* 0x0000000244037209 */ /* 0x002fe20007810000 */
[--C-:B------:R-:W-:Y:S01]  /*4b80*/  FFMA.FTZ R2, R39, c[0x0][0x2d0], -R12.reuse ;  /* 0x0000b40027027a23 */ /* 0x100fe2000001080c */
[----:B------:R-:W-:Y:S01]  /*4b90*/  FMNMX.FTZ R0, R118, R0, !PT ;  /* 0x0000000076007209 */ /* 0x000fe20007810000 */
[----:B------:R-:W-:Y:S01]  /*4ba0*/  LDSM.16.MT88.4 R36, [R226+0x2100] ;  /* 0x00210000e224783b */ /* 0x000fe20000004200 */
[----:B------:R-:W-:Y:S01]  /*4bb0*/  FMNMX.FTZ R3, R160, R3, !PT ;  /* 0x00000003a0037209 */ /* 0x000fe20007810000 */
[----:B------:R1:W4:Y:S01]  /*4bc0*/  MUFU.EX2 R251, R2 ;  /* 0x0000000200fb7308 */ /* 0x0003220000000800 */
[----:B------:R-:W-:Y:S01]  /*4bd0*/  FMNMX.FTZ R0, R136, R0, !PT ;  /* 0x0000000088007209 */ /* 0x000fe20007810000 */
[----:B--2---:R-:W-:Y:S01]  /*4be0*/  FFMA.FTZ R4, R23, c[0x0][0x2d0], -R12 ;  /* 0x0000b40017047a23 */ /* 0x004fe2000001080c */
[----:B------:R-:W-:-:S02]  /*4bf0*/  FMNMX.FTZ R3, R161, R3, !PT ;  /* 0x00000003a1037209 */ /* 0x000fc40007810000 */
[----:B------:R-:W-:Y:S02]  /*4c00*/  FMNMX.FTZ R0, R138, R0, !PT ;  /* 0x000000008a007209 */ /* 0x000fe40007810000 */
[----:B---3--:R-:W-:Y:S01]  /*4c10*/  F2FP.BF16.PACK_AB R6, R180, R192 ;  /* 0x000000c0b406723e */ /* 0x008fe200000010ff */
[----:B------:R2:W3:Y:S01]  /*4c20*/  MUFU.EX2 R182, R4 ;  /* 0x0000000400b67308 */ /* 0x0004e20000000800 */
[----:B------:R-:W-:Y:S02]  /*4c30*/  FMNMX.FTZ R0, R139, R0, !PT ;  /* 0x000000008b007209 */ /* 0x000fe40007810000 */
[----:B------:R-:W-:Y:S02]  /*4c40*/  FMNMX.FTZ R3, R162, R3, !PT ;  /* 0x00000003a2037209 */ /* 0x000fe40007810000 */
[----:B------:R-:W-:Y:S02]  /*4c50*/  FMNMX.FTZ R0, R172, R0, !PT ;  /* 0x00000000ac007209 */ /* 0x000fe40007810000 */
[----:B------:R-:W-:Y:S01]  /*4c60*/  FMNMX.FTZ R3, R163, R3, !PT ;  /* 0x00000003a3037209 */ /* 0x000fe20007810000 */
[----:B-1----:R-:W-:Y:S01]  /*4c70*/  FFMA.FTZ R2, R49, c[0x0][0x2d0], -R12 ;  /* 0x0000b40031027a23 */ /* 0x002fe2000001080c */
[----:B------:R-:W-:-:S02]  /*4c80*/  FMNMX.FTZ R0, R173, R0, !PT ;  /* 0x00000000ad007209 */ /* 0x000fc40007810000 */
[----:B----4-:R-:W-:Y:S01]  /*4c90*/  F2FP.BF16.PACK_AB R9, R251, R224 ;  /* 0x000000e0fb09723e */ /* 0x010fe200000010ff */
[----:B------:R1:W-:Y:S01]  /*4ca0*/  MUFU.EX2 R229, R2 ;  /* 0x0000000200e57308 */ /* 0x0003e20000000800 */
[----:B------:R-:W-:Y:S01]  /*4cb0*/  FMNMX.FTZ R0, R174, R0, !PT ;  /* 0x00000000ae007209 */ /* 0x000fe20007810000 */
[----:B------:R-:W4:Y:S01]  /*4cc0*/  SHFL.BFLY PT, R14, R3, 0x2, 0x1f ;  /* 0x0c401f00030e7f89 */ /* 0x000f2200000e0000 */
[----:B--2---:R-:W-:Y:S02]  /*4cd0*/  F2FP.BF16.PACK_AB R4, R234, R183 ;  /* 0x000000b7ea04723e */ /* 0x004fe400000010ff */
[----:B------:R-:W-:Y:S02]  /*4ce0*/  FMNMX.FTZ R0, R175, R0, !PT ;  /* 0x00000000af007209 */ /* 0x000fe40007810000 */
[----:B---3--:R-:W-:-:S03]  /*4cf0*/  F2FP.BF16.PACK_AB R5, R233, R182 ;  /* 0x000000b6e905723e */ /* 0x008fc600000010ff */
[----:B------:R-:W2:Y:S04]  /*4d00*/  SHFL.BFLY PT, R8, R0, 0x2, 0x1f ;  /* 0x0c401f0000087f89 */ /* 0x000ea800000e0000 */
[C---:B------:R-:W-:Y:S01]  /*4d10*/  HMMA.16816.F32.BF16 R20, R4.reuse, R44, RZ ;  /* 0x0000002c0414723c */ /* 0x040fe200000418ff */
[----:B-1----:R-:W-:Y:S02]  /*4d20*/  FFMA.FTZ R2, R51, c[0x0][0x2d0], -R12 ;  /* 0x0000b40033027a23 */ /* 0x002fe4000001080c */
[----:B------:R-:W-:Y:S02]  /*4d30*/  LDSM.16.MT88.4 R48, [R225+0x2100] ;  /* 0x00210000e130783b */ /* 0x000fe40000004200 */
[----:B------:R-:W1:Y:S03]  /*4d40*/  MUFU.EX2 R184, R2 ;  /* 0x0000000200b87308 */ /* 0x000e660000000800 */
[----:B------:R-:W-:Y:S01]  /*4d50*/  HMMA.16816.F32.BF16 R148, R4, R60, RZ ;  /* 0x0000003c0494723c */ /* 0x000fe200000418ff */
[----:B----4-:R-:W-:-:S07]  /*4d60*/  FMNMX.FTZ R3, R3, R14, !PT ;  /* 0x0000000e03037209 */ /* 0x010fce0007810000 */
[----:B------:R-:W-:Y:S01]  /*4d70*/  HMMA.16816.F32.BF16 R144, R4, R28, RZ ;  /* 0x0000001c0490723c */ /* 0x000fe200000418ff */
[----:B--2---:R-:W-:Y:S02]  /*4d80*/  FMNMX.FTZ R0, R0, R8, !PT ;  /* 0x0000000800007209 */ /* 0x004fe40007810000 */
[----:B------:R-:W-:-:S05]  /*4d90*/  F2FP.BF16.PACK_AB R8, R186, R195 ;  /* 0x000000c3ba08723e */ /* 0x000fca00000010ff */
[----:B------:R-:W-:Y:S01]  /*4da0*/  HMMA.16816.F32.BF16 R140, R4, R40, RZ ;  /* 0x00000028048c723c */ /* 0x000fe200000418ff */
[----:B------:R-:W2:Y:S01]  /*4db0*/  SHFL.BFLY PT, R15, R0, 0x1, 0x1f ;  /* 0x0c201f00000f7f89 */ /* 0x000ea200000e0000 */
[----:B-1----:R-:W-:-:S06]  /*4dc0*/  F2FP.BF16.PACK_AB R11, R184, R229 ;  /* 0x000000e5b80b723e */ /* 0x002fcc00000010ff */
[----:B------:R-:W-:Y:S08]  /*4dd0*/  HMMA.16816.F32.BF16 R128, R4, R32, RZ ;  /* 0x000000200480723c */ /* 0x000ff000000418ff */
[----:B------:R-:W-:Y:S01]  /*4de0*/  HMMA.16816.F32.BF16 R176, R8, R80, R20 ;  /* 0x0000005008b0723c */ /* 0x000fe20000041814 */
[----:B------:R-:W-:Y:S07]  /*4df0*/  LDSM.16.MT88.4 R20, [R227+0x2100] ;  /* 0x00210000e314783b */ /* 0x000fee0000004200 */
[----:B------:R-:W-:Y:S01]  /*4e00*/  HMMA.16816.F32.BF16 R152, R4, R84, RZ ;  /* 0x000000540498723c */ /* 0x000fe200000418ff */
[----:B--2---:R-:W-:-:S04]  /*4e10*/  FMNMX.FTZ R167, R0, R15, !PT ;  /* 0x0000000f00a77209 */ /* 0x004fc80007810000 */
[C---:B------:R-:W-:Y:S01]  /*4e20*/  FSETP.NEU.FTZ.AND P0, PT, R167.reuse, -INF , PT ;  /* 0xff800000a700780b */ /* 0x040fe20003f1d000 */
[----:B------:R-:W-:Y:S02]  /*4e30*/  FMUL.FTZ R0, R167, c[0x0][0x2d0] ;  /* 0x0000b400a7007a20 */ /* 0x000fe40000410000 */
[----:B------:R-:W-:Y:S03]  /*4e40*/  HMMA.16816.F32.BF16 R132, R4, R100, RZ ;  /* 0x000000640484723c */ /* 0x000fe600000418ff */
[----:B------:R-:W-:-:S05]  /*4e50*/  FSEL R0, R0, RZ, P0 ;  /* 0x000000ff00007208 */ /* 0x000fca0000000000 */
[----:B------:R-:W-:Y:S01]  /*4e60*/  HMMA.16816.F32.BF16 R124, R4, R120, RZ ;  /* 0x00000078047c723c */ /* 0x000fe200000418ff */
[----:B------:R-:W-:-:S04]  /*4e70*/  FFMA.FTZ R2, R105, c[0x0][0x2d0], -R0 ;  /* 0x0000b40069027a23 */ /* 0x000fc80000010800 */
[----:B------:R1:W-:Y:S03]  /*4e80*/  MUFU.EX2 R231, R2 ;  /* 0x0000000200e77308 */ /* 0x0003e60000000800 */
[C---:B------:R-:W-:Y:S08]  /*4e90*/  HMMA.16816.F32.BF16 R112, R4.reuse, R46, RZ ;  /* 0x0000002e0470723c */ /* 0x040ff000000418ff */
[----:B------:R-:W-:Y:S01]  /*4ea0*/  HMMA.16816.F32.BF16 R108, R4, R34, RZ ;  /* 0x00000022046c723c */ /* 0x000fe200000418ff */
[----:B-1----:R-:W-:-:S07]  /*4eb0*/  FFMA.FTZ R2, R106, c[0x0][0x2d0], -R0 ;  /* 0x0000b4006a027a23 */ /* 0x002fce0000010800 */
[C---:B------:R-:W-:Y:S01]  /*4ec0*/  HMMA.16816.F32.BF16 R96, R4.reuse, R42, RZ ;  /* 0x0000002a0460723c */ /* 0x040fe200000418ff */
[----:B------:R1:W-:Y:S07]  /*4ed0*/  MUFU.EX2 R232, R2 ;  /* 0x0000000200e87308 */ /* 0x0003ee0000000800 */
[C---:B------:R-:W-:Y:S08]  /*4ee0*/  HMMA.16816.F32.BF16 R92, R4.reuse, R62, RZ ;  /* 0x0000003e045c723c */ /* 0x040ff000000418ff */
[----:B------:R-:W-:Y:S01]  /*4ef0*/  HMMA.16816.F32.BF16 R88, R4, R30, RZ ;  /* 0x0000001e0458723c */ /* 0x000fe200000418ff */
[----:B-1----:R-:W-:-:S07]  /*4f00*/  FFMA.FTZ R2, R107, c[0x0][0x2d0], -R0 ;  /* 0x0000b4006b027a23 */ /* 0x002fce0000010800 */
[C---:B------:R-:W-:Y:S08]  /*4f10*/  HMMA.16816.F32.BF16 R76, R4.reuse, R86, RZ ;  /* 0x00000056044c723c */ /* 0x040ff000000418ff */
[C---:B------:R-:W-:Y:S08]  /*4f20*/  HMMA.16816.F32.BF16 R72, R4.reuse, R102, RZ ;  /* 0x000000660448723c */ /* 0x040ff000000418ff */
[----:B------:R-:W-:Y:S01]  /*4f30*/  HMMA.16816.F32.BF16 R16, R4, R122, RZ ;  /* 0x0000007a0410723c */ /* 0x000fe200000418ff */
[----:B------:R-:W1:Y:S01]  /*4f40*/  SHFL.BFLY PT, R4, R3, 0x1, 0x1f ;  /* 0x0c201f0003047f89 */ /* 0x000e6200000e0000 */
[----:B------:R-:W2:Y:S06]  /*4f50*/  MUFU.EX2 R5, R2 ;  /* 0x0000000200057308 */ /* 0x000eac0000000800 */
[C---:B------:R-:W-:Y:S08]  /*4f60*/  HMMA.16816.F32.BF16 R148, R8.reuse, R52, R148 ;  /* 0x000000340894723c */ /* 0x040ff00000041894 */
[C---:B------:R-:W-:Y:S08]  /*4f70*/  HMMA.16816.F32.BF16 R144, R8.reuse, R48, R144 ;  /* 0x000000300890723c */ /* 0x040ff00000041890 */
[----:B------:R-:W-:Y:S01]  /*4f80*/  HMMA.16816.F32.BF16 R196, R8, R56, R140 ;  /* 0x0000003808c4723c */ /* 0x000fe2000004188c */
[----:B-1----:R-:W-:Y:S01]  /*4f90*/  FMNMX.FTZ R3, R3, R4, !PT ;  /* 0x0000000403037209 */ /* 0x002fe20007810000 */
[----:B------:R-:W-:-:S02]  /*4fa0*/  FFMA.FTZ R4, R116, c[0x0][0x2d0], -R0 ;  /* 0x0000b40074047a23 */ /* 0x000fc40000010800 */
[----:B--2---:R-:W-:Y:S01]  /*4fb0*/  IMAD.MOV.U32 R116, RZ, RZ, R5 ;  /* 0x000000ffff747224 */ /* 0x004fe200078e0005 */
[C---:B------:R-:W-:Y:S01]  /*4fc0*/  FSETP.NEU.FTZ.AND P0, PT, R3.reuse, -INF , PT ;  /* 0xff8000000300780b */ /* 0x040fe20003f1d000 */
[----:B------:R-:W-:Y:S01]  /*4fd0*/  FMUL.FTZ R2, R3, c[0x0][0x2d0] ;  /* 0x0000b40003027a20 */ /* 0x000fe20000410000 */
[----:B------:R-:W1:Y:S01]  /*4fe0*/  MUFU.EX2 R181, R4 ;  /* 0x0000000400b57308 */ /* 0x000e620000000800 */
[----:B------:R-:W-:Y:S01]  /*4ff0*/  HMMA.16816.F32.BF16 R188, R8, R64, R128 ;  /* 0x0000004008bc723c */ /* 0x000fe20000041880 */
[----:B------:R-:W-:Y:S01]  /*5000*/  MOV R141, R149 ;  /* 0x00000095008d7202 */ /* 0x000fe20000000f00 */
[----:B------:R-:W-:Y:S01]  /*5010*/  IMAD.MOV.U32 R140, RZ, RZ, R150 ;  /* 0x000000ffff8c7224 */ /* 0x000fe200078e0096 */
[----:B------:R-:W-:-:S04]  /*5020*/  FSEL R2, R2, RZ, P0 ;  /* 0x000000ff02027208 */ /* 0x000fc80000000000 */
[----:B------:R-:W-:Y:S01]  /*5030*/  MOV R130, R148 ;  /* 0x0000009400827202 */ /* 0x000fe20000000f00 */
[----:B------:R-:W-:Y:S01]  /*5040*/  IMAD.MOV.U32 R150, RZ, RZ, R145 ;  /* 0x000000ffff967224 */ /* 0x000fe200078e0091 */
[----:B------:R-:W-:Y:S01]  /*5050*/  MOV R148, R147 ;  /* 0x0000009300947202 */ /* 0x000fe20000000f00 */
[----:B------:R-:W-:Y:S01]  /*5060*/  IMAD.MOV.U32 R149, RZ, RZ, R146 ;  /* 0x000000ffff957224 */ /* 0x000fe200078e0092 */
[C---:B------:R-:W-:Y:S01]  /*5070*/  HMMA.16816.F32.BF16 R244, R8.reuse, R36, R152 ;  /* 0x0000002408f4723c */ /* 0x040fe20000041898 */
[----:B------:R-:W-:Y:S02]  /*5080*/  IMAD.MOV.U32 R143, RZ, RZ, R144 ;  /* 0x000000ffff8f7224 */ /* 0x000fe400078e0090 */
[----:B------:R-:W-:Y:S01]  /*5090*/  IMAD.MOV.U32 R131, RZ, RZ, R151 ;  /* 0x000000ffff837224 */ /* 0x000fe200078e0097 */
[----:B-1----:R-:W-:Y:S01]  /*50a0*/  F2FP.BF16.PACK_AB R6, R181, R116 ;  /* 0x00000074b506723e */ /* 0x002fe200000010ff */
[----:B------:R-:W-:Y:S01]  /*50b0*/  IMAD.MOV.U32 R129, RZ, RZ, R196 ;  /* 0x000000ffff817224 */ /* 0x000fe200078e00c4 */
[----:B------:R-:W-:Y:S01]  /*50c0*/  MOV R128, R197 ;  /* 0x000000c500807202 */ /* 0x000fe20000000f00 */
[----:B------:R-:W-:Y:S01]  /*50d0*/  IMAD.MOV.U32 R15, RZ, RZ, R198 ;  /* 0x000000ffff0f7224 */ /* 0x000fe200078e00c6 */
[----:B------:R-:W-:Y:S01]  /*50e0*/  HMMA.16816.F32.BF16 R144, R8, R20, R124 ;  /* 0x000000140890723c */ /* 0x000fe2000004187c */
[----:B------:R-:W-:-:S02]  /*50f0*/  IMAD.MOV.U32 R14, RZ, RZ, R199 ;  /* 0x000000ffff0e7224 */ /* 0x000fc400078e00c7 */
[----:B------:R-:W-:-:S04]  /*5100*/  FFMA.FTZ R4, R69, c[0x0][0x2d0], -R2 ;  /* 0x0000b40045047a23 */ /* 0x000fc80000010802 */
[----:B------:R1:W-:Y:S01]  /*5110*/  MUFU.EX2 R248, R4 ;  /* 0x0000000400f87308 */ /* 0x0003e20000000800 */
[C---:B------:R-:W-:Y:S07]  /*5120*/  HMMA.16816.F32.BF16 R212, R8.reuse, R24, R132 ;  /* 0x0000001808d4723c */ /* 0x040fee0000041884 */
[----:B------:R-:W-:Y:S01]  /*5130*/  MOV R135, R180 ;  /* 0x000000b400877202 */ /* 0x000fe20000000f00 */
[----:B------:R-:W-:Y:S01]  /*5140*/  HMMA.16816.F32.BF16 R220, R8, R82, R112 ;  /* 0x0000005208dc723c */ /* 0x000fe20000041870 */
[----:B------:R-:W-:-:S02]  /*5150*/  IMAD.MOV.U32 R134, RZ, RZ, R164 ;  /* 0x000000ffff867224 */ /* 0x000fc400078e00a4 */
[----:B-1----:R-:W-:-:S05]  /*5160*/  FFMA.FTZ R4, R70, c[0x0][0x2d0], -R2 ;  /* 0x0000b40046047a23 */ /* 0x002fca0000010802 */
[C---:B------:R-:W-:Y:S01]  /*5170*/  HMMA.16816.F32.BF16 R216, R8.reuse, R66, R108 ;  /* 0x0000004208d8723c */ /* 0x040fe2000004186c */
[----:B------:R1:W2:Y:S07]  /*5180*/  MUFU.EX2 R180, R4 ;  /* 0x0000000400b47308 */ /* 0x0002ae0000000800 */
[C---:B------:R-:W-:Y:S08]  /*5190*/  HMMA.16816.F32.BF16 R208, R8.reuse, R58, R96 ;  /* 0x0000003a08d0723c */ /* 0x040ff00000041860 */
[----:B------:R-:W-:Y:S01]  /*51a0*/  HMMA.16816.F32.BF16 R204, R8, R54, R92 ;  /* 0x0000003608cc723c */ /* 0x000fe2000004185c */
[----:B-1----:R-:W-:Y:S01]  /*51b0*/  FFMA.FTZ R4, R104, c[0x0][0x2d0], -R2 ;  /* 0x0000b40068047a23 */ /* 0x002fe20000010802 */
[----:B--2---:R-:W-:-:S03]  /*51c0*/  F2FP.BF16.PACK_AB R5, R180, R248 ;  /* 0x000000f8b405723e */ /* 0x004fc600000010ff */
[----:B------:R1:W-:Y:S03]  /*51d0*/  MUFU.EX2 R142, R4 ;  /* 0x00000004008e7308 */ /* 0x0003e60000000800 */
[C---:B------:R-:W-:Y:S08]  /*51e0*/  HMMA.16816.F32.BF16 R200, R8.reuse, R50, R88 ;  /* 0x0000003208c8723c */ /* 0x040ff00000041858 */
[----:B------:R-:W-:Y:S01]  /*51f0*/  HMMA.16816.F32.BF16 R196, R8, R38, R76 ;  /* 0x0000002608c4723c */ /* 0x000fe2000004184c */
[----:B-1----:R-:W-:-:S07]  /*5200*/  FFMA.FTZ R4, R71, c[0x0][0x2d0], -R2 ;  /* 0x0000b40047047a23 */ /* 0x002fce0000010802 */
[C---:B------:R-:W-:Y:S01]  /*5210*/  HMMA.16816.F32.BF16 R152, R8.reuse, R26, R72 ;  /* 0x0000001a0898723c */ /* 0x040fe20000041848 */
[----:B------:R1:W2:Y:S07]  /*5220*/  MUFU.EX2 R250, R4 ;  /* 0x0000000400fa7308 */ /* 0x0002ae0000000800 */
[----:B------:R-:W-:Y:S07]  /*5230*/  HMMA.16816.F32.BF16 R124, R8, R22, R16 ;  /* 0x00000016087c723c */ /* 0x000fee0000041810 */
[----:B------:R-:W-:-:S02]  /*5240*/  FFMA.FTZ R8, R118, c[0x0][0x2d0], -R0 ;  /* 0x0000b40076087a23 */ /* 0x000fc40000010800 */
[----:B------:R-:W-:Y:S02]  /*5250*/  IMAD.MOV.U32 R118, RZ, RZ, R134 ;  /* 0x000000ffff767224 */ /* 0x000fe400078e0086 */
[----:B------:R3:W4:Y:S01]  /*5260*/  MUFU.EX2 R132, R8 ;  /* 0x0000000800847308 */ /* 0x0007220000000800 */
[----:B-1----:R-:W-:Y:S02]  /*5270*/  F2FP.BF16.PACK_AB R4, R232, R231 ;  /* 0x000000e7e804723e */ /* 0x002fe400000010ff */
[----:B--2---:R-:W-:-:S07]  /*5280*/  F2FP.BF16.PACK_AB R7, R250, R142 ;  /* 0x0000008efa07723e */ /* 0x004fce00000010ff */
[----:B------:R-:W-:Y:S01]  /*5290*/  HMMA.16816.F32.BF16 R88, R4, R32, RZ ;  /* 0x000000200458723c */ /* 0x000fe200000418ff */
[----:B---3--:R-:W-:Y:S01]  /*52a0*/  FFMA.FTZ R8, R136, c[0x0][0x2d0], -R0 ;  /* 0x0000b40088087a23 */ /* 0x008fe20000010800 */
[----:B------:R-:W-:-:S06]  /*52b0*/  MOV R136, R135 ;  /* 0x0000008700887202 */ /* 0x000fcc0000000f00 */
[C---:B------:R-:W-:Y:S01]  /*52c0*/  HMMA.16816.F32.BF16 R104, R4.reuse, R34, RZ ;  /* 0x000000220468723c */ /* 0x040fe200000418ff */
[----:B------:R1:W-:Y:S07]  /*52d0*/  MUFU.EX2 R194, R8 ;  /* 0x0000000800c27308 */ /* 0x0003ee0000000800 */
[C---:B------:R-:W-:Y:S08]  /*52e0*/  HMMA.16816.F32.BF16 R32, R4.reuse, R28, RZ ;  /* 0x0000001c0420723c */ /* 0x040ff000000418ff */
[----:B------:R-:W-:Y:S01]  /*52f0*/  HMMA.16816.F32.BF16 R76, R4, R30, RZ ;  /* 0x0000001e044c723c */ /* 0x000fe200000418ff */
[----:B-1----:R-:W-:-:S02]  /*5300*/  FFMA.FTZ R8, R138, c[0x0][0x2d0], -R0 ;  /* 0x0000b4008a087a23 */ /* 0x002fc40000010800 */
[----:B------:R-:W-:Y:S02]  /*5310*/  IMAD.MOV.U32 R138, RZ, RZ, R116 ;  /* 0x000000ffff8a7224 */ /* 0x000fe400078e0074 */
[----:B------:R1:W-:Y:S01]  /*5320*/  MUFU.EX2 R230, R8 ;  /* 0x0000000800e67308 */ /* 0x0003e20000000800 */
[----:B------:R-:W-:Y:S02]  /*5330*/  IMAD.MOV.U32 R116, RZ, RZ, R192 ;  /* 0x000000ffff747224 */ /* 0x000fe400078e00c0 */
[C---:B------:R-:W-:Y:S07]  /*5340*/  HMMA.16816.F32.BF16 R28, R4.reuse, R84, RZ ;  /* 0x00000054041c723c */ /* 0x040fee00000418ff */
[----:B------:R-:W-:Y:S01]  /*5350*/  MOV R84, R182 ;  /* 0x000000b600547202 */ /* 0x000fe20000000f00 */
[----:B------:R-:W-:Y:S01]  /*5360*/  HMMA.16816.F32.BF16 R108, R4, R44, RZ ;  /* 0x0000002c046c723c */ /* 0x000fe200000418ff */
[----:B-1----:R-:W-:-:S07]  /*5370*/  FFMA.FTZ R8, R139, c[0x0][0x2d0], -R0 ;  /* 0x0000b4008b087a23 */ /* 0x002fce0000010800 */
[C---:B------:R-:W-:Y:S01]  /*5380*/  HMMA.16816.F32.BF16 R112, R4.reuse, R46, RZ ;  /* 0x0000002e0470723c */ /* 0x040fe200000418ff */
[----:B------:R-:W-:Y:S01]  /*5390*/  IMAD.MOV.U32 R139, RZ, RZ, R252 ;  /* 0x000000ffff8b7224 */ /* 0x000fe200078e00fc */
[----:B------:R1:W-:Y:S06]  /*53a0*/  MUFU.EX2 R151, R8 ;  /* 0x0000000800977308 */ /* 0x0003ec0000000800 */
[C---:B------:R-:W-:Y:S08]  /*53b0*/  HMMA.16816.F32.BF16 R44, R4.reuse, R60, RZ ;  /* 0x0000003c042c723c */ /* 0x040ff000000418ff */
[----:B------:R-:W-:Y:S01]  /*53c0*/  HMMA.16816.F32.BF16 R92, R4, R62, RZ ;  /* 0x0000003e045c723c */ /* 0x000fe200000418ff */
[----:B-1----:R-:W-:Y:S01]  /*53d0*/  FFMA.FTZ R8, R117, c[0x0][0x2d0], -R2 ;  /* 0x0000b40075087a23 */ /* 0x002fe20000010802 */
[----:B------:R-:W-:-:S03]  /*53e0*/  MOV R117, R251 ;  /* 0x000000fb00757202 */ /* 0x000fc60000000f00 */
[----:B------:R1:W2:Y:S03]  /*53f0*/  MUFU.EX2 R133, R8 ;  /* 0x0000000800857308 */ /* 0x0002a60000000800 */
[C---:B------:R-:W-:Y:S07]  /*5400*/  HMMA.16816.F32.BF16 R60, R4.reuse, R102, RZ ;  /* 0x00000066043c723c */ /* 0x040fee00000418ff */
[----:B----4-:R-:W-:Y:S01]  /*5410*/  IMAD.MOV.U32 R103, RZ, RZ, R132 ;  /* 0x000000ffff677224 */ /* 0x010fe200078e0084 */
[----:B------:R-:W-:Y:S01]  /*5420*/  HMMA.16816.F32.BF16 R72, R4, R40, RZ ;  /* 0x000000280448723c */ /* 0x000fe200000418ff */
[----:B-1----:R-:W-:Y:S01]  /*5430*/  FFMA.FTZ R8, R119, c[0x0][0x2d0], -R2 ;  /* 0x0000b40077087a23 */ /* 0x002fe20000010802 */
[----:B--2---:R-:W-:-:S06]  /*5440*/  MOV R102, R133 ;  /* 0x0000008500667202 */ /* 0x004fcc0000000f00 */
[C---:B------:R-:W-:Y:S01]  /*5450*/  HMMA.16816.F32.BF16 R96, R4.reuse, R42, RZ ;  /* 0x0000002a0460723c */ /* 0x040fe200000418ff */
[----:B------:R-:W-:Y:S01]  /*5460*/  IMAD.MOV.U32 R119, RZ, RZ, R250 ;  /* 0x000000ffff777224 */ /* 0x000fe200078e00fa */
[----:B------:R1:W-:Y:S06]  /*5470*/  MUFU.EX2 R187, R8 ;  /* 0x0000000800bb7308 */ /* 0x0003ec0000000800 */
[C---:B------:R-:W-:Y:S07]  /*5480*/  HMMA.16816.F32.BF16 R16, R4.reuse, R100, RZ ;  /* 0x000000640410723c */ /* 0x040fee00000418ff */
[----:B------:R-:W-:Y:S01]  /*5490*/  IMAD.MOV.U32 R101, RZ, RZ, R142 ;  /* 0x000000ffff657224 */ /* 0x000fe200078e008e */
[----:B------:R-:W-:Y:S01]  /*54a0*/  HMMA.16816.F32.BF16 R40, R4, R122, RZ ;  /* 0x0000007a0428723c */ /* 0x000fe200000418ff */
[----:B------:R-:W-:Y:S01]  /*54b0*/  MOV R100, R186 ;  /* 0x000000ba00647202 */ /* 0x000fe20000000f00 */
[----:B-1----:R-:W-:-:S02]  /*54c0*/  FFMA.FTZ R8, R137, c[0x0][0x2d0], -R2 ;  /* 0x0000b40089087a23 */ /* 0x002fc40000010802 */
[----:B------:R-:W-:Y:S02]  /*54d0*/  IMAD.MOV.U32 R137, RZ, RZ, R183 ;  /* 0x000000ffff897224 */ /* 0x000fe400078e00b7 */
[----:B------:R1:W2:Y:S02]  /*54e0*/  MUFU.EX2 R164, R8 ;  /* 0x0000000800a47308 */ /* 0x0002a40000000800 */
[----:B-1----:R-:W-:Y:S02]  /*54f0*/  FFMA.FTZ R8, R68, c[0x0][0x2d0], -R2 ;  /* 0x0000b40044087a23 */ /* 0x002fe40000010802 */
[----:B--2---:R-:W-:Y:S01]  /*5500*/  IMAD.MOV.U32 R85, RZ, RZ, R164 ;  /* 0x000000ffff557224 */ /* 0x004fe200078e00a4 */
[----:B------:R-:W-:Y:S03]  /*5510*/  HMMA.16816.F32.BF16 R68, R4, R86, RZ ;  /* 0x000000560444723c */ /* 0x000fe600000418ff */
[----:B------:R1:W2:Y:S04]  /*5520*/  MUFU.EX2 R164, R8 ;  /* 0x0000000800a47308 */ /* 0x0002a80000000800 */
[----:B------:R-:W-:-:S02]  /*5530*/  IMAD.MOV.U32 R87, RZ, RZ, R181 ;  /* 0x000000ffff577224 */ /* 0x000fc400078e00b5 */
[----:B------:R-:W-:Y:S01]  /*5540*/  IMAD.MOV.U32 R86, RZ, RZ, R180 ;  /* 0x000000ffff567224 */ /* 0x000fe200078e00b4 */
[----:B-1----:R-:W-:Y:S07]  /*5550*/  HMMA.16816.F32.BF16 R8, R4, R120, RZ ;  /* 0x000000780408723c */ /* 0x002fee00000418ff */
[----:B------:R-:W-:Y:S02]  /*5560*/  F2FP.BF16.PACK_AB R4, R194, R103 ;  /* 0x00000067c204723e */ /* 0x000fe400000010ff */
[----:B------:R-:W-:-:S02]  /*5570*/  F2FP.BF16.PACK_AB R6, R151, R230 ;  /* 0x000000e69706723e */ /* 0x000fc400000010ff */
[----:B------:R-:W-:Y:S02]  /*5580*/  F2FP.BF16.PACK_AB R5, R187, R102 ;  /* 0x00000066bb05723e */ /* 0x000fe400000010ff */
[----:B--2---:R-:W-:-:S07]  /*5590*/  F2FP.BF16.PACK_AB R7, R164, R85 ;  /* 0x00000055a407723e */ /* 0x004fce00000010ff */
[C---:B------:R-:W-:Y:S01]  /*55a0*/  HMMA.16816.F32.BF16 R180, R4.reuse, R80, R108 ;  /* 0x0000005004b4723c */ /* 0x040fe2000004186c */
[----:B------:R-:W-:Y:S06]  /*55b0*/  LDSM.16.MT88.4 R108, [R228+0x2900] ;  /* 0x00290000e46c783b */ /* 0x000fec0000004200 */
[----:B------:R-:W-:Y:S01]  /*55c0*/  IMAD.MOV.U32 R80, RZ, RZ, R195 ;  /* 0x000000ffff507224 */ /* 0x000fe200078e00c3 */
[----:B------:R-:W-:Y:S01]  /*55d0*/  HMMA.16816.F32.BF16 R88, R4, R64, R88 ;  /* 0x000000400458723c */ /* 0x000fe20000041858 */
[----:B------:R-:W-:-:S06]  /*55e0*/  MOV R81, R248 ;  /* 0x000000f800517202 */ /* 0x000fcc0000000f00 */
[----:B------:R-:W-:Y:S01]  /*55f0*/  IMAD.MOV.U32 R65, RZ, RZ, R194 ;  /* 0x000000ffff417224 */ /* 0x000fe200078e00c2 */
[----:B------:R-:W-:Y:S01]  /*5600*/  MOV R64, R193 ;  /* 0x000000c100407202 */ /* 0x000fe20000000f00 */
[C---:B------:R-:W-:Y:S08]  /*5610*/  HMMA.16816.F32.BF16 R120, R4.reuse, R24, R16 ;  /* 0x000000180478723c */ /* 0x040ff00000041810 */
[C---:B------:R-:W-:Y:S07]  /*5620*/  HMMA.16816.F32.BF16 R192, R4.reuse, R20, R8 ;  /* 0x0000001404c0723c */ /* 0x040fee0000041808 */
[----:B------:R-:W-:Y:S01]  /*5630*/  FFMA.FTZ R8, R171, c[0x0][0x2d0], -R13 ;  /* 0x0000b400ab087a23 */ /* 0x000fe2000001080d */
[C---:B------:R-:W-:Y:S01]  /*5640*/  HMMA.16816.F32.BF16 R16, R4.reuse, R82, R112 ;  /* 0x000000520410723c */ /* 0x040fe20000041870 */
[----:B------:R-:W-:Y:S01]  /*5650*/  MOV R21, R185 ;  /* 0x000000b900157202 */ /* 0x000fe20000000f00 */
[----:B------:R-:W-:Y:S01]  /*5660*/  IMAD.MOV.U32 R20, RZ, RZ, R184 ;  /* 0x000000ffff147224 */ /* 0x000fe200078e00b8 */
[----:B------:R1:W-:Y:S04]  /*5670*/  MUFU.EX2 R248, R8 ;  /* 0x0000000800f87308 */ /* 0x0003e80000000800 */
[----:B------:R-:W-:Y:S01]  /*5680*/  MOV R114, R151 ;  /* 0x0000009700727202 */ /* 0x000fe20000000f00 */
[----:B------:R-:W-:Y:S01]  /*5690*/  IMAD.MOV.U32 R83, RZ, RZ, R150 ;  /* 0x000000ffff537224 */ /* 0x000fe200078e0096 */
[----:B------:R-:W-:Y:S01]  /*56a0*/  HMMA.16816.F32.BF16 R104, R4, R66, R104 ;  /* 0x000000420468723c */ /* 0x000fe20000041868 */
[----:B------:R-:W-:Y:S01]  /*56b0*/  IMAD.MOV.U32 R150, RZ, RZ, R15 ;  /* 0x000000ffff967224 */ /* 0x000fe200078e000f */
[----:B------:R-:W-:Y:S01]  /*56c0*/  MOV R113, R148 ;  /* 0x0000009400717202 */ /* 0x000fe20000000f00 */
[----:B------:R-:W-:-:S02]  /*56d0*/  IMAD.MOV.U32 R151, RZ, RZ, R14 ;  /* 0x000000ffff977224 */ /* 0x000fc400078e000e */
[----:B------:R-:W-:Y:S01]  /*56e0*/  IMAD.MOV.U32 R112, RZ, RZ, R149 ;  /* 0x000000ffff707224 */ /* 0x000fe200078e0095 */
[----:B------:R-:W-:Y:S01]  /*56f0*/  MOV R149, R128 ;  /* 0x0000008000957202 */ /* 0x000fe20000000f00 */
[----:B------:R-:W-:Y:S01]  /*5700*/  IMAD.MOV.U32 R82, RZ, RZ, R143 ;  /* 0x000000ffff527224 */ /* 0x000fe200078e008f */
[----:B------:R-:W-:Y:S01]  /*5710*/  MOV R67, R131 ;  /* 0x0000008300437202 */ /* 0x000fe20000000f00 */
[----:B------:R-:W-:Y:S01]  /*5720*/  IMAD.MOV.U32 R66, RZ, RZ, R140 ;  /* 0x000000ffff427224 */ /* 0x000fe200078e008c */
[C---:B------:R-:W-:Y:S01]  /*5730*/  HMMA.16816.F32.BF16 R72, R4.reuse, R56, R72 ;  /* 0x000000380448723c */ /* 0x040fe20000041848 */
[----:B-1----:R-:W-:Y:S02]  /*5740*/  FFMA.FTZ R8, R170, c[0x0][0x2d0], -R13 ;  /* 0x0000b400aa087a23 */ /* 0x002fe4000001080d */
[----:B------:R-:W-:Y:S02]  /*5750*/  IMAD.MOV.U32 R115, RZ, RZ, R187 ;  /* 0x000000ffff737224 */ /* 0x000fe400078e00bb */
[----:B------:R1:W2:Y:S01]  /*5760*/  MUFU.EX2 R251, R8 ;  /* 0x0000000800fb7308 */ /* 0x0002a20000000800 */
[----:B------:R-:W-:Y:S01]  /*5770*/  IMAD.MOV.U32 R148, RZ, RZ, R129 ;  /* 0x000000ffff947224 */ /* 0x000fe200078e0081 */
[----:B------:R-:W-:Y:S01]  /*5780*/  LDSM.16.MT88.4 R184, [R225+0x1100] ;  /* 0x00110000e1b8783b */ /* 0x000fe20000004200 */
[C---:B------:R-:W-:Y:S08]  /*5790*/  HMMA.16816.F32.BF16 R32, R4.reuse, R48, R32 ;  /* 0x000000300420723c */ /* 0x040ff00000041820 */
[----:B------:R-:W-:Y:S01]  /*57a0*/  HMMA.16816.F32.BF16 R28, R4, R36, R28 ;  /* 0x00000024041c723c */ /* 0x000fe2000004181c */
[----:B-1----:R-:W-:Y:S01]  /*57b0*/  FFMA.FTZ R8, R166, c[0x0][0x2d0], -R13 ;  /* 0x0000b400a6087a23 */ /* 0x002fe2000001080d */
[----:B--2---:R-:W-:-:S06]  /*57c0*/  F2FP.BF16.PACK_AB R128, R251, R248 ;  /* 0x000000f8fb80723e */ /* 0x004fcc00000010ff */
[C---:B------:R-:W-:Y:S01]  /*57d0*/  HMMA.16816.F32.BF16 R56, R4.reuse, R58, R96 ;  /* 0x0000003a0438723c */ /* 0x040fe20000041860 */
[----:B------:R1:W-:Y:S06]  /*57e0*/  MUFU.EX2 R252, R8 ;  /* 0x0000000800fc7308 */ /* 0x0003ec0000000800 */
[----:B------:R-:W-:Y:S01]  /*57f0*/  IMAD.MOV.U32 R98, RZ, RZ, R82 ;  /* 0x000000ffff627224 */ /* 0x000fe200078e0052 */
[----:B------:R-:W-:Y:S01]  /*5800*/  HMMA.16816.F32.BF16 R44, R4, R52, R44 ;  /* 0x00000034042c723c */ /* 0x000fe2000004182c */
[----:B------:R-:W-:Y:S01]  /*5810*/  IMAD.MOV.U32 R99, RZ, RZ, R83 ;  /* 0x000000ffff637224 */ /* 0x000fe200078e0053 */
[----:B------:R-:W-:Y:S01]  /*5820*/  MOV R83, R115 ;  /* 0x0000007300537202 */ /* 0x000fe20000000f00 */
[----:B------:R-:W-:Y:S01]  /*5830*/  IMAD.MOV.U32 R82, RZ, RZ, R114 ;  /* 0x000000ffff527224 */ /* 0x000fe200078e0072 */
[----:B------:R-:W-:Y:S01]  /*5840*/  MOV R114, R80 ;  /* 0x0000005000727202 */ /* 0x000fe20000000f00 */
[----:B------:R-:W-:-:S02]  /*5850*/  IMAD.MOV.U32 R115, RZ, RZ, R81 ;  /* 0x000000ffff737224 */ /* 0x000fc400078e0051 */
[----:B------:R-:W-:Y:S01]  /*5860*/  IMAD.MOV.U32 R53, RZ, RZ, R141 ;  /* 0x000000ffff357224 */ /* 0x000fe200078e008d */
[C---:B------:R-:W-:Y:S01]  /*5870*/  HMMA.16816.F32.BF16 R48, R4.reuse, R50, R76 ;  /* 0x000000320430723c */ /* 0x040fe2000004184c */
[----:B-1----:R-:W-:Y:S01]  /*5880*/  FFMA.FTZ R8, R158, c[0x0][0x2d0], -R13 ;  /* 0x0000b4009e087a23 */ /* 0x002fe2000001080d */
[----:B------:R-:W1:Y:S01]  /*5890*/  LDSM.16.MT88.4 R140, [R226+0x1100] ;  /* 0x00110000e28c783b */ /* 0x000e620000004200 */
[----:B------:R-:W-:Y:S02]  /*58a0*/  IMAD.MOV.U32 R52, RZ, RZ, R130 ;  /* 0x000000ffff347224 */ /* 0x000fe400078e0082 */
[----:B------:R2:W3:Y:S01]  /*58b0*/  MUFU.EX2 R250, R8 ;  /* 0x0000000800fa7308 */ /* 0x0004e20000000800 */
[----:B------:R-:W-:Y:S01]  /*58c0*/  IMAD.MOV.U32 R80, RZ, RZ, R84 ;  /* 0x000000ffff507224 */ /* 0x000fe200078e0054 */
[----:B------:R-:W-:Y:S01]  /*58d0*/  LDSM.16.MT88.4 R76, [R225+0x2900] ;  /* 0x00290000e14c783b */ /* 0x000fe20000004200 */
[----:B------:R-:W-:Y:S01]  /*58e0*/  HMMA.16816.F32.BF16 R36, R4, R38, R68 ;  /* 0x000000260424723c */ /* 0x000fe20000041844 */
[----:B------:R-:W-:Y:S01]  /*58f0*/  IMAD.MOV.U32 R81, RZ, RZ, R85 ;  /* 0x000000ffff517224 */ /* 0x000fe200078e0055 */
[----:B------:R-:W-:Y:S01]  /*5900*/  MOV R85, R139 ;  /* 0x0000008b00557202 */ /* 0x000fe20000000f00 */
[----:B------:R-:W-:-:S05]  /*5910*/  IMAD.MOV.U32 R84, RZ, RZ, R117 ;  /* 0x000000ffff547224 */ /* 0x000fca00078e0075 */
[----:B------:R-:W-:Y:S01]  /*5920*/  HMMA.16816.F32.BF16 R24, R4, R26, R60 ;  /* 0x0000001a0418723c */ /* 0x000fe2000004183c */
[----:B--2---:R-:W-:-:S07]  /*5930*/  FFMA.FTZ R8, R156, c[0x0][0x2d0], -R12 ;  /* 0x0000b4009c087a23 */ /* 0x004fce000001080c */
[----:B------:R-:W-:Y:S01]  /*5940*/  HMMA.16816.F32.BF16 R40, R4, R22, R40 ;  /* 0x000000160428723c */ /* 0x000fe20000041828 */
[----:B------:R2:W-:Y:S01]  /*5950*/  MUFU.EX2 R171, R8 ;  /* 0x0000000800ab7308 */ /* 0x0005e20000000800 */
[----:B------:R-:W-:Y:S01]  /*5960*/  MOV R69, R99 ;  /* 0x0000006300457202 */ /* 0x000fe20000000f00 */
[----:B------:R-:W-:Y:S01]  /*5970*/  LDSM.16.MT88.4 R60, [R227+0x1100] ;  /* 0x00110000e33c783b */ /* 0x000fe20000004200 */
[----:B---3--:R-:W-:Y:S01]  /*5980*/  F2FP.BF16.PACK_AB R130, R250, R252 ;  /* 0x000000fcfa82723e */ /* 0x008fe200000010ff */
[----:B------:R-:W-:Y:S01]  /*5990*/  IMAD.MOV.U32 R68, RZ, RZ, R98 ;  /* 0x000000ffff447224 */ /* 0x000fe200078e0062 */
[----:B------:R-:W-:Y:S01]  /*59a0*/  MOV R96, R100 ;  /* 0x0000006400607202 */ /* 0x000fe20000000f00 */
[----:B------:R-:W-:Y:S01]  /*59b0*/  IMAD.MOV.U32 R139, RZ, RZ, R233 ;  /* 0x000000ffff8b7224 */ /* 0x000fe200078e00e9 */
[----:B------:R-:W-:Y:S01]  /*59c0*/  MOV R117, R118 ;  /* 0x0000007600757202 */ /* 0x000fe20000000f00 */
[----:B--2---:R-:W-:-:S04]  /*59d0*/  FFMA.FTZ R8, R157, c[0x0][0x2d0], -R12 ;  /* 0x0000b4009d087a23 */ /* 0x004fc8000001080c */
[----:B------:R2:W3:Y:S02]  /*59e0*/  MUFU.EX2 R166, R8 ;  /* 0x0000000800a67308 */ /* 0x0004e40000000800 */
[----:B--2---:R-:W-:Y:S01]  /*59f0*/  FFMA.FTZ R8, R165, c[0x0][0x2d0], -R12 ;  /* 0x0000b400a5087a23 */ /* 0x004fe2000001080c */
[----:B------:R-:W-:Y:S02]  /*5a00*/  MOV R99, R82 ;  /* 0x0000005200637202 */ /* 0x000fe40000000f00 */
[----:B---3--:R-:W-:-:S03]  /*5a10*/  F2FP.BF16.PACK_AB R129, R166, R171 ;  /* 0x000000aba681723e */ /* 0x008fc600000010ff */
[----:B------:R2:W-:Y:S02]  /*5a20*/  MUFU.EX2 R170, R8 ;  /* 0x0000000800aa7308 */ /* 0x0005e40000000800 */
[----:B--2---:R-:W-:Y:S02]  /*5a30*/  FFMA.FTZ R8, R159, c[0x0][0x2d0], -R12 ;  /* 0x0000b4009f087a23 */ /* 0x004fe4000001080c */
[----:B------:R-:W-:Y:S01]  /*5a40*/  HMMA.16816.F32.BF16 R12, R4, R54, R92 ;  /* 0x00000036040c723c */ /* 0x000fe2000004185c */
[----:B------:R-:W-:Y:S03]  /*5a50*/  LDSM.16.MT88.4 R92, [R226+0x2900] ;  /* 0x00290000e25c783b */ /* 0x000fe60000004200 */
[----:B------:R2:W3:Y:S01]  /*5a60*/  MUFU.EX2 R165, R8 ;  /* 0x0000000800a57308 */ /* 0x0004e20000000800 */
[----:B------:R-:W-:Y:S01]  /*5a70*/  MOV R82, R230 ;  /* 0x000000e600527202 */ /* 0x000fe20000000f00 */
[----:B------:R-:W4:Y:S01]  /*5a80*/  LDSM.16.MT88.4 R156, [R228+0x1100] ;  /* 0x00110000e49c783b */ /* 0x000f220000004200 */
[----:B------:R-:W-:Y:S01]  /*5a90*/  IMAD.MOV.U32 R54, RZ, RZ, R66 ;  /* 0x000000ffff367224 */ /* 0x000fe200078e0042 */
[----:B------:R-:W-:Y:S01]  /*5aa0*/  MOV R55, R67 ;  /* 0x0000004300377202 */ /* 0x000fe20000000f00 */
[----:B------:R-:W-:Y:S01]  /*5ab0*/  FFMA.FTZ R4, R172, c[0x0][0x2d0], -R0 ;  /* 0x0000b400ac047a23 */ /* 0x000fe20000010800 */
[----:B------:R-:W-:Y:S01]  /*5ac0*/  MOV R66, R112 ;  /* 0x0000007000427202 */ /* 0x000fe20000000f00 */
[----:B------:R-:W-:-:S02]  /*5ad0*/  IMAD.MOV.U32 R67, RZ, RZ, R113 ;  /* 0x000000ffff437224 */ /* 0x000fc400078e0071 */
[----:B------:R1:W-:Y:S01]  /*5ae0*/  MUFU.EX2 R23, R4 ;  /* 0x0000000400177308 */ /* 0x0003e20000000800 */
[----:B------:R-:W-:Y:S02]  /*5af0*/  IMAD.MOV.U32 R112, RZ, RZ, R64 ;  /* 0x000000ffff707224 */ /* 0x000fe400078e0040 */
[----:B------:R-:W-:Y:S01]  /*5b00*/  IMAD.MOV.U32 R70, RZ, RZ, R66 ;  /* 0x000000ffff467224 */ /* 0x000fe200078e0042 */
[----:B--2---:R-:W2:Y:S01]  /*5b10*/  LDSM.16.MT88.4 R8, [R227+0x2900] ;  /* 0x00290000e308783b */ /* 0x004ea20000004200 */
[----:B------:R-:W-:Y:S01]  /*5b20*/  IMAD.MOV.U32 R71, RZ, RZ, R67 ;  /* 0x000000ffff477224 */ /* 0x000fe200078e0043 */
[----:B---3--:R-:W-:Y:S01]  /*5b30*/  F2FP.BF16.PACK_AB R131, R165, R170 ;  /* 0x000000aaa583723e */ /* 0x008fe200000010ff */
[----:B------:R-:W-:Y:S02]  /*5b40*/  IMAD.MOV.U32 R66, RZ, RZ, R20 ;  /* 0x000000ffff427224 */ /* 0x000fe400078e0014 */
[----:B------:R-:W-:Y:S02]  /*5b50*/  IMAD.MOV.U32 R67, RZ, RZ, R21 ;  /* 0x000000ffff437224 */ /* 0x000fe400078e0015 */
[----:B------:R-:W-:-:S02]  /*5b60*/  IMAD.MOV.U32 R20, RZ, RZ, R102 ;  /* 0x000000ffff147224 */ /* 0x000fc400078e0066 */
[----:B------:R-:W-:Y:S01]  /*5b70*/  IMAD.MOV.U32 R21, RZ, RZ, R229 ;  /* 0x000000ffff157224 */ /* 0x000fe200078e00e5 */
[----:B------:R-:W-:Y:S01]  /*5b80*/  MOV R98, R82 ;  /* 0x0000005200627202 */ /* 0x000fe20000000f00 */
[----:B-1----:R-:W-:Y:S01]  /*5b90*/  FFMA.FTZ R4, R173, c[0x0][0x2d0], -R0 ;  /* 0x0000b400ad047a23 */ /* 0x002fe20000010800 */
[C---:B------:R-:W-:Y:S01]  /*5ba0*/  HMMA.16816.F32.BF16 R132, R128.reuse, R140, R188 ;  /* 0x0000008c8084723c */ /* 0x040fe200000418bc */
[----:B------:R-:W-:Y:S01]  /*5bb0*/  IMAD.MOV.U32 R113, RZ, RZ, R65 ;  /* 0x000000ffff717224 */ /* 0x000fe200078e0041 */
[----:B------:R-:W-:Y:S01]  /*5bc0*/  MOV R65, R87 ;  /* 0x0000005700417202 */ /* 0x000fe20000000f00 */
[----:B------:R-:W-:Y:S01]  /*5bd0*/  IMAD.MOV.U32 R64, RZ, RZ, R86 ;  /* 0x000000ffff407224 */ /* 0x000fe200078e0056 */
[----:B------:R1:W3:Y:S01]  /*5be0*/  MUFU.EX2 R22, R4 ;  /* 0x0000000400167308 */ /* 0x0002e20000000800 */
[----:B------:R-:W-:Y:S01]  /*5bf0*/  IMAD.MOV.U32 R173, RZ, RZ, R99 ;  /* 0x000000ffffad7224 */ /* 0x000fe200078e0063 */
[----:B------:R-:W-:Y:S01]  /*5c00*/  MOV R86, R137 ;  /* 0x0000008900567202 */ /* 0x000fe20000000f00 */
[----:B------:R-:W-:Y:S01]  /*5c10*/  IMAD.MOV.U32 R87, RZ, RZ, R119 ;  /* 0x000000ffff577224 */ /* 0x000fe200078e0077 */
[C---:B------:R-:W-:Y:S01]  /*5c20*/  HMMA.16816.F32.BF16 R176, R128.reuse, R184, R176 ;  /* 0x000000b880b0723c */ /* 0x040fe200000418b0 */
[----:B------:R-:W-:Y:S01]  /*5c30*/  IMAD.MOV.U32 R99, RZ, RZ, R20 ;  /* 0x000000ffff637224 */ /* 0x000fe200078e0014 */
[----:B------:R-:W-:Y:S01]  /*5c40*/  MOV R20, R21 ;  /* 0x0000001500147202 */ /* 0x000fe20000000f00 */
[----:B------:R-:W-:Y:S01]  /*5c50*/  IMAD.MOV.U32 R97, RZ, RZ, R67 ;  /* 0x000000ffff617224 */ /* 0x000fe200078e0043 */
[----:B------:R-:W-:Y:S01]  /*5c60*/  MOV R82, R114 ;  /* 0x0000007200527202 */ /* 0x000fe20000000f00 */
[----:B------:R-:W-:Y:S01]  /*5c70*/  IMAD.MOV.U32 R67, RZ, RZ, R113 ;  /* 0x000000ffff437224 */ /* 0x000fe200078e0071 */
[----:B------:R-:W-:Y:S01]  /*5c80*/  MOV R114, R80 ;  /* 0x0000005000727202 */ /* 0x000fe20000000f00 */
[----:B------:R-:W-:Y:S01]  /*5c90*/  IMAD.MOV.U32 R113, RZ, RZ, R65 ;  /* 0x000000ffff717224 */ /* 0x000fe200078e0041 */
[----:B----4-:R-:W-:Y:S01]  /*5ca0*/  HMMA.16816.F32.BF16 R148, R128, R156, R148 ;  /* 0x0000009c8094723c */ /* 0x010fe20000041894 */
[--C-:B-1----:R-:W-:Y:S01]  /*5cb0*/  FFMA.FTZ R4, R174, c[0x0][0x2d0], -R0.reuse ;  /* 0x0000b400ae047a23 */ /* 0x102fe20000010800 */
[----:B------:R-:W-:Y:S01]  /*5cc0*/  MOV R174, R66 ;  /* 0x0000004200ae7202 */ /* 0x000fe20000000f00 */
[----:B------:R-:W-:Y:S01]  /*5cd0*/  FFMA.FTZ R0, R175, c[0x0][0x2d0], -R0 ;  /* 0x0000b400af007a23 */ /* 0x000fe20000010800 */
        /* <DEDUP_REMOVED lines=8> */
[----:B------:R-:W-:Y:S02]  /*5d60*/  IMAD.MOV.U32 R81, RZ, RZ, R85 ;  /* 0x000000ffff517224 */ /* 0x000fe400078e0055 */
[----:B------:R-:W-:Y:S01]  /*5d70*/  HMMA.16816.F32.BF16 R84, R128, R92, R244 ;  /* 0x0000005c8054723c */ /* 0x000fe200000418f4 */
[----:B------:R-:W-:Y:S01]  /*5d80*/  MOV R102, R224 ;  /* 0x000000e000667202 */ /* 0x000fe20000000f00 */
[----:B------:R-:W-:Y:S02]  /*5d90*/  IMAD.MOV.U32 R137, RZ, RZ, R138 ;  /* 0x000000ffff897224 */ /* 0x000fe400078e008a */
[----:B------:R-:W-:-:S03]  /*5da0*/  IMAD.MOV.U32 R119, RZ, RZ, R136 ;  /* 0x000000ffff777224 */ /* 0x000fc600078e0088 */
[----:B------:R-:W-:Y:S02]  /*5db0*/  IMAD.MOV.U32 R244, RZ, RZ, R20 ;  /* 0x000000fffff47224 */ /* 0x000fe400078e0014 */
[----:B------:R1:W-:Y:S01]  /*5dc0*/  MUFU.EX2 R20, R0 ;  /* 0x0000000000147308 */ /* 0x0003e20000000800 */
[----:B------:R-:W-:-:S07]  /*5dd0*/  MOV R247, R97 ;  /* 0x0000006100f77202 */ /* 0x000fce0000000f00 */
[----:B------:R-:W4:Y:S01]  /*5de0*/  MUFU.EX2 R21, R4 ;  /* 0x0000000400157308 */ /* 0x000f220000000800 */
[----:B------:R-:W-:Y:S01]  /*5df0*/  IMAD.MOV.U32 R246, RZ, RZ, R98 ;  /* 0x000000fffff67224 */ /* 0x000fe200078e0062 */
[----:B------:R-:W-:Y:S01]  /*5e00*/  MOV R245, R99 ;  /* 0x0000006300f57202 */ /* 0x000fe20000000f00 */
[----:B------:R-:W-:Y:S01]  /*5e10*/  IMAD.MOV.U32 R118, RZ, RZ, R231 ;  /* 0x000000ffff767224 */ /* 0x000fe200078e00e7 */
[----:B------:R-:W-:Y:S01]  /*5e20*/  MOV R138, R232 ;  /* 0x000000e8008a7202 */ /* 0x000fe20000000f00 */
[----:B------:R-:W-:Y:S01]  /*5e30*/  HMMA.16816.F32.BF16 R188, R128, R186, R220 ;  /* 0x000000ba80bc723c */ /* 0x000fe200000418dc */
[----:B------:R-:W-:Y:S02]  /*5e40*/  IMAD.MOV.U32 R136, RZ, RZ, R234 ;  /* 0x000000ffff887224 */ /* 0x000fe400078e00ea */
[----:B-1----:R-:W-:Y:S01]  /*5e50*/  FFMA.FTZ R0, R160, c[0x0][0x2d0], -R2 ;  /* 0x0000b400a0007a23 */ /* 0x002fe20000010802 */
[----:B------:R-:W-:Y:S01]  /*5e60*/  MOV R99, R102 ;  /* 0x0000006600637202 */ /* 0x000fe20000000f00 */
[----:B------:R-:W-:Y:S01]  /*5e70*/  IMAD.MOV.U32 R98, RZ, RZ, R103 ;  /* 0x000000ffff627224 */ /* 0x000fe200078e0067 */
[----:B------:R1:W5:Y:S01]  /*5e80*/  LDL.LU R234, [R1+0x68] ;  /* 0x0000680001ea7983 */ /* 0x0003620000300800 */
[----:B------:R2:W-:Y:S01]  /*5e90*/  MUFU.EX2 R5, R0 ;  /* 0x0000000000057308 */ /* 0x0005e20000000800 */
[----:B------:R-:W-:-:S02]  /*5ea0*/  IMAD.MOV.U32 R97, RZ, RZ, R101 ;  /* 0x000000ffff617224 */ /* 0x000fc400078e0065 */
[C---:B------:R-:W-:Y:S01]  /*5eb0*/  HMMA.16816.F32.BF16 R100, R128.reuse, R108, R212 ;  /* 0x0000006c8064723c */ /* 0x040fe200000418d4 */
[----:B------:R-:W-:Y:S01]  /*5ec0*/  IMAD.MOV.U32 R223, RZ, RZ, R96 ;  /* 0x000000ffffdf7224 */ /* 0x000fe200078e0060 */
[----:B------:R-:W-:Y:S01]  /*5ed0*/  MOV R220, R99 ;  /* 0x0000006300dc7202 */ /* 0x000fe20000000f00 */
[----:B------:R-:W-:Y:S01]  /*5ee0*/  IMAD.MOV.U32 R221, RZ, RZ, R98 ;  /* 0x000000ffffdd7224 */ /* 0x000fe200078e0062 */
[----:B------:R1:W5:Y:S01]  /*5ef0*/  LDL.LU R233, [R1+0x64] ;  /* 0x0000640001e97983 */ /* 0x0003620000300800 */
[--C-:B--2---:R-:W-:Y:S02]  /*5f00*/  FFMA.FTZ R0, R161, c[0x0][0x2d0], -R2.reuse ;  /* 0x0000b400a1007a23 */ /* 0x104fe40000010802 */
[----:B------:R-:W-:Y:S01]  /*5f10*/  MOV R215, R66 ;  /* 0x0000004200d77202 */ /* 0x000fe20000000f00 */
        /* <DEDUP_REMOVED lines=10> */
[----:B------:R-:W-:Y:S01]  /*5fc0*/  HMMA.16816.F32.BF16 R52, R128, R60, R52 ;  /* 0x0000003c8034723c */ /* 0x000fe20000041834 */
[----:B------:R1:W5:Y:S01]  /*5fd0*/  LDL.LU R232, [R1+0x60] ;  /* 0x0000600001e87983 */ /* 0x0003620000300800 */
[--C-:B--2---:R-:W-:Y:S01]  /*5fe0*/  FFMA.FTZ R0, R162, c[0x0][0x2d0], -R2.reuse ;  /* 0x0000b400a2007a23 */ /* 0x104fe20000010802 */
[----:B------:R-:W-:Y:S01]  /*5ff0*/  MOV R114, R64 ;  /* 0x0000004000727202 */ /* 0x000fe20000000f00 */
[----:B------:R-:W-:-:S02]  /*6000*/  FFMA.FTZ R2, R163, c[0x0][0x2d0], -R2 ;  /* 0x0000b400a3027a23 */ /* 0x000fc40000010802 */
[----:B------:R-:W-:Y:S02]  /*6010*/  IMAD.MOV.U32 R113, RZ, RZ, R115 ;  /* 0x000000ffff717224 */ /* 0x000fe400078e0073 */
[----:B------:R-:W-:Y:S01]  /*6020*/  IMAD.MOV.U32 R65, RZ, RZ, R119 ;  /* 0x000000ffff417224 */ /* 0x000fe200078e0077 */
[----:B------:R-:W-:Y:S01]  /*6030*/  MUFU.EX2 R0, R0 ;  /* 0x0000000000007308 */ /* 0x000fe20000000800 */
[----:B------:R-:W-:Y:S01]  /*6040*/  IMAD.MOV.U32 R115, RZ, RZ, R81 ;  /* 0x000000ffff737224 */ /* 0x000fe200078e0051 */
[----:B------:R-:W-:Y:S02]  /*6050*/  MOV R64, R137 ;  /* 0x0000008900407202 */ /* 0x000fe40000000f00 */
[----:B------:R-:W-:Y:S01]  /*6060*/  MOV R80, R117 ;  /* 0x0000007500507202 */ /* 0x000fe20000000f00 */
[----:B------:R-:W-:Y:S01]  /*6070*/  IMAD.MOV.U32 R7, RZ, RZ, R112 ;  /* 0x000000ffff077224 */ /* 0x000fe200078e0070 */
[C---:B------:R-:W-:Y:S01]  /*6080*/  HMMA.16816.F32.BF16 R68, R128.reuse, R76, R68 ;  /* 0x0000004c8044723c */ /* 0x040fe20000041844 */
[----:B------:R2:W5:Y:S01]  /*6090*/  LDL.LU R231, [R1+0x5c] ;  /* 0x00005c0001e77983 */ /* 0x0005620000300800 */
[----:B------:R-:W1:Y:S01]  /*60a0*/  MUFU.EX2 R2, R2 ;  /* 0x0000000200027308 */ /* 0x000e620000000800 */
[----:B------:R-:W-:Y:S01]  /*60b0*/  IMAD.MOV.U32 R81, RZ, RZ, R139 ;  /* 0x000000ffff517224 */ /* 0x000fe200078e008b */
[----:B------:R-:W-:Y:S01]  /*60c0*/  MOV R137, R138 ;  /* 0x0000008a00897202 */ /* 0x000fe20000000f00 */
[----:B------:R-:W-:Y:S01]  /*60d0*/  IMAD.MOV.U32 R139, RZ, RZ, R118 ;  /* 0x000000ffff8b7224 */ /* 0x000fe200078e0076 */
[----:B------:R-:W-:Y:S01]  /*60e0*/  MOV R138, R116 ;  /* 0x00000074008a7202 */ /* 0x000fe20000000f00 */
[----:B------:R-:W-:Y:S01]  /*60f0*/  IMAD.MOV.U32 R6, RZ, RZ, R114 ;  /* 0x000000ffff067224 */ /* 0x000fe200078e0072 */
[C---:B------:R-:W-:Y:S01]  /*6100*/  HMMA.16816.F32.BF16 R116, R128.reuse, R8, R144 ;  /* 0x000000088074723c */ /* 0x040fe20000041890 */
[----:B------:R-:W-:Y:S01]  /*6110*/  MOV R172, R113 ;  /* 0x0000007100ac7202 */ /* 0x000fe20000000f00 */
[----:B------:R2:W5:Y:S04]  /*6120*/  LDL.LU R230, [R1+0x58] ;  /* 0x0000580001e67983 */ /* 0x0005680000300800 */
[----:B------:R2:W5:Y:S02]  /*6130*/  LDL.LU R229, [R1+0x54] ;  /* 0x0000540001e57983 */ /* 0x0005640000300800 */
[----:B------:R-:W-:Y:S02]  /*6140*/  HMMA.16816.F32.BF16 R144, R128, R142, R216 ;  /* 0x0000008e8090723c */ /* 0x000fe400000418d8 */
[----:B------:R2:W5:Y:S01]  /*6150*/  LDL.LU R224, [R1+0x50] ;  /* 0x0000500001e07983 */ /* 0x0005620000300800 */
[----:B------:R-:W-:Y:S01]  /*6160*/  UIMAD.WIDE.U32 UR18, UR17, UR4, URZ ;  /* 0x00000004111272a5 */ /* 0x000fe2000f8e003f */
[----:B------:R-:W-:-:S02]  /*6170*/  PLOP3.LUT P0, PT, PT, PT, UP2, 0x40, 0x0 ;  /* 0x000000000000781c */ /* 0x000fc40003f0e828 */
[----:B------:R-:W-:Y:S01]  /*6180*/  IADD3 R242, R242, -0x2, RZ ;  /* 0xfffffffef2f27810 */ /* 0x000fe20007ffe0ff */
[----:B------:R-:W-:Y:S01]  /*6190*/  IMAD.MOV.U32 R219, RZ, RZ, R66 ;  /* 0x000000ffffdb7224 */ /* 0x000fe200078e0042 */
[C---:B------:R-:W-:Y:S01]  /*61a0*/  HMMA.16816.F32.BF16 R160, R128.reuse, R158, R208 ;  /* 0x0000009e80a0723c */ /* 0x040fe200000418d0 */
[----:B------:R-:W-:Y:S01]  /*61b0*/  MOV R218, R67 ;  /* 0x0000004300da7202 */ /* 0x000fe20000000f00 */
[----:B------:R-:W-:Y:S01]  /*61c0*/  IMAD.MOV.U32 R217, RZ, RZ, R82 ;  /* 0x000000ffffd97224 */ /* 0x000fe200078e0052 */
[----:B------:R-:W-:Y:S01]  /*61d0*/  MOV R216, R83 ;  /* 0x0000005300d87202 */ /* 0x000fe20000000f00 */
[----:B------:R-:W-:Y:S02]  /*61e0*/  @UP3 UMOV UR7, UR19 ;  /* 0x0000001300073c82 */ /* 0x000fe40008000000 */
[----:B------:R-:W-:Y:S01]  /*61f0*/  @UP3 USHF.R.U32.HI UR17, URZ, UR5, UR7 ;  /* 0x000000053f113299 */ /* 0x000fe20008011607 */
[----:B------:R-:W-:Y:S01]  /*6200*/  IMAD.MOV.U32 R209, RZ, RZ, R64 ;  /* 0x000000ffffd17224 */ /* 0x000fe200078e0040 */
[----:B------:R-:W-:Y:S01]  /*6210*/  MOV R210, R65 ;  /* 0x0000004100d27202 */ /* 0x000fe20000000f00 */
[----:B------:R-:W-:Y:S01]  /*6220*/  IMAD.MOV.U32 R211, RZ, RZ, R80 ;  /* 0x000000ffffd37224 */ /* 0x000fe200078e0050 */
[----:B------:R-:W-:Y:S01]  /*6230*/  HMMA.16816.F32.BF16 R64, R128, R62, R204 ;  /* 0x0000003e8040723c */ /* 0x000fe200000418cc */
[----:B------:R-:W-:Y:S01]  /*6240*/  MOV R208, R115 ;  /* 0x0000007300d07202 */ /* 0x000fe20000000f00 */
[----:B------:R-:W-:-:S03]  /*6250*/  UIADD3 UR4, UR16, UR17, URZ ;  /* 0x0000001110047290 */ /* 0x000fc6000fffe03f */
[----:B------:R-:W-:Y:S02]  /*6260*/  ULDC UR16, c[0x0][0x328] ;  /* 0x0000ca0000107ab9 */ /* 0x000fe40000000800 */
[----:B------:R-:W-:Y:S01]  /*6270*/  MOV R204, R81 ;  /* 0x0000005100cc7202 */ /* 0x000fe20000000f00 */
[C---:B------:R-:W-:Y:S01]  /*6280*/  HMMA.16816.F32.BF16 R96, R128.reuse, R94, R196 ;  /* 0x0000005e8060723c */ /* 0x040fe200000418c4 */
[----:B------:R-:W-:Y:S01]  /*6290*/  MOV R206, R139 ;  /* 0x0000008b00ce7202 */ /* 0x000fe20000000f00 */
[----:B------:R-:W-:Y:S01]  /*62a0*/  IMAD.MOV.U32 R205, RZ, RZ, R137 ;  /* 0x000000ffffcd7224 */ /* 0x000fe200078e0089 */
[----:B------:R-:W-:Y:S01]  /*62b0*/  UIADD3 UR16, UR4, UR16, URZ ;  /* 0x0000001004107290 */ /* 0x000fe2000fffe03f */
[----:B------:R-:W-:Y:S02]  /*62c0*/  IMAD.MOV.U32 R207, RZ, RZ, R138 ;  /* 0x000000ffffcf7224 */ /* 0x000fe400078e008a */
[----:B------:R-:W-:Y:S02]  /*62d0*/  FADD.FTZ R7, R7, R204 ;  /* 0x000000cc07077221 */ /* 0x000fe40000010000 */
[----:B------:R-:W-:Y:S02]  /*62e0*/  HMMA.16816.F32.BF16 R80, R128, R78, R200 ;  /* 0x0000004e8050723c */ /* 0x000fe400000418c8 */
[----:B------:R-:W-:-:S04]  /*62f0*/  FADD.FTZ R7, R208, R7 ;  /* 0x00000007d0077221 */ /* 0x000fc80000010000 */
[----:B------:R-:W-:Y:S01]  /*6300*/  FADD.FTZ R7, R211, R7 ;  /* 0x00000007d3077221 */ /* 0x000fe20000010000 */
[----:B------:R-:W-:Y:S01]  /*6310*/  MOV R203, R136 ;  /* 0x0000008800cb7202 */ /* 0x000fe20000000f00 */
[C---:B------:R-:W-:Y:S02]  /*6320*/  HMMA.16816.F32.BF16 R112, R128.reuse, R110, R152 ;  /* 0x0000006e8070723c */ /* 0x040fe40000041898 */
[----:B------:R-:W-:Y:S02]  /*6330*/  FADD.FTZ R7, R220, R7 ;  /* 0x00000007dc077221 */ /* 0x000fe40000010000 */
[----:B------:R-:W-:Y:S02]  /*6340*/  FADD.FTZ R6, R6, R203 ;  /* 0x000000cb06067221 */ /* 0x000fe40000010000 */
[----:B------:R-:W-:Y:S02]  /*6350*/  FADD.FTZ R7, R212, R7 ;  /* 0x00000007d4077221 */ /* 0x000fe40000010000 */
[----:B------:R-:W-:Y:S01]  /*6360*/  HMMA.16816.F32.BF16 R128, R128, R10, R124 ;  /* 0x0000000a8080723c */ /* 0x000fe2000004187c */
[----:B------:R-:W-:-:S04]  /*6370*/  FADD.FTZ R6, R207, R6 ;  /* 0x00000006cf067221 */ /* 0x000fc80000010000 */
[----:B------:R-:W-:Y:S02]  /*6380*/  FADD.FTZ R6, R210, R6 ;  /* 0x00000006d2067221 */ /* 0x000fe40000010000 */
[----:B---3--:R-:W-:Y:S02]  /*6390*/  F2FP.BF16.PACK_AB R124, R22, R23 ;  /* 0x00000017167c723e */ /* 0x008fe400000010ff */
[----:B----4-:R-:W-:Y:S01]  /*63a0*/  F2FP.BF16.PACK_AB R126, R20, R21 ;  /* 0x00000015147e723e */ /* 0x010fe200000010ff */
[----:B------:R-:W-:Y:S01]  /*63b0*/  FADD.FTZ R6, R219, R6 ;  /* 0x00000006db067221 */ /* 0x000fe20000010000 */
[----:B-1----:R-:W-:Y:S02]  /*63c0*/  F2FP.BF16.PACK_AB R125, R4, R5 ;  /* 0x00000005047d723e */ /* 0x002fe400000010ff */
[----:B------:R-:W-:-:S07]  /*63d0*/  F2FP.BF16.PACK_AB R127, R2, R0 ;  /* 0x00000000027f723e */ /* 0x000fce00000010ff */
[C---:B------:R-:W-:Y:S08]  /*63e0*/  HMMA.16816.F32.BF16 R152, R124.reuse, R156, R72 ;  /* 0x0000009c7c98723c */ /* 0x040ff00000041848 */
[C---:B------:R-:W-:Y:S08]  /*63f0*/  HMMA.16816.F32.BF16 R156, R124.reuse, R158, R56 ;  /* 0x0000009e7c9c723c */ /* 0x040ff00000041838 */
[C---:B------:R-:W-:Y:S08]  /*6400*/  HMMA.16816.F32.BF16 R56, R124.reuse, R60, R44 ;  /* 0x0000003c7c38723c */ /* 0x040ff0000004182c */
[C---:B------:R-:W-:Y:S07]  /*6410*/  HMMA.16816.F32.BF16 R60, R124.reuse, R62, R12 ;  /* 0x0000003e7c3c723c */ /* 0x040fee000004180c */
        /* <DEDUP_REMOVED lines=8> */
[----:B------:R-:W-:-:S04]  /*64a0*/  FADD.FTZ R13, R221, R13 ;  /* 0x0000000ddd0d7221 */ /* 0x000fc80000010000 */
[----:B------:R-:W-:Y:S01]  /*64b0*/  FADD.FTZ R6, R214, R13 ;  /* 0x0000000dd6067221 */ /* 0x000fe20000010000 */
        /* <DEDUP_REMOVED lines=11> */
[----:B------:R-:W-:-:S03]  /*6570*/  FADD.FTZ R8, R174, R12 ;  /* 0x0000000cae087221 */ /* 0x000fc60000010000 */
[C---:B------:R-:W-:Y:S08]  /*6580*/  HMMA.16816.F32.BF16 R88, R124.reuse, R92, R28 ;  /* 0x0000005c7c58723c */ /* 0x040ff0000004181c */
[C---:B------:R-:W-:Y:S08]  /*6590*/  HMMA.16816.F32.BF16 R184, R124.reuse, R186, R16 ;  /* 0x000000ba7cb8723c */ /* 0x040ff00000041810 */
[C---:B------:R-:W-:Y:S08]  /*65a0*/  HMMA.16816.F32.BF16 R76, R124.reuse, R78, R48 ;  /* 0x0000004e7c4c723c */ /* 0x040ff00000041830 */
[C---:B------:R-:W-:Y:S08]  /*65b0*/  HMMA.16816.F32.BF16 R92, R124.reuse, R94, R36 ;  /* 0x0000005e7c5c723c */ /* 0x040ff00000041824 */
[C---:B------:R-:W-:Y:S08]  /*65c0*/  HMMA.16816.F32.BF16 R108, R124.reuse, R110, R24 ;  /* 0x0000006e7c6c723c */ /* 0x040ff00000041818 */
[----:B------:R-:W-:Y:S07]  /*65d0*/  HMMA.16816.F32.BF16 R124, R124, R10, R40 ;  /* 0x0000000a7c7c723c */ /* 0x000fee0000041828 */
        /* <DEDUP_REMOVED lines=17> */
[----:B------:R1:W-:Y:S01]  /*66f0*/  STL [R1+0x18], R0 ;  /* 0x0000180001007387 */ /* 0x0003e20000100800 */
[----:B------:R-:W-:-:S03]  /*6700*/  FADD.FTZ R5, R20, R6 ;  /* 0x0000000614057221 */ /* 0x000fc60000010000 */
[----:B------:R2:W-:Y:S04]  /*6710*/  STL [R1+0x1c], R7 ;  /* 0x00001c0701007387 */ /* 0x0005e80000100800 */
[----:B------:R2:W-:Y:S01]  /*6720*/  STL [R1+0x20], R5 ;  /* 0x0000200501007387 */ /* 0x0005e20000100800 */
[----:B-1----:R-:W-:-:S05]  /*6730*/  FADD.FTZ R0, R2, R4 ;  /* 0x0000000402007221 */ /* 0x002fca0000010000 */
[----:B------:R2:W-:Y:S01]  /*6740*/  STL [R1+0x24], R0 ;  /* 0x0000240001007387 */ /* 0x0005e20000100800 */
[----:B------:R-:W-:Y:S05]  /*6750*/  @P0 BRA `(.L_x_466) ;  /* 0x0000013000000947 */ /* 0x000fea0003800000 */
[----:B------:R-:W-:Y:S01]  /*6760*/  ISETP.LT.AND P0, PT, RZ, UR4, PT ;  /* 0x00000004ff007c0c */ /* 0x000fe2000bf01270 */
[----:B------:R-:W-:Y:S02]  /*6770*/  UIADD3 UR17, UR4, -0x1, URZ ;  /* 0xffffffff04117890 */ /* 0x000fe4000fffe03f */
[----:B------:R-:W-:-:S10]  /*6780*/  ULDC UR7, c[0x0][0x32c] ;  /* 0x0000cb0000077ab9 */ /* 0x000fd40000000800 */
[----:B------:R-:W-:Y:S05]  /*6790*/  @P0 BRA `(.L_x_467) ;  /* 0x0000007000000947 */ /* 0x000fea0003800000 */
[----:B------:R-:W-:Y:S02]  /*67a0*/  UISETP.NE.AND UP0, UPT, UR7, 0x1, UPT ;  /* 0x000000010700788c */ /* 0x000fe4000bf05270 */
[----:B------:R-:W-:-:S03]  /*67b0*/  UIADD3 UR17, -UR4, URZ, URZ ;  /* 0x0000003f04117290 */ /* 0x000fc6000fffe13f */
[----:B------:R-:W-:Y:S02]  /*67c0*/  ULDC.64 UR4, c[0x0][0x330] ;  /* 0x0000cc0000047ab9 */ /* 0x000fe40000000a00 */
[----:B------:R-:W-:-:S04]  /*67d0*/  UIMAD.WIDE.U32 UR18, UR17, UR4, URZ ;  /* 0x00000004111272a5 */ /* 0x000fc8000f8e003f */
[----:B------:R-:W-:-:S04]  /*67e0*/  @UP0 USHF.R.U32.HI UR17, URZ, UR5, UR19 ;  /* 0x000000053f110299 */ /* 0x000fc80008011613 */
[----:B------:R-:W-:Y:S01]  /*67f0*/  ULOP3.LUT UR17, URZ, UR17, URZ, 0x33, !UPT ;  /* 0x000000113f117292 */ /* 0x000fe2000f8e333f */
[----:B------:R-:W-:Y:S05]  /*6800*/  BRA `(.L_x_468) ;  /* 0x0000004000007947 */ /* 0x000fea0003800000 */
.L_x_467:
[----:B------:R-:W-:Y:S02]  /*6810*/  UISETP.NE.AND UP0, UPT, UR7, 0x1, UPT ;  /* 0x000000010700788c */ /* 0x000fe4000bf05270 */
[----:B------:R-:W-:Y:S02]  /*6820*/  ULDC.64 UR4, c[0x0][0x330] ;  /* 0x0000cc0000047ab9 */ /* 0x000fe40000000a00 */
[----:B------:R-:W-:-:S07]  /*6830*/  UIMAD.WIDE.U32 UR18, UR17, UR4, URZ ;  /* 0x00000004111272a5 */ /* 0x000fce000f8e003f */
[----:B------:R-:W-:Y:S02]  /*6840*/  @UP0 USHF.R.U32.HI UR17, URZ, UR5, UR19 ;  /* 0x000000053f110299 */ /* 0x000fe40008011613 */
.L_x_468:
[----:B------:R-:W-:Y:S02]  /*6850*/  ULDC UR4, c[0x0][0x32c] ;  /* 0x0000cb0000047ab9 */ /* 0x000fe40000000800 */
[----:B------:R-:W-:-:S04]  /*6860*/  UIMAD UR4, UR17, UR7, UR4 ;  /* 0x00000007110472a4 */ /* 0x000fc8000f8e0204 */
[----:B------:R-:W-:-:S04]  /*6870*/  UISETP.LT.AND UP0, UPT, UR16, UR4, UPT ;  /* 0x000000041000728c */ /* 0x000fc8000bf01270 */
[----:B------:R-:W-:-:S03]  /*6880*/  USEL UR16, UR16, UR4, UP0 ;  /* 0x0000000410107287 */ /* 0x000fc60008000000 */
.L_x_466:
[----:B------:R-:W1:Y:S01]  /*6890*/  R2UR UR4, R249 ;  /* 0x00000000f90473c2 */ /* 0x000e6200000e0000 */
[----:B------:R-:W-:-:S07]  /*68a0*/  UIMAD.WIDE UR16, UR16, 0x2aaaaaab, URZ ;  /* 0x2aaaaaab101078a5 */ /* 0x000fce000f8e023f */
[----:B------:R-:W-:Y:S02]  /*68b0*/  UMOV UR7, UR17 ;  /* 0x0000001100077c82 */ /* 0x000fe40008000000 */
[----:B------:R-:W-:-:S04]  /*68c0*/  USHF.R.U32.HI UR5, URZ, 0x1f, UR7 ;  /* 0x0000001f3f057899 */ /* 0x000fc80008011607 */
[----:B------:R-:W-:-:S04]  /*68d0*/  ULEA.HI.SX32 UR5, UR7, UR5, 0x1d ;  /* 0x0000000507057291 */ /* 0x000fc8000f8fea3f */
[----:B-1----:R-:W-:-:S04]  /*68e0*/  UISETP.LT.AND UP0, UPT, UR4, UR5, UPT ;  /* 0x000000050400728c */ /* 0x002fc8000bf01270 */
[----:B------:R-:W-:-:S06]  /*68f0*/  USEL UR4, UR4, UR5, !UP0 ;  /* 0x0000000504047287 */ /* 0x000fcc000c000000 */
[----:B------:R-:W-:-:S13]  /*6900*/  ISETP.GE.AND P0, PT, R242, UR4, PT ;  /* 0x00000004f2007c0c */ /* 0x000fda000bf06270 */
[----:B------:R-:W-:Y:S05]  /*6910*/  @!P0 BRA `(.L_x_469) ;  /* 0x000045b000008947 */ /* 0x000fea0003800000 */
[----:B--2---:R-:W2:Y:S01]  /*6920*/  LDL R0, [R1+0x28] ;  /* 0x0000280001007983 */ /* 0x004ea20000100800 */
[----:B------:R-:W-:Y:S01]  /*6930*/  PLOP3.LUT P1, PT, PT, PT, UP3, 0x80, 0x0 ;  /* 0x000000000000781c */ /* 0x000fe20003f2f038 */
[----:B------:R-:W-:Y:S01]  /*6940*/  IMAD.MOV.U32 R166, RZ, RZ, R168 ;  /* 0x000000ffffa67224 */ /* 0x000fe200078e00a8 */
[----:B------:R-:W-:Y:S01]  /*6950*/  PLOP3.LUT P0, PT, PT, PT, UP3, 0x80, 0x0 ;  /* 0x000000000000781c */ /* 0x000fe20003f0f038 */
[----:B------:R-:W-:Y:S01]  /*6960*/  IMAD.MOV.U32 R164, RZ, RZ, R169 ;  /* 0x000000ffffa47224 */ /* 0x000fe200078e00a9 */
[----:B------:R-:W-:Y:S01]  /*6970*/  MOV R171, R3 ;  /* 0x0000000300ab7202 */ /* 0x000fe20000000f00 */
[----:B------:R-:W-:-:S08]  /*6980*/  IMAD.MOV.U32 R170, RZ, RZ, R167 ;  /* 0x000000ffffaa7224 */ /* 0x000fd000078e00a7 */
[----:B--2---:R-:W-:-:S05]  /*6990*/  @P1 IMAD.HI.U32 R0, R0, c[0x0][0x2c8], RZ ;  /* 0x0000b20000001a27 */ /* 0x004fca00078e00ff */
[----:B------:R-:W-:-:S05]  /*69a0*/  @P0 SHF.R.U32.HI R0, RZ, c[0x0][0x2cc], R0 ;  /* 0x0000b300ff000a19 */ /* 0x000fca0000011600 */
[----:B------:R1:W-:Y:S02]  /*69b0*/  @P0 STL [R1+0x2c], R0 ;  /* 0x00002c0001000387 */ /* 0x0003e40000100800 */
.L_x_486:
[----:B------:R-:W2:Y:S01]  /*69c0*/  LDL.64 R42, [R1+0x38] ;  /* 0x00003800012a7983 */ /* 0x000ea20000100a00 */
[----:B------:R-:W-:Y:S04]  /*69d0*/  DEPBAR.LE SB0, 0x0 ;  /* 0x000080000000791a */ /* 0x000fe80000000000 */
[----:B-1----:R-:W2:Y:S05]  /*69e0*/  LDL.64 R2, [R1+0x48] ;  /* 0x0000480001027983 */ /* 0x002eaa0000100a00 */
[----:B------:R-:W-:Y:S01]  /*69f0*/  BAR.SYNC.DEFER_BLOCKING 0x0 ;  /* 0x0000000000007b1d */ /* 0x000fe20000010000 */
[----:B------:R-:W-:Y:S11]  /*6a00*/  ISETP.GT.AND P6, PT, R249, R242, PT ;  /* 0x000000f2f900720c */ /* 0x000ff60003fc4270 */
[----:B------:R-:W-:Y:S02]  /*6a10*/  @!UPT UIADD3 URZ, URZ, URZ, URZ ;  /* 0x0000003f3f3ff290 */ /* 0x000fe4000fffe03f */
[----:B-1----:R-:W-:Y:S01]  /*6a20*/  @!P6 SHF.R.S32.HI R0, RZ, 0x1f, R242 ;  /* 0x0000001fff00e819 */ /* 0x002fe200000114f2 */
[----:B------:R-:W-:Y:S04]  /*6a30*/  @!P6 IMAD.WIDE.U32 R40, R242, c[0x0][0x208], RZ ;  /* 0x00008200f228ea25 */ /* 0x000fe800078e00ff */
[----:B------:R-:W-:Y:S04]  /*6a40*/  @!P6 IMAD R0, R0, c[0x0][0x208], RZ ;  /* 0x000082000000ea24 */ /* 0x000fe800078e02ff */
[----:B------:R-:W-:Y:S01]  /*6a50*/  @!P6 IMAD R0, R242, c[0x0][0x20c], R0 ;  /* 0x00008300f200ea24 */ /* 0x000fe200078e0200 */
[----:B-----5:R-:W-:Y:S03]  /*6a60*/  LDSM.16.M88.4 R48, [R231+0x6100] ;  /* 0x00610000e730783b */ /* 0x020fe60000000200 */
[----:B------:R-:W-:Y:S02]  /*6a70*/  @!P6 IMAD.IADD R0, R41, 0x1, R0 ;  /* 0x000000012900e824 */ /* 0x000fe400078e0200 */
[----:B------:R-:W1:Y:S02]  /*6a80*/  LDSM.16.M88.4 R16, [R224+0x3100] ;  /* 0x00310000e010783b */ /* 0x000e640000000200 */
[----:B------:R-:W-:Y:S03]  /*6a90*/  @!P6 IMAD R165, R0, 0x30, RZ ;  /* 0x0000003000a5e824 */ /* 0x000fe600078e02ff */
[----:B------:R-:W3:Y:S05]  /*6aa0*/  LDSM.16.M88.4 R44, [R231+0x8100] ;  /* 0x00810000e72c783b */ /* 0x000eea0000000200 */
[----:B------:R-:W4:Y:S05]  /*6ab0*/  LDSM.16.M88.4 R32, [R224+0x3900] ;  /* 0x00390000e020783b */ /* 0x000f2a0000000200 */
[----:B------:R-:W2:Y:S05]  /*6ac0*/  LDL.64 R222, [R1+0x30] ;  /* 0x0000300001de7983 */ /* 0x000eaa0000100a00 */
[----:B------:R-:W4:Y:S05]  /*6ad0*/  LDSM.16.M88.4 R172, [R224+0x4100] ;  /* 0x00410000e0ac783b */ /* 0x000f2a0000000200 */
[----:B------:R-:W2:Y:S05]  /*6ae0*/  LDL.64 R220, [R1+0x40] ;  /* 0x0000400001dc7983 */ /* 0x000eaa0000100a00 */
[----:B------:R-:W-:Y:S05]  /*6af0*/  LDSM.16.M88.4 R192, [R233+0x6100] ;  /* 0x00610000e9c0783b */ /* 0x000fea0000000200 */
[----:B------:R-:W2:Y:S01]  /*6b00*/  LDL R167, [R1+0x2c] ;  /* 0x00002c0001a77983 */ /* 0x000ea20000100800 */
[-C--:B-1----:R-:W-:Y:S04]  /*6b10*/  HMMA.16816.F32.BF16 R4, R48, R16.reuse, RZ ;  /* 0x000000103004723c */ /* 0x082fe800000418ff */
[----:B------:R-:W1:Y:S05]  /*6b20*/  LDSM.16.M88.4 R196, [R235] ;  /* 0x00000000ebc4783b */ /* 0x000e6a0000000200 */
[----:B------:R-:W1:Y:S01]  /*6b30*/  LDSM.16.M88.4 R200, [R233+0x8100] ;  /* 0x00810000e9c8783b */ /* 0x000e620000000200 */
[C---:B---3--:R-:W-:Y:S04]  /*6b40*/  HMMA.16816.F32.BF16 R8, R44.reuse, R16, RZ ;  /* 0x000000102c08723c */ /* 0x048fe800000418ff */
[----:B------:R-:W3:Y:S04]  /*6b50*/  LDSM.16.M88.4 R204, [R241] ;  /* 0x00000000f1cc783b */ /* 0x000ee80000000200 */
[-C--:B------:R-:W-:Y:S08]  /*6b60*/  HMMA.16816.F32.BF16 R12, R44, R18.reuse, RZ ;  /* 0x000000122c0c723c */ /* 0x080ff000000418ff */
[C---:B------:R-:W-:Y:S08]  /*6b70*/  HMMA.16816.F32.BF16 R16, R48.reuse, R18, RZ ;  /* 0x000000123010723c */ /* 0x040ff000000418ff */
[-C--:B----4-:R-:W-:Y:S08]  /*6b80*/  HMMA.16816.F32.BF16 R20, R48, R32.reuse, RZ ;  /* 0x000000203014723c */ /* 0x090ff000000418ff */
[C---:B------:R-:W-:Y:S08]  /*6b90*/  HMMA.16816.F32.BF16 R24, R44.reuse, R32, RZ ;  /* 0x000000202c18723c */ /* 0x040ff000000418ff */
[-C--:B------:R-:W-:Y:S08]  /*6ba0*/  HMMA.16816.F32.BF16 R28, R44, R34.reuse, RZ ;  /* 0x000000222c1c723c */ /* 0x080ff000000418ff */
[C---:B------:R-:W-:Y:S08]  /*6bb0*/  HMMA.16816.F32.BF16 R32, R48.reuse, R34, RZ ;  /* 0x000000223020723c */ /* 0x040ff000000418ff */
[-C--:B------:R-:W-:Y:S01]  /*6bc0*/  HMMA.16816.F32.BF16 R36, R48, R172.reuse, RZ ;  /* 0x000000ac3024723c */ /* 0x080fe200000418ff */
[----:B--2---:R-:W-:Y:S04]  /*6bd0*/  @!P6 IMAD.MOV.U32 R3, RZ, RZ, R43 ;  /* 0x000000ffff03e224 */ /* 0x004fe800078e002b */
[----:B------:R-:W-:Y:S03]  /*6be0*/  @!P6 IMAD.WIDE.U32 R2, R40, 0x30, R2 ;  /* 0x000000302802e825 */ /* 0x000fe600078e0002 */
[C---:B------:R-:W-:Y:S04]  /*6bf0*/  HMMA.16816.F32.BF16 R40, R44.reuse, R172, RZ ;  /* 0x000000ac2c28723c */ /* 0x040fe800000418ff */
[----:B------:R-:W-:Y:S02]  /*6c00*/  @!P6 IMAD.SHL.U32 R0, R2, 0x2, RZ ;  /* 0x000000020200e824 */ /* 0x000fe400078e00ff */
[----:B------:R-:W-:Y:S03]  /*6c10*/  @!P6 IMAD.IADD R3, R3, 0x1, R165 ;  /* 0x000000010303e824 */ /* 0x000fe600078e02a5 */
[----:B------:R-:W-:Y:S01]  /*6c20*/  @!P6 IADD3 R168, P0, R0, c[0x0][0x1f8], RZ ;  /* 0x00007e0000a8ea10 */ /* 0x000fe20007f1e0ff */
[-C--:B------:R-:W-:Y:S02]  /*6c30*/  HMMA.16816.F32.BF16 R44, R44, R174.reuse, RZ ;  /* 0x000000ae2c2c723c */ /* 0x080fe400000418ff */
[----:B------:R-:W-:Y:S02]  /*6c40*/  @!P6 SHF.L.U64.HI R3, R2, 0x1, R3 ;  /* 0x000000010203e819 */ /* 0x000fe40000010203 */
[----:B------:R-:W-:Y:S02]  /*6c50*/  @!P6 IADD3 R2, P1, R168, UR9, RZ ;  /* 0x00000009a802ec10 */ /* 0x000fe4000ff3e0ff */
[----:B------:R-:W-:Y:S02]  /*6c60*/  @!P6 IADD3.X R169, R3, c[0x0][0x1fc], RZ, P0, !PT ;  /* 0x00007f0003a9ea10 */ /* 0x000fe400007fe4ff */
[----:B------:R-:W-:Y:S01]  /*6c70*/  HMMA.16816.F32.BF16 R48, R48, R174, RZ ;  /* 0x000000ae3030723c */ /* 0x000fe200000418ff */
[----:B------:R-:W2:Y:S03]  /*6c80*/  LDSM.16.M88.4 R172, [R240] ;  /* 0x00000000f0ac783b */ /* 0x000ea60000000200 */
[----:B------:R-:W-:Y:S02]  /*6c90*/  @!P6 IADD3 R0, P5, R0, 0x80, RZ ;  /* 0x000000800000e810 */ /* 0x000fe40007fbe0ff */
[----:B------:R-:W-:Y:S01]  /*6ca0*/  @!PT LDS RZ, [RZ] ;  /* 0x00000000fffff984 */ /* 0x000fe20000000800 */
[----:B------:R-:W-:Y:S01]  /*6cb0*/  @!PT LDS RZ, [RZ] ;  /* 0x00000000fffff984 */ /* 0x000fe20000000800 */
[----:B------:R-:W-:Y:S01]  /*6cc0*/  @!PT LDS RZ, [RZ] ;  /* 0x00000000fffff984 */ /* 0x000fe20000000800 */
[----:B------:R4:W-:Y:S01]  /*6cd0*/  @!P6 LDGSTS.E.BYPASS.LTC128B.128 [R243+0x100], [R168.64], !P4 ;  /* 0x00100000a8f3efae */ /* 0x0009e2000e101d4e */
[----:B------:R-:W-:Y:S01]  /*6ce0*/  @!P6 IADD3 R208, P0, R2, UR9, RZ ;  /* 0x0000000902d0ec10 */ /* 0x000fe2000ff1e0ff */
[-C--:B-1----:R-:W-:Y:S05]  /*6cf0*/  HMMA.16816.F32.BF16 R4, R192, R196.reuse, R4 ;  /* 0x000000c4c004723c */ /* 0x082fea0000041804 */
[----:B------:R-:W-:Y:S03]  /*6d00*/  @!P6 IADD3 R210, P2, R0, c[0x0][0x1f8], RZ ;  /* 0x00007e0000d2ea10 */ /* 0x000fe60007f5e0ff */
[C---:B------:R-:W-:Y:S04]  /*6d10*/  HMMA.16816.F32.BF16 R8, R200.reuse, R196, R8 ;  /* 0x000000c4c808723c */ /* 0x040fe80000041808 */
[----:B------:R-:W-:Y:S02]  /*6d20*/  @!P6 IADD3.X R211, RZ, c[0x0][0x1fc], R3, P2, P5 ;  /* 0x00007f00ffd3ea10 */ /* 0x000fe400017ea403 */
[----:B------:R-:W-:Y:S02]  /*6d30*/  @!P6 IADD3.X R3, R169, UR11, RZ, P1, !PT ;  /* 0x0000000ba903ec10 */ /* 0x000fe40008ffe4ff */
[-C--:B------:R-:W-:Y:S01]  /*6d40*/  HMMA.16816.F32.BF16 R12, R200, R198.reuse, R12 ;  /* 0x000000c6c80c723c */ /* 0x080fe2000004180c */
[----:B------:R1:W-:Y:S03]  /*6d50*/  @!P6 LDGSTS.E.BYPASS.LTC128B.128 [R243+0x1900], [R210.64], !P3 ;  /* 0x01900000d2f3efae */ /* 0x0003e6000d901d4e */
[----:B------:R-:W-:Y:S02]  /*6d60*/  @!P6 IADD3.X R209, R3, UR11, RZ, P0, !PT ;  /* 0x0000000b03d1ec10 */ /* 0x000fe400087fe4ff */
[----:B------:R1:W-:Y:S01]  /*6d70*/  @!P6 LDGSTS.E.BYPASS.LTC128B.128 [R243+0x900], [R2.64], !P4 ;  /* 0x0090000002f3efae */ /* 0x0003e2000e101d4e */
[----:B------:R-:W-:Y:S01]  /*6d80*/  PLOP3.LUT P0, PT, PT, PT, UP3, 0x80, 0x0 ;  /* 0x000000000000781c */ /* 0x000fe20003f0f038 */
[C---:B------:R-:W-:Y:S03]  /*6d90*/  HMMA.16816.F32.BF16 R16, R192.reuse, R198, R16 ;  /* 0x000000c6c010723c */ /* 0x040fe60000041810 */
[----:B------:R1:W-:Y:S01]  /*6da0*/  @!P6 LDGSTS.E.BYPASS.LTC128B.128 [R243+0x2100], [R2.64+0x80], !P3 ;  /* 0x0210008002f3efae */ /* 0x0003e2000d901d4e */
[----:B------:R-:W-:Y:S04]  /*6db0*/  IMAD.MOV.U32 R221, RZ, RZ, c[0x0][0x1e4] ;  /* 0x00007900ffdd7624 */ /* 0x000fe800078e00ff */
[-C--:B---3--:R-:W-:Y:S01]  /*6dc0*/  HMMA.16816.F32.BF16 R20, R192, R204.reuse, R20 ;  /* 0x000000ccc014723c */ /* 0x088fe20000041814 */
[----:B------:R3:W-:Y:S05]  /*6dd0*/  @!P6 LDGSTS.E.BYPASS.LTC128B.128 [R243+0x1100], [R208.64], !P4 ;  /* 0x01100000d0f3efae */ /* 0x0007ea000e101d4e */
[----:B------:R3:W-:Y:S01]  /*6de0*/  @!P6 LDGSTS.E.BYPASS.LTC128B.128 [R243+0x2900], [R208.64+0x80], !P3 ;  /* 0x02900080d0f3efae */ /* 0x0007e2000d901d4e */
[C---:B------:R-:W-:Y:S01]  /*6df0*/  ISETP.GT.AND P6, PT, R242.reuse, R249, PT ;  /* 0x000000f9f200720c */ /* 0x040fe20003fc4270 */
[C---:B------:R-:W-:Y:S03]  /*6e00*/  HMMA.16816.F32.BF16 R24, R200.reuse, R204, R24 ;  /* 0x000000ccc818723c */ /* 0x040fe60000041818 */
[----:B------:R-:W-:Y:S05]  /*6e10*/  LDSM.16.M88.4 R212, [R230+0x3100] ;  /* 0x00310000e6d4783b */ /* 0x000fea0000000200 */
[-C--:B------:R-:W-:Y:S01]  /*6e20*/  HMMA.16816.F32.BF16 R28, R200, R206.reuse, R28 ;  /* 0x000000cec81c723c */ /* 0x080fe2000004181c */
[----:B------:R-:W0:Y:S03]  /*6e30*/  LDGDEPBAR ;  /* 0x00000000000079af */ /* 0x000e260000000000 */
[----:B------:R-:W-:Y:S02]  /*6e40*/  @P6 IADD3 R0, R242, -0x1, RZ ;  /* 0xfffffffff2006810 */ /* 0x000fe40007ffe0ff */
[----:B------:R-:W-:Y:S01]  /*6e50*/  LDSM.16.M88.4 R216, [R232+0x8100] ;  /* 0x00810000e8d8783b */ /* 0x000fe20000000200 */
[----:B-1----:R-:W-:Y:S01]  /*6e60*/  @P6 IMAD.MOV.U32 R3, RZ, RZ, R223 ;  /* 0x000000ffff036224 */ /* 0x002fe200078e00df */
[C---:B------:R-:W-:Y:S03]  /*6e70*/  HMMA.16816.F32.BF16 R32, R192.reuse, R206, R32 ;  /* 0x000000cec020723c */ /* 0x040fe60000041820 */
[----:B------:R-:W-:Y:S01]  /*6e80*/  LDSM.16.M88.4 R196, [R230+0x3900] ;  /* 0x00390000e6c4783b */ /* 0x000fe20000000200 */
[----:B----4-:R-:W-:Y:S01]  /*6e90*/  @P6 IMAD.WIDE.U32 R168, R0, c[0x0][0x1e0], RZ ;  /* 0x0000780000a86a25 */ /* 0x010fe200078e00ff */
[----:B------:R-:W-:Y:S03]  /*6ea0*/  @P6 SHF.R.S32.HI R2, RZ, 0x1f, R0 ;  /* 0x0000001fff026819 */ /* 0x000fe60000011400 */
[-C--:B--2---:R-:W-:Y:S01]  /*6eb0*/  HMMA.16816.F32.BF16 R36, R192, R172.reuse, R36 ;  /* 0x000000acc024723c */ /* 0x084fe20000041824 */
[----:B---3--:R-:W1:Y:S03]  /*6ec0*/  LDSM.16.M88.4 R208, [R232+0x6100] ;  /* 0x00610000e8d0783b */ /* 0x008e660000000200 */
[----:B------:R-:W-:Y:S02]  /*6ed0*/  @P6 IMAD R2, R2, c[0x0][0x1e0], RZ ;  /* 0x0000780002026a24 */ /* 0x000fe400078e02ff */
[----:B------:R-:W2:Y:S02]  /*6ee0*/  LDSM.16.M88.4 R204, [R230+0x4100] ;  /* 0x00410000e6cc783b */ /* 0x000ea40000000200 */
[C---:B------:R-:W-:Y:S04]  /*6ef0*/  HMMA.16816.F32.BF16 R40, R200.reuse, R172, R40 ;  /* 0x000000acc828723c */ /* 0x040fe80000041828 */
[----:B------:R-:W-:Y:S04]  /*6f00*/  @P6 IMAD R2, R0, c[0x0][0x1e4], R2 ;  /* 0x0000790000026a24 */ /* 0x000fe800078e0202 */
[-C--:B------:R-:W-:Y:S01]  /*6f10*/  HMMA.16816.F32.BF16 R44, R200, R174.reuse, R44 ;  /* 0x000000aec82c723c */ /* 0x080fe2000004182c */
[----:B------:R-:W-:Y:S03]  /*6f20*/  LDSM.16.M88.4 R200, [R234+0x8100] ;  /* 0x00810000eac8783b */ /* 0x000fe60000000200 */
[----:B------:R-:W-:Y:S02]  /*6f30*/  @P6 IMAD.IADD R0, R169, 0x1, R2 ;  /* 0x00000001a9006824 */ /* 0x000fe400078e0202 */
[----:B------:R-:W-:Y:S02]  /*6f40*/  @P6 IMAD.MOV.U32 R2, RZ, RZ, R220 ;  /* 0x000000ffff026224 */ /* 0x000fe400078e00dc */
[----:B------:R-:W-:Y:S01]  /*6f50*/  HMMA.16816.F32.BF16 R48, R192, R174, R48 ;  /* 0x000000aec030723c */ /* 0x000fe20000041830 */
[----:B------:R-:W-:Y:S03]  /*6f60*/  LDSM.16.M88.4 R172, [R234+0x6100] ;  /* 0x00610000eaac783b */ /* 0x000fe60000000200 */
[----:B------:R-:W-:Y:S02]  /*6f70*/  @P6 IMAD.WIDE.U32 R2, R168, 0x30, R2 ;  /* 0x00000030a8026825 */ /* 0x000fe400078e0002 */
[----:B------:R-:W3:Y:S02]  /*6f80*/  LDSM.16.M88.4 R192, [R229] ;  /* 0x00000000e5c0783b */ /* 0x000ee40000000200 */
[----:B------:R-:W-:Y:S04]  /*6f90*/  @P6 IMAD.SHL.U32 R168, R2, 0x2, RZ ;  /* 0x0000000202a86824 */ /* 0x000fe800078e00ff */
[----:B------:R-:W-:Y:S02]  /*6fa0*/  IMAD.MOV.U32 R220, RZ, RZ, c[0x0][0x1e0] ;  /* 0x00007800ffdc7624 */ /* 0x000fe400078e00ff */
[----:B------:R-:W-:Y:S02]  /*6fb0*/  @P6 IMAD R0, R0, 0x30, RZ ;  /* 0x0000003000006824 */ /* 0x000fe400078e02ff */
[----:B------:R-:W-:Y:S01]  /*6fc0*/  @P6 IMAD.SHL.U32 R165, R220, 0x20, RZ ;  /* 0x00000020dca56824 */ /* 0x000fe200078e00ff */
[-C--:B-1----:R-:W-:Y:S05]  /*6fd0*/  HMMA.16816.F32.BF16 R4, R208, R212.reuse, R4 ;  /* 0x000000d4d004723c */ /* 0x082fea0000041804 */
[----:B------:R-:W-:Y:S03]  /*6fe0*/  @P6 IMAD.IADD R0, R3, 0x1, R0 ;  /* 0x0000000103006824 */ /* 0x000fe600078e0200 */
[C---:B------:R-:W-:Y:S04]  /*6ff0*/  HMMA.16816.F32.BF16 R8, R216.reuse, R212, R8 ;  /* 0x000000d4d808723c */ /* 0x040fe80000041808 */
[----:B------:R-:W-:Y:S02]  /*7000*/  @P6 SHF.L.U64.HI R3, R2, 0x1, R0 ;  /* 0x0000000102036819 */ /* 0x000fe40000010200 */
[----:B------:R-:W-:Y:S02]  /*7010*/  @P6 SHF.L.U64.HI R0, R220, 0x5, R221 ;  /* 0x00000005dc006819 */ /* 0x000fe400000102dd */
[-C--:B------:R-:W-:Y:S08]  /*7020*/  HMMA.16816.F32.BF16 R12, R216, R214.reuse, R12 ;  /* 0x000000d6d80c723c */ /* 0x080ff0000004180c */
[C---:B------:R-:W-:Y:S01]  /*7030*/  HMMA.16816.F32.BF16 R16, R208.reuse, R214, R16 ;  /* 0x000000d6d010723c */ /* 0x040fe20000041810 */
[----:B------:R-:W-:Y:S07]  /*7040*/  LDSM.16.M88.4 R212, [R229+0x1000] ;  /* 0x00100000e5d4783b */ /* 0x000fee0000000200 */
[-C--:B------:R-:W-:Y:S08]  /*7050*/  HMMA.16816.F32.BF16 R20, R208, R196.reuse, R20 ;  /* 0x000000c4d014723c */ /* 0x080ff00000041814 */
[C---:B------:R-:W-:Y:S08]  /*7060*/  HMMA.16816.F32.BF16 R24, R216.reuse, R196, R24 ;  /* 0x000000c4d818723c */ /* 0x040ff00000041818 */
[-C--:B------:R-:W-:Y:S08]  /*7070*/  HMMA.16816.F32.BF16 R28, R216, R198.reuse, R28 ;  /* 0x000000c6d81c723c */ /* 0x080ff0000004181c */
[C---:B------:R-:W-:Y:S01]  /*7080*/  HMMA.16816.F32.BF16 R32, R208.reuse, R198, R32 ;  /* 0x000000c6d020723c */ /* 0x040fe20000041820 */
[----:B------:R-:W1:Y:S07]  /*7090*/  LDSM.16.M88.4 R196, [R229+0x800] ;  /* 0x00080000e5c4783b */ /* 0x000e6e0000000200 */
[-C--:B--2---:R-:W-:Y:S08]  /*70a0*/  HMMA.16816.F32.BF16 R36, R208, R204.reuse, R36 ;  /* 0x000000ccd024723c */ /* 0x084ff00000041824 */
[C---:B------:R-:W-:Y:S08]  /*70b0*/  HMMA.16816.F32.BF16 R40, R216.reuse, R204, R40 ;  /* 0x000000ccd828723c */ /* 0x040ff00000041828 */
[-C--:B------:R-:W-:Y:S01]  /*70c0*/  HMMA.16816.F32.BF16 R44, R216, R206.reuse, R44 ;  /* 0x000000ced82c723c */ /* 0x080fe2000004182c */
[----:B------:R-:W-:Y:S07]  /*70d0*/  LDSM.16.M88.4 R216, [R231+0xc100] ;  /* 0x00c10000e7d8783b */ /* 0x000fee0000000200 */
[----:B------:R-:W-:Y:S01]  /*70e0*/  HMMA.16816.F32.BF16 R48, R208, R206, R48 ;  /* 0x000000ced030723c */ /* 0x000fe20000041830 */
[----:B------:R-:W-:Y:S05]  /*70f0*/  LDSM.16.M88.4 R204, [R231+0xa100] ;  /* 0x00a10000e7cc783b */ /* 0x000fea0000000200 */
[----:B------:R-:W2:Y:S02]  /*7100*/  LDSM.16.M88.4 R208, [R224+0x4900] ;  /* 0x00490000e0d0783b */ /* 0x000ea40000000200 */
[-C--:B---3--:R-:W-:Y:S08]  /*7110*/  HMMA.16816.F32.BF16 R4, R172, R192.reuse, R4 ;  /* 0x000000c0ac04723c */ /* 0x088ff00000041804 */
[C---:B------:R-:W-:Y:S08]  /*7120*/  HMMA.16816.F32.BF16 R8, R200.reuse, R192, R8 ;  /* 0x000000c0c808723c */ /* 0x040ff00000041808 */
[-C--:B------:R-:W-:Y:S08]  /*7130*/  HMMA.16816.F32.BF16 R12, R200, R194.reuse, R12 ;  /* 0x000000c2c80c723c */ /* 0x080ff0000004180c */
[C---:B------:R-:W-:Y:S01]  /*7140*/  HMMA.16816.F32.BF16 R16, R172.reuse, R194, R16 ;  /* 0x000000c2ac10723c */ /* 0x040fe20000041810 */
[----:B------:R-:W3:Y:S07]  /*7150*/  LDSM.16.M88.4 R192, [R224+0x5100] ;  /* 0x00510000e0c0783b */ /* 0x000eee0000000200 */
[-C--:B-1----:R-:W-:Y:S08]  /*7160*/  HMMA.16816.F32.BF16 R20, R172, R196.reuse, R20 ;  /* 0x000000c4ac14723c */ /* 0x082ff00000041814 */
[C---:B------:R-:W-:Y:S08]  /*7170*/  HMMA.16816.F32.BF16 R24, R200.reuse, R196, R24 ;  /* 0x000000c4c818723c */ /* 0x040ff00000041818 */
[-C--:B------:R-:W-:Y:S08]  /*7180*/  HMMA.16816.F32.BF16 R28, R200, R198.reuse, R28 ;  /* 0x000000c6c81c723c */ /* 0x080ff0000004181c */
[C---:B------:R-:W-:Y:S01]  /*7190*/  HMMA.16816.F32.BF16 R32, R172.reuse, R198, R32 ;  /* 0x000000c6ac20723c */ /* 0x040fe20000041820 */
[----:B------:R-:W-:Y:S07]  /*71a0*/  LDSM.16.M88.4 R196, [R233+0xa100] ;  /* 0x00a10000e9c4783b */ /* 0x000fee0000000200 */
[-C--:B------:R-:W-:Y:S08]  /*71b0*/  HMMA.16816.F32.BF16 R36, R172, R212.reuse, R36 ;  /* 0x000000d4ac24723c */ /* 0x080ff00000041824 */
[C---:B------:R-:W-:Y:S08]  /*71c0*/  HMMA.16816.F32.BF16 R40, R200.reuse, R212, R40 ;  /* 0x000000d4c828723c */ /* 0x040ff00000041828 */
[-C--:B------:R-:W-:Y:S01]  /*71d0*/  HMMA.16816.F32.BF16 R44, R200, R214.reuse, R44 ;  /* 0x000000d6c82c723c */ /* 0x080fe2000004182c */
[----:B------:R-:W-:Y:S07]  /*71e0*/  LDSM.16.M88.4 R200, [R239] ;  /* 0x00000000efc8783b */ /* 0x000fee0000000200 */
[----:B------:R-:W-:Y:S01]  /*71f0*/  HMMA.16816.F32.BF16 R48, R172, R214, R48 ;  /* 0x000000d6ac30723c */ /* 0x000fe20000041830 */
[----:B------:R-:W1:Y:S05]  /*7200*/  LDSM.16.M88.4 R172, [R224+0x5900] ;  /* 0x00590000e0ac783b */ /* 0x000e6a0000000200 */
[----:B------:R-:W4:Y:S02]  /*7210*/  LDSM.16.M88.4 R212, [R233+0xc100] ;  /* 0x00c10000e9d4783b */ /* 0x000f240000000200 */
[-C--:B--2---:R-:W-:Y:S08]  /*7220*/  HMMA.16816.F32.BF16 R4, R204, R208.reuse, R4 ;  /* 0x000000d0cc04723c */ /* 0x084ff00000041804 */
[C---:B------:R-:W-:Y:S08]  /*7230*/  HMMA.16816.F32.BF16 R8, R216.reuse, R208, R8 ;  /* 0x000000d0d808723c */ /* 0x040ff00000041808 */
[-C--:B------:R-:W-:Y:S08]  /*7240*/  HMMA.16816.F32.BF16 R12, R216, R210.reuse, R12 ;  /* 0x000000d2d80c723c */ /* 0x080ff0000004180c */
[C---:B------:R-:W-:Y:S01]  /*7250*/  HMMA.16816.F32.BF16 R16, R204.reuse, R210, R16 ;  /* 0x000000d2cc10723c */ /* 0x040fe20000041810 */
[----:B------:R-:W2:Y:S07]  /*7260*/  LDSM.16.M88.4 R208, [R238] ;  /* 0x00000000eed0783b */ /* 0x000eae0000000200 */
[-C--:B---3--:R-:W-:Y:S08]  /*7270*/  HMMA.16816.F32.BF16 R20, R204, R192.reuse, R20 ;  /* 0x000000c0cc14723c */ /* 0x088ff00000041814 */
[C---:B------:R-:W-:Y:S08]  /*7280*/  HMMA.16816.F32.BF16 R24, R216.reuse, R192, R24 ;  /* 0x000000c0d818723c */ /* 0x040ff00000041818 */
[-C--:B------:R-:W-:Y:S08]  /*7290*/  HMMA.16816.F32.BF16 R28, R216, R194.reuse, R28 ;  /* 0x000000c2d81c723c */ /* 0x080ff0000004181c */
[C---:B------:R-:W-:Y:S01]  /*72a0*/  HMMA.16816.F32.BF16 R32, R204.reuse, R194, R32 ;  /* 0x000000c2cc20723c */ /* 0x040fe20000041820 */
[----:B------:R-:W3:Y:S07]  /*72b0*/  LDSM.16.M88.4 R192, [R237] ;  /* 0x00000000edc0783b */ /* 0x000eee0000000200 */
[-C--:B-1----:R-:W-:Y:S08]  /*72c0*/  HMMA.16816.F32.BF16 R36, R204, R172.reuse, R36 ;  /* 0x000000accc24723c */ /* 0x082ff00000041824 */
[C---:B------:R-:W-:Y:S08]  /*72d0*/  HMMA.16816.F32.BF16 R40, R216.reuse, R172, R40 ;  /* 0x000000acd828723c */ /* 0x040ff00000041828 */
[-C--:B------:R-:W-:Y:S01]  /*72e0*/  HMMA.16816.F32.BF16 R44, R216, R174.reuse, R44 ;  /* 0x000000aed82c723c */ /* 0x080fe2000004182c */
[----:B------:R-:W-:Y:S07]  /*72f0*/  LDSM.16.M88.4 R216, [R236+0xc100] ;  /* 0x00c10000ecd8783b */ /* 0x000fee0000000200 */
[----:B------:R-:W-:Y:S01]  /*7300*/  HMMA.16816.F32.BF16 R48, R204, R174, R48 ;  /* 0x000000aecc30723c */ /* 0x000fe20000041830 */
[----:B------:R-:W-:Y:S05]  /*7310*/  LDSM.16.M88.4 R172, [R232+0xa100] ;  /* 0x00a10000e8ac783b */ /* 0x000fea0000000200 */
[----:B------:R-:W-:Y:S02]  /*7320*/  LDSM.16.M88.4 R204, [R232+0xc100] ;  /* 0x00c10000e8cc783b */ /* 0x000fe40000000200 */
[-C--:B------:R-:W-:Y:S08]  /*7330*/  HMMA.16816.F32.BF16 R4, R196, R200.reuse, R4 ;  /* 0x000000c8c404723c */ /* 0x080ff00000041804 */
[C---:B----4-:R-:W-:Y:S08]  /*7340*/  HMMA.16816.F32.BF16 R8, R212.reuse, R200, R8 ;  /* 0x000000c8d408723c */ /* 0x050ff00000041808 */
[-C--:B------:R-:W-:Y:S08]  /*7350*/  HMMA.16816.F32.BF16 R12, R212, R202.reuse, R12 ;  /* 0x000000cad40c723c */ /* 0x080ff0000004180c */
[C---:B------:R-:W-:Y:S01]  /*7360*/  HMMA.16816.F32.BF16 R16, R196.reuse, R202, R16 ;  /* 0x000000cac410723c */ /* 0x040fe20000041810 */
[----:B------:R-:W1:Y:S07]  /*7370*/  LDSM.16.M88.4 R200, [R230+0x4900] ;  /* 0x00490000e6c8783b */ /* 0x000e6e0000000200 */
[-C--:B--2---:R-:W-:Y:S08]  /*7380*/  HMMA.16816.F32.BF16 R20, R196, R208.reuse, R20 ;  /* 0x000000d0c414723c */ /* 0x084ff00000041814 */
[C---:B------:R-:W-:Y:S08]  /*7390*/  HMMA.16816.F32.BF16 R24, R212.reuse, R208, R24 ;  /* 0x000000d0d418723c */ /* 0x040ff00000041818 */
[-C--:B------:R-:W-:Y:S08]  /*73a0*/  HMMA.16816.F32.BF16 R28, R212, R210.reuse, R28 ;  /* 0x000000d2d41c723c */ /* 0x080ff0000004181c */
[C---:B------:R-:W-:Y:S01]  /*73b0*/  HMMA.16816.F32.BF16 R32, R196.reuse, R210, R32 ;  /* 0x000000d2c420723c */ /* 0x040fe20000041820 */
[----:B------:R-:W2:Y:S07]  /*73c0*/  LDSM.16.M88.4 R208, [R230+0x5100] ;  /* 0x00510000e6d0783b */ /* 0x000eae0000000200 */
[-C--:B---3--:R-:W-:Y:S08]  /*73d0*/  HMMA.16816.F32.BF16 R36, R196, R192.reuse, R36 ;  /* 0x000000c0c424723c */ /* 0x088ff00000041824 */
[C---:B------:R-:W-:Y:S08]  /*73e0*/  HMMA.16816.F32.BF16 R40, R212.reuse, R192, R40 ;  /* 0x000000c0d428723c */ /* 0x040ff00000041828 */
[-C--:B------:R-:W-:Y:S01]  /*73f0*/  HMMA.16816.F32.BF16 R44, R212, R194.reuse, R44 ;  /* 0x000000c2d42c723c */ /* 0x080fe2000004182c */
[----:B------:R-:W3:Y:S07]  /*7400*/  LDSM.16.M88.4 R212, [R230+0x5900] ;  /* 0x00590000e6d4783b */ /* 0x000eee0000000200 */
[----:B------:R-:W-:Y:S01]  /*7410*/  HMMA.16816.F32.BF16 R48, R196, R194, R48 ;  /* 0x000000c2c430723c */ /* 0x000fe20000041830 */
[----:B------:R-:W-:Y:S05]  /*7420*/  LDSM.16.M88.4 R192, [R234+0xa100] ;  /* 0x00a10000eac0783b */ /* 0x000fea0000000200 */
[----:B------:R-:W4:Y:S02]  /*7430*/  LDSM.16.M88.4 R196, [R229+0x1800] ;  /* 0x00180000e5c4783b */ /* 0x000f240000000200 */
[-C--:B-1----:R-:W-:Y:S08]  /*7440*/  HMMA.16816.F32.BF16 R4, R172, R200.reuse, R4 ;  /* 0x000000c8ac04723c */ /* 0x082ff00000041804 */
[C---:B------:R-:W-:Y:S08]  /*7450*/  HMMA.16816.F32.BF16 R8, R204.reuse, R200, R8 ;  /* 0x000000c8cc08723c */ /* 0x040ff00000041808 */
[-C--:B------:R-:W-:Y:S08]  /*7460*/  HMMA.16816.F32.BF16 R12, R204, R202.reuse, R12 ;  /* 0x000000cacc0c723c */ /* 0x080ff0000004180c */
[C---:B------:R-:W-:Y:S01]  /*7470*/  HMMA.16816.F32.BF16 R16, R172.reuse, R202, R16 ;  /* 0x000000caac10723c */ /* 0x040fe20000041810 */
[----:B------:R-:W1:Y:S07]  /*7480*/  LDSM.16.M88.4 R200, [R229+0x2000] ;  /* 0x00200000e5c8783b */ /* 0x000e6e0000000200 */
[-C--:B--2---:R-:W-:Y:S08]  /*7490*/  HMMA.16816.F32.BF16 R20, R172, R208.reuse, R20 ;  /* 0x000000d0ac14723c */ /* 0x084ff00000041814 */
[C---:B------:R-:W-:Y:S08]  /*74a0*/  HMMA.16816.F32.BF16 R24, R204.reuse, R208, R24 ;  /* 0x000000d0cc18723c */ /* 0x040ff00000041818 */
[-C--:B------:R-:W-:Y:S08]  /*74b0*/  HMMA.16816.F32.BF16 R28, R204, R210.reuse, R28 ;  /* 0x000000d2cc1c723c */ /* 0x080ff0000004181c */
[C---:B------:R-:W-:Y:S01]  /*74c0*/  HMMA.16816.F32.BF16 R32, R172.reuse, R210, R32 ;  /* 0x000000d2ac20723c */ /* 0x040fe20000041820 */
[----:B------:R-:W2:Y:S07]  /*74d0*/  LDL R210, [R1+0x8] ;  /* 0x0000080001d27983 */ /* 0x000eae0000100800 */
[-C--:B---3--:R-:W-:Y:S08]  /*74e0*/  HMMA.16816.F32.BF16 R36, R172, R212.reuse, R36 ;  /* 0x000000d4ac24723c */ /* 0x088ff00000041824 */
[C---:B------:R-:W-:Y:S08]  /*74f0*/  HMMA.16816.F32.BF16 R40, R204.reuse, R212, R40 ;  /* 0x000000d4cc28723c */ /* 0x040ff00000041828 */
[-C--:B------:R-:W-:Y:S08]  /*7500*/  HMMA.16816.F32.BF16 R44, R204, R214.reuse, R44 ;  /* 0x000000d6cc2c723c */ /* 0x080ff0000004182c */
[----:B------:R-:W-:Y:S01]  /*7510*/  HMMA.16816.F32.BF16 R48, R172, R214, R48 ;  /* 0x000000d6ac30723c */ /* 0x000fe20000041830 */
[----:B------:R-:W3:Y:S01]  /*7520*/  LDSM.16.M88.4 R172, [R229+0x2800] ;  /* 0x00280000e5ac783b */ /* 0x000ee20000000200 */
[----:B------:R-:W-:Y:S04]  /*7530*/  DEPBAR.LE SB0, 0x0 ;  /* 0x000080000000791a */ /* 0x000fe80000000000 */
[----:B------:R-:W-:Y:S02]  /*7540*/  BAR.SYNC.DEFER_BLOCKING 0x0 ;  /* 0x0000000000007b1d */ /* 0x000fe40000010000 */
[-C--:B----4-:R-:W-:Y:S08]  /*7550*/  HMMA.16816.F32.BF16 R4, R192, R196.reuse, R4 ;  /* 0x000000c4c004723c */ /* 0x090ff00000041804 */
[C---:B------:R-:W-:Y:S07]  /*7560*/  HMMA.16816.F32.BF16 R8, R216.reuse, R196, R8 ;  /* 0x000000c4d808723c */ /* 0x040fee0000041808 */
[C---:B------:R-:W-:Y:S01]  /*7570*/  @P6 IADD3 R196, P5, R168.reuse, 0x80, RZ ;  /* 0x00000080a8c46810 */ /* 0x040fe20007fbe0ff */
[-C--:B------:R-:W-:Y:S04]  /*7580*/  HMMA.16816.F32.BF16 R12, R216, R198.reuse, R12 ;  /* 0x000000c6d80c723c */ /* 0x080fe8000004180c */
[----:B------:R-:W-:Y:S02]  /*7590*/  @P6 IADD3 R168, P1, R168, c[0x0][0x1c8], RZ ;  /* 0x00007200a8a86a10 */ /* 0x000fe40007f3e0ff */
[----:B------:R-:W-:Y:S02]  /*75a0*/  @P6 IADD3 R196, P2, R196, c[0x0][0x1c8], RZ ;  /* 0x00007200c4c46a10 */ /* 0x000fe40007f5e0ff */
[C---:B------:R-:W-:Y:S04]  /*75b0*/  HMMA.16816.F32.BF16 R16, R192.reuse, R198, R16 ;  /* 0x000000c6c010723c */ /* 0x040fe80000041810 */
[----:B------:R-:W-:Y:S02]  /*75c0*/  @P6 IADD3.X R169, R3, c[0x0][0x1cc], RZ, P1, !PT ;  /* 0x0000730003a96a10 */ /* 0x000fe40000ffe4ff */
[-C--:B------:R-:W-:Y:S02]  /*75d0*/  @P6 IADD3 R2, P1, R168, R165.reuse, RZ ;  /* 0x000000a5a8026210 */ /* 0x080fe40007f3e0ff */
[-C--:B-1----:R-:W-:Y:S04]  /*75e0*/  HMMA.16816.F32.BF16 R20, R192, R200.reuse, R20 ;  /* 0x000000c8c014723c */ /* 0x082fe80000041814 */
[----:B------:R-:W-:Y:S01]  /*75f0*/  @P6 IADD3.X R197, RZ, c[0x0][0x1cc], R3, P2, P5 ;  /* 0x00007300ffc56a10 */ /* 0x000fe200017ea403 */
[--C-:B------:R-:W-:Y:S03]  /*7600*/  @P6 IMAD.X R3, R169, 0x1, R0.reuse, P1 ;  /* 0x00000001a9036824 */ /* 0x100fe600008e0600 */
[C---:B------:R-:W-:Y:S08]  /*7610*/  HMMA.16816.F32.BF16 R24, R216.reuse, R200, R24 ;  /* 0x000000c8d818723c */ /* 0x040ff00000041818 */
[-C--:B------:R-:W-:Y:S01]  /*7620*/  HMMA.16816.F32.BF16 R28, R216, R202.reuse, R28 ;  /* 0x000000cad81c723c */ /* 0x080fe2000004181c */
[----:B------:R-:W-:Y:S01]  /*7630*/  @!PT LDS RZ, [RZ] ;  /* 0x00000000fffff984 */ /* 0x000fe20000000800 */
[----:B------:R-:W-:Y:S01]  /*7640*/  @!PT LDS RZ, [RZ] ;  /* 0x00000000fffff984 */ /* 0x000fe20000000800 */
[----:B------:R-:W-:Y:S01]  /*7650*/  @!PT LDS RZ, [RZ] ;  /* 0x00000000fffff984 */ /* 0x000fe20000000800 */
[----:B------:R1:W-:Y:S05]  /*7660*/  @P6 LDGSTS.E.BYPASS.LTC128B.128 [R243+0x3100], [R168.64], !P4 ;  /* 0x03100000a8f36fae */ /* 0x0003ea000e101d4e */
[----:B------:R4:W-:Y:S02]  /*7670*/  @P6 LDGSTS.E.BYPASS.LTC128B.128 [R243+0x4900], [R196.64], !P3 ;  /* 0x04900000c4f36fae */ /* 0x0009e4000d901d4e */
[C---:B------:R-:W-:Y:S03]  /*7680*/  HMMA.16816.F32.BF16 R32, R192.reuse, R202, R32 ;  /* 0x000000cac020723c */ /* 0x040fe60000041820 */
[----:B------:R1:W-:Y:S05]  /*7690*/  @P6 LDGSTS.E.BYPASS.LTC128B.128 [R243+0x3900], [R2.64], !P4 ;  /* 0x0390000002f36fae */ /* 0x0003ea000e101d4e */
[-C--:B---3--:R-:W-:Y:S01]  /*76a0*/  HMMA.16816.F32.BF16 R36, R192, R172.reuse, R36 ;  /* 0x000000acc024723c */ /* 0x088fe20000041824 */
[----:B------:R3:W-:Y:S07]  /*76b0*/  @P6 LDGSTS.E.BYPASS.LTC128B.128 [R243+0x5100], [R2.64+0x80], !P3 ;  /* 0x0510008002f36fae */ /* 0x0007ee000d901d4e */
[C---:B------:R-:W-:Y:S01]  /*76c0*/  HMMA.16816.F32.BF16 R40, R216.reuse, R172, R40 ;  /* 0x000000acd828723c */ /* 0x040fe20000041828 */
[----:B------:R4:W2:Y:S07]  /*76d0*/  LDL R173, [R1+0x28] ;  /* 0x0000280001ad7983 */ /* 0x0008ae0000100800 */
[-C--:B------:R-:W-:Y:S08]  /*76e0*/  HMMA.16816.F32.BF16 R44, R216, R174.reuse, R44 ;  /* 0x000000aed82c723c */ /* 0x080ff0000004182c */
[----:B------:R-:W-:Y:S04]  /*76f0*/  HMMA.16816.F32.BF16 R48, R192, R174, R48 ;  /* 0x000000aec030723c */ /* 0x000fe80000041830 */
[----:B--2---:R-:W-:Y:S01]  /*7700*/  @P0 IMAD.MOV.U32 R173, RZ, RZ, R167 ;  /* 0x000000ffffad0224 */ /* 0x004fe200078e00a7 */
[----:B-1----:R-:W-:Y:S04]  /*7710*/  @P6 IADD3 R168, P0, R2, R165, RZ ;  /* 0x000000a502a86210 */ /* 0x002fe80007f1e0ff */
[----:B------:R-:W1:Y:S03]  /*7720*/  SHFL.IDX PT, R165, R173, RZ, 0x1c1f ;  /* 0x001c1fffada57589 */ /* 0x000e6600000e0000 */
[----:B------:R-:W-:Y:S01]  /*7730*/  @P6 IMAD.X R169, R3, 0x1, R0, P0 ;  /* 0x0000000103a96824 */ /* 0x000fe200000e0600 */
[----:B------:R-:W-:Y:S01]  /*7740*/  PLOP3.LUT P0, PT, PT, PT, UP2, 0x40, 0x0 ;  /* 0x000000000000781c */ /* 0x000fe20003f0e828 */
[----:B---3--:R-:W-:Y:S03]  /*7750*/  IMAD R3, R242, -0x30, RZ ;  /* 0xffffffd0f2037824 */ /* 0x008fe600078e02ff */
[----:B------:R2:W-:Y:S02]  /*7760*/  @P6 LDGSTS.E.BYPASS.LTC128B.128 [R243+0x4100], [R168.64], !P4 ;  /* 0x04100000a8f36fae */ /* 0x0005e4000e101d4e */
[----:B------:R-:W-:Y:S03]  /*7770*/  IADD3 R175, -R210, 0x1, R3 ;  /* 0x00000001d2af7810 */ /* 0x000fe60007ffe103 */
[----:B------:R2:W-:Y:S01]  /*7780*/  @P6 LDGSTS.E.BYPASS.LTC128B.128 [R243+0x5900], [R168.64+0x80], !P3 ;  /* 0x05900080a8f36fae */ /* 0x0005e2000d901d4e */
[----:B------:R-:W-:Y:S04]  /*7790*/  IADD3 R175, R175, c[0x0][0x1d0], RZ ;  /* 0x00007400afaf7a10 */ /* 0x000fe80007ffe0ff */
[----:B------:R-:W-:Y:S01]  /*77a0*/  IADD3 R175, R175, -c[0x0][0x168], RZ ;  /* 0x80005a00afaf7a10 */ /* 0x000fe20007ffe0ff */
[----:B------:R-:W0:Y:S03]  /*77b0*/  LDGDEPBAR ;  /* 0x00000000000079af */ /* 0x000e260000000000 */
[C---:B------:R-:W-:Y:S02]  /*77c0*/  IADD3 R174, R175.reuse, c[0x0][0x328], RZ ;  /* 0x0000ca00afae7a10 */ /* 0x040fe40007ffe0ff */
[----:B------:R-:W-:Y:S05]  /*77d0*/  IADD3 R175, R175, UR6, RZ ;  /* 0x00000006afaf7c10 */ /* 0x000fea000fffe0ff */
[----:B-1----:R-:W-:Y:S02]  /*77e0*/  IMAD.IADD R0, R165, 0x1, R175 ;  /* 0x00000001a5007824 */ /* 0x002fe400078e02af */
[----:B--2---:R-:W-:Y:S01]  /*77f0*/  IMAD.IADD R169, R174, 0x1, R165 ;  /* 0x00000001aea97824 */ /* 0x004fe200078e02a5 */
[----:B------:R-:W-:-:S05]  /*7800*/  @P0 BRA `(.L_x_470) ;  /* 0x0000019000000947 */ /* 0x000fca0003800000 */
[----:B----4-:R-:W-:Y:S01]  /*7810*/  IADD3 R2, R165, c[0x0][0x1d0], RZ ;  /* 0x00007400a5027a10 */ /* 0x010fe20007ffe0ff */
        /* <DEDUP_REMOVED lines=13> */
.L_x_472:
[----:B------:R-:W-:Y:S04]  /*78f0*/  MOV R165, c[0x0][0x32c] ;  /* 0x0000cb0000a57a02 */ /* 0x000fe80000000f00 */
[----:B------:R-:W-:Y:S11]  /*7900*/  ISETP.NE.AND P0, PT, R165, 0x1, PT ;  /* 0x00000001a500780c */ /* 0x000ff60003f05270 */
[----:B------:R-:W-:Y:S02]  /*7910*/  @!UPT UIADD3 URZ, URZ, URZ, URZ ;  /* 0x0000003f3f3ff290 */ /* 0x000fe4000fffe03f */
[----:B------:R-:W-:Y:S05]  /*7920*/  @P0 IMAD.HI.U32 R165, R2, c[0x0][0x330], RZ ;  /* 0x0000cc0002a50a27 */ /* 0x000fea00078e00ff */
[----:B------:R-:W-:Y:S02]  /*7930*/  @P0 SHF.R.U32.HI R2, RZ, c[0x0][0x334], R165 ;  /* 0x0000cd00ff020a19 */ /* 0x000fe400000116a5 */
.L_x_473:
[----:B------:R-:W-:Y:S05]  /*7940*/  BSYNC B0 ;  /* 0x0000000000007941 */ /* 0x000fea0003800000 */
.L_x_471:
[----:B------:R-:W-:Y:S04]  /*7950*/  IMAD.IADD R165, R3, 0x1, -R210 ;  /* 0x0000000103a57824 */ /* 0x000fe800078e0ad2 */
[----:B------:R-:W-:Y:S05]  /*7960*/  IMAD R2, R2, c[0x0][0x32c], R165 ;  /* 0x0000cb0002027a24 */ /* 0x000fea00078e02a5 */
[----:B------:R-:W-:Y:S02]  /*7970*/  IADD3 R165, R2, c[0x0][0x32c], RZ ;  /* 0x0000cb0002a57a10 */ /* 0x000fe40007ffe0ff */
[----:B------:R-:W-:Y:S02]  /*7980*/  IMNMX R0, R0, R2, !PT ;  /* 0x0000000200007217 */ /* 0x000fe40007800200 */
[----:B------:R-:W-:Y:S02]  /*7990*/  IMNMX R169, R169, R165, PT ;  /* 0x000000a5a9a97217 */ /* 0x000fe40003800200 */
.L_x_470:
[----:B----4-:R-:W-:Y:S01]  /*79a0*/  PLOP3.LUT P0, PT, PT, PT, UP2, 0x40, 0x0 ;  /* 0x000000000000781c */ /* 0x010fe20003f0e828 */
[----:B------:R-:W1:Y:S02]  /*79b0*/  SHFL.IDX PT, R165, R173, 0x1, 0x1c1f ;  /* 0x003c1f00ada57f89 */ /* 0x000e6400000e0000 */
[----:B-1----:R-:W-:Y:S01]  /*79c0*/  IADD3 R2, R175, R165, RZ ;  /* 0x000000a5af027210 */ /* 0x002fe20007ffe0ff */
[----:B------:R-:W-:Y:S09]  /*79d0*/  IMAD.IADD R168, R174, 0x1, R165 ;  /* 0x00000001aea87824 */ /* 0x000ff200078e02a5 */
        /* <DEDUP_REMOVED lines=15> */
.L_x_476:
[----:B------:R-:W-:Y:S04]  /*7ad0*/  MOV R167, c[0x0][0x32c] ;  /* 0x0000cb0000a77a02 */ /* 0x000fe80000000f00 */
[----:B------:R-:W-:Y:S11]  /*7ae0*/  ISETP.NE.AND P0, PT, R167, 0x1, PT ;  /* 0x00000001a700780c */ /* 0x000ff60003f05270 */
[----:B------:R-:W-:Y:S02]  /*7af0*/  @!UPT UIADD3 URZ, URZ, URZ, URZ ;  /* 0x0000003f3f3ff290 */ /* 0x000fe4000fffe03f */
[----:B------:R-:W-:Y:S05]  /*7b00*/  @P0 IMAD.HI.U32 R167, R165, c[0x0][0x330], RZ ;  /* 0x0000cc00a5a70a27 */ /* 0x000fea00078e00ff */
[----:B------:R-:W-:Y:S02]  /*7b10*/  @P0 SHF.R.U32.HI R165, RZ, c[0x0][0x334], R167 ;  /* 0x0000cd00ffa50a19 */ /* 0x000fe400000116a7 */
.L_x_477:
[----:B------:R-:W-:Y:S05]  /*7b20*/  BSYNC B0 ;  /* 0x0000000000007941 */ /* 0x000fea0003800000 */
.L_x_475:
[----:B------:R-:W-:Y:S04]  /*7b30*/  IMAD.IADD R167, R3, 0x1, -R210 ;  /* 0x0000000103a77824 */ /* 0x000fe800078e0ad2 */
[----:B------:R-:W-:Y:S05]  /*7b40*/  IMAD R165, R165, c[0x0][0x32c], R167 ;  /* 0x0000cb00a5a57a24 */ /* 0x000fea00078e02a7 */
[----:B------:R-:W-:Y:S02]  /*7b50*/  IADD3 R167, R165, c[0x0][0x32c], RZ ;  /* 0x0000cb00a5a77a10 */ /* 0x000fe40007ffe0ff */
[----:B------:R-:W-:Y:S02]  /*7b60*/  IMNMX R2, R2, R165, !PT ;  /* 0x000000a502027217 */ /* 0x000fe40007800200 */
[----:B------:R-:W-:Y:S02]  /*7b70*/  IMNMX R168, R168, R167, PT ;  /* 0x000000a7a8a87217 */ /* 0x000fe40003800200 */
.L_x_474:
[----:B------:R-:W-:Y:S01]  /*7b80*/  PLOP3.LUT P0, PT, PT, PT, UP2, 0x40, 0x0 ;  /* 0x000000000000781c */ /* 0x000fe20003f0e828 */
        /* <DEDUP_REMOVED lines=18> */
.L_x_480:
[----:B------:R-:W-:Y:S04]  /*7cb0*/  MOV R192, c[0x0][0x32c] ;  /* 0x0000cb0000c07a02 */ /* 0x000fe80000000f00 */
[----:B------:R-:W-:Y:S11]  /*7cc0*/  ISETP.NE.AND P0, PT, R192, 0x1, PT ;  /* 0x00000001c000780c */ /* 0x000ff60003f05270 */
[----:B------:R-:W-:Y:S02]  /*7cd0*/  @!UPT UIADD3 URZ, URZ, URZ, URZ ;  /* 0x0000003f3f3ff290 */ /* 0x000fe4000fffe03f */
[----:B------:R-:W-:Y:S05]  /*7ce0*/  @P0 IMAD.HI.U32 R192, R172, c[0x0][0x330], RZ ;  /* 0x0000cc00acc00a27 */ /* 0x000fea00078e00ff */
[----:B------:R-:W-:Y:S02]  /*7cf0*/  @P0 SHF.R.U32.HI R172, RZ, c[0x0][0x334], R192 ;  /* 0x0000cd00ffac0a19 */ /* 0x000fe400000116c0 */
.L_x_481:
[----:B------:R-:W-:Y:S05]  /*7d00*/  BSYNC B0 ;  /* 0x0000000000007941 */ /* 0x000fea0003800000 */
.L_x_479:
[----:B------:R-:W-:Y:S04]  /*7d10*/  IMAD.IADD R192, R3, 0x1, -R210 ;  /* 0x0000000103c07824 */ /* 0x000fe800078e0ad2 */
[----:B------:R-:W-:Y:S05]  /*7d20*/  IMAD R172, R172, c[0x0][0x32c], R192 ;  /* 0x0000cb00acac7a24 */ /* 0x000fea00078e02c0 */
[----:B------:R-:W-:Y:S02]  /*7d30*/  IADD3 R192, R172, c[0x0][0x32c], RZ ;  /* 0x0000cb00acc07a10 */ /* 0x000fe40007ffe0ff */
[----:B------:R-:W-:Y:S02]  /*7d40*/  IMNMX R165, R165, R172, !PT ;  /* 0x000000aca5a57217 */ /* 0x000fe40007800200 */
[----:B------:R-:W-:Y:S02]  /*7d50*/  IMNMX R167, R167, R192, PT ;  /* 0x000000c0a7a77217 */ /* 0x000fe40003800200 */
.L_x_478:
[C---:B------:R-:W-:Y:S02]  /*7d60*/  ISETP.GE.AND P1, PT, R3.reuse, 0x9, PT ;  /* 0x000000090300780c */ /* 0x040fe40003f26270 */
[----:B------:R-:W-:Y:S02]  /*7d70*/  ISETP.GE.AND P5, PT, R3, 0xa, PT ;  /* 0x0000000a0300780c */ /* 0x000fe40003fa6270 */
[----:B------:R-:W-:Y:S02]  /*7d80*/  ISETP.GT.AND P0, PT, R0, 0x8, !P1 ;  /* 0x000000080000780c */ /* 0x000fe40004f04270 */
[----:B------:R-:W-:Y:S02]  /*7d90*/  P2R R193, PR, RZ, 0x2 ;  /* 0x00000002ffc17803 */ /* 0x000fe40000000000 */
[----:B------:R-:W-:Y:S02]  /*7da0*/  ISETP.LT.OR P0, PT, R169, 0x9, P0 ;  /* 0x00000009a900780c */ /* 0x000fe40000701670 */
[----:B------:R-:W-:Y:S02]  /*7db0*/  ISETP.GT.AND P1, PT, R2, 0x8, !P1 ;  /* 0x000000080200780c */ /* 0x000fe40004f24270 */
[----:B------:R-:W-:Y:S02]  /*7dc0*/  P2R R199, PR, RZ, 0x10 ;  /* 0x00000010ffc77803 */ /* 0x000fe40000000000 */
[----:B------:R-:W-:Y:S02]  /*7dd0*/  FSEL R194, R16, -INF , !P0 ;  /* 0xff80000010c27808 */ /* 0x000fe40004000000 */
[----:B------:R-:W-:Y:S02]  /*7de0*/  ISETP.GT.AND P0, PT, R2, 0x9, !P5 ;  /* 0x000000090200780c */ /* 0x000fe40006f04270 */
[C---:B------:R-:W-:Y:S02]  /*7df0*/  ISETP.LT.OR P1, PT, R168.reuse, 0x9, P1 ;  /* 0x00000009a800780c */ /* 0x040fe40000f21670 */
[----:B------:R-:W-:Y:S02]  /*7e00*/  ISETP.GE.AND P4, PT, R3, 0x11, PT ;  /* 0x000000110300780c */ /* 0x000fe40003f86270 */
[----:B------:R-:W-:Y:S02]  /*7e10*/  ISETP.LT.OR P0, PT, R168, 0xa, P0 ;  /* 0x0000000aa800780c */ /* 0x000fe40000701670 */
[----:B------:R-:W-:Y:S02]  /*7e20*/  FSEL R196, R18, -INF , !P1 ;  /* 0xff80000012c47808 */ /* 0x000fe40004800000 */
[----:B------:R-:W-:Y:S02]  /*7e30*/  ISETP.GT.AND P1, PT, R0, 0x10, !P4 ;  /* 0x000000100000780c */ /* 0x000fe40006724270 */
[----:B------:R-:W-:Y:S02]  /*7e40*/  P2R R198, PR, RZ, 0x8 ;  /* 0x00000008ffc67803 */ /* 0x000fe40000000000 */
[----:B------:R-:W-:Y:S02]  /*7e50*/  FSEL R197, R19, -INF , !P0 ;  /* 0xff80000013c57808 */ /* 0x000fe40004000000 */
[----:B------:R-:W-:Y:S02]  /*7e60*/  ISETP.LT.OR P0, PT, R169, 0x11, P1 ;  /* 0x00000011a900780c */ /* 0x000fe40000f01670 */
[C---:B------:R-:W-:Y:S02]  /*7e70*/  ISETP.GE.AND P3, PT, R3.reuse, 0x12, PT ;  /* 0x000000120300780c */ /* 0x040fe40003f66270 */
[----:B------:R-:W-:Y:S02]  /*7e80*/  FSEL R200, R20, -INF , !P0 ;  /* 0xff80000014c87808 */ /* 0x000fe40004000000 */
[----:B------:R-:W-:Y:S02]  /*7e90*/  ISETP.GT.AND P0, PT, R0, 0x11, !P3 ;  /* 0x000000110000780c */ /* 0x000fe40005f04270 */
[----:B------:R-:W-:Y:S02]  /*7ea0*/  ISETP.GE.AND P1, PT, R3, 0x19, PT ;  /* 0x000000190300780c */ /* 0x000fe40003f26270 */
[----:B------:R-:W-:Y:S02]  /*7eb0*/  ISETP.LT.OR P0, PT, R169, 0x12, P0 ;  /* 0x00000012a900780c */ /* 0x000fe40000701670 */
[----:B------:R-:W-:Y:S02]  /*7ec0*/  P2R R172, PR, RZ, 0x10 ;  /* 0x00000010ffac7803 */ /* 0x000fe40000000000 */
[----:B------:R-:W-:Y:S02]  /*7ed0*/  FSEL R201, R21, -INF , !P0 ;  /* 0xff80000015c97808 */ /* 0x000fe40004000000 */
[----:B------:R-:W-:Y:S02]  /*7ee0*/  ISETP.GT.AND P0, PT, R2, 0x10, !P4 ;  /* 0x000000100200780c */ /* 0x000fe40006704270 */
[----:B------:R-:W-:Y:S02]  /*7ef0*/  ISETP.GE.AND P4, PT, R3, 0x1a, PT ;  /* 0x0000001a0300780c */ /* 0x000fe40003f86270 */
[----:B------:R-:W-:Y:S02]  /*7f00*/  ISETP.LT.OR P0, PT, R168, 0x11, P0 ;  /* 0x00000011a800780c */ /* 0x000fe40000701670 */
[----:B------:R-:W-:Y:S02]  /*7f10*/  ISETP.GT.AND P2, PT, R0, 0x9, !P5 ;  /* 0x000000090000780c */ /* 0x000fe40006f44270 */
[----:B------:R-:W-:Y:S02]  /*7f20*/  FSEL R202, R22, -INF , !P0 ;  /* 0xff80000016ca7808 */ /* 0x000fe40004000000 */
[----:B------:R-:W-:Y:S02]  /*7f30*/  ISETP.GT.AND P0, PT, R2, 0x11, !P3 ;  /* 0x000000110200780c */ /* 0x000fe40005f04270 */
[----:B------:R-:W-:Y:S02]  /*7f40*/  ISETP.LT.OR P2, PT, R169, 0xa, P2 ;  /* 0x0000000aa900780c */ /* 0x000fe40001741670 */
[----:B------:R-:W-:Y:S02]  /*7f50*/  ISETP.LT.OR P0, PT, R168, 0x12, P0 ;  /* 0x00000012a800780c */ /* 0x000fe40000701670 */
[----:B------:R-:W-:Y:S02]  /*7f60*/  FSEL R195, R17, -INF , !P2 ;  /* 0xff80000011c37808 */ /* 0x000fe40005000000 */
[----:B------:R-:W-:Y:S02]  /*7f70*/  FSEL R203, R23, -INF , !P0 ;  /* 0xff80000017cb7808 */ /* 0x000fe40004000000 */
[----:B------:R-:W-:Y:S02]  /*7f80*/  ISETP.GT.AND P0, PT, R0, 0x18, !P1 ;  /* 0x000000180000780c */ /* 0x000fe40004f04270 */
[----:B------:R-:W-:Y:S02]  /*7f90*/  P2R R17, PR, RZ, 0x2 ;  /* 0x00000002ff117803 */ /* 0x000fe40000000000 */
[----:B------:R-:W-:Y:S02]  /*7fa0*/  ISETP.LT.OR P0, PT, R169, 0x19, P0 ;  /* 0x00000019a900780c */ /* 0x000fe40000701670 */
[----:B------:R-:W-:Y:S02]  /*7fb0*/  ISETP.GE.AND P6, PT, R3, 0x22, PT ;  /* 0x000000220300780c */ /* 0x000fe40003fc6270 */
[----:B------:R-:W-:Y:S02]  /*7fc0*/  FSEL R204, R32, -INF , !P0 ;  /* 0xff80000020cc7808 */ /* 0x000fe40004000000 */
[----:B------:R-:W-:Y:S02]  /*7fd0*/  ISETP.GT.AND P0, PT, R0, 0x19, !P4 ;  /* 0x000000190000780c */ /* 0x000fe40006704270 */
[----:B------:R-:W-:Y:S02]  /*7fe0*/  P2R R18, PR, RZ, 0x8 ;  /* 0x00000008ff127803 */ /* 0x000fe40000000000 */
[----:B------:R-:W-:Y:S02]  /*7ff0*/  ISETP.LT.OR P0, PT, R169, 0x1a, P0 ;  /* 0x0000001aa900780c */ /* 0x000fe40000701670 */
[----:B------:R-:W-:Y:S02]  /*8000*/  ISETP.GE.AND P3, PT, R3, 0x1, PT ;  /* 0x000000010300780c */ /* 0x000fe40003f66270 */
[----:B------:R-:W-:Y:S02]  /*8010*/  FSEL R205, R33, -INF , !P0 ;  /* 0xff80000021cd7808 */ /* 0x000fe40004000000 */
[----:B------:R-:W-:Y:S02]  /*8020*/  ISETP.GT.AND P0, PT, R2, 0x18, !P1 ;  /* 0x000000180200780c */ /* 0x000fe40004f04270 */
[C---:B------:R-:W-:Y:S02]  /*8030*/  ISETP.GE.AND P1, PT, R3.reuse, 0x21, PT ;  /* 0x000000210300780c */ /* 0x040fe40003f26270 */
[----:B------:R-:W-:Y:S02]  /*8040*/  ISETP.LT.OR P0, PT, R168, 0x19, P0 ;  /* 0x00000019a800780c */ /* 0x000fe40000701670 */
[----:B------:R-:W-:Y:S02]  /*8050*/  P2R R23, PR, RZ, 0x10 ;  /* 0x00000010ff177803 */ /* 0x000fe40000000000 */
        /* <DEDUP_REMOVED lines=14> */
[----:B------:R-:W-:Y:S02]  /*8140*/  P2R R22, PR, RZ, 0x8 ;  /* 0x00000008ff167803 */ /* 0x000fe40000000000 */
[----:B------:R-:W-:Y:S02]  /*8150*/  FSEL R218, R37, -INF , !P0 ;  /* 0xff80000025da7808 */ /* 0x000fe40004000000 */
[----:B------:R-:W-:Y:S04]  /*8160*/  ISETP.GT.AND P0, PT, R2, 0x20, !P1 ;  /* 0x000000200200780c */ /* 0x000fe80004f04270 */
[----:B------:R-:W-:Y:S04]  /*8170*/  ISETP.LT.OR P0, PT, R168, 0x21, P0 ;  /* 0x00000021a800780c */ /* 0x000fe80000701670 */
[----:B------:R-:W-:Y:S02]  /*8180*/  FSEL R219, R38, -INF , !P0 ;  /* 0xff80000026db7808 */ /* 0x000fe40004000000 */
[----:B------:R-:W-:Y:S04]  /*8190*/  ISETP.GT.AND P0, PT, R2, 0x21, !P6 ;  /* 0x000000210200780c */ /* 0x000fe80007704270 */
[----:B------:R-:W-:Y:S04]  /*81a0*/  ISETP.LT.OR P0, PT, R168, 0x22, P0 ;  /* 0x00000022a800780c */ /* 0x000fe80000701670 */
[----:B------:R-:W-:Y:S02]  /*81b0*/  FSEL R220, R39, -INF , !P0 ;  /* 0xff80000027dc7808 */ /* 0x000fe40004000000 */
[----:B------:R-:W-:Y:S04]  /*81c0*/  ISETP.GT.AND P0, PT, R0, RZ, !P3 ;  /* 0x000000ff0000720c */ /* 0x000fe80005f04270 */
[C---:B------:R-:W-:Y:S04]  /*81d0*/  ISETP.LT.OR P0, PT, R169.reuse, 0x1, P0 ;  /* 0x00000001a900780c */ /* 0x040fe80000701670 */
[----:B------:R-:W-:Y:S02]  /*81e0*/  FSEL R16, R4, -INF , !P0 ;  /* 0xff80000004107808 */ /* 0x000fe40004000000 */
[----:B------:R-:W-:Y:S01]  /*81f0*/  ISETP.GT.AND P0, PT, R0, 0x1, !P4 ;  /* 0x000000010000780c */ /* 0x000fe20006704270 */
[----:B------:R-:W1:Y:S03]  /*8200*/  SHFL.IDX PT, R4, R173, 0x3, 0x1c1f ;  /* 0x007c1f00ad047f89 */ /* 0x000e6600000e0000 */
[----:B------:R-:W-:Y:S04]  /*8210*/  ISETP.LT.OR P0, PT, R169, 0x2, P0 ;  /* 0x00000002a900780c */ /* 0x000fe80000701670 */
[----:B------:R-:W-:Y:S02]  /*8220*/  FSEL R5, R5, -INF , !P0 ;  /* 0xff80000005057808 */ /* 0x000fe40004000000 */
[----:B------:R-:W-:Y:S04]  /*8230*/  ISETP.GT.AND P0, PT, R2, 0x1, !P4 ;  /* 0x000000010200780c */ /* 0x000fe80006704270 */
[----:B------:R-:W-:Y:S04]  /*8240*/  ISETP.LT.OR P0, PT, R168, 0x2, P0 ;  /* 0x00000002a800780c */ /* 0x000fe80000701670 */
[----:B------:R-:W-:Y:S02]  /*8250*/  FSEL R19, R7, -INF , !P0 ;  /* 0xff80000007137808 */ /* 0x000fe40004000000 */
[----:B------:R-:W-:Y:S04]  /*8260*/  ISETP.GT.AND P0, PT, R2, RZ, !P3 ;  /* 0x000000ff0200720c */ /* 0x000fe80005f04270 */
[----:B------:R-:W-:Y:S04]  /*8270*/  ISETP.LT.OR P0, PT, R168, 0x1, P0 ;  /* 0x00000001a800780c */ /* 0x000fe80000701670 */
[----:B------:R-:W-:Y:S02]  /*8280*/  FSEL R6, R6, -INF , !P0 ;  /* 0xff80000006067808 */ /* 0x000fe40004000000 */
[----:B------:R-:W-:Y:S04]  /*8290*/  ISETP.GT.AND P0, PT, R0, 0x28, !P5 ;  /* 0x000000280000780c */ /* 0x000fe80006f04270 */
[----:B------:R-:W-:Y:S04]  /*82a0*/  ISETP.LT.OR P0, PT, R169, 0x29, P0 ;  /* 0x00000029a900780c */ /* 0x000fe80000701670 */
[----:B------:R-:W-:Y:S02]  /*82b0*/  FSEL R221, R48, -INF , !P0 ;  /* 0xff80000030dd7808 */ /* 0x000fe40004000000 */
[----:B------:R-:W-:Y:S04]  /*82c0*/  ISETP.GE.AND P0, PT, R3, 0x2a, PT ;  /* 0x0000002a0300780c */ /* 0x000fe80003f06270 */
[----:B------:R-:W-:Y:S01]  /*82d0*/  ISETP.GT.AND P2, PT, R0, 0x29, !P0 ;  /* 0x000000290000780c */ /* 0x000fe20004744270 */
[--C-:B-1----:R-:W-:Y:S03]  /*82e0*/  IMAD.IADD R0, R175, 0x1, R4.reuse ;  /* 0x00000001af007824 */ /* 0x102fe600078e0204 */
[----:B------:R-:W-:Y:S04]  /*82f0*/  ISETP.LT.OR P2, PT, R169, 0x2a, P2 ;  /* 0x0000002aa900780c */ /* 0x000fe80001741670 */
[----:B------:R-:W-:Y:S02]  /*8300*/  FSEL R222, R49, -INF , !P2 ;  /* 0xff80000031de7808 */ /* 0x000fe40005000000 */
[----:B------:R-:W-:Y:S04]  /*8310*/  ISETP.GT.AND P2, PT, R2, 0x28, !P5 ;  /* 0x000000280200780c */ /* 0x000fe80006f44270 */
[----:B------:R-:W-:Y:S04]  /*8320*/  ISETP.LT.OR P2, PT, R168, 0x29, P2 ;  /* 0x00000029a800780c */ /* 0x000fe80001741670 */
[----:B------:R-:W-:Y:S02]  /*8330*/  FSEL R223, R50, -INF , !P2 ;  /* 0xff80000032df7808 */ /* 0x000fe40005000000 */
[----:B------:R-:W-:Y:S01]  /*8340*/  ISETP.GT.AND P2, PT, R2, 0x29, !P0 ;  /* 0x000000290200780c */ /* 0x000fe20004744270 */
[----:B------:R-:W-:Y:S03]  /*8350*/  IMAD.IADD R2, R174, 0x1, R4 ;  /* 0x00000001ae027824 */ /* 0x000fe600078e0204 */
[----:B------:R-:W-:Y:S04]  /*8360*/  ISETP.LT.OR P2, PT, R168, 0x2a, P2 ;  /* 0x0000002aa800780c */ /* 0x000fe80001741670 */
[----:B------:R-:W-:Y:S02]  /*8370*/  FSEL R246, R51, -INF , !P2 ;  /* 0xff80000033f67808 */ /* 0x000fe40005000000 */
[----:B------:R-:W-:Y:S02]  /*8380*/  ISETP.GT.AND P2, PT, R165, 0x1, !P4 ;  /* 0x00000001a500780c */ /* 0x000fe40006744270 */
[----:B------:R-:W-:Y:S02]  /*8390*/  ISETP.NE.AND P4, PT, R20, RZ, PT ;  /* 0x000000ff1400720c */ /* 0x000fe40003f85270 */
[----:B------:R-:W-:Y:S04]  /*83a0*/  ISETP.LT.OR P2, PT, R167, 0x2, P2 ;  /* 0x00000002a700780c */ /* 0x000fe80001741670 */
[----:B------:R-:W-:Y:S02]  /*83b0*/  FSEL R20, R9, -INF , !P2 ;  /* 0xff80000009147808 */ /* 0x000fe40005000000 */
[----:B------:R-:W-:Y:S04]  /*83c0*/  ISETP.NE.AND P2, PT, R193, RZ, PT ;  /* 0x000000ffc100720c */ /* 0x000fe80003f45270 */
[----:B------:R-:W-:Y:S04]  /*83d0*/  ISETP.GT.AND P2, PT, R165, 0x8, !P2 ;  /* 0x00000008a500780c */ /* 0x000fe80005744270 */
        /* <DEDUP_REMOVED lines=18> */
[----:B------:R-:W-:Y:S02]  /*8500*/  ISETP.GT.AND P2, PT, R165, 0x19, !P4 ;  /* 0x00000019a500780c */ /* 0x000fe40006744270 */
[----:B------:R-:W-:Y:S02]  /*8510*/  ISETP.NE.AND P4, PT, R199, RZ, PT ;  /* 0x000000ffc700720c */ /* 0x000fe40003f85270 */
        /* <DEDUP_REMOVED lines=11> */
[----:B------:R-:W-:Y:S02]  /*85d0*/  ISETP.GT.AND P2, PT, R165, RZ, !P3 ;  /* 0x000000ffa500720c */ /* 0x000fe40005f44270 */
[----:B------:R-:W-:Y:S02]  /*85e0*/  ISETP.NE.AND P3, PT, R198, RZ, PT ;  /* 0x000000ffc600720c */ /* 0x000fe40003f65270 */
        /* <DEDUP_REMOVED lines=22> */
.L_x_484:
[----:B------:R-:W-:Y:S04]  /*8750*/  MOV R7, c[0x0][0x32c] ;  /* 0x0000cb0000077a02 */ /* 0x000fe80000000f00 */
[----:B------:R-:W-:Y:S11]  /*8760*/  ISETP.NE.AND P2, PT, R7, 0x1, PT ;  /* 0x000000010700780c */ /* 0x000ff60003f45270 */
[----:B------:R-:W-:Y:S02]  /*8770*/  @!UPT UIADD3 URZ, URZ, URZ, URZ ;  /* 0x0000003f3f3ff290 */ /* 0x000fe4000fffe03f */
[----:B------:R-:W-:Y:S05]  /*8780*/  @P2 IMAD.HI.U32 R7, R4, c[0x0][0x330], RZ ;  /* 0x0000cc0004072a27 */ /* 0x000fea00078e00ff */
[----:B------:R-:W-:Y:S02]  /*8790*/  @P2 SHF.R.U32.HI R4, RZ, c[0x0][0x334], R7 ;  /* 0x0000cd00ff042a19 */ /* 0x000fe40000011607 */
.L_x_485:
[----:B------:R-:W-:Y:S05]  /*87a0*/  BSYNC B0 ;  /* 0x0000000000007941 */ /* 0x000fea0003800000 */
.L_x_483:
[----:B------:R-:W-:Y:S04]  /*87b0*/  IMAD.IADD R3, R3, 0x1, -R210 ;  /* 0x0000000103037824 */ /* 0x000fe800078e0ad2 */
[----:B------:R-:W-:Y:S05]  /*87c0*/  IMAD R4, R4, c[0x0][0x32c], R3 ;  /* 0x0000cb0004047a24 */ /* 0x000fea00078e0203 */
[----:B------:R-:W-:Y:S02]  /*87d0*/  IADD3 R3, R4, c[0x0][0x32c], RZ ;  /* 0x0000cb0004037a10 */ /* 0x000fe40007ffe0ff */
[----:B------:R-:W-:Y:S02]  /*87e0*/  IMNMX R0, R0, R4, !PT ;  /* 0x0000000400007217 */ /* 0x000fe40007800200 */
[----:B------:R-:W-:Y:S02]  /*87f0*/  IMNMX R2, R2, R3, PT ;  /* 0x0000000302027217 */ /* 0x000fe40003800200 */
.L_x_482:
[----:B------:R-:W-:Y:S01]  /*8800*/  FMNMX.FTZ R169, R16, R164, !PT ;  /* 0x000000a410a97209 */ /* 0x000fe20007810000 */
[----:B------:R-:W-:Y:S01]  /*8810*/  LDSM.16.MT88.4 R36, [R226+0x100] ;  /* 0x00010000e224783b */ /* 0x000fe20000004200 */
[----:B------:R-:W-:Y:S02]  /*8820*/  ISETP.NE.AND P2, PT, R22, RZ, PT ;  /* 0x000000ff1600720c */ /* 0x000fe40003f45270 */
[----:B------:R-:W-:Y:S02]  /*8830*/  FMNMX.FTZ R169, R5, R169, !PT ;  /* 0x000000a905a97209 */ /* 0x000fe40007810000 */
[----:B------:R-:W-:Y:S02]  /*8840*/  ISETP.GT.AND P2, PT, R0, RZ, !P2 ;  /* 0x000000ff0000720c */ /* 0x000fe40005744270 */
[----:B------:R-:W-:Y:S02]  /*8850*/  FMNMX.FTZ R169, R194, R169, !PT ;  /* 0x000000a9c2a97209 */ /* 0x000fe40007810000 */
[----:B------:R-:W-:Y:S02]  /*8860*/  ISETP.LT.OR P2, PT, R2, 0x1, P2 ;  /* 0x000000010200780c */ /* 0x000fe40001741670 */
[----:B------:R-:W-:Y:S02]  /*8870*/  FMNMX.FTZ R169, R195, R169, !PT ;  /* 0x000000a9c3a97209 */ /* 0x000fe40007810000 */
[----:B------:R-:W-:Y:S02]  /*8880*/  FSEL R10, R10, -INF , !P2 ;  /* 0xff8000000a0a7808 */ /* 0x000fe40005000000 */
[----:B------:R-:W-:Y:S02]  /*8890*/  FMNMX.FTZ R169, R200, R169, !PT ;  /* 0x000000a9c8a97209 */ /* 0x000fe40007810000 */
[----:B------:R-:W-:Y:S02]  /*88a0*/  ISETP.NE.AND P2, PT, R21, RZ, PT ;  /* 0x000000ff1500720c */ /* 0x000fe40003f45270 */
[----:B------:R-:W-:Y:S02]  /*88b0*/  FMNMX.FTZ R169, R201, R169, !PT ;  /* 0x000000a9c9a97209 */ /* 0x000fe40007810000 */
[----:B------:R-:W-:Y:S02]  /*88c0*/  ISETP.GT.AND P2, PT, R0, 0x1, !P2 ;  /* 0x000000010000780c */ /* 0x000fe40005744270 */
        /* <DEDUP_REMOVED lines=12> */
[----:B------:R-:W-:Y:S01]  /*8990*/  ISETP.NE.AND P2, PT, R192, RZ, PT ;  /* 0x000000ffc000720c */ /* 0x000fe20003f45270 */
[----:B------:R-:W1:Y:S01]  /*89a0*/  SHFL.BFLY PT, R7, R169, 0x2, 0x1f ;  /* 0x0c401f00a9077f89 */ /* 0x000e6200000e0000 */
[----:B------:R-:W-:Y:S02]  /*89b0*/  FMNMX.FTZ R3, R6, R166, !PT ;  /* 0x000000a606037209 */ /* 0x000fe40007810000 */
[----:B------:R-:W-:Y:S02]  /*89c0*/  ISETP.GT.AND P2, PT, R0, 0x9, !P2 ;  /* 0x000000090000780c */ /* 0x000fe40005744270 */
[----:B------:R-:W-:Y:S02]  /*89d0*/  FMNMX.FTZ R3, R19, R3, !PT ;  /* 0x0000000313037209 */ /* 0x000fe40007810000 */
[----:B------:R-:W-:Y:S02]  /*89e0*/  ISETP.LT.OR P2, PT, R2, 0xa, P2 ;  /* 0x0000000a0200780c */ /* 0x000fe40001741670 */
[----:B------:R-:W-:Y:S02]  /*89f0*/  FMNMX.FTZ R3, R196, R3, !PT ;  /* 0x00000003c4037209 */ /* 0x000fe40007810000 */
[----:B------:R-:W-:Y:S02]  /*8a00*/  FSEL R15, R15, -INF , !P2 ;  /* 0xff8000000f0f7808 */ /* 0x000fe40005000000 */
[----:B------:R-:W-:Y:S02]  /*8a10*/  ISETP.NE.AND P2, PT, R172, RZ, PT ;  /* 0x000000ffac00720c */ /* 0x000fe40003f45270 */
[----:B------:R-:W-:Y:S02]  /*8a20*/  FMNMX.FTZ R3, R197, R3, !PT ;  /* 0x00000003c5037209 */ /* 0x000fe40007810000 */
[----:B------:R-:W-:Y:S02]  /*8a30*/  ISETP.GT.AND P2, PT, R0, 0x10, !P2 ;  /* 0x000000100000780c */ /* 0x000fe40005744270 */
[----:B------:R-:W-:Y:S02]  /*8a40*/  FMNMX.FTZ R3, R202, R3, !PT ;  /* 0x00000003ca037209 */ /* 0x000fe40007810000 */
[----:B------:R-:W-:Y:S02]  /*8a50*/  ISETP.LT.OR P2, PT, R2, 0x11, P2 ;  /* 0x000000110200780c */ /* 0x000fe40001741670 */
[----:B------:R-:W-:Y:S02]  /*8a60*/  FMNMX.FTZ R3, R203, R3, !PT ;  /* 0x00000003cb037209 */ /* 0x000fe40007810000 */
[----:B------:R-:W-:Y:S02]  /*8a70*/  FSEL R199, R26, -INF , !P2 ;  /* 0xff8000001ac77808 */ /* 0x000fe40005000000 */
[----:B------:R-:W-:Y:S02]  /*8a80*/  ISETP.NE.AND P2, PT, R18, RZ, PT ;  /* 0x000000ff1200720c */ /* 0x000fe40003f45270 */
[----:B-1----:R-:W-:Y:S02]  /*8a90*/  FMNMX.FTZ R169, R169, R7, !PT ;  /* 0x00000007a9a97209 */ /* 0x002fe40007810000 */
[----:B------:R-:W-:Y:S02]  /*8aa0*/  ISETP.GT.AND P2, PT, R0, 0x11, !P2 ;  /* 0x000000110000780c */ /* 0x000fe40005744270 */
[----:B------:R-:W-:Y:S01]  /*8ab0*/  FMNMX.FTZ R3, R208, R3, !PT ;  /* 0x00000003d0037209 */ /* 0x000fe20007810000 */
[----:B------:R-:W1:Y:S01]  /*8ac0*/  SHFL.BFLY PT, R7, R169, 0x1, 0x1f ;  /* 0x0c201f00a9077f89 */ /* 0x000e6200000e0000 */
        /* <DEDUP_REMOVED lines=13> */
[----:B-1----:R-:W-:Y:S02]  /*8ba0*/  FMNMX.FTZ R169, R169, R7, !PT ;  /* 0x00000007a9a97209 */ /* 0x002fe40007810000 */
[----:B------:R-:W-:Y:S02]  /*8bb0*/  ISETP.LT.OR P2, PT, R2, 0x1a, P2 ;  /* 0x0000001a0200780c */ /* 0x000fe40001741670 */
[----:B------:R-:W-:Y:S01]  /*8bc0*/  FMNMX.FTZ R3, R246, R3, !PT ;  /* 0x00000003f6037209 */ /* 0x000fe20007810000 */
[----:B------:R-:W-:Y:S01]  /*8bd0*/  FMUL.FTZ R173, R169, c[0x0][0x2d0] ;  /* 0x0000b400a9ad7a20 */ /* 0x000fe20000410000 */
[----:B------:R-:W-:Y:S02]  /*8be0*/  FSEL R198, R31, -INF , !P2 ;  /* 0xff8000001fc67808 */ /* 0x000fe40005000000 */
[----:B------:R-:W-:Y:S01]  /*8bf0*/  FSETP.NEU.FTZ.AND P2, PT, R169, -INF , PT ;  /* 0xff800000a900780b */ /* 0x000fe20003f5d000 */
[----:B------:R-:W1:Y:S01]  /*8c00*/  SHFL.BFLY PT, R168, R3, 0x2, 0x1f ;  /* 0x0c401f0003a87f89 */ /* 0x000e6200000e0000 */
[----:B------:R-:W-:Y:S02]  /*8c10*/  FMNMX.FTZ R4, R20, R4, !PT ;  /* 0x0000000414047209 */ /* 0x000fe40007810000 */
[----:B------:R-:W-:Y:S02]  /*8c20*/  FSEL R173, R173, RZ, P2 ;  /* 0x000000ffadad7208 */ /* 0x000fe40001000000 */
[----:B------:R-:W-:Y:S02]  /*8c30*/  FMNMX.FTZ R4, R12, R4, !PT ;  /* 0x000000040c047209 */ /* 0x000fe40007810000 */
[----:B------:R-:W-:Y:S01]  /*8c40*/  ISETP.GT.AND P1, PT, R0, 0x20, !P1 ;  /* 0x000000200000780c */ /* 0x000fe20004f24270 */
[--C-:B------:R-:W-:Y:S01]  /*8c50*/  FFMA.FTZ R5, R5, c[0x0][0x2d0], -R173.reuse ;  /* 0x0000b40005057a23 */ /* 0x100fe200000108ad */
[----:B------:R-:W-:Y:S01]  /*8c60*/  FMNMX.FTZ R4, R13, R4, !PT ;  /* 0x000000040d047209 */ /* 0x000fe20007810000 */
[--C-:B------:R-:W-:Y:S01]  /*8c70*/  FFMA.FTZ R16, R16, c[0x0][0x2d0], -R173.reuse ;  /* 0x0000b40010107a23 */ /* 0x100fe200000108ad */
[----:B------:R-:W-:Y:S01]  /*8c80*/  ISETP.LT.OR P1, PT, R2, 0x21, P1 ;  /* 0x000000210200780c */ /* 0x000fe20000f21670 */
[----:B------:R2:W-:Y:S01]  /*8c90*/  MUFU.EX2 R24, R5 ;  /* 0x0000000500187308 */ /* 0x0005e20000000800 */
[----:B------:R-:W-:Y:S02]  /*8ca0*/  FMNMX.FTZ R4, R206, R4, !PT ;  /* 0x00000004ce047209 */ /* 0x000fe40007810000 */
[----:B------:R-:W-:Y:S02]  /*8cb0*/  FSEL R216, R42, -INF , !P1 ;  /* 0xff8000002ad87808 */ /* 0x000fe40004800000 */
[----:B------:R-:W-:Y:S02]  /*8cc0*/  FMNMX.FTZ R4, R207, R4, !PT ;  /* 0x00000004cf047209 */ /* 0x000fe40007810000 */
[C---:B------:R-:W-:Y:S02]  /*8cd0*/  ISETP.GT.AND P6, PT, R0.reuse, 0x21, !P6 ;  /* 0x000000210000780c */ /* 0x040fe400077c4270 */
[----:B------:R-:W-:Y:S01]  /*8ce0*/  FMNMX.FTZ R4, R211, R4, !PT ;  /* 0x00000004d3047209 */ /* 0x000fe20007810000 */
[----:B------:R-:W3:Y:S01]  /*8cf0*/  MUFU.EX2 R45, R16 ;  /* 0x00000010002d7308 */ /* 0x000ee20000000800 */
[----:B------:R-:W-:Y:S02]  /*8d00*/  ISETP.GT.AND P5, PT, R0, 0x28, !P5 ;  /* 0x000000280000780c */ /* 0x000fe40006fa4270 */
[----:B------:R-:W-:Y:S02]  /*8d10*/  FMNMX.FTZ R4, R212, R4, !PT ;  /* 0x00000004d4047209 */ /* 0x000fe40007810000 */
[----:B-1----:R-:W-:Y:S02]  /*8d20*/  FMNMX.FTZ R168, R3, R168, !PT ;  /* 0x000000a803a87209 */ /* 0x002fe40007810000 */
[----:B------:R-:W-:Y:S02]  /*8d30*/  FMNMX.FTZ R3, R244, R4, !PT ;  /* 0x00000004f4037209 */ /* 0x000fe40007810000 */
[----:B------:R-:W-:Y:S01]  /*8d40*/  FMNMX.FTZ R4, R10, R171, !PT ;  /* 0x000000ab0a047209 */ /* 0x000fe20007810000 */
[----:B------:R-:W1:Y:S01]  /*8d50*/  SHFL.BFLY PT, R7, R168, 0x1, 0x1f ;  /* 0x0c201f00a8077f89 */ /* 0x000e6200000e0000 */
[----:B------:R-:W-:Y:S02]  /*8d60*/  FMNMX.FTZ R3, R245, R3, !PT ;  /* 0x00000003f5037209 */ /* 0x000fe40007810000 */
[----:B------:R-:W-:Y:S02]  /*8d70*/  FMNMX.FTZ R4, R11, R4, !PT ;  /* 0x000000040b047209 */ /* 0x000fe40007810000 */
[----:B------:R-:W-:Y:S02]  /*8d80*/  FMNMX.FTZ R3, R247, R3, !PT ;  /* 0x00000003f7037209 */ /* 0x000fe40007810000 */
[----:B--2---:R-:W-:Y:S01]  /*8d90*/  FMNMX.FTZ R5, R14, R4, !PT ;  /* 0x000000040e057209 */ /* 0x004fe20007810000 */
[--C-:B------:R-:W-:Y:S01]  /*8da0*/  FFMA.FTZ R4, R194, c[0x0][0x2d0], -R173.reuse ;  /* 0x0000b400c2047a23 */ /* 0x100fe200000108ad */
[----:B------:R-:W-:Y:S02]  /*8db0*/  FMNMX.FTZ R3, R248, R3, !PT ;  /* 0x00000003f8037209 */ /* 0x000fe40007810000 */
[----:B------:R-:W-:Y:S01]  /*8dc0*/  FMNMX.FTZ R5, R15, R5, !PT ;  /* 0x000000050f057209 */ /* 0x000fe20007810000 */
[----:B------:R2:W-:Y:S01]  /*8dd0*/  MUFU.EX2 R25, R4 ;  /* 0x0000000400197308 */ /* 0x0005e20000000800 */
[----:B------:R-:W-:Y:S01]  /*8de0*/  ISETP.GT.AND P0, PT, R0, 0x29, !P0 ;  /* 0x000000290000780c */ /* 0x000fe20004704270 */
[----:B------:R-:W4:Y:S01]  /*8df0*/  SHFL.BFLY PT, R9, R3, 0x2, 0x1f ;  /* 0x0c401f0003097f89 */ /* 0x000f2200000e0000 */
[C---:B------:R-:W-:Y:S02]  /*8e00*/  ISETP.LT.OR P6, PT, R2.reuse, 0x22, P6 ;  /* 0x000000220200780c */ /* 0x040fe400037c1670 */
[----:B------:R-:W-:Y:S02]  /*8e10*/  ISETP.LT.OR P5, PT, R2, 0x29, P5 ;  /* 0x000000290200780c */ /* 0x000fe40002fa1670 */
[----:B------:R-:W-:Y:S02]  /*8e20*/  FSEL R214, R43, -INF , !P6 ;  /* 0xff8000002bd67808 */ /* 0x000fe40007000000 */
[----:B------:R-:W-:Y:S02]  /*8e30*/  FSEL R215, R46, -INF , !P5 ;  /* 0xff8000002ed77808 */ /* 0x000fe40006800000 */
[----:B------:R-:W-:Y:S02]  /*8e40*/  ISETP.LT.OR P0, PT, R2, 0x2a, P0 ;  /* 0x0000002a0200780c */ /* 0x000fe40000701670 */
[----:B-1----:R-:W-:Y:S02]  /*8e50*/  FMNMX.FTZ R168, R168, R7, !PT ;  /* 0x00000007a8a87209 */ /* 0x002fe40007810000 */
[----:B------:R-:W-:Y:S02]  /*8e60*/  FSEL R172, R47, -INF , !P0 ;  /* 0xff8000002fac7808 */ /* 0x000fe40004000000 */
[C---:B------:R-:W-:Y:S01]  /*8e70*/  FSETP.NEU.FTZ.AND P1, PT, R168.reuse, -INF , PT ;  /* 0xff800000a800780b */ /* 0x040fe20003f3d000 */
[----:B------:R-:W-:Y:S01]  /*8e80*/  FMUL.FTZ R174, R168, c[0x0][0x2d0] ;  /* 0x0000b400a8ae7a20 */ /* 0x000fe20000410000 */
[----:B---3--:R-:W-:Y:S04]  /*8e90*/  F2FP.BF16.PACK_AB R192, R24, R45 ;  /* 0x0000002d18c0723e */ /* 0x008fe800000010ff */
[----:B------:R-:W-:Y:S02]  /*8ea0*/  FSEL R174, R174, RZ, P1 ;  /* 0x000000ffaeae7208 */ /* 0x000fe40000800000 */
[----:B--2---:R-:W-:Y:S01]  /*8eb0*/  FMNMX.FTZ R4, R199, R5, !PT ;  /* 0x00000005c7047209 */ /* 0x004fe20007810000 */
[----:B------:R-:W-:Y:S01]  /*8ec0*/  FFMA.FTZ R5, R195, c[0x0][0x2d0], -R173 ;  /* 0x0000b400c3057a23 */ /* 0x000fe200000108ad */
[----:B----4-:R-:W-:Y:S01]  /*8ed0*/  FMNMX.FTZ R3, R3, R9, !PT ;  /* 0x0000000903037209 */ /* 0x010fe20007810000 */
[--C-:B------:R-:W-:Y:S01]  /*8ee0*/  FFMA.FTZ R0, R19, c[0x0][0x2d0], -R174.reuse ;  /* 0x0000b40013007a23 */ /* 0x100fe200000108ae */
[----:B------:R-:W-:Y:S01]  /*8ef0*/  FMNMX.FTZ R4, R210, R4, !PT ;  /* 0x00000004d2047209 */ /* 0x000fe20007810000 */
[----:B------:R1:W2:Y:S02]  /*8f00*/  MUFU.EX2 R33, R5 ;  /* 0x0000000500217308 */ /* 0x0002a40000000800 */
[----:B------:R-:W3:Y:S08]  /*8f10*/  SHFL.BFLY PT, R167, R3, 0x1, 0x1f ;  /* 0x0c201f0003a77f89 */ /* 0x000ef000000e0000 */
[----:B------:R-:W4:Y:S01]  /*8f20*/  MUFU.EX2 R28, R0 ;  /* 0x00000000001c7308 */ /* 0x000f220000000800 */
[----:B-1----:R-:W-:Y:S01]  /*8f30*/  FMNMX.FTZ R5, R213, R4, !PT ;  /* 0x00000004d5057209 */ /* 0x002fe20007810000 */
[--C-:B------:R-:W-:Y:S01]  /*8f40*/  FFMA.FTZ R4, R6, c[0x0][0x2d0], -R174.reuse ;  /* 0x0000b40006047a23 */ /* 0x100fe200000108ae */
[----:B---3--:R-:W-:Y:S01]  /*8f50*/  FMNMX.FTZ R167, R3, R167, !PT ;  /* 0x000000a703a77209 */ /* 0x008fe20007810000 */
[--C-:B------:R-:W-:Y:S01]  /*8f60*/  FFMA.FTZ R3, R197, c[0x0][0x2d0], -R174.reuse ;  /* 0x0000b400c5037a23 */ /* 0x100fe200000108ae */
[----:B------:R-:W-:Y:S05]  /*8f70*/  FMNMX.FTZ R5, R198, R5, !PT ;  /* 0x00000005c6057209 */ /* 0x000fea0007810000 */
[----:B------:R1:W3:Y:S01]  /*8f80*/  MUFU.EX2 R44, R4 ;  /* 0x00000004002c7308 */ /* 0x0002e20000000800 */
[C---:B------:R-:W-:Y:S01]  /*8f90*/  FSETP.NEU.FTZ.AND P0, PT, R167.reuse, -INF , PT ;  /* 0xff800000a700780b */ /* 0x040fe20003f1d000 */
[----:B------:R-:W-:Y:S01]  /*8fa0*/  FMUL.FTZ R175, R167, c[0x0][0x2d0] ;  /* 0x0000b400a7af7a20 */ /* 0x000fe20000410000 */
[----:B--2---:R-:W-:Y:S02]  /*8fb0*/  F2FP.BF16.PACK_AB R194, R33, R25 ;  /* 0x0000001921c2723e */ /* 0x004fe400000010ff */
[----:B----4-:R-:W-:Y:S02]  /*8fc0*/  MOV R197, R28 ;  /* 0x0000001c00c57202 */ /* 0x010fe40000000f00 */
[----:B------:R-:W-:Y:S05]  /*8fd0*/  FSEL R175, R175, RZ, P0 ;  /* 0x000000ffafaf7208 */ /* 0x000fea0000000000 */
[--C-:B------:R-:W-:Y:S04]  /*8fe0*/  FFMA.FTZ R8, R8, c[0x0][0x2d0], -R175.reuse ;  /* 0x0000b40008087a23 */ /* 0x100fe800000108af */
[----:B------:R-:W-:Y:S01]  /*8ff0*/  MUFU.EX2 R42, R8 ;  /* 0x00000008002a7308 */ /* 0x000fe20000000800 */
[----:B-1----:R-:W-:Y:S09]  /*9000*/  FMNMX.FTZ R4, R216, R5, !PT ;  /* 0x00000005d8047209 */ /* 0x002ff20007810000 */
[----:B------:R1:W-:Y:S01]  /*9010*/  MUFU.EX2 R5, R3 ;  /* 0x0000000300057308 */ /* 0x0003e20000000800 */
[----:B---3--:R-:W-:Y:S02]  /*9020*/  F2FP.BF16.PACK_AB R193, R197, R44 ;  /* 0x0000002cc5c1723e */ /* 0x008fe400000010ff */
[----:B------:R-:W-:Y:S01]  /*9030*/  FMNMX.FTZ R2, R214, R4, !PT ;  /* 0x00000004d6027209 */ /* 0x000fe20007810000 */
[--C-:B------:R-:W-:Y:S03]  /*9040*/  FFMA.FTZ R4, R12, c[0x0][0x2d0], -R175.reuse ;  /* 0x0000b4000c047a23 */ /* 0x100fe600000108af */
[----:B------:R-:W-:Y:S01]  /*9050*/  FMNMX.FTZ R0, R215, R2, !PT ;  /* 0x00000002d7007209 */ /* 0x000fe20007810000 */
[----:B------:R-:W-:Y:S02]  /*9060*/  FFMA.FTZ R2, R196, c[0x0][0x2d0], -R174 ;  /* 0x0000b400c4027a23 */ /* 0x000fe400000108ae */
[----:B------:R-:W-:Y:S01]  /*9070*/  MUFU.EX2 R6, R4 ;  /* 0x0000000400067308 */ /* 0x000fe20000000800 */
[----:B------:R-:W-:Y:S09]  /*9080*/  FMNMX.FTZ R0, R172, R0, !PT ;  /* 0x00000000ac007209 */ /* 0x000ff20007810000 */
[----:B------:R2:W-:Y:S01]  /*9090*/  MUFU.EX2 R196, R2 ;  /* 0x0000000200c47308 */ /* 0x0005e20000000800 */
[--C-:B-1----:R-:W-:Y:S02]  /*90a0*/  FFMA.FTZ R3, R20, c[0x0][0x2d0], -R175.reuse ;  /* 0x0000b40014037a23 */ /* 0x102fe400000108af */
[----:B------:R-:W-:Y:S07]  /*90b0*/  LDSM.16.MT88.4 R20, [R225+0x100] ;  /* 0x00010000e114783b */ /* 0x000fee0000004200 */
[----:B------:R1:W-:Y:S01]  /*90c0*/  MUFU.EX2 R34, R3 ;  /* 0x0000000300227308 */ /* 0x0003e20000000800 */
[----:B--2---:R-:W1:Y:S02]  /*90d0*/  SHFL.BFLY PT, R2, R0, 0x2, 0x1f ;  /* 0x0c401f0000027f89 */ /* 0x004e6400000e0000 */
[----:B-1----:R-:W-:Y:S01]  /*90e0*/  FMNMX.FTZ R3, R0, R2, !PT ;  /* 0x0000000200037209 */ /* 0x002fe20007810000 */
[----:B------:R-:W-:Y:S01]  /*90f0*/  FFMA.FTZ R2, R13, c[0x0][0x2d0], -R175 ;  /* 0x0000b4000d027a23 */ /* 0x000fe200000108af */
[----:B------:R-:W-:Y:S05]  /*9100*/  FSEL R0, R169, RZ, P2 ;  /* 0x000000ffa9007208 */ /* 0x000fea0001000000 */
[----:B------:R1:W-:Y:S01]  /*9110*/  MUFU.EX2 R40, R2 ;  /* 0x0000000200287308 */ /* 0x0003e20000000800 */
[----:B------:R-:W2:Y:S01]  /*9120*/  SHFL.BFLY PT, R4, R3, 0x1, 0x1f ;  /* 0x0c201f0003047f89 */ /* 0x000ea200000e0000 */
[----:B------:R-:W-:Y:S04]  /*9130*/  FADD.FTZ R0, -R0, R164 ;  /* 0x000000a400007221 */ /* 0x000fe80000010100 */
[----:B------:R-:W-:Y:S04]  /*9140*/  FMUL.FTZ R0, R0, c[0x0][0x2d0] ;  /* 0x0000b40000007a20 */ /* 0x000fe80000410000 */
[----:B------:R3:W4:Y:S01]  /*9150*/  MUFU.EX2 R165, R0 ;  /* 0x0000000000a57308 */ /* 0x0007220000000800 */
[----:B-1----:R-:W-:Y:S02]  /*9160*/  FSEL R2, R168, RZ, P1 ;  /* 0x000000ffa8027208 */ /* 0x002fe40000800000 */
[----:B--2---:R-:W-:Y:S03]  /*9170*/  FMNMX.FTZ R3, R3, R4, !PT ;  /* 0x0000000403037209 */ /* 0x004fe60007810000 */
[----:B------:R-:W-:Y:S02]  /*9180*/  FADD.FTZ R2, -R2, R166 ;  /* 0x000000a602027221 */ /* 0x000fe40000010100 */
[----:B------:R-:W-:Y:S02]  /*9190*/  FMUL.FTZ R166, R3, c[0x0][0x2d0] ;  /* 0x0000b40003a67a20 */ /* 0x000fe40000410000 */
[----:B------:R-:W-:Y:S01]  /*91a0*/  FMUL.FTZ R2, R2, c[0x0][0x2d0] ;  /* 0x0000b40002027a20 */ /* 0x000fe20000410000 */
[----:B---3--:R-:W-:Y:S01]  /*91b0*/  FSEL R0, R167, RZ, P0 ;  /* 0x000000ffa7007208 */ /* 0x008fe20000000000 */
[----:B----4-:R-:W-:Y:S01]  /*91c0*/  FMUL.FTZ R16, R165, R188 ;  /* 0x000000bca5107220 */ /* 0x010fe20000410000 */
[----:B------:R-:W-:Y:S01]  /*91d0*/  FSETP.NEU.FTZ.AND P0, PT, R3, -INF , PT ;  /* 0xff8000000300780b */ /* 0x000fe20003f1d000 */
[----:B------:R-:W1:Y:S01]  /*91e0*/  MUFU.EX2 R164, R2 ;  /* 0x0000000200a47308 */ /* 0x000e620000000800 */
[C---:B------:R-:W-:Y:S01]  /*91f0*/  FMUL.FTZ R17, R165.reuse, R189 ;  /* 0x000000bda5117220 */ /* 0x040fe20000410000 */
[----:B------:R-:W-:Y:S01]  /*9200*/  MOV R189, R40 ;  /* 0x0000002800bd7202 */ /* 0x000fe20000000f00 */
[----:B------:R-:W-:Y:S01]  /*9210*/  FADD.FTZ R0, -R0, R170 ;  /* 0x000000aa00007221 */ /* 0x000fe20000010100 */
[----:B------:R-:W-:Y:S01]  /*9220*/  FSEL R166, R166, RZ, P0 ;  /* 0x000000ffa6a67208 */ /* 0x000fe20000000000 */
[C---:B------:R-:W-:Y:S01]  /*9230*/  FMUL.FTZ R32, R165.reuse, R144 ;  /* 0x00000090a5207220 */ /* 0x040fe20000410000 */
[----:B------:R-:W-:Y:S01]  /*9240*/  MOV R170, R6 ;  /* 0x0000000600aa7202 */ /* 0x000fe20000000f00 */
[----:B------:R-:W-:Y:S01]  /*9250*/  FMUL.FTZ R0, R0, c[0x0][0x2d0] ;  /* 0x0000b40000007a20 */ /* 0x000fe20000410000 */
[----:B------:R-:W-:Y:S01]  /*9260*/  MOV R144, R33 ;  /* 0x0000002100907202 */ /* 0x000fe20000000f00 */
[--C-:B------:R-:W-:Y:S02]  /*9270*/  FFMA.FTZ R4, R14, c[0x0][0x2d0], -R166.reuse ;  /* 0x0000b4000e047a23 */ /* 0x100fe400000108a6 */
[----:B------:R2:W3:Y:S01]  /*9280*/  MUFU.EX2 R2, R0 ;  /* 0x0000000000027308 */ /* 0x0004e20000000800 */
[C---:B------:R-:W-:Y:S01]  /*9290*/  FMUL.FTZ R33, R165.reuse, R145 ;  /* 0x00000091a5217220 */ /* 0x040fe20000410000 */
[----:B------:R-:W-:Y:S01]  /*92a0*/  MOV R145, R45 ;  /* 0x0000002d00917202 */ /* 0x000fe20000000f00 */
[C---:B------:R-:W-:Y:S02]  /*92b0*/  FMUL.FTZ R48, R165.reuse, R160 ;  /* 0x000000a0a5307220 */ /* 0x040fe40000410000 */
[C---:B------:R-:W-:Y:S02]  /*92c0*/  FMUL.FTZ R49, R165.reuse, R161 ;  /* 0x000000a1a5317220 */ /* 0x040fe40000410000 */
[C---:B------:R-:W-:Y:S02]  /*92d0*/  FMUL.FTZ R52, R165.reuse, R52 ;  /* 0x00000034a5347220 */ /* 0x040fe40000410000 */
[C---:B------:R-:W-:Y:S01]  /*92e0*/  FMUL.FTZ R53, R165.reuse, R53 ;  /* 0x00000035a5357220 */ /* 0x040fe20000410000 */
[----:B------:R4:W-:Y:S01]  /*92f0*/  MUFU.EX2 R12, R4 ;  /* 0x00000004000c7308 */ /* 0x0009e20000000800 */
[----:B------:R-:W-:Y:S02]  /*9300*/  FMUL.FTZ R64, R165, R64 ;  /* 0x00000040a5407220 */ /* 0x000fe40000410000 */
[----:B-1----:R-:W-:Y:S01]  /*9310*/  FMUL.FTZ R6, R164, R178 ;  /* 0x000000b2a4067220 */ /* 0x002fe20000410000 */
[----:B------:R-:W-:Y:S01]  /*9320*/  F2FP.BF16.PACK_AB R178, R40, R170 ;  /* 0x000000aa28b2723e */ /* 0x000fe200000010ff */
[C---:B------:R-:W-:Y:S02]  /*9330*/  FMUL.FTZ R7, R164.reuse, R179 ;  /* 0x000000b3a4077220 */ /* 0x040fe40000410000 */
[C---:B------:R-:W-:Y:S02]  /*9340*/  FMUL.FTZ R18, R164.reuse, R190 ;  /* 0x000000bea4127220 */ /* 0x040fe40000410000 */
[C---:B------:R-:W-:Y:S02]  /*9350*/  FMUL.FTZ R19, R164.reuse, R191 ;  /* 0x000000bfa4137220 */ /* 0x040fe40000410000 */
[C---:B------:R-:W-:Y:S02]  /*9360*/  FMUL.FTZ R50, R164.reuse, R162 ;  /* 0x000000a2a4327220 */ /* 0x040fe40000410000 */
[----:B------:R-:W-:Y:S02]  /*9370*/  FMUL.FTZ R51, R164, R163 ;  /* 0x000000a3a4337220 */ /* 0x000fe40000410000 */
[--C-:B--2---:R-:W-:Y:S02]  /*9380*/  FFMA.FTZ R0, R10, c[0x0][0x2d0], -R166.reuse ;  /* 0x0000b4000a007a23 */ /* 0x104fe400000108a6 */
[C---:B---3--:R-:W-:Y:S02]  /*9390*/  FMUL.FTZ R8, R2.reuse, R180 ;  /* 0x000000b402087220 */ /* 0x048fe40000410000 */
[----:B------:R-:W1:Y:S01]  /*93a0*/  MUFU.EX2 R9, R0 ;  /* 0x0000000000097308 */ /* 0x000e620000000800 */
[C---:B------:R-:W-:Y:S01]  /*93b0*/  FMUL.FTZ R13, R2.reuse, R185 ;  /* 0x000000b9020d7220 */ /* 0x040fe20000410000 */
[----:B------:R-:W-:Y:S01]  /*93c0*/  MOV R185, R34 ;  /* 0x0000002200b97202 */ /* 0x000fe20000000f00 */
[C---:B------:R-:W-:Y:S02]  /*93d0*/  FMUL.FTZ R29, R2.reuse, R141 ;  /* 0x0000008d021d7220 */ /* 0x040fe40000410000 */
[--C-:B----4-:R-:W-:Y:S02]  /*93e0*/  FFMA.FTZ R4, R15, c[0x0][0x2d0], -R166.reuse ;  /* 0x0000b4000f047a23 */ /* 0x110fe400000108a6 */
[C---:B------:R-:W-:Y:S02]  /*93f0*/  FMUL.FTZ R28, R2.reuse, R140 ;  /* 0x0000008c021c7220 */ /* 0x040fe40000410000 */
[C---:B------:R-:W-:Y:S01]  /*9400*/  FMUL.FTZ R40, R2.reuse, R152 ;  /* 0x0000009802287220 */ /* 0x040fe20000410000 */
[----:B------:R2:W3:Y:S01]  /*9410*/  MUFU.EX2 R41, R4 ;  /* 0x0000000400297308 */ /* 0x0004e20000000800 */
[----:B------:R-:W-:Y:S01]  /*9420*/  FMUL.FTZ R45, R2, R157 ;  /* 0x0000009d022d7220 */ /* 0x000fe20000410000 */
[----:B------:R-:W-:Y:S01]  /*9430*/  MOV R157, R144 ;  /* 0x00000090009d7202 */ /* 0x000fe20000000f00 */
[C---:B------:R-:W-:Y:S02]  /*9440*/  FMUL.FTZ R54, R164.reuse, R54 ;  /* 0x00000036a4367220 */ /* 0x040fe40000410000 */
[----:B------:R-:W-:Y:S02]  /*9450*/  FMUL.FTZ R55, R164, R55 ;  /* 0x00000037a4377220 */ /* 0x000fe40000410000 */
[C---:B------:R-:W-:Y:S02]  /*9460*/  FMUL.FTZ R56, R2.reuse, R56 ;  /* 0x0000003802387220 */ /* 0x040fe40000410000 */
[C---:B------:R-:W-:Y:S02]  /*9470*/  FMUL.FTZ R57, R2.reuse, R57 ;  /* 0x0000003902397220 */ /* 0x040fe40000410000 */
[C---:B------:R-:W-:Y:S02]  /*9480*/  FMUL.FTZ R60, R2.reuse, R60 ;  /* 0x0000003c023c7220 */ /* 0x040fe40000410000 */
[C---:B------:R-:W-:Y:S01]  /*9490*/  FMUL.FTZ R61, R2.reuse, R61 ;  /* 0x0000003d023d7220 */ /* 0x040fe20000410000 */
[----:B-1----:R-:W-:Y:S01]  /*94a0*/  MOV R180, R9 ;  /* 0x0000000900b47202 */ /* 0x002fe20000000f00 */
[----:B------:R-:W-:Y:S02]  /*94b0*/  FFMA.FTZ R0, R11, c[0x0][0x2d0], -R166 ;  /* 0x0000b4000b007a23 */ /* 0x000fe400000108a6 */
[C---:B------:R-:W-:Y:S01]  /*94c0*/  FMUL.FTZ R9, R2.reuse, R181 ;  /* 0x000000b502097220 */ /* 0x040fe20000410000 */
[----:B------:R-:W-:Y:S01]  /*94d0*/  MOV R181, R25 ;  /* 0x0000001900b57202 */ /* 0x000fe20000000f00 */
[----:B------:R1:W4:Y:S01]  /*94e0*/  MUFU.EX2 R35, R0 ;  /* 0x0000000000237308 */ /* 0x0003220000000800 */
[----:B------:R-:W-:Y:S02]  /*94f0*/  FMUL.FTZ R25, R2, R137 ;  /* 0x0000008902197220 */ /* 0x000fe40000410000 */
[C---:B------:R-:W-:Y:S02]  /*9500*/  FMUL.FTZ R65, R165.reuse, R65 ;  /* 0x00000041a5417220 */ /* 0x040fe40000410000 */
[----:B--2---:R-:W-:Y:S01]  /*9510*/  FMUL.FTZ R4, R165, R176 ;  /* 0x000000b0a5047220 */ /* 0x004fe20000410000 */
[----:B------:R-:W-:Y:S01]  /*9520*/  F2FP.BF16.PACK_AB R176, R34, R42 ;  /* 0x0000002a22b0723e */ /* 0x000fe200000010ff */
[C---:B------:R-:W-:Y:S01]  /*9530*/  FMUL.FTZ R34, R164.reuse, R146 ;  /* 0x00000092a4227220 */ /* 0x040fe20000410000 */
[----:B---3--:R-:W-:Y:S01]  /*9540*/  F2FP.BF16.PACK_AB R179, R41, R12 ;  /* 0x0000000c29b3723e */ /* 0x008fe200000010ff */
[----:B------:R-:W-:Y:S01]  /*9550*/  FMUL.FTZ R66, R164, R66 ;  /* 0x00000042a4427220 */ /* 0x000fe20000410000 */
[----:B------:R-:W-:Y:S01]  /*9560*/  MOV R146, R41 ;  /* 0x0000002900927202 */ /* 0x000fe20000000f00 */
[----:B------:R-:W-:Y:S02]  /*9570*/  FMUL.FTZ R41, R2, R153 ;  /* 0x0000009902297220 */ /* 0x000fe40000410000 */
[C---:B------:R-:W-:Y:S01]  /*9580*/  FMUL.FTZ R67, R164.reuse, R67 ;  /* 0x00000043a4437220 */ /* 0x040fe20000410000 */
[----:B------:R-:W-:Y:S01]  /*9590*/  MOV R161, R146 ;  /* 0x0000009200a17202 */ /* 0x000fe20000000f00 */
[C---:B------:R-:W-:Y:S02]  /*95a0*/  FMUL.FTZ R68, R165.reuse, R68 ;  /* 0x00000044a5447220 */ /* 0x040fe40000410000 */
[----:B------:R-:W-:Y:S02]  /*95b0*/  FMUL.FTZ R69, R165, R69 ;  /* 0x00000045a5457220 */ /* 0x000fe40000410000 */
[C---:B------:R-:W-:Y:S02]  /*95c0*/  FMUL.FTZ R70, R164.reuse, R70 ;  /* 0x00000046a4467220 */ /* 0x040fe40000410000 */
[----:B------:R-:W-:Y:S02]  /*95d0*/  FMUL.FTZ R71, R164, R71 ;  /* 0x00000047a4477220 */ /* 0x000fe40000410000 */
[C---:B------:R-:W-:Y:S01]  /*95e0*/  FMUL.FTZ R72, R2.reuse, R72 ;  /* 0x0000004802487220 */ /* 0x040fe20000410000 */
[----:B-1----:R-:W-:Y:S01]  /*95f0*/  FSEL R0, R3, RZ, P0 ;  /* 0x000000ff03007208 */ /* 0x002fe20000000000 */
[----:B------:R-:W-:Y:S01]  /*9600*/  FMUL.FTZ R73, R2, R73 ;  /* 0x0000004902497220 */ /* 0x000fe20000410000 */
[----:B----4-:R-:W-:Y:S01]  /*9610*/  MOV R188, R35 ;  /* 0x0000002300bc7202 */ /* 0x010fe20000000f00 */
[----:B------:R-:W-:Y:S01]  /*9620*/  FFMA.FTZ R140, R201, c[0x0][0x2d0], -R173 ;  /* 0x0000b400c98c7a23 */ /* 0x000fe200000108ad */
[----:B------:R-:W-:Y:S01]  /*9630*/  ISETP.GT.AND P0, PT, R242, UR4, PT ;  /* 0x00000004f2007c0c */ /* 0x000fe2000bf04270 */
[----:B------:R-:W-:Y:S01]  /*9640*/  FADD.FTZ R0, -R0, R171 ;  /* 0x000000ab00007221 */ /* 0x000fe20000010100 */
[----:B------:R-:W-:Y:S01]  /*9650*/  MOV R171, R5 ;  /* 0x0000000500ab7202 */ /* 0x000fe20000000f00 */
[----:B------:R-:W-:Y:S01]  /*9660*/  FMUL.FTZ R5, R165, R177 ;  /* 0x000000b1a5057220 */ /* 0x000fe20000410000 */
[----:B------:R-:W-:Y:S01]  /*9670*/  F2FP.BF16.PACK_AB R177, R35, R180 ;  /* 0x000000b423b1723e */ /* 0x000fe200000010ff */
[----:B------:R-:W-:Y:S01]  /*9680*/  FMUL.FTZ R0, R0, c[0x0][0x2d0] ;  /* 0x0000b40000007a20 */ /* 0x000fe20000410000 */
[----:B------:R-:W-:Y:S01]  /*9690*/  F2FP.BF16.PACK_AB R195, R171, R196 ;  /* 0x000000c4abc3723e */ /* 0x000fe200000010ff */
[----:B------:R1:W-:Y:S01]  /*96a0*/  MUFU.EX2 R160, R140 ;  /* 0x0000008c00a07308 */ /* 0x0003e20000000800 */
[----:B------:R-:W-:Y:S01]  /*96b0*/  FMUL.FTZ R35, R164, R147 ;  /* 0x00000093a4237220 */ /* 0x000fe20000410000 */
[----:B------:R-:W-:Y:S01]  /*96c0*/  IADD3 R242, R242, -0x1, RZ ;  /* 0xfffffffff2f27810 */ /* 0x000fe20007ffe0ff */
[C---:B------:R-:W-:Y:S02]  /*96d0*/  FMUL.FTZ R76, R2.reuse, R76 ;  /* 0x0000004c024c7220 */ /* 0x040fe40000410000 */
[----:B------:R-:W-:Y:S01]  /*96e0*/  FMUL.FTZ R77, R2, R77 ;  /* 0x0000004d024d7220 */ /* 0x000fe20000410000 */
[-C--:B------:R-:W-:Y:S04]  /*96f0*/  HMMA.16816.F32.BF16 R4, R192, R20.reuse, R4 ;  /* 0x00000014c004723c */ /* 0x080fe80000041804 */
[----:B------:R-:W2:Y:S01]  /*9700*/  MUFU.EX2 R0, R0 ;  /* 0x0000000000007308 */ /* 0x000ea20000000800 */
[C---:B------:R-:W-:Y:S02]  /*9710*/  FMUL.FTZ R80, R165.reuse, R80 ;  /* 0x00000050a5507220 */ /* 0x040fe40000410000 */
[C---:B------:R-:W-:Y:S02]  /*9720*/  FMUL.FTZ R81, R165.reuse, R81 ;  /* 0x00000051a5517220 */ /* 0x040fe40000410000 */
[C---:B------:R-:W-:Y:S03]  /*9730*/  FMUL.FTZ R82, R164.reuse, R82 ;  /* 0x00000052a4527220 */ /* 0x040fe60000410000 */
[----:B------:R-:W-:Y:S02]  /*9740*/  FMUL.FTZ R83, R164, R83 ;  /* 0x00000053a4537220 */ /* 0x000fe40000410000 */
[C---:B------:R-:W-:Y:S02]  /*9750*/  FMUL.FTZ R84, R165.reuse, R84 ;  /* 0x00000054a5547220 */ /* 0x040fe40000410000 */
[C---:B------:R-:W-:Y:S02]  /*9760*/  FMUL.FTZ R85, R165.reuse, R85 ;  /* 0x00000055a5557220 */ /* 0x040fe40000410000 */
[--C-:B-1----:R-:W-:Y:S02]  /*9770*/  FFMA.FTZ R140, R202, c[0x0][0x2d0], -R174.reuse ;  /* 0x0000b400ca8c7a23 */ /* 0x102fe400000108ae */
[C---:B------:R-:W-:Y:S02]  /*9780*/  FMUL.FTZ R86, R164.reuse, R86 ;  /* 0x00000056a4567220 */ /* 0x040fe40000410000 */
[----:B------:R-:W-:Y:S01]  /*9790*/  FMUL.FTZ R87, R164, R87 ;  /* 0x00000057a4577220 */ /* 0x000fe20000410000 */
[----:B------:R1:W-:Y:S01]  /*97a0*/  MUFU.EX2 R191, R140 ;  /* 0x0000008c00bf7308 */ /* 0x0003e20000000800 */
[C---:B------:R-:W-:Y:S02]  /*97b0*/  FMUL.FTZ R88, R2.reuse, R88 ;  /* 0x0000005802587220 */ /* 0x040fe40000410000 */
[----:B------:R-:W-:Y:S02]  /*97c0*/  FMUL.FTZ R89, R2, R89 ;  /* 0x0000005902597220 */ /* 0x000fe40000410000 */
[C---:B--2---:R-:W-:Y:S01]  /*97d0*/  FMUL.FTZ R10, R0.reuse, R182 ;  /* 0x000000b6000a7220 */ /* 0x044fe20000410000 */
[----:B------:R-:W-:Y:S01]  /*97e0*/  MOV R182, R24 ;  /* 0x0000001800b67202 */ /* 0x000fe20000000f00 */
[----:B------:R-:W-:Y:S01]  /*97f0*/  FMUL.FTZ R11, R0, R183 ;  /* 0x000000b7000b7220 */ /* 0x000fe20000410000 */
[----:B------:R-:W-:Y:S01]  /*9800*/  MOV R183, R12 ;  /* 0x0000000c00b77202 */ /* 0x000fe20000000f00 */
[----:B------:R-:W-:Y:S02]  /*9810*/  FMUL.FTZ R24, R2, R136 ;  /* 0x0000008802187220 */ /* 0x000fe40000410000 */
[C---:B------:R-:W-:Y:S02]  /*9820*/  FMUL.FTZ R26, R0.reuse, R138 ;  /* 0x0000008a001a7220 */ /* 0x040fe40000410000 */
[----:B------:R-:W-:Y:S01]  /*9830*/  FMUL.FTZ R27, R0, R139 ;  /* 0x0000008b001b7220 */ /* 0x000fe20000410000 */
[C---:B------:R-:W-:Y:S01]  /*9840*/  HMMA.16816.F32.BF16 R8, R176.reuse, R20, R8 ;  /* 0x00000014b008723c */ /* 0x040fe20000041808 */
[----:B------:R-:W-:Y:S03]  /*9850*/  LDSM.16.MT88.4 R136, [R227+0x100] ;  /* 0x00010000e388783b */ /* 0x000fe60000004200 */
[----:B------:R-:W-:Y:S02]  /*9860*/  FMUL.FTZ R12, R2, R184 ;  /* 0x000000b8020c7220 */ /* 0x000fe40000410000 */
[C---:B------:R-:W-:Y:S01]  /*9870*/  FMUL.FTZ R14, R0.reuse, R186 ;  /* 0x000000ba000e7220 */ /* 0x040fe20000410000 */
[----:B------:R-:W-:Y:S01]  /*9880*/  MOV R186, R44 ;  /* 0x0000002c00ba7202 */ /* 0x000fe20000000f00 */
[C---:B------:R-:W-:Y:S01]  /*9890*/  FMUL.FTZ R15, R0.reuse, R187 ;  /* 0x000000bb000f7220 */ /* 0x040fe20000410000 */
[----:B------:R-:W-:Y:S03]  /*98a0*/  MOV R187, R42 ;  /* 0x0000002a00bb7202 */ /* 0x000fe60000000f00 */
[C---:B------:R-:W-:Y:S02]  /*98b0*/  FMUL.FTZ R20, R165.reuse, R132 ;  /* 0x00000084a5147220 */ /* 0x040fe40000410000 */
[C---:B------:R-:W-:Y:S01]  /*98c0*/  FMUL.FTZ R21, R165.reuse, R133 ;  /* 0x00000085a5157220 */ /* 0x040fe20000410000 */
[-C--:B------:R-:W-:Y:S03]  /*98d0*/  HMMA.16816.F32.BF16 R12, R176, R22.reuse, R12 ;  /* 0x00000016b00c723c */ /* 0x080fe6000004180c */
[C---:B------:R-:W-:Y:S02]  /*98e0*/  FMUL.FTZ R30, R0.reuse, R142 ;  /* 0x0000008e001e7220 */ /* 0x040fe40000410000 */
[C---:B------:R-:W-:Y:S02]  /*98f0*/  FMUL.FTZ R31, R0.reuse, R143 ;  /* 0x0000008f001f7220 */ /* 0x040fe40000410000 */
[C---:B------:R-:W-:Y:S01]  /*9900*/  FMUL.FTZ R42, R0.reuse, R154 ;  /* 0x0000009a002a7220 */ /* 0x040fe20000410000 */
[C---:B------:R-:W-:Y:S04]  /*9910*/  HMMA.16816.F32.BF16 R16, R192.reuse, R22, R16 ;  /* 0x00000016c010723c */ /* 0x040fe80000041810 */
[----:B------:R-:W-:Y:S02]  /*9920*/  FMUL.FTZ R43, R0, R155 ;  /* 0x0000009b002b7220 */ /* 0x000fe40000410000 */
[----:B------:R-:W-:Y:S01]  /*9930*/  FMUL.FTZ R44, R2, R156 ;  /* 0x0000009c022c7220 */ /* 0x000fe20000410000 */
[----:B------:R-:W-:Y:S01]  /*9940*/  MOV R156, R145 ;  /* 0x00000091009c7202 */ /* 0x000fe20000000f00 */
[C---:B------:R-:W-:Y:S01]  /*9950*/  FMUL.FTZ R22, R164.reuse, R134 ;  /* 0x00000086a4167220 */ /* 0x040fe20000410000 */
[----:B------:R-:W-:Y:S03]  /*9960*/  LDSM.16.MT88.4 R152, [R227+0x900] ;  /* 0x00090000e398783b */ /* 0x000fe60000004200 */
[----:B------:R-:W-:Y:S02]  /*9970*/  FMUL.FTZ R23, R164, R135 ;  /* 0x00000087a4177220 */ /* 0x000fe40000410000 */
[C---:B------:R-:W-:Y:S01]  /*9980*/  FMUL.FTZ R46, R0.reuse, R158 ;  /* 0x0000009e002e7220 */ /* 0x040fe20000410000 */
[----:B------:R-:W-:Y:S01]  /*9990*/  MOV R158, R183 ;  /* 0x000000b7009e7202 */ /* 0x000fe20000000f00 */
[C---:B------:R-:W-:Y:S01]  /*99a0*/  FMUL.FTZ R47, R0.reuse, R159 ;  /* 0x0000009f002f7220 */ /* 0x040fe20000410000 */
[----:B------:R-:W2:Y:S01]  /*99b0*/  LDSM.16.MT88.4 R132, [R228+0x100] ;  /* 0x00010000e484783b */ /* 0x000ea20000004200 */
[C---:B------:R-:W-:Y:S01]  /*99c0*/  FMUL.FTZ R58, R0.reuse, R58 ;  /* 0x0000003a003a7220 */ /* 0x040fe20000410000 */
[-C--:B------:R-:W-:Y:S03]  /*99d0*/  HMMA.16816.F32.BF16 R20, R192, R36.reuse, R20 ;  /* 0x00000024c014723c */ /* 0x080fe60000041814 */
[C---:B------:R-:W-:Y:S01]  /*99e0*/  FMUL.FTZ R59, R0.reuse, R59 ;  /* 0x0000003b003b7220 */ /* 0x040fe20000410000 */
[----:B------:R-:W-:Y:S01]  /*99f0*/  MOV R183, R197 ;  /* 0x000000c500b77202 */ /* 0x000fe20000000f00 */
[C---:B------:R-:W-:Y:S02]  /*9a00*/  FMUL.FTZ R62, R0.reuse, R62 ;  /* 0x0000003e003e7220 */ /* 0x040fe40000410000 */
[C---:B------:R-:W-:Y:S01]  /*9a10*/  FMUL.FTZ R63, R0.reuse, R63 ;  /* 0x0000003f003f7220 */ /* 0x040fe20000410000 */
[C---:B------:R-:W-:Y:S04]  /*9a20*/  HMMA.16816.F32.BF16 R24, R176.reuse, R36, R24 ;  /* 0x00000024b018723c */ /* 0x040fe80000041818 */
[C---:B------:R-:W-:Y:S02]  /*9a30*/  FMUL.FTZ R74, R0.reuse, R74 ;  /* 0x0000004a004a7220 */ /* 0x040fe40000410000 */
[C---:B------:R-:W-:Y:S02]  /*9a40*/  FMUL.FTZ R75, R0.reuse, R75 ;  /* 0x0000004b004b7220 */ /* 0x040fe40000410000 */
[-C--:B------:R-:W-:Y:S04]  /*9a50*/  HMMA.16816.F32.BF16 R28, R176, R38.reuse, R28 ;  /* 0x00000026b01c723c */ /* 0x080fe8000004181c */
[C---:B------:R-:W-:Y:S02]  /*9a60*/  FMUL.FTZ R36, R165.reuse, R148 ;  /* 0x00000094a5247220 */ /* 0x040fe40000410000 */
[C---:B------:R-:W-:Y:S02]  /*9a70*/  FMUL.FTZ R37, R165.reuse, R149 ;  /* 0x00000095a5257220 */ /* 0x040fe40000410000 */
[C---:B------:R-:W-:Y:S04]  /*9a80*/  HMMA.16816.F32.BF16 R32, R192.reuse, R38, R32 ;  /* 0x00000026c020723c */ /* 0x040fe80000041820 */
[C---:B------:R-:W-:Y:S02]  /*9a90*/  FMUL.FTZ R78, R0.reuse, R78 ;  /* 0x0000004e004e7220 */ /* 0x040fe40000410000 */
[----:B------:R-:W-:Y:S02]  /*9aa0*/  FMUL.FTZ R79, R0, R79 ;  /* 0x0000004f004f7220 */ /* 0x000fe40000410000 */
[C---:B------:R-:W-:Y:S04]  /*9ab0*/  FMUL.FTZ R38, R164.reuse, R150 ;  /* 0x00000096a4267220 */ /* 0x040fe80000410000 */
[----:B------:R-:W-:Y:S02]  /*9ac0*/  FMUL.FTZ R39, R164, R151 ;  /* 0x00000097a4277220 */ /* 0x000fe40000410000 */
[----:B------:R-:W-:Y:S01]  /*9ad0*/  LDSM.16.MT88.4 R148, [R228+0x900] ;  /* 0x00090000e494783b */ /* 0x000fe20000004200 */
[C---:B------:R-:W-:Y:S02]  /*9ae0*/  FMUL.FTZ R90, R0.reuse, R90 ;  /* 0x0000005a005a7220 */ /* 0x040fe40000410000 */
[----:B------:R-:W-:Y:S02]  /*9af0*/  FMUL.FTZ R91, R0, R91 ;  /* 0x0000005b005b7220 */ /* 0x000fe40000410000 */
[-C--:B--2---:R-:W-:Y:S03]  /*9b00*/  HMMA.16816.F32.BF16 R36, R192, R132.reuse, R36 ;  /* 0x00000084c024723c */ /* 0x084fe60000041824 */
[C---:B------:R-:W-:Y:S02]  /*9b10*/  FMUL.FTZ R92, R2.reuse, R92 ;  /* 0x0000005c025c7220 */ /* 0x040fe40000410000 */
[----:B------:R-:W-:Y:S02]  /*9b20*/  FMUL.FTZ R93, R2, R93 ;  /* 0x0000005d025d7220 */ /* 0x000fe40000410000 */
[C---:B------:R-:W-:Y:S01]  /*9b30*/  FMUL.FTZ R94, R0.reuse, R94 ;  /* 0x0000005e005e7220 */ /* 0x040fe20000410000 */
[C---:B------:R-:W-:Y:S04]  /*9b40*/  HMMA.16816.F32.BF16 R40, R176.reuse, R132, R40 ;  /* 0x00000084b028723c */ /* 0x040fe80000041828 */
[----:B------:R-:W-:Y:S02]  /*9b50*/  FMUL.FTZ R95, R0, R95 ;  /* 0x0000005f005f7220 */ /* 0x000fe40000410000 */
[C---:B------:R-:W-:Y:S02]  /*9b60*/  FMUL.FTZ R96, R165.reuse, R96 ;  /* 0x00000060a5607220 */ /* 0x040fe40000410000 */
[-C--:B------:R-:W-:Y:S04]  /*9b70*/  HMMA.16816.F32.BF16 R44, R176, R134.reuse, R44 ;  /* 0x00000086b02c723c */ /* 0x080fe8000004182c */
[----:B------:R-:W-:Y:S02]  /*9b80*/  FMUL.FTZ R97, R165, R97 ;  /* 0x00000061a5617220 */ /* 0x000fe40000410000 */
[C---:B------:R-:W-:Y:S02]  /*9b90*/  FMUL.FTZ R98, R164.reuse, R98 ;  /* 0x00000062a4627220 */ /* 0x040fe40000410000 */
[C---:B------:R-:W-:Y:S01]  /*9ba0*/  HMMA.16816.F32.BF16 R48, R192.reuse, R134, R48 ;  /* 0x00000086c030723c */ /* 0x040fe20000041830 */
[----:B------:R-:W2:Y:S03]  /*9bb0*/  LDSM.16.MT88.4 R132, [R225+0x1900] ;  /* 0x00190000e184783b */ /* 0x000ea60000004200 */
[C---:B------:R-:W-:Y:S02]  /*9bc0*/  FMUL.FTZ R99, R164.reuse, R99 ;  /* 0x00000063a4637220 */ /* 0x040fe40000410000 */
[--C-:B-1----:R-:W-:Y:S02]  /*9bd0*/  FFMA.FTZ R140, R205, c[0x0][0x2d0], -R173.reuse ;  /* 0x0000b400cd8c7a23 */ /* 0x102fe400000108ad */
[-C--:B------:R-:W-:Y:S02]  /*9be0*/  HMMA.16816.F32.BF16 R52, R192, R136.reuse, R52 ;  /* 0x00000088c034723c */ /* 0x080fe40000041834 */
[----:B------:R1:W-:Y:S02]  /*9bf0*/  MUFU.EX2 R184, R140 ;  /* 0x0000008c00b87308 */ /* 0x0003e40000000800 */
[C---:B------:R-:W-:Y:S02]  /*9c00*/  FMUL.FTZ R100, R165.reuse, R100 ;  /* 0x00000064a5647220 */ /* 0x040fe40000410000 */
[----:B------:R-:W-:Y:S02]  /*9c10*/  FMUL.FTZ R101, R165, R101 ;  /* 0x00000065a5657220 */ /* 0x000fe40000410000 */
[C---:B------:R-:W-:Y:S04]  /*9c20*/  HMMA.16816.F32.BF16 R56, R176.reuse, R136, R56 ;  /* 0x00000088b038723c */ /* 0x040fe80000041838 */
[C---:B------:R-:W-:Y:S02]  /*9c30*/  FMUL.FTZ R102, R164.reuse, R102 ;  /* 0x00000066a4667220 */ /* 0x040fe40000410000 */
[----:B------:R-:W-:Y:S02]  /*9c40*/  FMUL.FTZ R103, R164, R103 ;  /* 0x00000067a4677220 */ /* 0x000fe40000410000 */
[-C--:B------:R-:W-:Y:S04]  /*9c50*/  HMMA.16816.F32.BF16 R60, R176, R138.reuse, R60 ;  /* 0x0000008ab03c723c */ /* 0x080fe8000004183c */
[----:B------:R-:W-:Y:S02]  /*9c60*/  FFMA.FTZ R136, R200, c[0x0][0x2d0], -R173 ;  /* 0x0000b400c8887a23 */ /* 0x000fe400000108ad */
[C---:B------:R-:W-:Y:S02]  /*9c70*/  FMUL.FTZ R104, R2.reuse, R104 ;  /* 0x0000006802687220 */ /* 0x040fe40000410000 */
[C---:B------:R-:W-:Y:S01]  /*9c80*/  HMMA.16816.F32.BF16 R64, R192.reuse, R138, R64 ;  /* 0x0000008ac040723c */ /* 0x040fe20000041840 */
[----:B------:R3:W-:Y:S03]  /*9c90*/  MUFU.EX2 R190, R136 ;  /* 0x0000008800be7308 */ /* 0x0007e60000000800 */
[----:B------:R-:W-:Y:S02]  /*9ca0*/  FMUL.FTZ R105, R2, R105 ;  /* 0x0000006902697220 */ /* 0x000fe40000410000 */
[C---:B------:R-:W-:Y:S02]  /*9cb0*/  FMUL.FTZ R106, R0.reuse, R106 ;  /* 0x0000006a006a7220 */ /* 0x040fe40000410000 */
[----:B------:R-:W-:Y:S01]  /*9cc0*/  FMUL.FTZ R107, R0, R107 ;  /* 0x0000006b006b7220 */ /* 0x000fe20000410000 */
[-C--:B--2---:R-:W-:Y:S03]  /*9cd0*/  HMMA.16816.F32.BF16 R68, R192, R132.reuse, R68 ;  /* 0x00000084c044723c */ /* 0x084fe60000041844 */
[--C-:B-1----:R-:W-:Y:S02]  /*9ce0*/  FFMA.FTZ R140, R208, c[0x0][0x2d0], -R174.reuse ;  /* 0x0000b400d08c7a23 */ /* 0x102fe400000108ae */
[C---:B------:R-:W-:Y:S02]  /*9cf0*/  FMUL.FTZ R108, R2.reuse, R108 ;  /* 0x0000006c026c7220 */ /* 0x040fe40000410000 */
[----:B------:R1:W-:Y:S01]  /*9d00*/  MUFU.EX2 R200, R140 ;  /* 0x0000008c00c87308 */ /* 0x0003e20000000800 */
[C---:B------:R-:W-:Y:S04]  /*9d10*/  HMMA.16816.F32.BF16 R72, R176.reuse, R132, R72 ;  /* 0x00000084b048723c */ /* 0x040fe80000041848 */
[----:B------:R-:W-:Y:S02]  /*9d20*/  FMUL.FTZ R109, R2, R109 ;  /* 0x0000006d026d7220 */ /* 0x000fe40000410000 */
[C---:B------:R-:W-:Y:S02]  /*9d30*/  FMUL.FTZ R110, R0.reuse, R110 ;  /* 0x0000006e006e7220 */ /* 0x040fe40000410000 */
[-C--:B------:R-:W-:Y:S01]  /*9d40*/  HMMA.16816.F32.BF16 R76, R176, R134.reuse, R76 ;  /* 0x00000086b04c723c */ /* 0x080fe2000004184c */
[----:B---3--:R-:W2:Y:S03]  /*9d50*/  LDSM.16.MT88.4 R136, [R226+0x1900] ;  /* 0x00190000e288783b */ /* 0x008ea60000004200 */
[--C-:B------:R-:W-:Y:S02]  /*9d60*/  FFMA.FTZ R132, R203, c[0x0][0x2d0], -R174.reuse ;  /* 0x0000b400cb847a23 */ /* 0x100fe400000108ae */
[----:B------:R-:W-:Y:S02]  /*9d70*/  FMUL.FTZ R111, R0, R111 ;  /* 0x0000006f006f7220 */ /* 0x000fe40000410000 */
[C---:B------:R-:W-:Y:S01]  /*9d80*/  HMMA.16816.F32.BF16 R80, R192.reuse, R134, R80 ;  /* 0x00000086c050723c */ /* 0x040fe20000041850 */
[----:B------:R3:W4:Y:S03]  /*9d90*/  MUFU.EX2 R162, R132 ;  /* 0x0000008400a27308 */ /* 0x0007260000000800 */
[C---:B------:R-:W-:Y:S02]  /*9da0*/  FMUL.FTZ R112, R165.reuse, R112 ;  /* 0x00000070a5707220 */ /* 0x040fe40000410000 */
[----:B------:R-:W-:Y:S02]  /*9db0*/  FMUL.FTZ R113, R165, R113 ;  /* 0x00000071a5717220 */ /* 0x000fe40000410000 */
[----:B-1----:R-:W-:Y:S04]  /*9dc0*/  FFMA.FTZ R140, R207, c[0x0][0x2d0], -R175 ;  /* 0x0000b400cf8c7a23 */ /* 0x002fe800000108af */
[----:B------:R1:W-:Y:S01]  /*9dd0*/  MUFU.EX2 R252, R140 ;  /* 0x0000008c00fc7308 */ /* 0x0003e20000000800 */
[C---:B------:R-:W-:Y:S02]  /*9de0*/  FMUL.FTZ R114, R164.reuse, R114 ;  /* 0x00000072a4727220 */ /* 0x040fe40000410000 */
[----:B------:R-:W-:Y:S02]  /*9df0*/  FMUL.FTZ R115, R164, R115 ;  /* 0x00000073a4737220 */ /* 0x000fe40000410000 */
[C---:B------:R-:W-:Y:S02]  /*9e00*/  FMUL.FTZ R120, R2.reuse, R120 ;  /* 0x0000007802787220 */ /* 0x040fe40000410000 */
[----:B------:R-:W-:Y:S02]  /*9e10*/  FMUL.FTZ R121, R2, R121 ;  /* 0x0000007902797220 */ /* 0x000fe40000410000 */
[C---:B------:R-:W-:Y:S02]  /*9e20*/  FMUL.FTZ R122, R0.reuse, R122 ;  /* 0x0000007a007a7220 */ /* 0x040fe40000410000 */
[----:B------:R-:W-:Y:S02]  /*9e30*/  FMUL.FTZ R123, R0, R123 ;  /* 0x0000007b007b7220 */ /* 0x000fe40000410000 */
[----:B---3--:R-:W-:Y:S02]  /*9e40*/  FFMA.FTZ R132, R204, c[0x0][0x2d0], -R173 ;  /* 0x0000b400cc847a23 */ /* 0x008fe400000108ad */
[C---:B------:R-:W-:Y:S02]  /*9e50*/  FMUL.FTZ R124, R2.reuse, R124 ;  /* 0x0000007c027c7220 */ /* 0x040fe40000410000 */
[----:B------:R3:W5:Y:S01]  /*9e60*/  MUFU.EX2 R163, R132 ;  /* 0x0000008400a37308 */ /* 0x0007620000000800 */
[----:B------:R-:W-:Y:S02]  /*9e70*/  FMUL.FTZ R125, R2, R125 ;  /* 0x0000007d027d7220 */ /* 0x000fe40000410000 */
[C---:B------:R-:W-:Y:S01]  /*9e80*/  FMUL.FTZ R126, R0.reuse, R126 ;  /* 0x0000007e007e7220 */ /* 0x040fe20000410000 */
[-C--:B--2---:R-:W-:Y:S03]  /*9e90*/  HMMA.16816.F32.BF16 R84, R192, R136.reuse, R84 ;  /* 0x00000088c054723c */ /* 0x084fe60000041854 */
[--C-:B-1----:R-:W-:Y:S02]  /*9ea0*/  FFMA.FTZ R140, R211, c[0x0][0x2d0], -R175.reuse ;  /* 0x0000b400d38c7a23 */ /* 0x102fe400000108af */
[----:B------:R-:W-:Y:S02]  /*9eb0*/  FMUL.FTZ R127, R0, R127 ;  /* 0x0000007f007f7220 */ /* 0x000fe40000410000 */
[----:B------:R1:W-:Y:S01]  /*9ec0*/  MUFU.EX2 R251, R140 ;  /* 0x0000008c00fb7308 */ /* 0x0003e20000000800 */
[C---:B------:R-:W-:Y:S04]  /*9ed0*/  HMMA.16816.F32.BF16 R88, R176.reuse, R136, R88 ;  /* 0x00000088b058723c */ /* 0x040fe80000041858 */
[C---:B------:R-:W-:Y:S02]  /*9ee0*/  FMUL.FTZ R128, R165.reuse, R128 ;  /* 0x00000080a5807220 */ /* 0x040fe40000410000 */
[----:B------:R-:W-:Y:S02]  /*9ef0*/  FMUL.FTZ R129, R165, R129 ;  /* 0x00000081a5817220 */ /* 0x000fe40000410000 */
[-C--:B------:R-:W-:Y:S01]  /*9f00*/  HMMA.16816.F32.BF16 R92, R176, R138.reuse, R92 ;  /* 0x0000008ab05c723c */ /* 0x080fe2000004185c */
[----:B---3--:R-:W2:Y:S03]  /*9f10*/  LDSM.16.MT88.4 R132, [R228+0x1900] ;  /* 0x00190000e484783b */ /* 0x008ea60000004200 */
[----:B------:R-:W-:Y:S02]  /*9f20*/  FFMA.FTZ R136, R209, c[0x0][0x2d0], -R174 ;  /* 0x0000b400d1887a23 */ /* 0x000fe400000108ae */
[C---:B------:R-:W-:Y:S02]  /*9f30*/  FMUL.FTZ R130, R164.reuse, R130 ;  /* 0x00000082a4827220 */ /* 0x040fe40000410000 */
[C---:B------:R-:W-:Y:S01]  /*9f40*/  HMMA.16816.F32.BF16 R96, R192.reuse, R138, R96 ;  /* 0x0000008ac060723c */ /* 0x040fe20000041860 */
[----:B------:R3:W-:Y:S03]  /*9f50*/  MUFU.EX2 R147, R136 ;  /* 0x0000008800937308 */ /* 0x0007e60000000800 */
[C---:B------:R-:W-:Y:S02]  /*9f60*/  FMUL.FTZ R131, R164.reuse, R131 ;  /* 0x00000083a4837220 */ /* 0x040fe40000410000 */
[C---:B------:R-:W-:Y:S01]  /*9f70*/  FMUL.FTZ R116, R165.reuse, R116 ;  /* 0x00000074a5747220 */ /* 0x040fe20000410000 */
[----:B-1----:R-:W-:Y:S01]  /*9f80*/  LDSM.16.MT88.4 R140, [R225+0x900] ;  /* 0x00090000e18c783b */ /* 0x002fe20000004200 */
[----:B------:R-:W-:Y:S04]  /*9f90*/  FMUL.FTZ R117, R165, R117 ;  /* 0x00000075a5757220 */ /* 0x000fe80000410000 */
[C---:B------:R-:W-:Y:S02]  /*9fa0*/  FMUL.FTZ R118, R164.reuse, R118 ;  /* 0x00000076a4767220 */ /* 0x040fe40000410000 */
[----:B------:R-:W-:Y:S02]  /*9fb0*/  FMUL.FTZ R119, R164, R119 ;  /* 0x00000077a4777220 */ /* 0x000fe40000410000 */
[--C-:B---3--:R-:W-:Y:S04]  /*9fc0*/  FFMA.FTZ R136, R206, c[0x0][0x2d0], -R175.reuse ;  /* 0x0000b400ce887a23 */ /* 0x108fe800000108af */
[----:B------:R1:W3:Y:S01]  /*9fd0*/  MUFU.EX2 R159, R136 ;  /* 0x00000088009f7308 */ /* 0x0002e20000000800 */
[-C--:B--2---:R-:W-:Y:S08]  /*9fe0*/  HMMA.16816.F32.BF16 R100, R192, R132.reuse, R100 ;  /* 0x00000084c064723c */ /* 0x084ff00000041864 */
[C---:B------:R-:W-:Y:S07]  /*9ff0*/  HMMA.16816.F32.BF16 R104, R176.reuse, R132, R104 ;  /* 0x00000084b068723c */ /* 0x040fee0000041868 */
[----:B------:R-:W-:Y:S01]  /*a000*/  FFMA.FTZ R132, R212, c[0x0][0x2d0], -R175 ;  /* 0x0000b400d4847a23 */ /* 0x000fe200000108af */
[-C--:B------:R-:W-:Y:S01]  /*a010*/  HMMA.16816.F32.BF16 R108, R176, R134.reuse, R108 ;  /* 0x00000086b06c723c */ /* 0x080fe2000004186c */
[----:B-1----:R-:W1:Y:S02]  /*a020*/  LDSM.16.MT88.4 R136, [R227+0x1900] ;  /* 0x00190000e388783b */ /* 0x002e640000004200 */
[----:B------:R2:W1:Y:S01]  /*a030*/  MUFU.EX2 R250, R132 ;  /* 0x0000008400fa7308 */ /* 0x0004620000000800 */
[----:B----4-:R-:W-:Y:S04]  /*a040*/  F2FP.BF16.PACK_AB R133, R162, R191 ;  /* 0x000000bfa285723e */ /* 0x010fe800000010ff */
[C---:B------:R-:W-:Y:S07]  /*a050*/  HMMA.16816.F32.BF16 R112, R192.reuse, R134, R112 ;  /* 0x00000086c070723c */ /* 0x040fee0000041870 */
[----:B-----5:R-:W-:Y:S01]  /*a060*/  F2FP.BF16.PACK_AB R134, R184, R163 ;  /* 0x000000a3b886723e */ /* 0x020fe200000010ff */
[--C-:B--2---:R-:W-:Y:S04]  /*a070*/  FFMA.FTZ R132, R199, c[0x0][0x2d0], -R166.reuse ;  /* 0x0000b400c7847a23 */ /* 0x104fe800000108a6 */
[----:B------:R2:W-:Y:S01]  /*a080*/  MUFU.EX2 R212, R132 ;  /* 0x0000008400d47308 */ /* 0x0005e20000000800 */
[-C--:B-1----:R-:W-:Y:S08]  /*a090*/  HMMA.16816.F32.BF16 R116, R192, R136.reuse, R116 ;  /* 0x00000088c074723c */ /* 0x082ff00000041874 */
[C---:B------:R-:W-:Y:S04]  /*a0a0*/  HMMA.16816.F32.BF16 R120, R176.reuse, R136, R120 ;  /* 0x00000088b078723c */ /* 0x040fe80000041878 */
[--C-:B--2---:R-:W-:Y:S03]  /*a0b0*/  FFMA.FTZ R132, R210, c[0x0][0x2d0], -R166.reuse ;  /* 0x0000b400d2847a23 */ /* 0x104fe600000108a6 */
[----:B---3--:R-:W-:Y:S01]  /*a0c0*/  F2FP.BF16.PACK_AB R136, R252, R159 ;  /* 0x0000009ffc88723e */ /* 0x008fe200000010ff */
[-C--:B------:R-:W-:Y:S01]  /*a0d0*/  HMMA.16816.F32.BF16 R124, R176, R138.reuse, R124 ;  /* 0x0000008ab07c723c */ /* 0x080fe2000004187c */
[----:B------:R1:W2:Y:S07]  /*a0e0*/  MUFU.EX2 R211, R132 ;  /* 0x0000008400d37308 */ /* 0x0002ae0000000800 */
[----:B------:R-:W-:Y:S07]  /*a0f0*/  HMMA.16816.F32.BF16 R128, R192, R138, R128 ;  /* 0x0000008ac080723c */ /* 0x000fee0000041880 */
[----:B------:R-:W-:Y:S01]  /*a100*/  F2FP.BF16.PACK_AB R138, R250, R251 ;  /* 0x000000fbfa8a723e */ /* 0x000fe200000010ff */
[--C-:B-1----:R-:W-:Y:S01]  /*a110*/  FFMA.FTZ R132, R213, c[0x0][0x2d0], -R166.reuse ;  /* 0x0000b400d5847a23 */ /* 0x102fe200000108a6 */
[----:B------:R-:W-:Y:S02]  /*a120*/  MOV R213, R147 ;  /* 0x0000009300d57202 */ /* 0x000fe40000000f00 */
[----:B------:R-:W1:Y:S01]  /*a130*/  LDSM.16.MT88.4 R144, [R226+0x900] ;  /* 0x00090000e290783b */ /* 0x000e620000004200 */
[----:B------:R3:W-:Y:S01]  /*a140*/  MUFU.EX2 R210, R132 ;  /* 0x0000008400d27308 */ /* 0x0007e20000000800 */
[----:B------:R-:W-:Y:S02]  /*a150*/  F2FP.BF16.PACK_AB R135, R213, R200 ;  /* 0x000000c8d587723e */ /* 0x000fe400000010ff */
[----:B--2---:R-:W-:Y:S01]  /*a160*/  F2FP.BF16.PACK_AB R137, R211, R212 ;  /* 0x000000d4d389723e */ /* 0x004fe200000010ff */
[----:B---3--:R-:W-:Y:S06]  /*a170*/  FFMA.FTZ R132, R198, c[0x0][0x2d0], -R166 ;  /* 0x0000b400c6847a23 */ /* 0x008fec00000108a6 */
[----:B------:R2:W3:Y:S02]  /*a180*/  MUFU.EX2 R197, R132 ;  /* 0x0000008400c57308 */ /* 0x0004e40000000800 */
[----:B--2---:R-:W-:Y:S02]  /*a190*/  F2FP.BF16.PACK_AB R132, R160, R190 ;  /* 0x000000bea084723e */ /* 0x004fe400000010ff */
[----:B---3--:R-:W-:Y:S05]  /*a1a0*/  F2FP.BF16.PACK_AB R139, R197, R210 ;  /* 0x000000d2c58b723e */ /* 0x008fea00000010ff */
[-C--:B------:R-:W-:Y:S08]  /*a1b0*/  HMMA.16816.F32.BF16 R4, R132, R140.reuse, R4 ;  /* 0x0000008c8404723c */ /* 0x080ff00000041804 */
[C---:B------:R-:W-:Y:S08]  /*a1c0*/  HMMA.16816.F32.BF16 R8, R136.reuse, R140, R8 ;  /* 0x0000008c8808723c */ /* 0x040ff00000041808 */
[-C--:B------:R-:W-:Y:S08]  /*a1d0*/  HMMA.16816.F32.BF16 R12, R136, R142.reuse, R12 ;  /* 0x0000008e880c723c */ /* 0x080ff0000004180c */
[C---:B------:R-:W-:Y:S01]  /*a1e0*/  HMMA.16816.F32.BF16 R16, R132.reuse, R142, R16 ;  /* 0x0000008e8410723c */ /* 0x040fe20000041810 */
[----:B------:R-:W2:Y:S07]  /*a1f0*/  LDSM.16.MT88.4 R140, [R225+0x2100] ;  /* 0x00210000e18c783b */ /* 0x000eae0000004200 */
[-C--:B-1----:R-:W-:Y:S08]  /*a200*/  HMMA.16816.F32.BF16 R20, R132, R144.reuse, R20 ;  /* 0x000000908414723c */ /* 0x082ff00000041814 */
[C---:B------:R-:W-:Y:S07]  /*a210*/  HMMA.16816.F32.BF16 R24, R136.reuse, R144, R24 ;  /* 0x000000908818723c */ /* 0x040fee0000041818 */
[--C-:B------:R-:W-:Y:S01]  /*a220*/  FFMA.FTZ R144, R217, c[0x0][0x2d0], -R173.reuse ;  /* 0x0000b400d9907a23 */ /* 0x100fe200000108ad */
[-C--:B------:R-:W-:Y:S03]  /*a230*/  HMMA.16816.F32.BF16 R28, R136, R146.reuse, R28 ;  /* 0x00000092881c723c */ /* 0x080fe6000004181c */
[----:B------:R1:W-:Y:S01]  /*a240*/  MUFU.EX2 R208, R144 ;  /* 0x0000009000d07308 */ /* 0x0003e20000000800 */
[----:B------:R-:W-:Y:S04]  /*a250*/  MOV R217, R184 ;  /* 0x000000b800d97202 */ /* 0x000fe80000000f00 */
[C---:B------:R-:W-:Y:S08]  /*a260*/  HMMA.16816.F32.BF16 R32, R132.reuse, R146, R32 ;  /* 0x000000928420723c */ /* 0x040ff00000041820 */
[-C--:B------:R-:W-:Y:S08]  /*a270*/  HMMA.16816.F32.BF16 R36, R132, R148.reuse, R36 ;  /* 0x000000948424723c */ /* 0x080ff00000041824 */
[C---:B------:R-:W-:Y:S04]  /*a280*/  HMMA.16816.F32.BF16 R40, R136.reuse, R148, R40 ;  /* 0x000000948828723c */ /* 0x040fe80000041828 */
[--C-:B-1----:R-:W-:Y:S01]  /*a290*/  FFMA.FTZ R144, R218, c[0x0][0x2d0], -R173.reuse ;  /* 0x0000b400da907a23 */ /* 0x102fe200000108ad */
[----:B------:R-:W-:Y:S02]  /*a2a0*/  MOV R218, R200 ;  /* 0x000000c800da7202 */ /* 0x000fe40000000f00 */
[--C-:B------:R-:W-:Y:S01]  /*a2b0*/  FFMA.FTZ R148, R220, c[0x0][0x2d0], -R174.reuse ;  /* 0x0000b400dc947a23 */ /* 0x100fe200000108ae */
[-C--:B------:R-:W-:Y:S01]  /*a2c0*/  HMMA.16816.F32.BF16 R44, R136, R150.reuse, R44 ;  /* 0x00000096882c723c */ /* 0x080fe2000004182c */
[----:B------:R1:W-:Y:S03]  /*a2d0*/  MUFU.EX2 R209, R144 ;  /* 0x0000009000d17308 */ /* 0x0003e60000000800 */
[----:B------:R-:W-:Y:S04]  /*a2e0*/  MOV R220, R162 ;  /* 0x000000a200dc7202 */ /* 0x000fe80000000f00 */
[C---:B------:R-:W-:Y:S03]  /*a2f0*/  HMMA.16816.F32.BF16 R48, R132.reuse, R150, R48 ;  /* 0x000000968430723c */ /* 0x040fe60000041830 */
[----:B------:R3:W-:Y:S05]  /*a300*/  MUFU.EX2 R206, R148 ;  /* 0x0000009400ce7308 */ /* 0x0007ea0000000800 */
[-C--:B------:R-:W-:Y:S08]  /*a310*/  HMMA.16816.F32.BF16 R52, R132, R152.reuse, R52 ;  /* 0x000000988434723c */ /* 0x080ff00000041834 */
[C---:B------:R-:W-:Y:S04]  /*a320*/  HMMA.16816.F32.BF16 R56, R136.reuse, R152, R56 ;  /* 0x000000988838723c */ /* 0x040fe80000041838 */
[--C-:B-1----:R-:W-:Y:S01]  /*a330*/  FFMA.FTZ R144, R219, c[0x0][0x2d0], -R174.reuse ;  /* 0x0000b400db907a23 */ /* 0x102fe200000108ae */
[----:B------:R-:W-:Y:S02]  /*a340*/  MOV R219, R163 ;  /* 0x000000a300db7202 */ /* 0x000fe40000000f00 */
[----:B------:R-:W-:Y:S01]  /*a350*/  MOV R153, R183 ;  /* 0x000000b700997202 */ /* 0x000fe20000000f00 */
[-C--:B------:R-:W-:Y:S01]  /*a360*/  HMMA.16816.F32.BF16 R60, R136, R154.reuse, R60 ;  /* 0x0000009a883c723c */ /* 0x080fe2000004183c */
[----:B------:R1:W4:Y:S03]  /*a370*/  MUFU.EX2 R207, R144 ;  /* 0x0000009000cf7308 */ /* 0x0003260000000800 */
[--C-:B---3--:R-:W-:Y:S01]  /*a380*/  FFMA.FTZ R148, R221, c[0x0][0x2d0], -R173.reuse ;  /* 0x0000b400dd947a23 */ /* 0x108fe200000108ad */
[----:B------:R-:W-:Y:S01]  /*a390*/  MOV R221, R161 ;  /* 0x000000a100dd7202 */ /* 0x000fe20000000f00 */
[----:B------:R-:W-:Y:S01]  /*a3a0*/  FFMA.FTZ R173, R222, c[0x0][0x2d0], -R173 ;  /* 0x0000b400dead7a23 */ /* 0x000fe200000108ad */
[----:B------:R-:W-:Y:S01]  /*a3b0*/  MOV R222, R160 ;  /* 0x000000a000de7202 */ /* 0x000fe20000000f00 */
[C---:B------:R-:W-:Y:S01]  /*a3c0*/  HMMA.16816.F32.BF16 R64, R132.reuse, R154, R64 ;  /* 0x0000009a8440723c */ /* 0x040fe20000041840 */
[----:B------:R-:W-:Y:S02]  /*a3d0*/  LDSM.16.MT88.4 R160, [R228+0x1100] ;  /* 0x00110000e4a0783b */ /* 0x000fe40000004200 */
[----:B------:R3:W-:Y:S01]  /*a3e0*/  MUFU.EX2 R205, R148 ;  /* 0x0000009400cd7308 */ /* 0x0007e20000000800 */
[----:B------:R-:W-:Y:S03]  /*a3f0*/  MOV R152, R182 ;  /* 0x000000b600987202 */ /* 0x000fe60000000f00 */
[----:B------:R-:W-:Y:S01]  /*a400*/  MOV R155, R181 ;  /* 0x000000b5009b7202 */ /* 0x000fe20000000f00 */
[-C--:B--2---:R-:W-:Y:S04]  /*a410*/  HMMA.16816.F32.BF16 R68, R132, R140.reuse, R68 ;  /* 0x0000008c8444723c */ /* 0x084fe80000041844 */
[----:B------:R-:W-:Y:S01]  /*a420*/  MOV R154, R196 ;  /* 0x000000c4009a7202 */ /* 0x000fe20000000f00 */
[----:B------:R4:W2:Y:S03]  /*a430*/  MUFU.EX2 R204, R173 ;  /* 0x000000ad00cc7308 */ /* 0x0008a60000000800 */
[C---:B------:R-:W-:Y:S01]  /*a440*/  HMMA.16816.F32.BF16 R72, R136.reuse, R140, R72 ;  /* 0x0000008c8848723c */ /* 0x040fe20000041848 */
[----:B-1----:R-:W1:Y:S06]  /*a450*/  LDSM.16.MT88.4 R144, [R226+0x2100] ;  /* 0x00210000e290783b */ /* 0x002e6c0000004200 */
[--C-:B------:R-:W-:Y:S01]  /*a460*/  FFMA.FTZ R140, R223, c[0x0][0x2d0], -R174.reuse ;  /* 0x0000b400df8c7a23 */ /* 0x100fe200000108ae */
[-C--:B------:R-:W-:Y:S03]  /*a470*/  HMMA.16816.F32.BF16 R76, R136, R142.reuse, R76 ;  /* 0x0000008e884c723c */ /* 0x080fe6000004184c */
[----:B------:R5:W-:Y:S01]  /*a480*/  MUFU.EX2 R203, R140 ;  /* 0x0000008c00cb7308 */ /* 0x000be20000000800 */
[----:B---3--:R-:W3:Y:S01]  /*a490*/  LDSM.16.MT88.4 R148, [R228+0x2100] ;  /* 0x00210000e494783b */ /* 0x008ee20000004200 */
[----:B------:R-:W-:Y:S01]  /*a4a0*/  FFMA.FTZ R174, R246, c[0x0][0x2d0], -R174 ;  /* 0x0000b400f6ae7a23 */ /* 0x000fe200000108ae */
[----:B------:R-:W-:Y:S02]  /*a4b0*/  MOV R223, R159 ;  /* 0x0000009f00df7202 */ /* 0x000fe40000000f00 */
[C---:B------:R-:W-:Y:S04]  /*a4c0*/  HMMA.16816.F32.BF16 R80, R132.reuse, R142, R80 ;  /* 0x0000008e8450723c */ /* 0x040fe80000041850 */
[----:B------:R-:W-:Y:S01]  /*a4d0*/  MOV R159, R185 ;  /* 0x000000b9009f7202 */ /* 0x000fe20000000f00 */
[----:B------:R2:W-:Y:S01]  /*a4e0*/  MUFU.EX2 R202, R174 ;  /* 0x000000ae00ca7308 */ /* 0x0005e20000000800 */
[----:B----4-:R-:W-:Y:S02]  /*a4f0*/  F2FP.BF16.PACK_AB R173, R206, R207 ;  /* 0x000000cfcead723e */ /* 0x010fe400000010ff */
[----:B------:R-:W-:Y:S04]  /*a500*/  MOV R246, R158 ;  /* 0x0000009e00f67202 */ /* 0x000fe80000000f00 */
[----:B------:R-:W-:Y:S01]  /*a510*/  MOV R158, R186 ;  /* 0x000000ba009e7202 */ /* 0x000fe20000000f00 */
[--C-:B-----5:R-:W-:Y:S01]  /*a520*/  FFMA.FTZ R140, R244, c[0x0][0x2d0], -R175.reuse ;  /* 0x0000b400f48c7a23 */ /* 0x120fe200000108af */
[----:B------:R-:W-:Y:S03]  /*a530*/  MOV R244, R191 ;  /* 0x000000bf00f47202 */ /* 0x000fe60000000f00 */
[----:B------:R4:W-:Y:S01]  /*a540*/  MUFU.EX2 R201, R140 ;  /* 0x0000008c00c97308 */ /* 0x0009e20000000800 */
[-C--:B-1----:R-:W-:Y:S03]  /*a550*/  HMMA.16816.F32.BF16 R84, R132, R144.reuse, R84 ;  /* 0x000000908454723c */ /* 0x082fe60000041854 */
[----:B--2---:R-:W-:Y:S05]  /*a560*/  F2FP.BF16.PACK_AB R174, R204, R205 ;  /* 0x000000cdccae723e */ /* 0x004fea00000010ff */
[C---:B------:R-:W-:Y:S07]  /*a570*/  HMMA.16816.F32.BF16 R88, R136.reuse, R144, R88 ;  /* 0x000000908858723c */ /* 0x040fee0000041858 */
[--C-:B------:R-:W-:Y:S01]  /*a580*/  FFMA.FTZ R144, R216, c[0x0][0x2d0], -R166.reuse ;  /* 0x0000b400d8907a23 */ /* 0x100fe200000108a6 */
[-C--:B------:R-:W-:Y:S04]  /*a590*/  HMMA.16816.F32.BF16 R92, R136, R146.reuse, R92 ;  /* 0x00000092885c723c */ /* 0x080fe8000004185c */
[----:B------:R-:W-:Y:S01]  /*a5a0*/  MOV R216, R171 ;  /* 0x000000ab00d87202 */ /* 0x000fe20000000f00 */
[--C-:B----4-:R-:W-:Y:S01]  /*a5b0*/  FFMA.FTZ R140, R245, c[0x0][0x2d0], -R175.reuse ;  /* 0x0000b400f58c7a23 */ /* 0x110fe200000108af */
[----:B------:R1:W-:Y:S02]  /*a5c0*/  MUFU.EX2 R171, R144 ;  /* 0x0000009000ab7308 */ /* 0x0003e40000000800 */
[C---:B------:R-:W-:Y:S04]  /*a5d0*/  HMMA.16816.F32.BF16 R96, R132.reuse, R146, R96 ;  /* 0x000000928460723c */ /* 0x040fe80000041860 */
[----:B------:R-:W-:Y:S04]  /*a5e0*/  MOV R245, R190 ;  /* 0x000000be00f57202 */ /* 0x000fe80000000f00 */
[-C--:B---3--:R-:W-:Y:S01]  /*a5f0*/  HMMA.16816.F32.BF16 R100, R132, R148.reuse, R100 ;  /* 0x000000948464723c */ /* 0x088fe20000041864 */
[----:B------:R2:W3:Y:S07]  /*a600*/  MUFU.EX2 R200, R140 ;  /* 0x0000008c00c87308 */ /* 0x0004ee0000000800 */
[C---:B------:R-:W-:Y:S04]  /*a610*/  HMMA.16816.F32.BF16 R104, R136.reuse, R148, R104 ;  /* 0x000000948868723c */ /* 0x040fe80000041868 */
[--C-:B-1----:R-:W-:Y:S04]  /*a620*/  FFMA.FTZ R144, R214, c[0x0][0x2d0], -R166.reuse ;  /* 0x0000b400d6907a23 */ /* 0x102fe800000108a6 */
[-C--:B------:R-:W-:Y:S01]  /*a630*/  HMMA.16816.F32.BF16 R108, R136, R150.reuse, R108 ;  /* 0x00000096886c723c */ /* 0x080fe2000004186c */
[----:B------:R1:W4:Y:S03]  /*a640*/  MUFU.EX2 R196, R144 ;  /* 0x0000009000c47308 */ /* 0x0003260000000800 */
[----:B------:R-:W-:Y:S02]  /*a650*/  MOV R149, R170 ;  /* 0x000000aa00957202 */ /* 0x000fe40000000f00 */
[----:B------:R-:W-:Y:S02]  /*a660*/  MOV R148, R180 ;  /* 0x000000b400947202 */ /* 0x000fe40000000f00 */
[C---:B------:R-:W-:Y:S04]  /*a670*/  HMMA.16816.F32.BF16 R112, R132.reuse, R150, R112 ;  /* 0x000000968470723c */ /* 0x040fe80000041870 */
[--C-:B--2---:R-:W-:Y:S01]  /*a680*/  FFMA.FTZ R140, R247, c[0x0][0x2d0], -R175.reuse ;  /* 0x0000b400f78c7a23 */ /* 0x104fe200000108af */
[----:B------:R-:W-:Y:S01]  /*a690*/  MOV R247, R189 ;  /* 0x000000bd00f77202 */ /* 0x000fe20000000f00 */
[----:B------:R-:W-:Y:S01]  /*a6a0*/  FFMA.FTZ R175, R248, c[0x0][0x2d0], -R175 ;  /* 0x0000b400f8af7a23 */ /* 0x000fe200000108af */
[----:B------:R-:W-:Y:S01]  /*a6b0*/  MOV R248, R188 ;  /* 0x000000bc00f87202 */ /* 0x000fe20000000f00 */
[----:B------:R2:W-:Y:S01]  /*a6c0*/  MUFU.EX2 R199, R140 ;  /* 0x0000008c00c77308 */ /* 0x0005e20000000800 */
[----:B------:R-:W-:Y:S03]  /*a6d0*/  LDSM.16.MT88.4 R188, [R225+0x1100] ;  /* 0x00110000e1bc783b */ /* 0x000fe60000004200 */
[----:B---3--:R-:W-:Y:S02]  /*a6e0*/  F2FP.BF16.PACK_AB R192, R200, R201 ;  /* 0x000000c9c8c0723e */ /* 0x008fe400000010ff */
[----:B------:R-:W-:Y:S02]  /*a6f0*/  MOV R214, R157 ;  /* 0x0000009d00d67202 */ /* 0x000fe40000000f00 */
[----:B------:R-:W-:Y:S02]  /*a700*/  MOV R157, R187 ;  /* 0x000000bb009d7202 */ /* 0x000fe40000000f00 */
[----:B------:R3:W5:Y:S01]  /*a710*/  MUFU.EX2 R198, R175 ;  /* 0x000000af00c67308 */ /* 0x0007620000000800 */
[--C-:B-1----:R-:W-:Y:S01]  /*a720*/  FFMA.FTZ R144, R215, c[0x0][0x2d0], -R166.reuse ;  /* 0x0000b400d7907a23 */ /* 0x102fe200000108a6 */
[----:B----4-:R-:W-:Y:S01]  /*a730*/  F2FP.BF16.PACK_AB R193, R196, R171 ;  /* 0x000000abc4c1723e */ /* 0x010fe200000010ff */
[----:B------:R-:W-:Y:S01]  /*a740*/  FFMA.FTZ R166, R172, c[0x0][0x2d0], -R166 ;  /* 0x0000b400aca67a23 */ /* 0x000fe200000108a6 */
[----:B------:R-:W-:Y:S01]  /*a750*/  F2FP.BF16.PACK_AB R172, R209, R208 ;  /* 0x000000d0d1ac723e */ /* 0x000fe200000010ff */
[----:B------:R-:W4:Y:S05]  /*a760*/  LDL.LU R215, [R1+0x24] ;  /* 0x0000240001d77983 */ /* 0x000f2a0000300800 */
[----:B------:R1:W-:Y:S01]  /*a770*/  MUFU.EX2 R170, R144 ;  /* 0x0000009000aa7308 */ /* 0x0003e20000000800 */
[----:B--2---:R-:W2:Y:S09]  /*a780*/  LDSM.16.MT88.4 R140, [R227+0x2100] ;  /* 0x00210000e38c783b */ /* 0x004eb20000004200 */
[----:B------:R-:W1:Y:S01]  /*a790*/  MUFU.EX2 R166, R166 ;  /* 0x000000a600a67308 */ /* 0x000e620000000800 */
[----:B---3--:R-:W-:Y:S02]  /*a7a0*/  F2FP.BF16.PACK_AB R175, R202, R203 ;  /* 0x000000cbcaaf723e */ /* 0x008fe400000010ff */
[----:B-----5:R-:W-:Y:S01]  /*a7b0*/  F2FP.BF16.PACK_AB R194, R198, R199 ;  /* 0x000000c7c6c2723e */ /* 0x020fe200000010ff */
[----:B-1----:R-:W1:Y:S01]  /*a7c0*/  LDSM.16.MT88.4 R144, [R226+0x1100] ;  /* 0x00110000e290783b */ /* 0x002e620000004200 */
[----:B------:R-:W-:Y:S01]  /*a7d0*/  F2FP.BF16.PACK_AB R195, R166, R170 ;  /* 0x000000aaa6c3723e */ /* 0x000fe200000010ff */
[-C--:B--2---:R-:W-:Y:S08]  /*a7e0*/  HMMA.16816.F32.BF16 R116, R132, R140.reuse, R116 ;  /* 0x0000008c8474723c */ /* 0x084ff00000041874 */
[C---:B------:R-:W-:Y:S08]  /*a7f0*/  HMMA.16816.F32.BF16 R120, R136.reuse, R140, R120 ;  /* 0x0000008c8878723c */ /* 0x040ff00000041878 */
[-C--:B------:R-:W-:Y:S08]  /*a800*/  HMMA.16816.F32.BF16 R124, R136, R142.reuse, R124 ;  /* 0x0000008e887c723c */ /* 0x080ff0000004187c */
[----:B------:R-:W-:Y:S08]  /*a810*/  HMMA.16816.F32.BF16 R128, R132, R142, R128 ;  /* 0x0000008e8480723c */ /* 0x000ff00000041880 */
[-C--:B------:R-:W-:Y:S01]  /*a820*/  HMMA.16816.F32.BF16 R176, R172, R188.reuse, R4 ;  /* 0x000000bcacb0723c */ /* 0x080fe20000041804 */
[----:B------:R-:W2:Y:S07]  /*a830*/  LDSM.16.MT88.4 R4, [R227+0x1100] ;  /* 0x00110000e304783b */ /* 0x000eae0000004200 */
[C---:B------:R-:W-:Y:S01]  /*a840*/  HMMA.16816.F32.BF16 R180, R192.reuse, R188, R8 ;  /* 0x000000bcc0b4723c */ /* 0x040fe20000041808 */
[----:B------:R-:W3:Y:S07]  /*a850*/  LDSM.16.MT88.4 R8, [R225+0x2900] ;  /* 0x00290000e108783b */ /* 0x000eee0000004200 */
[-C--:B------:R-:W-:Y:S01]  /*a860*/  HMMA.16816.F32.BF16 R184, R192, R190.reuse, R12 ;  /* 0x000000bec0b8723c */ /* 0x080fe2000004180c */
[----:B------:R-:W5:Y:S07]  /*a870*/  LDSM.16.MT88.4 R12, [R226+0x2900] ;  /* 0x00290000e20c783b */ /* 0x000f6e0000004200 */
[C---:B------:R-:W-:Y:S01]  /*a880*/  HMMA.16816.F32.BF16 R188, R172.reuse, R190, R16 ;  /* 0x000000beacbc723c */ /* 0x040fe20000041810 */
[----:B------:R-:W2:Y:S07]  /*a890*/  LDSM.16.MT88.4 R16, [R228+0x2900] ;  /* 0x00290000e410783b */ /* 0x000eae0000004200 */
[-C--:B-1----:R-:W-:Y:S07]  /*a8a0*/  HMMA.16816.F32.BF16 R132, R172, R144.reuse, R20 ;  /* 0x00000090ac84723c */ /* 0x082fee0000041814 */
[----:B------:R-:W-:Y:S01]  /*a8b0*/  MOV R23, R148 ;  /* 0x0000009400177202 */ /* 0x000fe20000000f00 */
[C---:B------:R-:W-:Y:S01]  /*a8c0*/  HMMA.16816.F32.BF16 R136, R192.reuse, R144, R24 ;  /* 0x00000090c088723c */ /* 0x040fe20000041818 */
[----:B------:R-:W4:Y:S03]  /*a8d0*/  LDL.LU R24, [R1+0x20] ;  /* 0x0000200001187983 */ /* 0x000f260000300800 */
[----:B------:R-:W-:Y:S02]  /*a8e0*/  MOV R22, R149 ;  /* 0x0000009500167202 */ /* 0x000fe40000000f00 */
[----:B------:R-:W-:Y:S02]  /*a8f0*/  MOV R21, R154 ;  /* 0x0000009a00157202 */ /* 0x000fe40000000f00 */
[-C--:B------:R-:W-:Y:S01]  /*a900*/  HMMA.16816.F32.BF16 R140, R192, R146.reuse, R28 ;  /* 0x00000092c08c723c */ /* 0x080fe2000004181c */
[----:B------:R-:W4:Y:S03]  /*a910*/  LDL.LU R29, [R1+0x18] ;  /* 0x00001800011d7983 */ /* 0x000f260000300800 */
[----:B------:R-:W-:Y:S01]  /*a920*/  MOV R20, R155 ;  /* 0x0000009b00147202 */ /* 0x000fe20000000f00 */
[----:B------:R-:W4:Y:S01]  /*a930*/  LDL.LU R28, [R1+0x1c] ;  /* 0x00001c00011c7983 */ /* 0x000f220000300800 */
[----:B------:R-:W-:Y:S02]  /*a940*/  MOV R25, R152 ;  /* 0x0000009800197202 */ /* 0x000fe40000000f00 */
[C---:B------:R-:W-:Y:S04]  /*a950*/  HMMA.16816.F32.BF16 R144, R172.reuse, R146, R32 ;  /* 0x00000092ac90723c */ /* 0x040fe80000041820 */
[----:B------:R-:W-:Y:S02]  /*a960*/  MOV R26, R153 ;  /* 0x00000099001a7202 */ /* 0x000fe40000000f00 */
[----:B------:R-:W-:Y:S02]  /*a970*/  MOV R27, R159 ;  /* 0x0000009f001b7202 */ /* 0x000fe40000000f00 */
[-C--:B------:R-:W-:Y:S04]  /*a980*/  HMMA.16816.F32.BF16 R148, R172, R160.reuse, R36 ;  /* 0x000000a0ac94723c */ /* 0x080fe80000041824 */
[----:B------:R-:W-:Y:S02]  /*a990*/  MOV R30, R158 ;  /* 0x0000009e001e7202 */ /* 0x000fe40000000f00 */
[----:B------:R-:W-:Y:S02]  /*a9a0*/  MOV R31, R157 ;  /* 0x0000009d001f7202 */ /* 0x000fe40000000f00 */
[C---:B------:R-:W-:Y:S04]  /*a9b0*/  HMMA.16816.F32.BF16 R152, R192.reuse, R160, R40 ;  /* 0x000000a0c098723c */ /* 0x040fe80000041828 */
[----:B------:R-:W-:Y:S04]  /*a9c0*/  MOV R35, R156 ;  /* 0x0000009c00237202 */ /* 0x000fe80000000f00 */
[-C--:B------:R-:W-:Y:S08]  /*a9d0*/  HMMA.16816.F32.BF16 R156, R192, R162.reuse, R44 ;  /* 0x000000a2c09c723c */ /* 0x080ff0000004182c */
[C---:B------:R-:W-:Y:S08]  /*a9e0*/  HMMA.16816.F32.BF16 R160, R172.reuse, R162, R48 ;  /* 0x000000a2aca0723c */ /* 0x040ff00000041830 */
[-C--:B--2---:R-:W-:Y:S08]  /*a9f0*/  HMMA.16816.F32.BF16 R52, R172, R4.reuse, R52 ;  /* 0x00000004ac34723c */ /* 0x084ff00000041834 */
[C---:B------:R-:W-:Y:S08]  /*aa00*/  HMMA.16816.F32.BF16 R56, R192.reuse, R4, R56 ;  /* 0x00000004c038723c */ /* 0x040ff00000041838 */
[-C--:B------:R-:W-:Y:S08]  /*aa10*/  HMMA.16816.F32.BF16 R60, R192, R6.reuse, R60 ;  /* 0x00000006c03c723c */ /* 0x080ff0000004183c */
[C---:B------:R-:W-:Y:S01]  /*aa20*/  HMMA.16816.F32.BF16 R64, R172.reuse, R6, R64 ;  /* 0x00000006ac40723c */ /* 0x040fe20000041840 */
[----:B------:R-:W1:Y:S07]  /*aa30*/  LDSM.16.MT88.4 R4, [R227+0x2900] ;  /* 0x00290000e304783b */ /* 0x000e6e0000004200 */
[-C--:B---3--:R-:W-:Y:S08]  /*aa40*/  HMMA.16816.F32.BF16 R68, R172, R8.reuse, R68 ;  /* 0x00000008ac44723c */ /* 0x088ff00000041844 */
[C---:B------:R-:W-:Y:S08]  /*aa50*/  HMMA.16816.F32.BF16 R72, R192.reuse, R8, R72 ;  /* 0x00000008c048723c */ /* 0x040ff00000041848 */
[-C--:B------:R-:W-:Y:S08]  /*aa60*/  HMMA.16816.F32.BF16 R76, R192, R10.reuse, R76 ;  /* 0x0000000ac04c723c */ /* 0x080ff0000004184c */
[C---:B------:R-:W-:Y:S08]  /*aa70*/  HMMA.16816.F32.BF16 R80, R172.reuse, R10, R80 ;  /* 0x0000000aac50723c */ /* 0x040ff00000041850 */
[-C--:B-----5:R-:W-:Y:S08]  /*aa80*/  HMMA.16816.F32.BF16 R84, R172, R12.reuse, R84 ;  /* 0x0000000cac54723c */ /* 0x0a0ff00000041854 */
        /* <DEDUP_REMOVED lines=8> */
[C---:B------:R-:W-:Y:S08]  /*ab10*/  HMMA.16816.F32.BF16 R120, R192.reuse, R4, R120 ;  /* 0x00000004c078723c */ /* 0x040ff00000041878 */
[-C--:B------:R-:W-:Y:S08]  /*ab20*/  HMMA.16816.F32.BF16 R124, R192, R6.reuse, R124 ;  /* 0x00000006c07c723c */ /* 0x080ff0000004187c */
[----:B------:R-:W-:Y:S04]  /*ab30*/  HMMA.16816.F32.BF16 R128, R172, R6, R128 ;  /* 0x00000006ac80723c */ /* 0x000fe80000041880 */
[----:B----4-:R-:W-:Y:S04]  /*ab40*/  FFMA.FTZ R8, R2, R24, R31 ;  /* 0x0000001802087223 */ /* 0x010fe8000001001f */
[----:B------:R-:W-:Y:S04]  /*ab50*/  FADD.FTZ R8, R27, R8 ;  /* 0x000000081b087221 */ /* 0x000fe80000010000 */
[----:B------:R-:W-:Y:S02]  /*ab60*/  FFMA.FTZ R165, R165, R29, R35 ;  /* 0x0000001da5a57223 */ /* 0x000fe40000010023 */
[----:B------:R-:W-:Y:S02]  /*ab70*/  FADD.FTZ R9, R22, R8 ;  /* 0x0000000816097221 */ /* 0x000fe40000010000 */
[----:B------:R-:W-:Y:S02]  /*ab80*/  FFMA.FTZ R164, R164, R28, R30 ;  /* 0x0000001ca4a47223 */ /* 0x000fe4000001001e */
[----:B------:R-:W-:Y:S02]  /*ab90*/  FADD.FTZ R2, R25, R165 ;  /* 0x000000a519027221 */ /* 0x000fe40000010000 */
[----:B------:R-:W-:Y:S02]  /*aba0*/  FADD.FTZ R164, R26, R164 ;  /* 0x000000a41aa47221 */ /* 0x000fe40000010000 */
[----:B------:R-:W-:Y:S02]  /*abb0*/  FADD.FTZ R2, R20, R2 ;  /* 0x0000000214027221 */ /* 0x000fe40000010000 */
[----:B------:R-:W-:Y:S02]  /*abc0*/  FFMA.FTZ R8, R0, R215, R23 ;  /* 0x000000d700087223 */ /* 0x000fe40000010017 */
[----:B------:R-:W-:Y:S02]  /*abd0*/  FADD.FTZ R164, R21, R164 ;  /* 0x000000a415a47221 */ /* 0x000fe40000010000 */
[----:B------:R-:W-:Y:S02]  /*abe0*/  FADD.FTZ R10, R214, R2 ;  /* 0x00000002d60a7221 */ /* 0x000fe40000010000 */
[----:B------:R-:W-:Y:S02]  /*abf0*/  FADD.FTZ R8, R248, R8 ;  /* 0x00000008f8087221 */ /* 0x000fe40000010000 */
[----:B------:R-:W-:Y:S01]  /*ac00*/  FADD.FTZ R2, R216, R164 ;  /* 0x000000a4d8027221 */ /* 0x000fe20000010000 */
[----:B------:R-:W-:Y:S01]  /*ac10*/  MOV R164, R169 ;  /* 0x000000a900a47202 */ /* 0x000fe20000000f00 */
        /* <DEDUP_REMOVED lines=31> */
[----:B------:R-:W-:Y:S01]  /*ae10*/  FADD.FTZ R2, R196, R2 ;  /* 0x00000002c4027221 */ /* 0x000fe20000010000 */
[----:B------:R1:W-:Y:S01]  /*ae20*/  STL [R1+0x18], R6 ;  /* 0x0000180601007387 */ /* 0x0003e20000100800 */
[----:B------:R-:W-:Y:S02]  /*ae30*/  FADD.FTZ R4, R199, R4 ;  /* 0x00000004c7047221 */ /* 0x000fe40000010000 */
[----:B------:R-:W-:Y:S01]  /*ae40*/  FADD.FTZ R0, R170, R2 ;  /* 0x00000002aa007221 */ /* 0x000fe20000010000 */
[----:B------:R1:W-:Y:S01]  /*ae50*/  STL [R1+0x1c], R5 ;  /* 0x00001c0501007387 */ /* 0x0003e20000100800 */
[----:B------:R-:W-:Y:S01]  /*ae60*/  FADD.FTZ R2, R198, R4 ;  /* 0x00000004c6027221 */ /* 0x000fe20000010000 */
[----:B------:R-:W-:Y:S01]  /*ae70*/  MOV R170, R167 ;  /* 0x000000a700aa7202 */ /* 0x000fe20000000f00 */
[----:B------:R-:W-:Y:S01]  /*ae80*/  FADD.FTZ R0, R166, R0 ;  /* 0x00000000a6007221 */ /* 0x000fe20000010000 */
[----:B------:R-:W-:Y:S02]  /*ae90*/  MOV R166, R168 ;  /* 0x000000a800a67202 */ /* 0x000fe40000000f00 */
[----:B------:R1:W-:Y:S04]  /*aea0*/  STL [R1+0x20], R2 ;  /* 0x0000200201007387 */ /* 0x0003e80000100800 */
[----:B------:R1:W-:Y:S01]  /*aeb0*/  STL [R1+0x24], R0 ;  /* 0x0000240001007387 */ /* 0x0003e20000100800 */
[----:B------:R-:W-:-:S05]  /*aec0*/  @P0 BRA `(.L_x_486) ;  /* 0xffffbaf000000947 */ /* 0x000fca000383ffff */
.L_x_469:
[----:B------:R-:W3:Y:S01]  /*aed0*/  S2UR UR7, SR_CTAID.X ;  /* 0x00000000000779c3 */ /* 0x000ee20000002500 */
[----:B------:R-:W-:Y:S01]  /*aee0*/  ULDC.64 UR4, c[0x0][0x2c8] ;  /* 0x0000b20000047ab9 */ /* 0x000fe20000000a00 */
[----:B------:R-:W-:Y:S01]  /*aef0*/  PLOP3.LUT P0, PT, PT, PT, UP2, 0x40, 0x0 ;  /* 0x000000000000781c */ /* 0x000fe20003f0e828 */
[----:B---3--:R-:W-:-:S04]  /*af00*/  ULEA UR7, UR7, 0x7f, 0x7 ;  /* 0x0000007f07077891 */ /* 0x008fc8000f8e383f */
        /* <DEDUP_REMOVED lines=8> */
[----:B-1----:R-:W-:Y:S01]  /*af90*/  MOV R2, UR4 ;  /* 0x0000000400027c02 */ /* 0x002fe20008000f00 */
[----:B------:R-:W-:Y:S05]  /*afa0*/  @P0 BRA `(.L_x_487) ;  /* 0x0000010000000947 */ /* 0x000fea0003800000 */
[----:B--2---:R-:W-:-:S04]  /*afb0*/  MOV R0, UR5 ;  /* 0x0000000500007c02 */ /* 0x004fc80008000f00 */
        /* <DEDUP_REMOVED lines=9> */
.L_x_488:
[----:B------:R-:W-:-:S04]  /*b050*/  MOV R4, c[0x0][0x32c] ;  /* 0x0000cb0000047a02 */ /* 0x000fc80000000f00 */
[----:B------:R-:W-:-:S13]  /*b060*/  ISETP.NE.AND P0, PT, R4, 0x1, PT ;  /* 0x000000010400780c */ /* 0x000fda0003f05270 */
[----:B------:R-:W-:-:S05]  /*b070*/  @P0 IMAD.HI.U32 R4, R0, c[0x0][0x330], RZ ;  /* 0x0000cc0000040a27 */ /* 0x000fca00078e00ff */
[----:B------:R-:W-:-:S05]  /*b080*/  @P0 SHF.R.U32.HI R0, RZ, c[0x0][0x334], R4 ;  /* 0x0000cd00ff000a19 */ /* 0x000fca0000011604 */
.L_x_489:
[----:B------:R-:W-:-:S05]  /*b090*/  IMAD R0, R0, c[0x0][0x32c], RZ ;  /* 0x0000cb0000007a24 */ /* 0x000fca00078e02ff */
[----:B------:R-:W-:-:S04]  /*b0a0*/  IMNMX R2, R2, R0, !PT ;  /* 0x0000000002027217 */ /* 0x000fc80007800200 */
.L_x_487:
[----:B------:R-:W-:-:S05]  /*b0b0*/  IADD3 R2, R2, 0x2f, RZ ;  /* 0x0000002f02027810 */ /* 0x000fca0007ffe0ff */
[----:B------:R-:W-:-:S05]  /*b0c0*/  IMAD.HI R2, R2, 0x2aaaaaab, RZ ;  /* 0x2aaaaaab02027827 */ /* 0x000fca00078e02ff */
[----:B------:R-:W-:-:S04]  /*b0d0*/  SHF.R.U32.HI R251, RZ, 0x1f, R2 ;  /* 0x0000001ffffb7819 */ /* 0x000fc80000011602 */
[----:B------:R-:W-:-:S04]  /*b0e0*/  LEA.HI.SX32 R251, R2, R251, 0x1d ;  /* 0x000000fb02fb7211 */ /* 0x000fc800078feaff */
[----:B------:R-:W-:-:S04]  /*b0f0*/  IMNMX R251, R249, R251, !PT ;  /* 0x000000fbf9fb7217 */ /* 0x000fc80007800200 */
[----:B------:R-:W-:-:S13]  /*b100*/  ISETP.GE.AND P0, PT, R242, R251, PT ;  /* 0x000000fbf200720c */ /* 0x000fda0003f06270 */
[----:B------:R-:W-:Y:S05]  /*b110*/  @!P0 BRA `(.L_x_490) ;  /* 0x00002d5000008947 */ /* 0x000fea0003800000 */
[----:B------:R-:W-:Y:S01]  /*b120*/  IMAD.MOV.U32 R2, RZ, RZ, R168 ;  /* 0x000000ffff027224 */ /* 0x000fe200078e00a8 */
[----:B------:R-:W-:Y:S01]  /*b130*/  MOV R170, R3 ;  /* 0x0000000300aa7202 */ /* 0x000fe20000000f00 */
[----:B--2---:R-:W-:Y:S01]  /*b140*/  IMAD.MOV.U32 R0, RZ, RZ, R169 ;  /* 0x000000ffff007224 */ /* 0x004fe200078e00a9 */
[----:B------:R-:W-:Y:S01]  /*b150*/  MOV R220, R242 ;  /* 0x000000f200dc7202 */ /* 0x000fe20000000f00 */
[----:B------:R-:W-:Y:S01]  /*b160*/  IMAD.MOV.U32 R164, RZ, RZ, R167 ;  /* 0x000000ffffa47224 */ /* 0x000fe200078e00a7 */
[----:B------:R-:W-:Y:S02]  /*b170*/  MOV R252, c[0x0][0x1e0] ;  /* 0x0000780000fc7a02 */ /* 0x000fe40000000f00 */
.L_x_491:
[----:B------:R-:W2:Y:S01]  /*b180*/  LDL.64 R166, [R1+0x38] ;  /* 0x0000380001a67983 */ /* 0x000ea20000100a00 */
[----:B------:R-:W-:Y:S05]  /*b190*/  DEPBAR.LE SB0, 0x0 ;  /* 0x000080000000791a */ /* 0x000fea0000000000 */
[----:B------:R-:W-:Y:S01]  /*b1a0*/  BAR.SYNC.DEFER_BLOCKING 0x0 ;  /* 0x0000000000007b1d */ /* 0x000fe20000010000 */
[----:B------:R-:W-:Y:S02]  /*b1b0*/  ISETP.GT.AND P6, PT, R249, R220, PT ;  /* 0x000000dcf900720c */ /* 0x000fe40003fc4270 */
[C---:B------:R-:W-:Y:S11]  /*b1c0*/  IADD3 R242, R220.reuse, -0x1, RZ ;  /* 0xffffffffdcf27810 */ /* 0x040ff60007ffe0ff */
[----:B------:R-:W-:Y:S01]  /*b1d0*/  @!P6 SHF.R.S32.HI R3, RZ, 0x1f, R220 ;  /* 0x0000001fff03e819 */ /* 0x000fe200000114dc */
[C---:B------:R-:W-:Y:S04]  /*b1e0*/  @!P6 IMAD.WIDE.U32 R40, R220.reuse, c[0x0][0x208], RZ ;  /* 0x00008200dc28ea25 */ /* 0x040fe800078e00ff */
[----:B------:R-:W-:Y:S04]  /*b1f0*/  @!P6 IMAD R3, R3, c[0x0][0x208], RZ ;  /* 0x000082000303ea24 */ /* 0x000fe800078e02ff */
[----:B------:R-:W-:Y:S01]  /*b200*/  @!P6 IMAD R3, R220, c[0x0][0x20c], R3 ;  /* 0x00008300dc03ea24 */ /* 0x000fe200078e0203 */
[----:B------:R-:W2:Y:S04]  /*b210*/  LDL.64 R42, [R1+0x48] ;  /* 0x00004800012a7983 */ /* 0x000ea80000100a00 */
[----:B------:R-:W-:Y:S02]  /*b220*/  @!P6 IADD3 R3, R41, R3, RZ ;  /* 0x000000032903e210 */ /* 0x000fe40007ffe0ff */
[----:B-----5:R-:W-:Y:S03]  /*b230*/  LDSM.16.M88.4 R48, [R231+0x6100] ;  /* 0x00610000e730783b */ /* 0x020fe60000000200 */
[----:B------:R-:W-:Y:S05]  /*b240*/  @!P6 IMAD R165, R3, 0x30, RZ ;  /* 0x0000003003a5e824 */ /* 0x000fea00078e02ff */
[----:B------:R-:W1:Y:S08]  /*b250*/  LDSM.16.M88.4 R16, [R224+0x3100] ;  /* 0x00310000e010783b */ /* 0x000e700000000200 */
[----:B------:R-:W3:Y:S08]  /*b260*/  LDSM.16.M88.4 R44, [R231+0x8100] ;  /* 0x00810000e72c783b */ /* 0x000ef00000000200 */
[----:B------:R-:W4:Y:S08]  /*b270*/  LDSM.16.M88.4 R32, [R224+0x3900] ;  /* 0x00390000e020783b */ /* 0x000f300000000200 */
[----:B------:R-:W4:Y:S08]  /*b280*/  LDSM.16.M88.4 R172, [R224+0x4100] ;  /* 0x00410000e0ac783b */ /* 0x000f300000000200 */
[----:B------:R-:W-:Y:S01]  /*b290*/  LDSM.16.M88.4 R192, [R233+0x6100] ;  /* 0x00610000e9c0783b */ /* 0x000fe20000000200 */
[-C--:B-1----:R-:W-:Y:S07]  /*b2a0*/  HMMA.16816.F32.BF16 R4, R48, R16.reuse, RZ ;  /* 0x000000103004723c */ /* 0x082fee00000418ff */
[----:B------:R-:W1:Y:S01]  /*b2b0*/  LDSM.16.M88.4 R196, [R235] ;  /* 0x00000000ebc4783b */ /* 0x000e620000000200 */
[C---:B---3--:R-:W-:Y:S07]  /*b2c0*/  HMMA.16816.F32.BF16 R8, R44.reuse, R16, RZ ;  /* 0x000000102c08723c */ /* 0x048fee00000418ff */
[----:B------:R-:W3:Y:S01]  /*b2d0*/  LDSM.16.M88.4 R200, [R233+0x8100] ;  /* 0x00810000e9c8783b */ /* 0x000ee20000000200 */
[-C--:B------:R-:W-:Y:S07]  /*b2e0*/  HMMA.16816.F32.BF16 R12, R44, R18.reuse, RZ ;  /* 0x000000122c0c723c */ /* 0x080fee00000418ff */
[----:B------:R-:W1:Y:S01]  /*b2f0*/  LDSM.16.M88.4 R204, [R241] ;  /* 0x00000000f1cc783b */ /* 0x000e620000000200 */
[C---:B------:R-:W-:Y:S07]  /*b300*/  HMMA.16816.F32.BF16 R16, R48.reuse, R18, RZ ;  /* 0x000000123010723c */ /* 0x040fee00000418ff */
[----:B------:R-:W1:Y:S01]  /*b310*/  LDSM.16.M88.4 R208, [R240] ;  /* 0x00000000f0d0783b */ /* 0x000e620000000200 */
[-C--:B----4-:R-:W-:Y:S08]  /*b320*/  HMMA.16816.F32.BF16 R20, R48, R32.reuse, RZ ;  /* 0x000000203014723c */ /* 0x090ff000000418ff */
[C---:B------:R-:W-:Y:S08]  /*b330*/  HMMA.16816.F32.BF16 R24, R44.reuse, R32, RZ ;  /* 0x000000202c18723c */ /* 0x040ff000000418ff */
[-C--:B------:R-:W-:Y:S08]  /*b340*/  HMMA.16816.F32.BF16 R28, R44, R34.reuse, RZ ;  /* 0x000000222c1c723c */ /* 0x080ff000000418ff */
[C---:B------:R-:W-:Y:S08]  /*b350*/  HMMA.16816.F32.BF16 R32, R48.reuse, R34, RZ ;  /* 0x000000223020723c */ /* 0x040ff000000418ff */
[-C--:B------:R-:W-:Y:S01]  /*b360*/  HMMA.16816.F32.BF16 R36, R48, R172.reuse, RZ ;  /* 0x000000ac3024723c */ /* 0x080fe200000418ff */
[----:B--2---:R-:W-:Y:S05]  /*b370*/  @!P6 MOV R166, R42 ;  /* 0x0000002a00a6e202 */ /* 0x004fea0000000f00 */
[----:B------:R-:W-:Y:S02]  /*b380*/  @!P6 IMAD.WIDE.U32 R166, R40, 0x30, R166 ;  /* 0x0000003028a6e825 */ /* 0x000fe400078e00a6 */
[C---:B------:R-:W-:Y:S04]  /*b390*/  HMMA.16816.F32.BF16 R40, R44.reuse, R172, RZ ;  /* 0x000000ac2c28723c */ /* 0x040fe800000418ff */
[C---:B------:R-:W-:Y:S02]  /*b3a0*/  @!P6 SHF.L.U32 R3, R166.reuse, 0x1, RZ ;  /* 0x00000001a603e819 */ /* 0x040fe400000006ff */
[----:B------:R-:W-:Y:S02]  /*b3b0*/  @!P6 IADD3 R165, R167, R165, RZ ;  /* 0x000000a5a7a5e210 */ /* 0x000fe40007ffe0ff */
[C---:B------:R-:W-:Y:S01]  /*b3c0*/  @!P6 IADD3 R168, P0, R3.reuse, c[0x0][0x1f8], RZ ;  /* 0x00007e0003a8ea10 */ /* 0x040fe20007f1e0ff */
[-C--:B------:R-:W-:Y:S03]  /*b3d0*/  HMMA.16816.F32.BF16 R44, R44, R174.reuse, RZ ;  /* 0x000000ae2c2c723c */ /* 0x080fe600000418ff */
[----:B------:R-:W-:Y:S02]  /*b3e0*/  @!P6 SHF.L.U64.HI R167, R166, 0x1, R165 ;  /* 0x00000001a6a7e819 */ /* 0x000fe400000102a5 */
[----:B------:R-:W-:Y:S02]  /*b3f0*/  @!P6 IADD3 R3, P5, R3, 0x80, RZ ;  /* 0x000000800303e810 */ /* 0x000fe40007fbe0ff */
[----:B------:R-:W-:Y:S01]  /*b400*/  @!P6 IADD3.X R169, R167, c[0x0][0x1fc], RZ, P0, !PT ;  /* 0x00007f00a7a9ea10 */ /* 0x000fe200007fe4ff */
[----:B------:R-:W-:Y:S04]  /*b410*/  HMMA.16816.F32.BF16 R48, R48, R174, RZ ;  /* 0x000000ae3030723c */ /* 0x000fe800000418ff */
[----:B------:R-:W-:Y:S01]  /*b420*/  @!PT LDS RZ, [RZ] ;  /* 0x00000000fffff984 */ /* 0x000fe20000000800 */
[----:B------:R-:W-:Y:S01]  /*b430*/  @!PT LDS RZ, [RZ] ;  /* 0x00000000fffff984 */ /* 0x000fe20000000800 */
[----:B------:R-:W-:Y:S01]  /*b440*/  @!PT LDS RZ, [RZ] ;  /* 0x00000000fffff984 */ /* 0x000fe20000000800 */
[----:B------:R2:W-:Y:S01]  /*b450*/  @!P6 LDGSTS.E.BYPASS.LTC128B.128 [R243+0x100], [R168.64], !P4 ;  /* 0x00100000a8f3efae */ /* 0x0005e2000e101d4e */
[----:B------:R-:W-:Y:S02]  /*b460*/  @!P6 IADD3 R212, P2, R3, c[0x0][0x1f8], RZ ;  /* 0x00007e0003d4ea10 */ /* 0x000fe40007f5e0ff */
[----:B------:R-:W-:Y:S01]  /*b470*/  @!P6 IADD3 R166, P1, R168, UR9, RZ ;  /* 0x00000009a8a6ec10 */ /* 0x000fe2000ff3e0ff */
[-C--:B-1----:R-:W-:Y:S05]  /*b480*/  HMMA.16816.F32.BF16 R4, R192, R196.reuse, R4 ;  /* 0x000000c4c004723c */ /* 0x082fea0000041804 */
[----:B------:R-:W-:Y:S02]  /*b490*/  @!P6 IADD3.X R213, RZ, c[0x0][0x1fc], R167, P2, P5 ;  /* 0x00007f00ffd5ea10 */ /* 0x000fe400017ea4a7 */
[----:B------:R-:W-:Y:S01]  /*b4a0*/  @!P6 IADD3.X R167, R169, UR11, RZ, P1, !PT ;  /* 0x0000000ba9a7ec10 */ /* 0x000fe20008ffe4ff */
[C---:B---3--:R-:W-:Y:S02]  /*b4b0*/  HMMA.16816.F32.BF16 R8, R200.reuse, R196, R8 ;  /* 0x000000c4c808723c */ /* 0x048fe40000041808 */
[----:B------:R1:W-:Y:S02]  /*b4c0*/  @!P6 LDGSTS.E.BYPASS.LTC128B.128 [R243+0x1900], [R212.64], !P3 ;  /* 0x01900000d4f3efae */ /* 0x0003e4000d901d4e */
[----:B------:R-:W-:Y:S02]  /*b4d0*/  @!P6 IADD3 R172, P0, R166, UR9, RZ ;  /* 0x00000009a6acec10 */ /* 0x000fe4000ff1e0ff */
[----:B------:R-:W-:Y:S02]  /*b4e0*/  ISETP.GT.AND P5, PT, R220, R249, PT ;  /* 0x000000f9dc00720c */ /* 0x000fe40003fa4270 */
[-C--:B------:R-:W-:Y:S02]  /*b4f0*/  HMMA.16816.F32.BF16 R12, R200, R198.reuse, R12 ;  /* 0x000000c6c80c723c */ /* 0x080fe4000004180c */
[----:B------:R4:W-:Y:S02]  /*b500*/  @!P6 LDGSTS.E.BYPASS.LTC128B.128 [R243+0x900], [R166.64], !P4 ;  /* 0x00900000a6f3efae */ /* 0x0009e4000e101d4e */
[----:B------:R-:W-:Y:S04]  /*b510*/  @!P6 IADD3.X R173, R167, UR11, RZ, P0, !PT ;  /* 0x0000000ba7adec10 */ /* 0x000fe800087fe4ff */
[C---:B------:R-:W-:Y:S02]  /*b520*/  HMMA.16816.F32.BF16 R16, R192.reuse, R198, R16 ;  /* 0x000000c6c010723c */ /* 0x040fe40000041810 */
[----:B------:R4:W-:Y:S06]  /*b530*/  @!P6 LDGSTS.E.BYPASS.LTC128B.128 [R243+0x2100], [R166.64+0x80], !P3 ;  /* 0x02100080a6f3efae */ /* 0x0009ec000d901d4e */
[-C--:B------:R-:W-:Y:S02]  /*b540*/  HMMA.16816.F32.BF16 R20, R192, R204.reuse, R20 ;  /* 0x000000ccc014723c */ /* 0x080fe40000041814 */
[----:B------:R4:W-:Y:S06]  /*b550*/  @!P6 LDGSTS.E.BYPASS.LTC128B.128 [R243+0x1100], [R172.64], !P4 ;  /* 0x01100000acf3efae */ /* 0x0009ec000e101d4e */
[C---:B------:R-:W-:Y:S02]  /*b560*/  HMMA.16816.F32.BF16 R24, R200.reuse, R204, R24 ;  /* 0x000000ccc818723c */ /* 0x040fe40000041818 */
[----:B------:R4:W-:Y:S06]  /*b570*/  @!P6 LDGSTS.E.BYPASS.LTC128B.128 [R243+0x2900], [R172.64+0x80], !P3 ;  /* 0x02900080acf3efae */ /* 0x0009ec000d901d4e */
[-C--:B------:R-:W-:Y:S02]  /*b580*/  HMMA.16816.F32.BF16 R28, R200, R206.reuse, R28 ;  /* 0x000000cec81c723c */ /* 0x080fe4000004181c */
[----:B-1----:R-:W-:Y:S06]  /*b590*/  LDSM.16.M88.4 R212, [R230+0x3100] ;  /* 0x00310000e6d4783b */ /* 0x002fec0000000200 */
[C---:B------:R-:W-:Y:S02]  /*b5a0*/  HMMA.16816.F32.BF16 R32, R192.reuse, R206, R32 ;  /* 0x000000cec020723c */ /* 0x040fe40000041820 */
[----:B------:R-:W0:Y:S06]  /*b5b0*/  LDGDEPBAR ;  /* 0x00000000000079af */ /* 0x000e2c0000000000 */
[-C--:B------:R-:W-:Y:S02]  /*b5c0*/  HMMA.16816.F32.BF16 R36, R192, R208.reuse, R36 ;  /* 0x000000d0c024723c */ /* 0x080fe40000041824 */
[----:B------:R-:W-:Y:S06]  /*b5d0*/  LDSM.16.M88.4 R216, [R232+0x8100] ;  /* 0x00810000e8d8783b */ /* 0x000fec0000000200 */
[C---:B------:R-:W-:Y:S02]  /*b5e0*/  HMMA.16816.F32.BF16 R40, R200.reuse, R208, R40 ;  /* 0x000000d0c828723c */ /* 0x040fe40000041828 */
[----:B----4-:R-:W1:Y:S06]  /*b5f0*/  LDSM.16.M88.4 R172, [R232+0x6100] ;  /* 0x00610000e8ac783b */ /* 0x010e6c0000000200 */
[-C--:B------:R-:W-:Y:S02]  /*b600*/  HMMA.16816.F32.BF16 R44, R200, R210.reuse, R44 ;  /* 0x000000d2c82c723c */ /* 0x080fe4000004182c */
[----:B------:R-:W4:Y:S06]  /*b610*/  LDSM.16.M88.4 R196, [R230+0x3900] ;  /* 0x00390000e6c4783b */ /* 0x000f2c0000000200 */
[----:B------:R-:W-:Y:S02]  /*b620*/  HMMA.16816.F32.BF16 R48, R192, R210, R48 ;  /* 0x000000d2c030723c */ /* 0x000fe40000041830 */
[----:B------:R-:W2:Y:S08]  /*b630*/  LDSM.16.M88.4 R200, [R230+0x4100] ;  /* 0x00410000e6c8783b */ /* 0x000eb00000000200 */
[----:B------:R-:W-:Y:S08]  /*b640*/  LDSM.16.M88.4 R192, [R234+0x6100] ;  /* 0x00610000eac0783b */ /* 0x000ff00000000200 */
[----:B------:R-:W2:Y:S01]  /*b650*/  LDSM.16.M88.4 R204, [R229] ;  /* 0x00000000e5cc783b */ /* 0x000ea20000000200 */
[-C--:B-1----:R-:W-:Y:S07]  /*b660*/  HMMA.16816.F32.BF16 R4, R172, R212.reuse, R4 ;  /* 0x000000d4ac04723c */ /* 0x082fee0000041804 */
[----:B------:R-:W1:Y:S01]  /*b670*/  LDSM.16.M88.4 R208, [R234+0x8100] ;  /* 0x00810000ead0783b */ /* 0x000e620000000200 */
[C---:B------:R-:W-:Y:S08]  /*b680*/  HMMA.16816.F32.BF16 R8, R216.reuse, R212, R8 ;  /* 0x000000d4d808723c */ /* 0x040ff00000041808 */
[-C--:B------:R-:W-:Y:S08]  /*b690*/  HMMA.16816.F32.BF16 R12, R216, R214.reuse, R12 ;  /* 0x000000d6d80c723c */ /* 0x080ff0000004180c */
[C---:B------:R-:W-:Y:S01]  /*b6a0*/  HMMA.16816.F32.BF16 R16, R172.reuse, R214, R16 ;  /* 0x000000d6ac10723c */ /* 0x040fe20000041810 */
[----:B------:R-:W1:Y:S07]  /*b6b0*/  LDSM.16.M88.4 R212, [R229+0x800] ;  /* 0x00080000e5d4783b */ /* 0x000e6e0000000200 */
[-C--:B----4-:R-:W-:Y:S08]  /*b6c0*/  HMMA.16816.F32.BF16 R20, R172, R196.reuse, R20 ;  /* 0x000000c4ac14723c */ /* 0x090ff00000041814 */
[C---:B------:R-:W-:Y:S08]  /*b6d0*/  HMMA.16816.F32.BF16 R24, R216.reuse, R196, R24 ;  /* 0x000000c4d818723c */ /* 0x040ff00000041818 */
[-C--:B------:R-:W-:Y:S08]  /*b6e0*/  HMMA.16816.F32.BF16 R28, R216, R198.reuse, R28 ;  /* 0x000000c6d81c723c */ /* 0x080ff0000004181c */
[C---:B------:R-:W-:Y:S01]  /*b6f0*/  HMMA.16816.F32.BF16 R32, R172.reuse, R198, R32 ;  /* 0x000000c6ac20723c */ /* 0x040fe20000041820 */
[----:B------:R-:W-:Y:S07]  /*b700*/  LDSM.16.M88.4 R196, [R231+0xa100] ;  /* 0x00a10000e7c4783b */ /* 0x000fee0000000200 */
[-C--:B--2---:R-:W-:Y:S08]  /*b710*/  HMMA.16816.F32.BF16 R36, R172, R200.reuse, R36 ;  /* 0x000000c8ac24723c */ /* 0x084ff00000041824 */
[C---:B------:R-:W-:Y:S08]  /*b720*/  HMMA.16816.F32.BF16 R40, R216.reuse, R200, R40 ;  /* 0x000000c8d828723c */ /* 0x040ff00000041828 */
[-C--:B------:R-:W-:Y:S01]  /*b730*/  HMMA.16816.F32.BF16 R44, R216, R202.reuse, R44 ;  /* 0x000000cad82c723c */ /* 0x080fe2000004182c */
[----:B------:R-:W-:Y:S07]  /*b740*/  LDSM.16.M88.4 R216, [R231+0xc100] ;  /* 0x00c10000e7d8783b */ /* 0x000fee0000000200 */
[----:B------:R-:W-:Y:S01]  /*b750*/  HMMA.16816.F32.BF16 R48, R172, R202, R48 ;  /* 0x000000caac30723c */ /* 0x000fe20000041830 */
[----:B------:R-:W2:Y:S07]  /*b760*/  LDSM.16.M88.4 R172, [R229+0x1000] ;  /* 0x00100000e5ac783b */ /* 0x000eae0000000200 */
[-C--:B------:R-:W-:Y:S01]  /*b770*/  HMMA.16816.F32.BF16 R4, R192, R204.reuse, R4 ;  /* 0x000000ccc004723c */ /* 0x080fe20000041804 */
[----:B------:R-:W4:Y:S07]  /*b780*/  LDSM.16.M88.4 R200, [R224+0x4900] ;  /* 0x00490000e0c8783b */ /* 0x000f2e0000000200 */
[C---:B-1----:R-:W-:Y:S08]  /*b790*/  HMMA.16816.F32.BF16 R8, R208.reuse, R204, R8 ;  /* 0x000000ccd008723c */ /* 0x042ff00000041808 */
[-C--:B------:R-:W-:Y:S08]  /*b7a0*/  HMMA.16816.F32.BF16 R12, R208, R206.reuse, R12 ;  /* 0x000000ced00c723c */ /* 0x080ff0000004180c */
[C---:B------:R-:W-:Y:S01]  /*b7b0*/  HMMA.16816.F32.BF16 R16, R192.reuse, R206, R16 ;  /* 0x000000cec010723c */ /* 0x040fe20000041810 */
[----:B------:R-:W1:Y:S07]  /*b7c0*/  LDSM.16.M88.4 R204, [R224+0x5100] ;  /* 0x00510000e0cc783b */ /* 0x000e6e0000000200 */
        /* <DEDUP_REMOVED lines=10> */
[----:B------:R-:W-:Y:S07]  /*b870*/  LDSM.16.M88.4 R172, [R233+0xa100] ;  /* 0x00a10000e9ac783b */ /* 0x000fee0000000200 */
[-C--:B----4-:R-:W-:Y:S01]  /*b880*/  HMMA.16816.F32.BF16 R4, R196, R200.reuse, R4 ;  /* 0x000000c8c404723c */ /* 0x090fe20000041804 */
[----:B------:R-:W2:Y:S07]  /*b890*/  LDSM.16.M88.4 R192, [R239] ;  /* 0x00000000efc0783b */ /* 0x000eae0000000200 */
[C---:B------:R-:W-:Y:S08]  /*b8a0*/  HMMA.16816.F32.BF16 R8, R216.reuse, R200, R8 ;  /* 0x000000c8d808723c */ /* 0x040ff00000041808 */
[-C--:B------:R-:W-:Y:S08]  /*b8b0*/  HMMA.16816.F32.BF16 R12, R216, R202.reuse, R12 ;  /* 0x000000cad80c723c */ /* 0x080ff0000004180c */
[C---:B------:R-:W-:Y:S01]  /*b8c0*/  HMMA.16816.F32.BF16 R16, R196.reuse, R202, R16 ;  /* 0x000000cac410723c */ /* 0x040fe20000041810 */
[----:B------:R-:W4:Y:S07]  /*b8d0*/  LDSM.16.M88.4 R200, [R238] ;  /* 0x00000000eec8783b */ /* 0x000f2e0000000200 */
        /* <DEDUP_REMOVED lines=8> */
[----:B------:R-:W-:Y:S07]  /*b960*/  LDSM.16.M88.4 R216, [R232+0xc100] ;  /* 0x00c10000e8d8783b */ /* 0x000fee0000000200 */
[----:B------:R-:W-:Y:S01]  /*b970*/  HMMA.16816.F32.BF16 R48, R196, R214, R48 ;  /* 0x000000d6c430723c */ /* 0x000fe20000041830 */
[----:B------:R-:W-:Y:S07]  /*b980*/  LDSM.16.M88.4 R196, [R232+0xa100] ;  /* 0x00a10000e8c4783b */ /* 0x000fee0000000200 */
[-C--:B--2---:R-:W-:Y:S01]  /*b990*/  HMMA.16816.F32.BF16 R4, R172, R192.reuse, R4 ;  /* 0x000000c0ac04723c */ /* 0x084fe20000041804 */
[----:B------:R-:W2:Y:S07]  /*b9a0*/  LDSM.16.M88.4 R212, [R230+0x4900] ;  /* 0x00490000e6d4783b */ /* 0x000eae0000000200 */
[C---:B------:R-:W-:Y:S08]  /*b9b0*/  HMMA.16816.F32.BF16 R8, R208.reuse, R192, R8 ;  /* 0x000000c0d008723c */ /* 0x040ff00000041808 */
[-C--:B------:R-:W-:Y:S08]  /*b9c0*/  HMMA.16816.F32.BF16 R12, R208, R194.reuse, R12 ;  /* 0x000000c2d00c723c */ /* 0x080ff0000004180c */
[C---:B------:R-:W-:Y:S01]  /*b9d0*/  HMMA.16816.F32.BF16 R16, R172.reuse, R194, R16 ;  /* 0x000000c2ac10723c */ /* 0x040fe20000041810 */
[----:B------:R-:W2:Y:S07]  /*b9e0*/  LDSM.16.M88.4 R192, [R230+0x5100] ;  /* 0x00510000e6c0783b */ /* 0x000eae0000000200 */
[-C--:B----4-:R-:W-:Y:S08]  /*b9f0*/  HMMA.16816.F32.BF16 R20, R172, R200.reuse, R20 ;  /* 0x000000c8ac14723c */ /* 0x090ff00000041814 */
[C---:B------:R-:W-:Y:S08]  /*ba00*/  HMMA.16816.F32.BF16 R24, R208.reuse, R200, R24 ;  /* 0x000000c8d018723c */ /* 0x040ff00000041818 */
[-C--:B------:R-:W-:Y:S08]  /*ba10*/  HMMA.16816.F32.BF16 R28, R208, R202.reuse, R28 ;  /* 0x000000cad01c723c */ /* 0x080ff0000004181c */
[C---:B------:R-:W-:Y:S01]  /*ba20*/  HMMA.16816.F32.BF16 R32, R172.reuse, R202, R32 ;  /* 0x000000caac20723c */ /* 0x040fe20000041820 */
[----:B------:R-:W-:Y:S07]  /*ba30*/  LDSM.16.M88.4 R200, [R234+0xa100] ;  /* 0x00a10000eac8783b */ /* 0x000fee0000000200 */
[-C--:B-1----:R-:W-:Y:S08]  /*ba40*/  HMMA.16816.F32.BF16 R36, R172, R204.reuse, R36 ;  /* 0x000000ccac24723c */ /* 0x082ff00000041824 */
[C---:B------:R-:W-:Y:S08]  /*ba50*/  HMMA.16816.F32.BF16 R40, R208.reuse, R204, R40 ;  /* 0x000000ccd028723c */ /* 0x040ff00000041828 */
[-C--:B------:R-:W-:Y:S01]  /*ba60*/  HMMA.16816.F32.BF16 R44, R208, R206.reuse, R44 ;  /* 0x000000ced02c723c */ /* 0x080fe2000004182c */
[----:B------:R-:W-:Y:S07]  /*ba70*/  LDSM.16.M88.4 R208, [R236+0xc100] ;  /* 0x00c10000ecd0783b */ /* 0x000fee0000000200 */
[----:B------:R-:W-:Y:S01]  /*ba80*/  HMMA.16816.F32.BF16 R48, R172, R206, R48 ;  /* 0x000000ceac30723c */ /* 0x000fe20000041830 */
[----:B------:R-:W1:Y:S07]  /*ba90*/  LDSM.16.M88.4 R172, [R230+0x5900] ;  /* 0x00590000e6ac783b */ /* 0x000e6e0000000200 */
[-C--:B--2---:R-:W-:Y:S01]  /*baa0*/  HMMA.16816.F32.BF16 R4, R196, R212.reuse, R4 ;  /* 0x000000d4c404723c */ /* 0x084fe20000041804 */
[----:B------:R-:W2:Y:S07]  /*bab0*/  LDSM.16.M88.4 R204, [R229+0x1800] ;  /* 0x00180000e5cc783b */ /* 0x000eae0000000200 */
[C---:B------:R-:W-:Y:S08]  /*bac0*/  HMMA.16816.F32.BF16 R8, R216.reuse, R212, R8 ;  /* 0x000000d4d808723c */ /* 0x040ff00000041808 */
[-C--:B------:R-:W-:Y:S08]  /*bad0*/  HMMA.16816.F32.BF16 R12, R216, R214.reuse, R12 ;  /* 0x000000d6d80c723c */ /* 0x080ff0000004180c */
[C---:B------:R-:W-:Y:S01]  /*bae0*/  HMMA.16816.F32.BF16 R16, R196.reuse, R214, R16 ;  /* 0x000000d6c410723c */ /* 0x040fe20000041810 */
[----:B------:R-:W4:Y:S07]  /*baf0*/  LDSM.16.M88.4 R212, [R229+0x2000] ;  /* 0x00200000e5d4783b */ /* 0x000f2e0000000200 */
[-C--:B------:R-:W-:Y:S08]  /*bb00*/  HMMA.16816.F32.BF16 R20, R196, R192.reuse, R20 ;  /* 0x000000c0c414723c */ /* 0x080ff00000041814 */
[C---:B------:R-:W-:Y:S08]  /*bb10*/  HMMA.16816.F32.BF16 R24, R216.reuse, R192, R24 ;  /* 0x000000c0d818723c */ /* 0x040ff00000041818 */
[-C--:B------:R-:W-:Y:S08]  /*bb20*/  HMMA.16816.F32.BF16 R28, R216, R194.reuse, R28 ;  /* 0x000000c2d81c723c */ /* 0x080ff0000004181c */
[C---:B------:R-:W-:Y:S01]  /*bb30*/  HMMA.16816.F32.BF16 R32, R196.reuse, R194, R32 ;  /* 0x000000c2c420723c */ /* 0x040fe20000041820 */
[----:B------:R-:W4:Y:S01]  /*bb40*/  LDSM.16.M88.4 R192, [R229+0x2800] ;  /* 0x00280000e5c0783b */ /* 0x000f220000000200 */
[----:B------:R-:W-:Y:S06]  /*bb50*/  DEPBAR.LE SB0, 0x0 ;  /* 0x000080000000791a */ /* 0x000fec0000000000 */
[-C--:B-1----:R-:W-:Y:S01]  /*bb60*/  HMMA.16816.F32.BF16 R36, R196, R172.reuse, R36 ;  /* 0x000000acc424723c */ /* 0x082fe20000041824 */
[----:B------:R-:W-:Y:S07]  /*bb70*/  BAR.SYNC.DEFER_BLOCKING 0x0 ;  /* 0x0000000000007b1d */ /* 0x000fee0000010000 */
[C---:B------:R-:W-:Y:S07]  /*bb80*/  HMMA.16816.F32.BF16 R40, R216.reuse, R172, R40 ;  /* 0x000000acd828723c */ /* 0x040fee0000041828 */
[----:B------:R-:W-:Y:S01]  /*bb90*/  MOV R173, c[0x0][0x1e4] ;  /* 0x0000790000ad7a02 */ /* 0x000fe20000000f00 */
[-C--:B------:R-:W-:Y:S08]  /*bba0*/  HMMA.16816.F32.BF16 R44, R216, R174.reuse, R44 ;  /* 0x000000aed82c723c */ /* 0x080ff0000004182c */
[----:B------:R-:W-:Y:S01]  /*bbb0*/  HMMA.16816.F32.BF16 R48, R196, R174, R48 ;  /* 0x000000aec430723c */ /* 0x000fe20000041830 */
[----:B------:R-:W3:Y:S06]  /*bbc0*/  LDL.64 R216, [R1+0x30] ;  /* 0x0000300001d87983 */ /* 0x000eec0000100a00 */
[----:B------:R-:W3:Y:S01]  /*bbd0*/  LDL.64 R218, [R1+0x40] ;  /* 0x0000400001da7983 */ /* 0x000ee20000100a00 */
[-C--:B--2---:R-:W-:Y:S08]  /*bbe0*/  HMMA.16816.F32.BF16 R4, R200, R204.reuse, R4 ;  /* 0x000000ccc804723c */ /* 0x084ff00000041804 */
[C---:B------:R-:W-:Y:S08]  /*bbf0*/  HMMA.16816.F32.BF16 R8, R208.reuse, R204, R8 ;  /* 0x000000ccd008723c */ /* 0x040ff00000041808 */
[-C--:B------:R-:W-:Y:S08]  /*bc00*/  HMMA.16816.F32.BF16 R12, R208, R206.reuse, R12 ;  /* 0x000000ced00c723c */ /* 0x080ff0000004180c */
[C---:B------:R-:W-:Y:S04]  /*bc10*/  HMMA.16816.F32.BF16 R16, R200.reuse, R206, R16 ;  /* 0x000000cec810723c */ /* 0x040fe80000041810 */
[----:B------:R-:W-:Y:S02]  /*bc20*/  FMNMX.FTZ R165, R6, R2, !PT ;  /* 0x0000000206a57209 */ /* 0x000fe40007810000 */
[----:B------:R-:W-:Y:S02]  /*bc30*/  FMNMX.FTZ R3, R4, R0, !PT ;  /* 0x0000000004037209 */ /* 0x000fe40007810000 */
[-C--:B----4-:R-:W-:Y:S04]  /*bc40*/  HMMA.16816.F32.BF16 R20, R200, R212.reuse, R20 ;  /* 0x000000d4c814723c */ /* 0x090fe80000041814 */
        /* <DEDUP_REMOVED lines=39> */
[----:B------:R-:W-:Y:S03]  /*bec0*/  FMNMX.FTZ R165, R41, R165, !PT ;  /* 0x000000a529a57209 */ /* 0x000fe60007810000 */
[----:B------:R-:W2:Y:S01]  /*bed0*/  SHFL.BFLY PT, R167, R3, 0x2, 0x1f ;  /* 0x0c401f0003a77f89 */ /* 0x000ea200000e0000 */
[----:B------:R-:W-:Y:S04]  /*bee0*/  FMNMX.FTZ R165, R44, R165, !PT ;  /* 0x000000a52ca57209 */ /* 0x000fe80007810000 */
[----:B------:R-:W-:Y:S05]  /*bef0*/  FMNMX.FTZ R165, R45, R165, !PT ;  /* 0x000000a52da57209 */ /* 0x000fea0007810000 */
[----:B------:R-:W4:Y:S01]  /*bf00*/  SHFL.BFLY PT, R168, R165, 0x2, 0x1f ;  /* 0x0c401f00a5a87f89 */ /* 0x000f2200000e0000 */
[----:B-1----:R-:W-:Y:S02]  /*bf10*/  FMNMX.FTZ R169, R169, R166, !PT ;  /* 0x000000a6a9a97209 */ /* 0x002fe40007810000 */
[----:B------:R-:W-:Y:S05]  /*bf20*/  FMNMX.FTZ R166, R10, R170, !PT ;  /* 0x000000aa0aa67209 */ /* 0x000fea0007810000 */
[----:B------:R-:W1:Y:S01]  /*bf30*/  SHFL.BFLY PT, R171, R169, 0x1, 0x1f ;  /* 0x0c201f00a9ab7f89 */ /* 0x000e6200000e0000 */
[----:B------:R-:W-:Y:S02]  /*bf40*/  FMNMX.FTZ R166, R11, R166, !PT ;  /* 0x000000a60ba67209 */ /* 0x000fe40007810000 */
[----:B--2---:R-:W-:Y:S02]  /*bf50*/  FMNMX.FTZ R3, R3, R167, !PT ;  /* 0x000000a703037209 */ /* 0x004fe40007810000 */
[----:B------:R-:W-:Y:S03]  /*bf60*/  FMNMX.FTZ R166, R14, R166, !PT ;  /* 0x000000a60ea67209 */ /* 0x000fe60007810000 */
[----:B------:R-:W2:Y:S01]  /*bf70*/  SHFL.BFLY PT, R167, R3, 0x1, 0x1f ;  /* 0x0c201f0003a77f89 */ /* 0x000ea200000e0000 */
[----:B------:R-:W-:Y:S02]  /*bf80*/  FMNMX.FTZ R166, R15, R166, !PT ;  /* 0x000000a60fa67209 */ /* 0x000fe40007810000 */
[----:B----4-:R-:W-:Y:S02]  /*bf90*/  FMNMX.FTZ R165, R165, R168, !PT ;  /* 0x000000a8a5a57209 */ /* 0x010fe40007810000 */
[----:B------:R-:W-:Y:S03]  /*bfa0*/  FMNMX.FTZ R166, R26, R166, !PT ;  /* 0x000000a61aa67209 */ /* 0x000fe60007810000 */
[----:B------:R-:W4:Y:S01]  /*bfb0*/  SHFL.BFLY PT, R172, R165, 0x1, 0x1f ;  /* 0x0c201f00a5ac7f89 */ /* 0x000f2200000e0000 */
[----:B------:R-:W-:Y:S02]  /*bfc0*/  FMNMX.FTZ R166, R27, R166, !PT ;  /* 0x000000a61ba67209 */ /* 0x000fe40007810000 */
[----:B-1----:R-:W-:Y:S02]  /*bfd0*/  FMNMX.FTZ R169, R169, R171, !PT ;  /* 0x000000aba9a97209 */ /* 0x002fe40007810000 */
[----:B------:R-:W-:Y:S03]  /*bfe0*/  FMNMX.FTZ R166, R30, R166, !PT ;  /* 0x000000a61ea67209 */ /* 0x000fe60007810000 */
[----:B------:R-:W-:Y:S01]  /*bff0*/  FADD.FTZ R0, -R169, R0 ;  /* 0x00000000a9007221 */ /* 0x000fe20000010100 */
[----:B------:R-:W-:Y:S01]  /*c000*/  FMNMX.FTZ R166, R31, R166, !PT ;  /* 0x000000a61fa67209 */ /* 0x000fe20007810000 */
[----:B------:R-:W-:Y:S02]  /*c010*/  FMUL.FTZ R204, R169, c[0x0][0x2d0] ;  /* 0x0000b400a9cc7a20 */ /* 0x000fe40000410000 */
[----:B------:R-:W-:Y:S01]  /*c020*/  FMUL.FTZ R0, R0, c[0x0][0x2d0] ;  /* 0x0000b40000007a20 */ /* 0x000fe20000410000 */
[----:B--2---:R-:W-:Y:S01]  /*c030*/  FMNMX.FTZ R168, R3, R167, !PT ;  /* 0x000000a703a87209 */ /* 0x004fe20007810000 */
[--C-:B------:R-:W-:Y:S01]  /*c040*/  FFMA.FTZ R4, R4, c[0x0][0x2d0], -R204.reuse ;  /* 0x0000b40004047a23 */ /* 0x100fe200000108cc */
[----:B------:R-:W-:Y:S01]  /*c050*/  FMNMX.FTZ R3, R42, R166, !PT ;  /* 0x000000a62a037209 */ /* 0x000fe20007810000 */
[----:B------:R-:W-:Y:S01]  /*c060*/  FFMA.FTZ R5, R5, c[0x0][0x2d0], -R204 ;  /* 0x0000b40005057a23 */ /* 0x000fe200000108cc */
[----:B------:R1:W2:Y:S01]  /*c070*/  MUFU.EX2 R166, R0 ;  /* 0x0000000000a67308 */ /* 0x0002a20000000800 */
[C---:B------:R-:W-:Y:S02]  /*c080*/  FADD.FTZ R2, -R168.reuse, R2 ;  /* 0x00000002a8027221 */ /* 0x040fe40000010100 */
[----:B------:R-:W-:Y:S02]  /*c090*/  FMUL.FTZ R205, R168, c[0x0][0x2d0] ;  /* 0x0000b400a8cd7a20 */ /* 0x000fe40000410000 */
[----:B------:R-:W-:Y:S01]  /*c0a0*/  FMUL.FTZ R2, R2, c[0x0][0x2d0] ;  /* 0x0000b40002027a20 */ /* 0x000fe20000410000 */
[----:B----4-:R-:W-:Y:S01]  /*c0b0*/  FMNMX.FTZ R167, R165, R172, !PT ;  /* 0x000000aca5a77209 */ /* 0x010fe20007810000 */
[--C-:B------:R-:W-:Y:S02]  /*c0c0*/  FFMA.FTZ R6, R6, c[0x0][0x2d0], -R205.reuse ;  /* 0x0000b40006067a23 */ /* 0x100fe400000108cd */
[--C-:B------:R-:W-:Y:S01]  /*c0d0*/  FFMA.FTZ R7, R7, c[0x0][0x2d0], -R205.reuse ;  /* 0x0000b40007077a23 */ /* 0x100fe200000108cd */
[----:B------:R4:W4:Y:S01]  /*c0e0*/  MUFU.EX2 R165, R2 ;  /* 0x0000000200a57308 */ /* 0x0009220000000800 */
[----:B------:R-:W-:Y:S02]  /*c0f0*/  FMUL.FTZ R206, R167, c[0x0][0x2d0] ;  /* 0x0000b400a7ce7a20 */ /* 0x000fe40000410000 */
[----:B------:R-:W-:Y:S02]  /*c100*/  FFMA.FTZ R16, R16, c[0x0][0x2d0], -R204 ;  /* 0x0000b40010107a23 */ /* 0x000fe400000108cc */
[--C-:B------:R-:W-:Y:S02]  /*c110*/  FFMA.FTZ R8, R8, c[0x0][0x2d0], -R206.reuse ;  /* 0x0000b40008087a23 */ /* 0x100fe400000108ce */
[----:B------:R-:W-:Y:S02]  /*c120*/  FFMA.FTZ R9, R9, c[0x0][0x2d0], -R206 ;  /* 0x0000b40009097a23 */ /* 0x000fe400000108ce */
[----:B------:R-:W-:Y:S01]  /*c130*/  FFMA.FTZ R17, R17, c[0x0][0x2d0], -R204 ;  /* 0x0000b40011117a23 */ /* 0x000fe200000108cc */
[----:B------:R4:W-:Y:S01]  /*c140*/  MUFU.EX2 R222, R4 ;  /* 0x0000000400de7308 */ /* 0x0009e20000000800 */
[--C-:B------:R-:W-:Y:S02]  /*c150*/  FFMA.FTZ R18, R18, c[0x0][0x2d0], -R205.reuse ;  /* 0x0000b40012127a23 */ /* 0x100fe400000108cd */
[----:B------:R-:W-:Y:S01]  /*c160*/  FFMA.FTZ R19, R19, c[0x0][0x2d0], -R205 ;  /* 0x0000b40013137a23 */ /* 0x000fe200000108cd */
[----:B-1----:R-:W-:Y:S01]  /*c170*/  FMNMX.FTZ R0, R43, R3, !PT ;  /* 0x000000032b007209 */ /* 0x002fe20007810000 */
[--C-:B------:R-:W-:Y:S02]  /*c180*/  FFMA.FTZ R12, R12, c[0x0][0x2d0], -R206.reuse ;  /* 0x0000b4000c0c7a23 */ /* 0x100fe400000108ce */
[----:B------:R-:W-:Y:S01]  /*c190*/  FFMA.FTZ R13, R13, c[0x0][0x2d0], -R206 ;  /* 0x0000b4000d0d7a23 */ /* 0x000fe200000108ce */
[----:B------:R-:W-:Y:S01]  /*c1a0*/  FMNMX.FTZ R0, R46, R0, !PT ;  /* 0x000000002e007209 */ /* 0x000fe20007810000 */
[C---:B--2---:R-:W-:Y:S01]  /*c1b0*/  FMUL.FTZ R132, R166.reuse, R132 ;  /* 0x00000084a6847220 */ /* 0x044fe20000410000 */
[----:B------:R-:W-:Y:S01]  /*c1c0*/  MUFU.EX2 R223, R6 ;  /* 0x0000000600df7308 */ /* 0x000fe20000000800 */
[C---:B------:R-:W-:Y:S01]  /*c1d0*/  FMUL.FTZ R133, R166.reuse, R133 ;  /* 0x00000085a6857220 */ /* 0x040fe20000410000 */
[----:B------:R-:W-:Y:S01]  /*c1e0*/  FMNMX.FTZ R0, R47, R0, !PT ;  /* 0x000000002f007209 */ /* 0x000fe20007810000 */
[----:B------:R-:W-:Y:S02]  /*c1f0*/  FMUL.FTZ R144, R166, R144 ;  /* 0x00000090a6907220 */ /* 0x000fe40000410000 */
[----:B----4-:R-:W-:Y:S02]  /*c200*/  FADD.FTZ R2, -R167, R164 ;  /* 0x000000a4a7027221 */ /* 0x010fe40000010100 */
[----:B------:R-:W1:Y:S01]  /*c210*/  SHFL.BFLY PT, R3, R0, 0x2, 0x1f ;  /* 0x0c401f0000037f89 */ /* 0x000e6200000e0000 */
[C---:B------:R-:W-:Y:S02]  /*c220*/  FMUL.FTZ R134, R165.reuse, R134 ;  /* 0x00000086a5867220 */ /* 0x040fe40000410000 */
[----:B------:R-:W-:Y:S01]  /*c230*/  FMUL.FTZ R2, R2, c[0x0][0x2d0] ;  /* 0x0000b40002027a20 */ /* 0x000fe20000410000 */
[----:B------:R2:W-:Y:S01]  /*c240*/  MUFU.EX2 R244, R7 ;  /* 0x0000000700f47308 */ /* 0x0005e20000000800 */
[C---:B------:R-:W-:Y:S01]  /*c250*/  FMUL.FTZ R135, R165.reuse, R135 ;  /* 0x00000087a5877220 */ /* 0x040fe20000410000 */
[----:B------:R-:W-:Y:S01]  /*c260*/  @P5 SHF.R.S32.HI R4, RZ, 0x1f, R242 ;  /* 0x0000001fff045819 */ /* 0x000fe200000114f2 */
[C---:B------:R-:W-:Y:S02]  /*c270*/  FMUL.FTZ R145, R166.reuse, R145 ;  /* 0x00000091a6917220 */ /* 0x040fe40000410000 */
[C---:B------:R-:W-:Y:S02]  /*c280*/  FMUL.FTZ R146, R165.reuse, R146 ;  /* 0x00000092a5927220 */ /* 0x040fe40000410000 */
[C---:B------:R-:W-:Y:S03]  /*c290*/  FMUL.FTZ R147, R165.reuse, R147 ;  /* 0x00000093a5937220 */ /* 0x040fe60000410000 */
[----:B------:R4:W4:Y:S01]  /*c2a0*/  MUFU.EX2 R164, R2 ;  /* 0x0000000200a47308 */ /* 0x0009220000000800 */
[C---:B------:R-:W-:Y:S02]  /*c2b0*/  FMUL.FTZ R148, R166.reuse, R148 ;  /* 0x00000094a6947220 */ /* 0x040fe40000410000 */
[C---:B------:R-:W-:Y:S02]  /*c2c0*/  FMUL.FTZ R149, R166.reuse, R149 ;  /* 0x00000095a6957220 */ /* 0x040fe40000410000 */
[C---:B------:R-:W-:Y:S02]  /*c2d0*/  FMUL.FTZ R150, R165.reuse, R150 ;  /* 0x00000096a5967220 */ /* 0x040fe40000410000 */
[C---:B------:R-:W-:Y:S02]  /*c2e0*/  FMUL.FTZ R151, R165.reuse, R151 ;  /* 0x00000097a5977220 */ /* 0x040fe40000410000 */
[----:B------:R-:W-:Y:S01]  /*c2f0*/  FMUL.FTZ R160, R166, R160 ;  /* 0x000000a0a6a07220 */ /* 0x000fe20000410000 */
[----:B-1----:R-:W-:Y:S01]  /*c300*/  FMNMX.FTZ R0, R0, R3, !PT ;  /* 0x0000000300007209 */ /* 0x002fe20007810000 */
[----:B------:R-:W1:Y:S01]  /*c310*/  MUFU.EX2 R247, R5 ;  /* 0x0000000500f77308 */ /* 0x000e620000000800 */
[----:B------:R-:W-:Y:S02]  /*c320*/  FMUL.FTZ R161, R166, R161 ;  /* 0x000000a1a6a17220 */ /* 0x000fe40000410000 */
[----:B--2---:R-:W-:Y:S04]  /*c330*/  @P5 IMAD.WIDE.U32 R6, R242, c[0x0][0x1e0], RZ ;  /* 0x00007800f2065a25 */ /* 0x004fe800078e00ff */
[C---:B------:R-:W-:Y:S02]  /*c340*/  FMUL.FTZ R162, R165.reuse, R162 ;  /* 0x000000a2a5a27220 */ /* 0x040fe40000410000 */
[----:B------:R-:W-:Y:S01]  /*c350*/  FMUL.FTZ R163, R165, R163 ;  /* 0x000000a3a5a37220 */ /* 0x000fe20000410000 */
[----:B------:R-:W-:Y:S01]  /*c360*/  MUFU.EX2 R221, R8 ;  /* 0x0000000800dd7308 */ /* 0x000fe20000000800 */
[----:B------:R-:W-:Y:S01]  /*c370*/  FMUL.FTZ R52, R166, R52 ;  /* 0x00000034a6347220 */ /* 0x000fe20000410000 */
[----:B----4-:R-:W2:Y:S01]  /*c380*/  SHFL.BFLY PT, R2, R0, 0x1, 0x1f ;  /* 0x0c201f0000027f89 */ /* 0x010ea200000e0000 */
[C---:B------:R-:W-:Y:S02]  /*c390*/  FMUL.FTZ R136, R164.reuse, R136 ;  /* 0x00000088a4887220 */ /* 0x040fe40000410000 */
[C---:B------:R-:W-:Y:S02]  /*c3a0*/  FMUL.FTZ R137, R164.reuse, R137 ;  /* 0x00000089a4897220 */ /* 0x040fe40000410000 */
[C---:B------:R-:W-:Y:S03]  /*c3b0*/  FMUL.FTZ R140, R164.reuse, R140 ;  /* 0x0000008ca48c7220 */ /* 0x040fe60000410000 */
[----:B------:R4:W-:Y:S01]  /*c3c0*/  MUFU.EX2 R250, R16 ;  /* 0x0000001000fa7308 */ /* 0x0009e20000000800 */
[C---:B------:R-:W-:Y:S02]  /*c3d0*/  FMUL.FTZ R141, R164.reuse, R141 ;  /* 0x0000008da48d7220 */ /* 0x040fe40000410000 */
[C---:B------:R-:W-:Y:S01]  /*c3e0*/  FMUL.FTZ R152, R164.reuse, R152 ;  /* 0x00000098a4987220 */ /* 0x040fe20000410000 */
[----:B-1----:R-:W-:Y:S01]  /*c3f0*/  F2FP.BF16.PACK_AB R172, R247, R222 ;  /* 0x000000def7ac723e */ /* 0x002fe200000010ff */
[C---:B------:R-:W-:Y:S02]  /*c400*/  FMUL.FTZ R153, R164.reuse, R153 ;  /* 0x00000099a4997220 */ /* 0x040fe40000410000 */
[C---:B------:R-:W-:Y:S02]  /*c410*/  FMUL.FTZ R156, R164.reuse, R156 ;  /* 0x0000009ca49c7220 */ /* 0x040fe40000410000 */
[----:B------:R-:W-:Y:S01]  /*c420*/  FMUL.FTZ R157, R164, R157 ;  /* 0x0000009da49d7220 */ /* 0x000fe20000410000 */
[----:B------:R-:W1:Y:S01]  /*c430*/  MUFU.EX2 R248, R17 ;  /* 0x0000001100f87308 */ /* 0x000e620000000800 */
[----:B------:R-:W-:Y:S02]  /*c440*/  FMUL.FTZ R53, R166, R53 ;  /* 0x00000035a6357220 */ /* 0x000fe40000410000 */
[C---:B------:R-:W-:Y:S02]  /*c450*/  FMUL.FTZ R54, R165.reuse, R54 ;  /* 0x00000036a5367220 */ /* 0x040fe40000410000 */
[----:B------:R-:W-:Y:S01]  /*c460*/  FMUL.FTZ R55, R165, R55 ;  /* 0x00000037a5377220 */ /* 0x000fe20000410000 */
[----:B--2---:R-:W-:Y:S01]  /*c470*/  FMNMX.FTZ R3, R0, R2, !PT ;  /* 0x0000000200037209 */ /* 0x004fe20007810000 */
[----:B------:R-:W-:Y:S03]  /*c480*/  @P5 IMAD R2, R4, c[0x0][0x1e0], RZ ;  /* 0x0000780004025a24 */ /* 0x000fe600078e02ff */
[----:B------:R2:W-:Y:S01]  /*c490*/  MUFU.EX2 R246, R18 ;  /* 0x0000001200f67308 */ /* 0x0005e20000000800 */
[----:B------:R-:W-:Y:S02]  /*c4a0*/  FMUL.FTZ R56, R164, R56 ;  /* 0x00000038a4387220 */ /* 0x000fe40000410000 */
[----:B------:R-:W-:Y:S01]  /*c4b0*/  @P5 IMAD R2, R242, c[0x0][0x1e4], R2 ;  /* 0x00007900f2025a24 */ /* 0x000fe200078e0202 */
[----:B---3--:R-:W-:Y:S01]  /*c4c0*/  @P5 MOV R5, R217 ;  /* 0x000000d900055202 */ /* 0x008fe20000000f00 */
[----:B------:R-:W-:Y:S01]  /*c4d0*/  FADD.FTZ R0, -R3, R170 ;  /* 0x000000aa03007221 */ /* 0x000fe20000010100 */
[----:B----4-:R-:W-:Y:S01]  /*c4e0*/  @P5 SHF.L.U64.HI R16, R252, 0x5, R173 ;  /* 0x00000005fc105819 */ /* 0x010fe200000102ad */
[----:B------:R-:W-:Y:S01]  /*c4f0*/  FMUL.FTZ R57, R164, R57 ;  /* 0x00000039a4397220 */ /* 0x000fe20000410000 */
[----:B------:R-:W-:Y:S01]  /*c500*/  @P5 IADD3 R2, R7, R2, RZ ;  /* 0x0000000207025210 */ /* 0x000fe20007ffe0ff */
[----:B------:R-:W-:Y:S01]  /*c510*/  FMUL.FTZ R0, R0, c[0x0][0x2d0] ;  /* 0x0000b40000007a20 */ /* 0x000fe20000410000 */
[----:B------:R-:W-:Y:S01]  /*c520*/  @P5 MOV R4, R218 ;  /* 0x000000da00045202 */ /* 0x000fe20000000f00 */
[----:B------:R3:W-:Y:S01]  /*c530*/  MUFU.EX2 R219, R9 ;  /* 0x0000000900db7308 */ /* 0x0007e20000000800 */
[----:B------:R-:W-:Y:S01]  /*c540*/  F2FP.BF16.PACK_AB R173, R244, R223 ;  /* 0x000000dff4ad723e */ /* 0x000fe200000010ff */
[----:B------:R-:W-:Y:S01]  /*c550*/  @P5 IMAD R2, R2, 0x30, RZ ;  /* 0x0000003002025824 */ /* 0x000fe200078e02ff */
[----:B-1----:R-:W-:Y:S01]  /*c560*/  F2FP.BF16.PACK_AB R174, R248, R250 ;  /* 0x000000faf8ae723e */ /* 0x002fe200000010ff */
[----:B------:R-:W-:Y:S04]  /*c570*/  @P5 IMAD.WIDE.U32 R4, R6, 0x30, R4 ;  /* 0x0000003006045825 */ /* 0x000fe800078e0004 */
[----:B------:R-:W-:Y:S01]  /*c580*/  FMUL.FTZ R17, R166, R189 ;  /* 0x000000bda6117220 */ /* 0x000fe20000410000 */
[----:B------:R-:W-:Y:S01]  /*c590*/  @P5 SHF.L.U32 R6, R4, 0x1, RZ ;  /* 0x0000000104065819 */ /* 0x000fe200000006ff */
[----:B------:R-:W1:Y:S01]  /*c5a0*/  MUFU.EX2 R245, R19 ;  /* 0x0000001300f57308 */ /* 0x000e620000000800 */
[----:B------:R-:W-:Y:S01]  /*c5b0*/  @P5 IADD3 R2, R5, R2, RZ ;  /* 0x0000000205025210 */ /* 0x000fe20007ffe0ff */
[--C-:B------:R-:W-:Y:S01]  /*c5c0*/  FFMA.FTZ R20, R20, c[0x0][0x2d0], -R204.reuse ;  /* 0x0000b40014147a23 */ /* 0x100fe200000108cc */
[C---:B------:R-:W-:Y:S01]  /*c5d0*/  @P5 IADD3 R8, P2, R6.reuse, 0x80, RZ ;  /* 0x0000008006085810 */ /* 0x040fe20007f5e0ff */
[----:B--2---:R-:W-:Y:S01]  /*c5e0*/  FMUL.FTZ R18, R165, R190 ;  /* 0x000000bea5127220 */ /* 0x004fe20000410000 */
[----:B------:R-:W-:Y:S01]  /*c5f0*/  @P5 IADD3 R6, P0, R6, c[0x0][0x1c8], RZ ;  /* 0x0000720006065a10 */ /* 0x000fe20007f1e0ff */
[----:B------:R-:W-:Y:S01]  /*c600*/  FFMA.FTZ R21, R21, c[0x0][0x2d0], -R204 ;  /* 0x0000b40015157a23 */ /* 0x000fe200000108cc */
[----:B------:R-:W-:Y:S01]  /*c610*/  @P5 SHF.L.U64.HI R5, R4, 0x1, R2 ;  /* 0x0000000104055819 */ /* 0x000fe20000010202 */
[--C-:B------:R-:W-:Y:S01]  /*c620*/  FFMA.FTZ R22, R22, c[0x0][0x2d0], -R205.reuse ;  /* 0x0000b40016167a23 */ /* 0x100fe200000108cd */
[----:B------:R-:W-:Y:S01]  /*c630*/  @P5 IADD3 R8, P1, R8, c[0x0][0x1c8], RZ ;  /* 0x0000720008085a10 */ /* 0x000fe20007f3e0ff */
[----:B------:R-:W2:Y:S01]  /*c640*/  MUFU.EX2 R0, R0 ;  /* 0x0000000000007308 */ /* 0x000ea20000000800 */
[----:B------:R-:W-:Y:S01]  /*c650*/  @P5 IADD3.X R7, R5, c[0x0][0x1cc], RZ, P0, !PT ;  /* 0x0000730005075a10 */ /* 0x000fe200007fe4ff */
[----:B------:R-:W-:Y:S01]  /*c660*/  FFMA.FTZ R33, R33, c[0x0][0x2d0], -R204 ;  /* 0x0000b40021217a23 */ /* 0x000fe200000108cc */
[----:B------:R-:W-:Y:S01]  /*c670*/  @P5 SHF.L.U32 R2, R252, 0x5, RZ ;  /* 0x00000005fc025819 */ /* 0x000fe200000006ff */
[----:B------:R-:W-:Y:S01]  /*c680*/  FFMA.FTZ R34, R34, c[0x0][0x2d0], -R205 ;  /* 0x0000b40022227a23 */ /* 0x000fe200000108cd */
[----:B---3--:R-:W-:Y:S01]  /*c690*/  @P5 IADD3.X R9, RZ, c[0x0][0x1cc], R5, P1, P2 ;  /* 0x00007300ff095a10 */ /* 0x008fe20000fe4405 */
[----:B------:R3:W-:Y:S01]  /*c6a0*/  @P5 LDGSTS.E.BYPASS.LTC128B.128 [R243+0x3100], [R6.64], !P4 ;  /* 0x0310000006f35fae */ /* 0x0007e2000e101d4e */
[----:B------:R-:W-:Y:S01]  /*c6b0*/  @P5 IADD3 R4, P0, R6, R2, RZ ;  /* 0x0000000206045210 */ /* 0x000fe20007f1e0ff */
[--C-:B------:R-:W-:Y:S02]  /*c6c0*/  FFMA.FTZ R35, R35, c[0x0][0x2d0], -R205.reuse ;  /* 0x0000b40023237a23 */ /* 0x100fe400000108cd */
[----:B------:R4:W-:Y:S01]  /*c6d0*/  MUFU.EX2 R218, R12 ;  /* 0x0000000c00da7308 */ /* 0x0009e20000000800 */
[----:B------:R-:W-:Y:S01]  /*c6e0*/  @P5 IADD3.X R5, R7, R16, RZ, P0, !PT ;  /* 0x0000001007055210 */ /* 0x000fe200007fe4ff */
[--C-:B------:R-:W-:Y:S01]  /*c6f0*/  FFMA.FTZ R24, R24, c[0x0][0x2d0], -R206.reuse ;  /* 0x0000b40018187a23 */ /* 0x100fe200000108ce */
[----:B------:R-:W-:Y:S01]  /*c700*/  ISETP.GT.AND P0, PT, R220, R251, PT ;  /* 0x000000fbdc00720c */ /* 0x000fe20003f04270 */
[----:B------:R4:W-:Y:S01]  /*c710*/  @P5 LDGSTS.E.BYPASS.LTC128B.128 [R243+0x4900], [R8.64], !P3 ;  /* 0x0490000008f35fae */ /* 0x0009e2000d901d4e */
[----:B-1----:R-:W-:Y:S01]  /*c720*/  F2FP.BF16.PACK_AB R175, R245, R246 ;  /* 0x000000f6f5af723e */ /* 0x002fe200000010ff */
[----:B------:R-:W-:Y:S01]  /*c730*/  FMUL.FTZ R19, R165, R191 ;  /* 0x000000bfa5137220 */ /* 0x000fe20000410000 */
[----:B------:R-:W-:Y:S01]  /*c740*/  MOV R220, R242 ;  /* 0x000000f200dc7202 */ /* 0x000fe20000000f00 */
[----:B------:R-:W-:Y:S02]  /*c750*/  FFMA.FTZ R25, R25, c[0x0][0x2d0], -R206 ;  /* 0x0000b40019197a23 */ /* 0x000fe400000108ce */
[----:B------:R1:W1:Y:S01]  /*c760*/  MUFU.EX2 R217, R13 ;  /* 0x0000000d00d97308 */ /* 0x0002620000000800 */
[--C-:B------:R-:W-:Y:S01]  /*c770*/  FFMA.FTZ R36, R36, c[0x0][0x2d0], -R204.reuse ;  /* 0x0000b40024247a23 */ /* 0x100fe200000108cc */
[----:B------:R1:W-:Y:S01]  /*c780*/  @P5 LDGSTS.E.BYPASS.LTC128B.128 [R243+0x3900], [R4.64], !P4 ;  /* 0x0390000004f35fae */ /* 0x0003e2000e101d4e */
[----:B------:R-:W-:Y:S02]  /*c790*/  FFMA.FTZ R37, R37, c[0x0][0x2d0], -R204 ;  /* 0x0000b40025257a23 */ /* 0x000fe400000108cc */
[C---:B--2---:R-:W-:Y:S02]  /*c7a0*/  FMUL.FTZ R138, R0.reuse, R138 ;  /* 0x0000008a008a7220 */ /* 0x044fe40000410000 */
[C---:B------:R-:W-:Y:S02]  /*c7b0*/  FMUL.FTZ R139, R0.reuse, R139 ;  /* 0x0000008b008b7220 */ /* 0x040fe40000410000 */
[C---:B------:R-:W-:Y:S01]  /*c7c0*/  FMUL.FTZ R142, R0.reuse, R142 ;  /* 0x0000008e008e7220 */ /* 0x040fe20000410000 */
[----:B------:R2:W-:Y:S01]  /*c7d0*/  @P5 LDGSTS.E.BYPASS.LTC128B.128 [R243+0x5100], [R4.64+0x80], !P3 ;  /* 0x0510008004f35fae */ /* 0x0005e2000d901d4e */
[----:B------:R-:W-:Y:S01]  /*c7e0*/  FMUL.FTZ R143, R0, R143 ;  /* 0x0000008f008f7220 */ /* 0x000fe20000410000 */
[----:B------:R-:W-:Y:S01]  /*c7f0*/  MUFU.EX2 R216, R20 ;  /* 0x0000001400d87308 */ /* 0x000fe20000000800 */
[----:B---3--:R-:W-:Y:S01]  /*c800*/  @P5 IADD3 R6, P1, R4, R2, RZ ;  /* 0x0000000204065210 */ /* 0x008fe20007f3e0ff */
[----:B------:R-:W-:Y:S02]  /*c810*/  FMUL.FTZ R2, R3, c[0x0][0x2d0] ;  /* 0x0000b40003027a20 */ /* 0x000fe40000410000 */
[----:B----4-:R-:W-:Y:S01]  /*c820*/  FMUL.FTZ R12, R164, R184 ;  /* 0x000000b8a40c7220 */ /* 0x010fe20000410000 */
[----:B------:R-:W-:Y:S01]  /*c830*/  @P5 IADD3.X R7, R5, R16, RZ, P1, !PT ;  /* 0x0000001005075210 */ /* 0x000fe20000ffe4ff */
[--C-:B------:R-:W-:Y:S02]  /*c840*/  FFMA.FTZ R10, R10, c[0x0][0x2d0], -R2.reuse ;  /* 0x0000b4000a0a7a23 */ /* 0x100fe40000010802 */
[--C-:B------:R-:W-:Y:S02]  /*c850*/  FFMA.FTZ R11, R11, c[0x0][0x2d0], -R2.reuse ;  /* 0x0000b4000b0b7a23 */ /* 0x100fe40000010802 */
[----:B------:R3:W-:Y:S01]  /*c860*/  @P5 LDGSTS.E.BYPASS.LTC128B.128 [R243+0x4100], [R6.64], !P4 ;  /* 0x0410000006f35fae */ /* 0x0007e2000e101d4e */
[--C-:B------:R-:W-:Y:S01]  /*c870*/  FFMA.FTZ R14, R14, c[0x0][0x2d0], -R2.reuse ;  /* 0x0000b4000e0e7a23 */ /* 0x100fe20000010802 */
[----:B------:R4:W-:Y:S01]  /*c880*/  MUFU.EX2 R201, R10 ;  /* 0x0000000a00c97308 */ /* 0x0009e20000000800 */
[--C-:B------:R-:W-:Y:S02]  /*c890*/  FFMA.FTZ R15, R15, c[0x0][0x2d0], -R2.reuse ;  /* 0x0000b4000f0f7a23 */ /* 0x100fe40000010802 */
[C---:B------:R-:W-:Y:S02]  /*c8a0*/  FMUL.FTZ R8, R164.reuse, R180 ;  /* 0x000000b4a4087220 */ /* 0x040fe40000410000 */
[C---:B------:R-:W-:Y:S01]  /*c8b0*/  FMUL.FTZ R9, R164.reuse, R181 ;  /* 0x000000b5a4097220 */ /* 0x040fe20000410000 */
[----:B------:R3:W-:Y:S01]  /*c8c0*/  @P5 LDGSTS.E.BYPASS.LTC128B.128 [R243+0x5900], [R6.64+0x80], !P3 ;  /* 0x0590008006f35fae */ /* 0x0007e2000d901d4e */
[----:B-1----:R-:W-:Y:S02]  /*c8d0*/  FMUL.FTZ R13, R164, R185 ;  /* 0x000000b9a40d7220 */ /* 0x002fe40000410000 */
[----:B------:R-:W-:Y:S01]  /*c8e0*/  FMUL.FTZ R16, R166, R188 ;  /* 0x000000bca6107220 */ /* 0x000fe20000410000 */
[----:B------:R-:W1:Y:S01]  /*c8f0*/  MUFU.EX2 R200, R11 ;  /* 0x0000000b00c87308 */ /* 0x000e620000000800 */
[----:B------:R-:W-:Y:S02]  /*c900*/  FMUL.FTZ R154, R0, R154 ;  /* 0x0000009a009a7220 */ /* 0x000fe40000410000 */
[C---:B--2---:R-:W-:Y:S01]  /*c910*/  FMUL.FTZ R4, R166.reuse, R176 ;  /* 0x000000b0a6047220 */ /* 0x044fe20000410000 */
[----:B------:R-:W2:Y:S01]  /*c920*/  LDSM.16.MT88.4 R192, [R225+0x100] ;  /* 0x00010000e1c0783b */ /* 0x000ea20000004200 */
[----:B------:R-:W-:Y:S01]  /*c930*/  FMUL.FTZ R5, R166, R177 ;  /* 0x000000b1a6057220 */ /* 0x000fe20000410000 */
[----:B------:R-:W-:Y:S01]  /*c940*/  F2FP.BF16.PACK_AB R176, R219, R221 ;  /* 0x000000dddbb0723e */ /* 0x000fe200000010ff */
[C---:B------:R-:W-:Y:S02]  /*c950*/  FMUL.FTZ R155, R0.reuse, R155 ;  /* 0x0000009b009b7220 */ /* 0x040fe40000410000 */
[C---:B------:R-:W-:Y:S01]  /*c960*/  FMUL.FTZ R158, R0.reuse, R158 ;  /* 0x0000009e009e7220 */ /* 0x040fe20000410000 */
[----:B------:R1:W-:Y:S01]  /*c970*/  MUFU.EX2 R202, R14 ;  /* 0x0000000e00ca7308 */ /* 0x0003e20000000800 */
[C---:B------:R-:W-:Y:S01]  /*c980*/  FMUL.FTZ R159, R0.reuse, R159 ;  /* 0x0000009f009f7220 */ /* 0x040fe20000410000 */
[----:B------:R-:W2:Y:S01]  /*c990*/  LDSM.16.MT88.4 R196, [R226+0x100] ;  /* 0x00010000e2c4783b */ /* 0x000ea20000004200 */
[C---:B------:R-:W-:Y:S02]  /*c9a0*/  FMUL.FTZ R58, R0.reuse, R58 ;  /* 0x0000003a003a7220 */ /* 0x040fe40000410000 */
[C---:B----4-:R-:W-:Y:S02]  /*c9b0*/  FMUL.FTZ R10, R0.reuse, R182 ;  /* 0x000000b6000a7220 */ /* 0x050fe40000410000 */
[----:B------:R-:W-:Y:S02]  /*c9c0*/  FMUL.FTZ R59, R0, R59 ;  /* 0x0000003b003b7220 */ /* 0x000fe40000410000 */
[--C-:B------:R-:W-:Y:S01]  /*c9d0*/  FFMA.FTZ R26, R26, c[0x0][0x2d0], -R2.reuse ;  /* 0x0000b4001a1a7a23 */ /* 0x100fe20000010802 */
[----:B------:R-:W4:Y:S01]  /*c9e0*/  MUFU.EX2 R203, R15 ;  /* 0x0000000f00cb7308 */ /* 0x000f220000000800 */
[----:B------:R-:W-:Y:S01]  /*c9f0*/  LDSM.16.MT88.4 R188, [R225+0x1100] ;  /* 0x00110000e1bc783b */ /* 0x000fe20000004200 */
[----:B------:R-:W-:Y:S02]  /*ca00*/  FFMA.FTZ R27, R27, c[0x0][0x2d0], -R2 ;  /* 0x0000b4001b1b7a23 */ /* 0x000fe40000010802 */
[----:B---3--:R-:W-:Y:S01]  /*ca10*/  FMUL.FTZ R6, R165, R178 ;  /* 0x000000b2a5067220 */ /* 0x008fe20000410000 */
[----:B------:R-:W-:Y:S01]  /*ca20*/  F2FP.BF16.PACK_AB R178, R217, R218 ;  /* 0x000000dad9b2723e */ /* 0x000fe200000010ff */
[----:B------:R-:W-:Y:S01]  /*ca30*/  FMUL.FTZ R7, R165, R179 ;  /* 0x000000b3a5077220 */ /* 0x000fe20000410000 */
[----:B-1----:R-:W-:Y:S01]  /*ca40*/  F2FP.BF16.PACK_AB R177, R200, R201 ;  /* 0x000000c9c8b1723e */ /* 0x002fe200000010ff */
[----:B------:R-:W-:Y:S01]  /*ca50*/  FMUL.FTZ R11, R0, R183 ;  /* 0x000000b7000b7220 */ /* 0x000fe20000410000 */
[----:B------:R-:W0:Y:S01]  /*ca60*/  LDGDEPBAR ;  /* 0x00000000000079af */ /* 0x000e220000000000 */
[----:B------:R-:W1:Y:S01]  /*ca70*/  MUFU.EX2 R215, R21 ;  /* 0x0000001500d77308 */ /* 0x000e620000000800 */
[--C-:B------:R-:W-:Y:S02]  /*ca80*/  FFMA.FTZ R38, R38, c[0x0][0x2d0], -R205.reuse ;  /* 0x0000b40026267a23 */ /* 0x100fe400000108cd */
[--C-:B------:R-:W-:Y:S02]  /*ca90*/  FFMA.FTZ R39, R39, c[0x0][0x2d0], -R205.reuse ;  /* 0x0000b40027277a23 */ /* 0x100fe400000108cd */
[----:B------:R-:W-:Y:S02]  /*caa0*/  FMUL.FTZ R14, R0, R186 ;  /* 0x000000ba000e7220 */ /* 0x000fe40000410000 */
[----:B------:R-:W3:Y:S01]  /*cab0*/  LDSM.16.MT88.4 R180, [R228+0x100] ;  /* 0x00010000e4b4783b */ /* 0x000ee20000004200 */
[C---:B------:R-:W-:Y:S02]  /*cac0*/  FMUL.FTZ R60, R164.reuse, R60 ;  /* 0x0000003ca43c7220 */ /* 0x040fe40000410000 */
[----:B------:R-:W-:Y:S01]  /*cad0*/  MUFU.EX2 R212, R22 ;  /* 0x0000001600d47308 */ /* 0x000fe20000000800 */
[----:B------:R-:W-:Y:S02]  /*cae0*/  FMUL.FTZ R61, R164, R61 ;  /* 0x0000003da43d7220 */ /* 0x000fe40000410000 */
[C---:B------:R-:W-:Y:S01]  /*caf0*/  FMUL.FTZ R62, R0.reuse, R62 ;  /* 0x0000003e003e7220 */ /* 0x040fe20000410000 */
[-C--:B--2---:R-:W-:Y:S05]  /*cb00*/  HMMA.16816.F32.BF16 R4, R172, R192.reuse, R4 ;  /* 0x000000c0ac04723c */ /* 0x084fea0000041804 */
[----:B----4-:R-:W-:Y:S01]  /*cb10*/  F2FP.BF16.PACK_AB R179, R203, R202 ;  /* 0x000000cacbb3723e */ /* 0x010fe200000010ff */
[C---:B------:R-:W-:Y:S01]  /*cb20*/  FMUL.FTZ R15, R0.reuse, R187 ;  /* 0x000000bb000f7220 */ /* 0x040fe20000410000 */
[----:B------:R-:W-:Y:S01]  /*cb30*/  MUFU.EX2 R213, R33 ;  /* 0x0000002100d57308 */ /* 0x000fe20000000800 */
[----:B------:R-:W2:Y:S01]  /*cb40*/  LDSM.16.MT88.4 R184, [R227+0x100] ;  /* 0x00010000e3b8783b */ /* 0x000ea20000004200 */
[----:B------:R-:W-:Y:S03]  /*cb50*/  FMUL.FTZ R63, R0, R63 ;  /* 0x0000003f003f7220 */ /* 0x000fe60000410000 */
[C---:B------:R-:W-:Y:S04]  /*cb60*/  HMMA.16816.F32.BF16 R8, R176.reuse, R192, R8 ;  /* 0x000000c0b008723c */ /* 0x040fe80000041808 */
[C---:B------:R-:W-:Y:S01]  /*cb70*/  FMUL.FTZ R64, R166.reuse, R64 ;  /* 0x00000040a6407220 */ /* 0x040fe20000410000 */
[----:B------:R-:W-:Y:S01]  /*cb80*/  MUFU.EX2 R210, R34 ;  /* 0x0000002200d27308 */ /* 0x000fe20000000800 */
[C---:B------:R-:W-:Y:S02]  /*cb90*/  FMUL.FTZ R65, R166.reuse, R65 ;  /* 0x00000041a6417220 */ /* 0x040fe40000410000 */
[-C--:B------:R-:W-:Y:S04]  /*cba0*/  HMMA.16816.F32.BF16 R12, R176, R194.reuse, R12 ;  /* 0x000000c2b00c723c */ /* 0x080fe8000004180c */
[C---:B------:R-:W-:Y:S02]  /*cbb0*/  FMUL.FTZ R66, R165.reuse, R66 ;  /* 0x00000042a5427220 */ /* 0x040fe40000410000 */
[C---:B------:R-:W-:Y:S01]  /*cbc0*/  FMUL.FTZ R67, R165.reuse, R67 ;  /* 0x00000043a5437220 */ /* 0x040fe20000410000 */
[----:B------:R-:W-:Y:S01]  /*cbd0*/  MUFU.EX2 R209, R35 ;  /* 0x0000002300d17308 */ /* 0x000fe20000000800 */
[C---:B------:R-:W-:Y:S04]  /*cbe0*/  HMMA.16816.F32.BF16 R16, R172.reuse, R194, R16 ;  /* 0x000000c2ac10723c */ /* 0x040fe80000041810 */
[C---:B------:R-:W-:Y:S02]  /*cbf0*/  FMUL.FTZ R68, R166.reuse, R68 ;  /* 0x00000044a6447220 */ /* 0x040fe40000410000 */
[----:B------:R-:W-:Y:S02]  /*cc00*/  FMUL.FTZ R69, R166, R69 ;  /* 0x00000045a6457220 */ /* 0x000fe40000410000 */
[-C--:B------:R-:W-:Y:S01]  /*cc10*/  HMMA.16816.F32.BF16 R132, R172, R196.reuse, R132 ;  /* 0x000000c4ac84723c */ /* 0x080fe20000041884 */
[----:B------:R-:W-:Y:S03]  /*cc20*/  MUFU.EX2 R208, R24 ;  /* 0x0000001800d07308 */ /* 0x000fe60000000800 */
[C---:B------:R-:W-:Y:S02]  /*cc30*/  FMUL.FTZ R70, R165.reuse, R70 ;  /* 0x00000046a5467220 */ /* 0x040fe40000410000 */
[C---:B------:R-:W-:Y:S02]  /*cc40*/  FMUL.FTZ R71, R165.reuse, R71 ;  /* 0x00000047a5477220 */ /* 0x040fe40000410000 */
[C---:B------:R-:W-:Y:S03]  /*cc50*/  HMMA.16816.F32.BF16 R136, R176.reuse, R196, R136 ;  /* 0x000000c4b088723c */ /* 0x040fe60000041888 */
[----:B------:R-:W-:Y:S01]  /*cc60*/  MUFU.EX2 R207, R25 ;  /* 0x0000001900cf7308 */ /* 0x000fe20000000800 */
[----:B------:R-:W-:Y:S02]  /*cc70*/  FFMA.FTZ R32, R32, c[0x0][0x2d0], -R204 ;  /* 0x0000b40020207a23 */ /* 0x000fe400000108cc */
[C---:B------:R-:W-:Y:S02]  /*cc80*/  FMUL.FTZ R72, R164.reuse, R72 ;  /* 0x00000048a4487220 */ /* 0x040fe40000410000 */
[-C--:B------:R-:W-:Y:S04]  /*cc90*/  HMMA.16816.F32.BF16 R140, R176, R198.reuse, R140 ;  /* 0x000000c6b08c723c */ /* 0x080fe8000004188c */
[----:B------:R-:W-:Y:S01]  /*cca0*/  FMUL.FTZ R73, R164, R73 ;  /* 0x00000049a4497220 */ /* 0x000fe20000410000 */
[----:B------:R-:W-:Y:S01]  /*ccb0*/  MUFU.EX2 R193, R26 ;  /* 0x0000001a00c17308 */ /* 0x000fe20000000800 */
[C---:B------:R-:W-:Y:S02]  /*ccc0*/  FMUL.FTZ R74, R0.reuse, R74 ;  /* 0x0000004a004a7220 */ /* 0x040fe40000410000 */
[C---:B------:R-:W-:Y:S04]  /*ccd0*/  HMMA.16816.F32.BF16 R144, R172.reuse, R198, R144 ;  /* 0x000000c6ac90723c */ /* 0x040fe80000041890 */
[----:B------:R-:W-:Y:S02]  /*cce0*/  FMUL.FTZ R75, R0, R75 ;  /* 0x0000004b004b7220 */ /* 0x000fe40000410000 */
[C---:B------:R-:W-:Y:S01]  /*ccf0*/  FMUL.FTZ R76, R164.reuse, R76 ;  /* 0x0000004ca44c7220 */ /* 0x040fe20000410000 */
[----:B------:R4:W-:Y:S01]  /*cd00*/  MUFU.EX2 R192, R27 ;  /* 0x0000001b00c07308 */ /* 0x0009e20000000800 */
[-C--:B---3--:R-:W-:Y:S04]  /*cd10*/  HMMA.16816.F32.BF16 R148, R172, R180.reuse, R148 ;  /* 0x000000b4ac94723c */ /* 0x088fe80000041894 */
[----:B------:R-:W-:Y:S02]  /*cd20*/  FMUL.FTZ R77, R164, R77 ;  /* 0x0000004da44d7220 */ /* 0x000fe40000410000 */
[C---:B------:R-:W-:Y:S02]  /*cd30*/  FMUL.FTZ R78, R0.reuse, R78 ;  /* 0x0000004e004e7220 */ /* 0x040fe40000410000 */
[C---:B------:R-:W-:Y:S01]  /*cd40*/  HMMA.16816.F32.BF16 R152, R176.reuse, R180, R152 ;  /* 0x000000b4b098723c */ /* 0x040fe20000041898 */
[----:B------:R-:W-:Y:S03]  /*cd50*/  MUFU.EX2 R197, R36 ;  /* 0x0000002400c57308 */ /* 0x000fe60000000800 */
[----:B------:R-:W-:Y:S02]  /*cd60*/  FMUL.FTZ R79, R0, R79 ;  /* 0x0000004f004f7220 */ /* 0x000fe40000410000 */
[C---:B------:R-:W-:Y:S02]  /*cd70*/  FMUL.FTZ R80, R166.reuse, R80 ;  /* 0x00000050a6507220 */ /* 0x040fe40000410000 */
[-C--:B------:R-:W-:Y:S03]  /*cd80*/  HMMA.16816.F32.BF16 R156, R176, R182.reuse, R156 ;  /* 0x000000b6b09c723c */ /* 0x080fe6000004189c */
[----:B------:R-:W-:Y:S01]  /*cd90*/  MUFU.EX2 R196, R37 ;  /* 0x0000002500c47308 */ /* 0x000fe20000000800 */
[C---:B------:R-:W-:Y:S02]  /*cda0*/  FMUL.FTZ R81, R166.reuse, R81 ;  /* 0x00000051a6517220 */ /* 0x040fe40000410000 */
[C---:B------:R-:W-:Y:S01]  /*cdb0*/  FMUL.FTZ R82, R165.reuse, R82 ;  /* 0x00000052a5527220 */ /* 0x040fe20000410000 */
[----:B----4-:R-:W-:Y:S01]  /*cdc0*/  LDSM.16.MT88.4 R24, [R225+0x900] ;  /* 0x00090000e118783b */ /* 0x010fe20000004200 */
[C---:B------:R-:W-:Y:S04]  /*cdd0*/  HMMA.16816.F32.BF16 R160, R172.reuse, R182, R160 ;  /* 0x000000b6aca0723c */ /* 0x040fe800000418a0 */
[C---:B------:R-:W-:Y:S01]  /*cde0*/  FMUL.FTZ R83, R165.reuse, R83 ;  /* 0x00000053a5537220 */ /* 0x040fe20000410000 */
[----:B------:R3:W-:Y:S01]  /*cdf0*/  MUFU.EX2 R214, R32 ;  /* 0x0000002000d67308 */ /* 0x0007e20000000800 */
[C---:B------:R-:W-:Y:S01]  /*ce00*/  FMUL.FTZ R84, R166.reuse, R84 ;  /* 0x00000054a6547220 */ /* 0x040fe20000410000 */
[----:B------:R-:W4:Y:S01]  /*ce10*/  LDSM.16.MT88.4 R180, [R225+0x1900] ;  /* 0x00190000e1b4783b */ /* 0x000f220000004200 */
[-C--:B--2---:R-:W-:Y:S04]  /*ce20*/  HMMA.16816.F32.BF16 R52, R172, R184.reuse, R52 ;  /* 0x000000b8ac34723c */ /* 0x084fe80000041834 */
[----:B------:R-:W-:Y:S02]  /*ce30*/  FMUL.FTZ R85, R166, R85 ;  /* 0x00000055a6557220 */ /* 0x000fe40000410000 */
[C---:B------:R-:W-:Y:S02]  /*ce40*/  FMUL.FTZ R86, R165.reuse, R86 ;  /* 0x00000056a5567220 */ /* 0x040fe40000410000 */
[C---:B------:R-:W-:Y:S04]  /*ce50*/  HMMA.16816.F32.BF16 R56, R176.reuse, R184, R56 ;  /* 0x000000b8b038723c */ /* 0x040fe80000041838 */
[----:B------:R-:W-:Y:S02]  /*ce60*/  FMUL.FTZ R87, R165, R87 ;  /* 0x00000057a5577220 */ /* 0x000fe40000410000 */
[C---:B------:R-:W-:Y:S02]  /*ce70*/  FMUL.FTZ R88, R164.reuse, R88 ;  /* 0x00000058a4587220 */ /* 0x040fe40000410000 */
[-C--:B------:R-:W-:Y:S04]  /*ce80*/  HMMA.16816.F32.BF16 R60, R176, R186.reuse, R60 ;  /* 0x000000bab03c723c */ /* 0x080fe8000004183c */
[----:B------:R-:W-:Y:S02]  /*ce90*/  FMUL.FTZ R89, R164, R89 ;  /* 0x00000059a4597220 */ /* 0x000fe40000410000 */
[--C-:B---3--:R-:W-:Y:S02]  /*cea0*/  FFMA.FTZ R32, R23, c[0x0][0x2d0], -R205.reuse ;  /* 0x0000b40017207a23 */ /* 0x108fe400000108cd */
[C---:B------:R-:W-:Y:S01]  /*ceb0*/  HMMA.16816.F32.BF16 R64, R172.reuse, R186, R64 ;  /* 0x000000baac40723c */ /* 0x040fe20000041840 */
[----:B------:R-:W2:Y:S01]  /*cec0*/  LDSM.16.MT88.4 R184, [R226+0x1900] ;  /* 0x00190000e2b8783b */ /* 0x000ea20000004200 */
[----:B------:R3:W1:Y:S02]  /*ced0*/  MUFU.EX2 R211, R32 ;  /* 0x0000002000d37308 */ /* 0x0006640000000800 */
[C---:B------:R-:W-:Y:S02]  /*cee0*/  FMUL.FTZ R90, R0.reuse, R90 ;  /* 0x0000005a005a7220 */ /* 0x040fe40000410000 */
[----:B------:R-:W-:Y:S02]  /*cef0*/  FMUL.FTZ R91, R0, R91 ;  /* 0x0000005b005b7220 */ /* 0x000fe40000410000 */
[C---:B------:R-:W-:Y:S01]  /*cf00*/  FMUL.FTZ R92, R164.reuse, R92 ;  /* 0x0000005ca45c7220 */ /* 0x040fe20000410000 */
[----:B------:R-:W1:Y:S03]  /*cf10*/  LDSM.16.MT88.4 R20, [R228+0x1900] ;  /* 0x00190000e414783b */ /* 0x000e660000004200 */
[----:B------:R-:W-:Y:S02]  /*cf20*/  FMUL.FTZ R93, R164, R93 ;  /* 0x0000005da45d7220 */ /* 0x000fe40000410000 */
[C---:B------:R-:W-:Y:S01]  /*cf30*/  FMUL.FTZ R94, R0.reuse, R94 ;  /* 0x0000005e005e7220 */ /* 0x040fe20000410000 */
[-C--:B----4-:R-:W-:Y:S03]  /*cf40*/  HMMA.16816.F32.BF16 R68, R172, R180.reuse, R68 ;  /* 0x000000b4ac44723c */ /* 0x090fe60000041844 */
[----:B------:R-:W-:Y:S02]  /*cf50*/  FMUL.FTZ R95, R0, R95 ;  /* 0x0000005f005f7220 */ /* 0x000fe40000410000 */
[C---:B------:R-:W-:Y:S02]  /*cf60*/  FMUL.FTZ R96, R166.reuse, R96 ;  /* 0x00000060a6607220 */ /* 0x040fe40000410000 */
[C---:B------:R-:W-:Y:S01]  /*cf70*/  FMUL.FTZ R97, R166.reuse, R97 ;  /* 0x00000061a6617220 */ /* 0x040fe20000410000 */
[C---:B------:R-:W-:Y:S01]  /*cf80*/  HMMA.16816.F32.BF16 R72, R176.reuse, R180, R72 ;  /* 0x000000b4b048723c */ /* 0x040fe20000041848 */
[----:B---3--:R-:W3:Y:S03]  /*cf90*/  LDSM.16.MT88.4 R32, [R227+0x1900] ;  /* 0x00190000e320783b */ /* 0x008ee60000004200 */
[C---:B------:R-:W-:Y:S02]  /*cfa0*/  FMUL.FTZ R98, R165.reuse, R98 ;  /* 0x00000062a5627220 */ /* 0x040fe40000410000 */
[C---:B------:R-:W-:Y:S02]  /*cfb0*/  FMUL.FTZ R99, R165.reuse, R99 ;  /* 0x00000063a5637220 */ /* 0x040fe40000410000 */
[-C--:B------:R-:W-:Y:S04]  /*cfc0*/  HMMA.16816.F32.BF16 R76, R176, R182.reuse, R76 ;  /* 0x000000b6b04c723c */ /* 0x080fe8000004184c */
[C---:B------:R-:W-:Y:S02]  /*cfd0*/  FMUL.FTZ R100, R166.reuse, R100 ;  /* 0x00000064a6647220 */ /* 0x040fe40000410000 */
[----:B------:R-:W-:Y:S02]  /*cfe0*/  FMUL.FTZ R101, R166, R101 ;  /* 0x00000065a6657220 */ /* 0x000fe40000410000 */
[C---:B------:R-:W-:Y:S01]  /*cff0*/  HMMA.16816.F32.BF16 R80, R172.reuse, R182, R80 ;  /* 0x000000b6ac50723c */ /* 0x040fe20000041850 */
[----:B------:R-:W2:Y:S03]  /*d000*/  LDSM.16.MT88.4 R180, [R226+0x900] ;  /* 0x00090000e2b4783b */ /* 0x000ea60000004200 */
[C---:B------:R-:W-:Y:S02]  /*d010*/  FMUL.FTZ R102, R165.reuse, R102 ;  /* 0x00000066a5667220 */ /* 0x040fe40000410000 */
[C---:B------:R-:W-:Y:S02]  /*d020*/  FMUL.FTZ R103, R165.reuse, R103 ;  /* 0x00000067a5677220 */ /* 0x040fe40000410000 */
[-C--:B--2---:R-:W-:Y:S04]  /*d030*/  HMMA.16816.F32.BF16 R84, R172, R184.reuse, R84 ;  /* 0x000000b8ac54723c */ /* 0x084fe80000041854 */
[C---:B------:R-:W-:Y:S02]  /*d040*/  FMUL.FTZ R104, R164.reuse, R104 ;  /* 0x00000068a4687220 */ /* 0x040fe40000410000 */
[----:B------:R-:W-:Y:S02]  /*d050*/  FMUL.FTZ R105, R164, R105 ;  /* 0x00000069a4697220 */ /* 0x000fe40000410000 */
[C---:B------:R-:W-:Y:S04]  /*d060*/  HMMA.16816.F32.BF16 R88, R176.reuse, R184, R88 ;  /* 0x000000b8b058723c */ /* 0x040fe80000041858 */
[C---:B------:R-:W-:Y:S02]  /*d070*/  FMUL.FTZ R106, R0.reuse, R106 ;  /* 0x0000006a006a7220 */ /* 0x040fe40000410000 */
[----:B------:R-:W-:Y:S02]  /*d080*/  FMUL.FTZ R107, R0, R107 ;  /* 0x0000006b006b7220 */ /* 0x000fe40000410000 */
[-C--:B------:R-:W-:Y:S04]  /*d090*/  HMMA.16816.F32.BF16 R92, R176, R186.reuse, R92 ;  /* 0x000000bab05c723c */ /* 0x080fe8000004185c */
[C---:B------:R-:W-:Y:S02]  /*d0a0*/  FMUL.FTZ R108, R164.reuse, R108 ;  /* 0x0000006ca46c7220 */ /* 0x040fe40000410000 */
[----:B------:R-:W-:Y:S02]  /*d0b0*/  FMUL.FTZ R109, R164, R109 ;  /* 0x0000006da46d7220 */ /* 0x000fe40000410000 */
[C---:B------:R-:W-:Y:S01]  /*d0c0*/  HMMA.16816.F32.BF16 R96, R172.reuse, R186, R96 ;  /* 0x000000baac60723c */ /* 0x040fe20000041860 */
[----:B------:R-:W2:Y:S03]  /*d0d0*/  LDSM.16.MT88.4 R184, [R228+0x900] ;  /* 0x00090000e4b8783b */ /* 0x000ea60000004200 */
[C---:B------:R-:W-:Y:S02]  /*d0e0*/  FMUL.FTZ R110, R0.reuse, R110 ;  /* 0x0000006e006e7220 */ /* 0x040fe40000410000 */
[----:B------:R-:W-:Y:S02]  /*d0f0*/  FMUL.FTZ R111, R0, R111 ;  /* 0x0000006f006f7220 */ /* 0x000fe40000410000 */
[-C--:B-1----:R-:W-:Y:S04]  /*d100*/  HMMA.16816.F32.BF16 R100, R172, R20.reuse, R100 ;  /* 0x00000014ac64723c */ /* 0x082fe80000041864 */
[C---:B------:R-:W-:Y:S02]  /*d110*/  FMUL.FTZ R112, R166.reuse, R112 ;  /* 0x00000070a6707220 */ /* 0x040fe40000410000 */
[C---:B------:R-:W-:Y:S02]  /*d120*/  FMUL.FTZ R113, R166.reuse, R113 ;  /* 0x00000071a6717220 */ /* 0x040fe40000410000 */
[C---:B------:R-:W-:Y:S04]  /*d130*/  HMMA.16816.F32.BF16 R104, R176.reuse, R20, R104 ;  /* 0x00000014b068723c */ /* 0x040fe80000041868 */
[C---:B------:R-:W-:Y:S02]  /*d140*/  FMUL.FTZ R114, R165.reuse, R114 ;  /* 0x00000072a5727220 */ /* 0x040fe40000410000 */
[----:B------:R-:W-:Y:S01]  /*d150*/  FMUL.FTZ R115, R165, R115 ;  /* 0x00000073a5737220 */ /* 0x000fe20000410000 */
[----:B------:R-:W-:Y:S01]  /*d160*/  F2FP.BF16.PACK_AB R20, R215, R216 ;  /* 0x000000d8d714723e */ /* 0x000fe200000010ff */
[-C--:B------:R-:W-:Y:S04]  /*d170*/  HMMA.16816.F32.BF16 R108, R176, R22.reuse, R108 ;  /* 0x00000016b06c723c */ /* 0x080fe8000004186c */
[C---:B------:R-:W-:Y:S01]  /*d180*/  FMUL.FTZ R116, R166.reuse, R116 ;  /* 0x00000074a6747220 */ /* 0x040fe20000410000 */
[----:B------:R-:W-:Y:S01]  /*d190*/  F2FP.BF16.PACK_AB R21, R211, R212 ;  /* 0x000000d4d315723e */ /* 0x000fe200000010ff */
[----:B------:R-:W-:Y:S02]  /*d1a0*/  FMUL.FTZ R117, R166, R117 ;  /* 0x00000075a6757220 */ /* 0x000fe40000410000 */
[C---:B------:R-:W-:Y:S04]  /*d1b0*/  HMMA.16816.F32.BF16 R112, R172.reuse, R22, R112 ;  /* 0x00000016ac70723c */ /* 0x040fe80000041870 */
[C---:B------:R-:W-:Y:S02]  /*d1c0*/  FMUL.FTZ R118, R165.reuse, R118 ;  /* 0x00000076a5767220 */ /* 0x040fe40000410000 */
[----:B------:R-:W-:Y:S01]  /*d1d0*/  FMUL.FTZ R119, R165, R119 ;  /* 0x00000077a5777220 */ /* 0x000fe20000410000 */
[----:B------:R-:W-:Y:S01]  /*d1e0*/  F2FP.BF16.PACK_AB R22, R213, R214 ;  /* 0x000000d6d516723e */ /* 0x000fe200000010ff */
[C---:B------:R-:W-:Y:S01]  /*d1f0*/  FMUL.FTZ R120, R164.reuse, R120 ;  /* 0x00000078a4787220 */ /* 0x040fe20000410000 */
[----:B------:R-:W-:Y:S03]  /*d200*/  F2FP.BF16.PACK_AB R23, R209, R210 ;  /* 0x000000d2d117723e */ /* 0x000fe600000010ff */
[----:B------:R-:W-:Y:S01]  /*d210*/  FMUL.FTZ R121, R164, R121 ;  /* 0x00000079a4797220 */ /* 0x000fe20000410000 */
[-C--:B---3--:R-:W-:Y:S03]  /*d220*/  HMMA.16816.F32.BF16 R116, R172, R32.reuse, R116 ;  /* 0x00000020ac74723c */ /* 0x088fe60000041874 */
[C---:B------:R-:W-:Y:S02]  /*d230*/  FMUL.FTZ R122, R0.reuse, R122 ;  /* 0x0000007a007a7220 */ /* 0x040fe40000410000 */
[----:B------:R-:W-:Y:S02]  /*d240*/  FMUL.FTZ R123, R0, R123 ;  /* 0x0000007b007b7220 */ /* 0x000fe40000410000 */
[--C-:B------:R-:W-:Y:S02]  /*d250*/  FFMA.FTZ R28, R28, c[0x0][0x2d0], -R206.reuse ;  /* 0x0000b4001c1c7a23 */ /* 0x100fe400000108ce */
[----:B------:R-:W-:Y:S02]  /*d260*/  FFMA.FTZ R29, R29, c[0x0][0x2d0], -R206 ;  /* 0x0000b4001d1d7a23 */ /* 0x000fe400000108ce */
[----:B------:R1:W-:Y:S01]  /*d270*/  MUFU.EX2 R199, R28 ;  /* 0x0000001c00c77308 */ /* 0x0003e20000000800 */
[C---:B------:R-:W-:Y:S04]  /*d280*/  HMMA.16816.F32.BF16 R120, R176.reuse, R32, R120 ;  /* 0x00000020b078723c */ /* 0x040fe80000041878 */
[--C-:B------:R-:W-:Y:S02]  /*d290*/  FFMA.FTZ R30, R30, c[0x0][0x2d0], -R2.reuse ;  /* 0x0000b4001e1e7a23 */ /* 0x100fe40000010802 */
[--C-:B------:R-:W-:Y:S02]  /*d2a0*/  FFMA.FTZ R31, R31, c[0x0][0x2d0], -R2.reuse ;  /* 0x0000b4001f1f7a23 */ /* 0x100fe40000010802 */
[C---:B------:R-:W-:Y:S01]  /*d2b0*/  FMUL.FTZ R124, R164.reuse, R124 ;  /* 0x0000007ca47c7220 */ /* 0x040fe20000410000 */
[----:B------:R3:W2:Y:S03]  /*d2c0*/  MUFU.EX2 R198, R29 ;  /* 0x0000001d00c67308 */ /* 0x0006a60000000800 */
[----:B------:R-:W-:Y:S02]  /*d2d0*/  FMUL.FTZ R125, R164, R125 ;  /* 0x0000007da47d7220 */ /* 0x000fe40000410000 */
[C---:B------:R-:W-:Y:S02]  /*d2e0*/  FMUL.FTZ R126, R0.reuse, R126 ;  /* 0x0000007e007e7220 */ /* 0x040fe40000410000 */
[----:B------:R-:W-:Y:S02]  /*d2f0*/  FMUL.FTZ R127, R0, R127 ;  /* 0x0000007f007f7220 */ /* 0x000fe40000410000 */
[C---:B------:R-:W-:Y:S01]  /*d300*/  FMUL.FTZ R128, R166.reuse, R128 ;  /* 0x00000080a6807220 */ /* 0x040fe20000410000 */
[----:B------:R2:W-:Y:S01]  /*d310*/  MUFU.EX2 R170, R30 ;  /* 0x0000001e00aa7308 */ /* 0x0005e20000000800 */
[----:B------:R-:W-:Y:S02]  /*d320*/  FMUL.FTZ R129, R166, R129 ;  /* 0x00000081a6817220 */ /* 0x000fe40000410000 */
[C---:B------:R-:W-:Y:S01]  /*d330*/  FMUL.FTZ R130, R165.reuse, R130 ;  /* 0x00000082a5827220 */ /* 0x040fe20000410000 */
[-C--:B------:R-:W-:Y:S01]  /*d340*/  HMMA.16816.F32.BF16 R124, R176, R34.reuse, R124 ;  /* 0x00000022b07c723c */ /* 0x080fe2000004187c */
[----:B------:R-:W3:Y:S02]  /*d350*/  LDL.LU R179, [R1+0x18] ;  /* 0x0000180001b37983 */ /* 0x000ee40000300800 */
[----:B------:R-:W-:Y:S01]  /*d360*/  FMUL.FTZ R131, R165, R131 ;  /* 0x00000083a5837220 */ /* 0x000fe20000410000 */
[----:B-1----:R-:W-:Y:S01]  /*d370*/  F2FP.BF16.PACK_AB R28, R207, R208 ;  /* 0x000000d0cf1c723e */ /* 0x002fe200000010ff */
[--C-:B------:R-:W-:Y:S01]  /*d380*/  FFMA.FTZ R42, R42, c[0x0][0x2d0], -R2.reuse ;  /* 0x0000b4002a2a7a23 */ /* 0x100fe20000010802 */
[----:B------:R-:W1:Y:S01]  /*d390*/  MUFU.EX2 R171, R31 ;  /* 0x0000001f00ab7308 */ /* 0x000e620000000800 */
[--C-:B------:R-:W-:Y:S02]  /*d3a0*/  FFMA.FTZ R43, R43, c[0x0][0x2d0], -R2.reuse ;  /* 0x0000b4002b2b7a23 */ /* 0x100fe40000010802 */
[--C-:B------:R-:W-:Y:S01]  /*d3b0*/  FFMA.FTZ R46, R46, c[0x0][0x2d0], -R2.reuse ;  /* 0x0000b4002e2e7a23 */ /* 0x100fe20000010802 */
[----:B------:R-:W-:Y:S01]  /*d3c0*/  HMMA.16816.F32.BF16 R128, R172, R34, R128 ;  /* 0x00000022ac80723c */ /* 0x000fe20000041880 */
[----:B------:R-:W1:Y:S03]  /*d3d0*/  LDSM.16.MT88.4 R32, [R227+0x900] ;  /* 0x00090000e320783b */ /* 0x000e660000004200 */
[----:B---3--:R-:W-:Y:S01]  /*d3e0*/  F2FP.BF16.PACK_AB R29, R192, R193 ;  /* 0x000000c1c01d723e */ /* 0x008fe200000010ff */
[----:B------:R-:W-:Y:S01]  /*d3f0*/  FFMA.FTZ R2, R47, c[0x0][0x2d0], -R2 ;  /* 0x0000b4002f027a23 */ /* 0x000fe20000010802 */
[----:B------:R-:W-:Y:S01]  /*d400*/  MUFU.EX2 R42, R42 ;  /* 0x0000002a002a7308 */ /* 0x000fe20000000800 */
[--C-:B------:R-:W-:Y:S01]  /*d410*/  FFMA.FTZ R48, R48, c[0x0][0x2d0], -R204.reuse ;  /* 0x0000b40030307a23 */ /* 0x100fe200000108cc */
[-C--:B------:R-:W-:Y:S01]  /*d420*/  HMMA.16816.F32.BF16 R4, R20, R24.reuse, R4 ;  /* 0x000000181404723c */ /* 0x080fe20000041804 */
[----:B------:R-:W-:Y:S04]  /*d430*/  LDSM.16.MT88.4 R172, [R226+0x2100] ;  /* 0x00210000e2ac783b */ /* 0x000fe80000004200 */
[----:B--2---:R-:W-:Y:S01]  /*d440*/  F2FP.BF16.PACK_AB R30, R198, R199 ;  /* 0x000000c7c61e723e */ /* 0x004fe200000010ff */
[----:B------:R-:W-:Y:S02]  /*d450*/  FFMA.FTZ R49, R49, c[0x0][0x2d0], -R204 ;  /* 0x0000b40031317a23 */ /* 0x000fe400000108cc */
[----:B------:R-:W-:Y:S01]  /*d460*/  MUFU.EX2 R195, R48 ;  /* 0x0000003000c37308 */ /* 0x000fe20000000800 */
[--C-:B------:R-:W-:Y:S03]  /*d470*/  FFMA.FTZ R51, R51, c[0x0][0x2d0], -R205.reuse ;  /* 0x0000b40033337a23 */ /* 0x100fe600000108cd */
[----:B-1----:R-:W-:Y:S01]  /*d480*/  F2FP.BF16.PACK_AB R31, R171, R170 ;  /* 0x000000aaab1f723e */ /* 0x002fe200000010ff */
[--C-:B------:R-:W-:Y:S02]  /*d490*/  FFMA.FTZ R45, R45, c[0x0][0x2d0], -R206.reuse ;  /* 0x0000b4002d2d7a23 */ /* 0x100fe400000108ce */
[----:B------:R-:W-:Y:S02]  /*d4a0*/  FFMA.FTZ R50, R50, c[0x0][0x2d0], -R205 ;  /* 0x0000b40032327a23 */ /* 0x000fe400000108cd */
[--C-:B------:R-:W-:Y:S01]  /*d4b0*/  FFMA.FTZ R40, R40, c[0x0][0x2d0], -R206.reuse ;  /* 0x0000b40028287a23 */ /* 0x100fe200000108ce */
[----:B------:R-:W-:Y:S01]  /*d4c0*/  MUFU.EX2 R48, R39 ;  /* 0x0000002700307308 */ /* 0x000fe20000000800 */
[C---:B------:R-:W-:Y:S04]  /*d4d0*/  HMMA.16816.F32.BF16 R8, R28.reuse, R24, R8 ;  /* 0x000000181c08723c */ /* 0x040fe80000041808 */
[--C-:B------:R-:W-:Y:S02]  /*d4e0*/  FFMA.FTZ R41, R41, c[0x0][0x2d0], -R206.reuse ;  /* 0x0000b40029297a23 */ /* 0x100fe400000108ce */
[----:B------:R-:W-:Y:S02]  /*d4f0*/  FFMA.FTZ R44, R44, c[0x0][0x2d0], -R206 ;  /* 0x0000b4002c2c7a23 */ /* 0x000fe400000108ce */
[-C--:B------:R-:W-:Y:S01]  /*d500*/  HMMA.16816.F32.BF16 R12, R28, R26.reuse, R12 ;  /* 0x0000001a1c0c723c */ /* 0x080fe2000004180c */
[----:B------:R-:W-:Y:S07]  /*d510*/  MUFU.EX2 R194, R49 ;  /* 0x0000003100c27308 */ /* 0x000fee0000000800 */
[C---:B------:R-:W-:Y:S01]  /*d520*/  HMMA.16816.F32.BF16 R16, R20.reuse, R26, R16 ;  /* 0x0000001a1410723c */ /* 0x040fe20000041810 */
[----:B------:R-:W1:Y:S02]  /*d530*/  LDSM.16.MT88.4 R24, [R225+0x2100] ;  /* 0x00210000e118783b */ /* 0x000e640000004200 */
[----:B------:R2:W-:Y:S05]  /*d540*/  MUFU.EX2 R49, R38 ;  /* 0x0000002600317308 */ /* 0x0005ea0000000800 */
[-C--:B------:R-:W-:Y:S05]  /*d550*/  HMMA.16816.F32.BF16 R132, R20, R180.reuse, R132 ;  /* 0x000000b41484723c */ /* 0x080fea0000041884 */
[----:B------:R-:W-:Y:S03]  /*d560*/  MUFU.EX2 R51, R51 ;  /* 0x0000003300337308 */ /* 0x000fe60000000800 */
[C---:B------:R-:W-:Y:S07]  /*d570*/  HMMA.16816.F32.BF16 R136, R28.reuse, R180, R136 ;  /* 0x000000b41c88723c */ /* 0x040fee0000041888 */
[----:B------:R-:W-:Y:S01]  /*d580*/  MUFU.EX2 R45, R45 ;  /* 0x0000002d002d7308 */ /* 0x000fe20000000800 */
[-C--:B------:R-:W-:Y:S01]  /*d590*/  HMMA.16816.F32.BF16 R140, R28, R182.reuse, R140 ;  /* 0x000000b61c8c723c */ /* 0x080fe2000004188c */
[----:B--2---:R-:W-:Y:S07]  /*d5a0*/  LDSM.16.MT88.4 R36, [R226+0x1100] ;  /* 0x00110000e224783b */ /* 0x004fee0000004200 */
[C---:B------:R-:W-:Y:S01]  /*d5b0*/  HMMA.16816.F32.BF16 R144, R20.reuse, R182, R144 ;  /* 0x000000b61490723c */ /* 0x040fe20000041890 */
[----:B------:R-:W-:Y:S07]  /*d5c0*/  MUFU.EX2 R50, R50 ;  /* 0x0000003200327308 */ /* 0x000fee0000000800 */
[-C--:B------:R-:W-:Y:S03]  /*d5d0*/  HMMA.16816.F32.BF16 R148, R20, R184.reuse, R148 ;  /* 0x000000b81494723c */ /* 0x080fe60000041894 */
[----:B------:R-:W-:Y:S05]  /*d5e0*/  MUFU.EX2 R40, R40 ;  /* 0x0000002800287308 */ /* 0x000fea0000000800 */
[C---:B------:R-:W-:Y:S05]  /*d5f0*/  HMMA.16816.F32.BF16 R152, R28.reuse, R184, R152 ;  /* 0x000000b81c98723c */ /* 0x040fea0000041898 */
[----:B------:R-:W2:Y:S03]  /*d600*/  MUFU.EX2 R41, R41 ;  /* 0x0000002900297308 */ /* 0x000ea60000000800 */
[-C--:B------:R-:W-:Y:S07]  /*d610*/  HMMA.16816.F32.BF16 R156, R28, R186.reuse, R156 ;  /* 0x000000ba1c9c723c */ /* 0x080fee000004189c */
[----:B------:R-:W-:Y:S01]  /*d620*/  MUFU.EX2 R44, R44 ;  /* 0x0000002c002c7308 */ /* 0x000fe20000000800 */
[C---:B------:R-:W-:Y:S08]  /*d630*/  HMMA.16816.F32.BF16 R160, R20.reuse, R186, R160 ;  /* 0x000000ba14a0723c */ /* 0x040ff000000418a0 */
[-C--:B------:R-:W-:Y:S01]  /*d640*/  HMMA.16816.F32.BF16 R52, R20, R32.reuse, R52 ;  /* 0x000000201434723c */ /* 0x080fe20000041834 */
[----:B------:R-:W3:Y:S07]  /*d650*/  MUFU.EX2 R43, R43 ;  /* 0x0000002b002b7308 */ /* 0x000eee0000000800 */
[C---:B------:R-:W-:Y:S03]  /*d660*/  HMMA.16816.F32.BF16 R56, R28.reuse, R32, R56 ;  /* 0x000000201c38723c */ /* 0x040fe60000041838 */
[----:B------:R-:W-:Y:S05]  /*d670*/  MUFU.EX2 R46, R46 ;  /* 0x0000002e002e7308 */ /* 0x000fea0000000800 */
[-C--:B------:R-:W-:Y:S08]  /*d680*/  HMMA.16816.F32.BF16 R60, R28, R34.reuse, R60 ;  /* 0x000000221c3c723c */ /* 0x080ff0000004183c */
[C---:B------:R-:W-:Y:S01]  /*d690*/  HMMA.16816.F32.BF16 R64, R20.reuse, R34, R64 ;  /* 0x000000221440723c */ /* 0x040fe20000041840 */
[----:B------:R-:W2:Y:S07]  /*d6a0*/  LDSM.16.MT88.4 R32, [R228+0x2100] ;  /* 0x00210000e420783b */ /* 0x000eae0000004200 */
[-C--:B-1----:R-:W-:Y:S08]  /*d6b0*/  HMMA.16816.F32.BF16 R68, R20, R24.reuse, R68 ;  /* 0x000000181444723c */ /* 0x082ff00000041844 */
[C---:B------:R-:W-:Y:S08]  /*d6c0*/  HMMA.16816.F32.BF16 R72, R28.reuse, R24, R72 ;  /* 0x000000181c48723c */ /* 0x040ff00000041848 */
[-C--:B------:R-:W-:Y:S08]  /*d6d0*/  HMMA.16816.F32.BF16 R76, R28, R26.reuse, R76 ;  /* 0x0000001a1c4c723c */ /* 0x080ff0000004184c */
[C---:B------:R-:W-:Y:S01]  /*d6e0*/  HMMA.16816.F32.BF16 R80, R20.reuse, R26, R80 ;  /* 0x0000001a1450723c */ /* 0x040fe20000041850 */
[----:B------:R-:W1:Y:S07]  /*d6f0*/  LDSM.16.MT88.4 R24, [R227+0x2100] ;  /* 0x00210000e318783b */ /* 0x000e6e0000004200 */
[-C--:B------:R-:W-:Y:S08]  /*d700*/  HMMA.16816.F32.BF16 R84, R20, R172.reuse, R84 ;  /* 0x000000ac1454723c */ /* 0x080ff00000041854 */
[C---:B------:R-:W-:Y:S08]  /*d710*/  HMMA.16816.F32.BF16 R88, R28.reuse, R172, R88 ;  /* 0x000000ac1c58723c */ /* 0x040ff00000041858 */
[-C--:B------:R-:W-:Y:S08]  /*d720*/  HMMA.16816.F32.BF16 R92, R28, R174.reuse, R92 ;  /* 0x000000ae1c5c723c */ /* 0x080ff0000004185c */
[C---:B------:R-:W-:Y:S08]  /*d730*/  HMMA.16816.F32.BF16 R96, R20.reuse, R174, R96 ;  /* 0x000000ae1460723c */ /* 0x040ff00000041860 */
[-C--:B--2---:R-:W-:Y:S08]  /*d740*/  HMMA.16816.F32.BF16 R100, R20, R32.reuse, R100 ;  /* 0x000000201464723c */ /* 0x084ff00000041864 */
[C---:B------:R-:W-:Y:S01]  /*d750*/  HMMA.16816.F32.BF16 R104, R28.reuse, R32, R104 ;  /* 0x000000201c68723c */ /* 0x040fe20000041868 */
[----:B------:R2:W2:Y:S07]  /*d760*/  MUFU.EX2 R32, R2 ;  /* 0x0000000200207308 */ /* 0x0004ae0000000800 */
[-C--:B------:R-:W-:Y:S08]  /*d770*/  HMMA.16816.F32.BF16 R108, R28, R34.reuse, R108 ;  /* 0x000000221c6c723c */ /* 0x080ff0000004186c */
[C---:B------:R-:W-:Y:S01]  /*d780*/  HMMA.16816.F32.BF16 R112, R20.reuse, R34, R112 ;  /* 0x000000221470723c */ /* 0x040fe20000041870 */
[----:B------:R-:W4:Y:S04]  /*d790*/  LDL.LU R34, [R1+0x1c] ;  /* 0x00001c0001227983 */ /* 0x000f280000300800 */
[----:B------:R-:W4:Y:S03]  /*d7a0*/  LDL.LU R33, [R1+0x20] ;  /* 0x0000200001217983 */ /* 0x000f260000300800 */
[-C--:B-1----:R-:W-:Y:S01]  /*d7b0*/  HMMA.16816.F32.BF16 R116, R20, R24.reuse, R116 ;  /* 0x000000181474723c */ /* 0x082fe20000041874 */
[----:B--2---:R-:W2:Y:S07]  /*d7c0*/  LDL.LU R2, [R1+0x24] ;  /* 0x0000240001027983 */ /* 0x004eae0000300800 */
[C---:B------:R-:W-:Y:S07]  /*d7d0*/  HMMA.16816.F32.BF16 R120, R28.reuse, R24, R120 ;  /* 0x000000181c78723c */ /* 0x040fee0000041878 */
[----:B------:R-:W-:Y:S01]  /*d7e0*/  F2FP.BF16.PACK_AB R24, R41, R40 ;  /* 0x000000282918723e */ /* 0x000fe200000010ff */
[-C--:B------:R-:W-:Y:S01]  /*d7f0*/  HMMA.16816.F32.BF16 R124, R28, R26.reuse, R124 ;  /* 0x0000001a1c7c723c */ /* 0x080fe2000004187c */
[----:B------:R-:W1:Y:S03]  /*d800*/  LDSM.16.MT88.4 R28, [R228+0x1100] ;  /* 0x00110000e41c783b */ /* 0x000e660000004200 */
[----:B---3--:R-:W-:Y:S04]  /*d810*/  F2FP.BF16.PACK_AB R25, R43, R42 ;  /* 0x0000002a2b19723e */ /* 0x008fe800000010ff */
[----:B------:R-:W-:Y:S07]  /*d820*/  HMMA.16816.F32.BF16 R128, R20, R26, R128 ;  /* 0x0000001a1480723c */ /* 0x000fee0000041880 */
[----:B------:R-:W-:Y:S02]  /*d830*/  F2FP.BF16.PACK_AB R20, R196, R197 ;  /* 0x000000c5c414723e */ /* 0x000fe400000010ff */
[----:B------:R-:W-:Y:S03]  /*d840*/  F2FP.BF16.PACK_AB R22, R194, R195 ;  /* 0x000000c3c216723e */ /* 0x000fe600000010ff */
[----:B------:R-:W-:Y:S02]  /*d850*/  F2FP.BF16.PACK_AB R21, R48, R49 ;  /* 0x000000313015723e */ /* 0x000fe400000010ff */
[----:B------:R-:W-:Y:S02]  /*d860*/  F2FP.BF16.PACK_AB R23, R51, R50 ;  /* 0x000000323317723e */ /* 0x000fe400000010ff */
[----:B------:R-:W-:Y:S02]  /*d870*/  F2FP.BF16.PACK_AB R26, R45, R44 ;  /* 0x0000002c2d1a723e */ /* 0x000fe400000010ff */
[----:B------:R-:W-:Y:S01]  /*d880*/  F2FP.BF16.PACK_AB R27, R32, R46 ;  /* 0x0000002e201b723e */ /* 0x000fe200000010ff */
[----:B------:R-:W-:Y:S02]  /*d890*/  FFMA.FTZ R166, R166, R179, R222 ;  /* 0x000000b3a6a67223 */ /* 0x000fe400000100de */
[-C--:B------:R-:W-:Y:S01]  /*d8a0*/  HMMA.16816.F32.BF16 R176, R20, R188.reuse, R4 ;  /* 0x000000bc14b0723c */ /* 0x080fe20000041804 */
[----:B------:R-:W3:Y:S07]  /*d8b0*/  LDSM.16.MT88.4 R4, [R227+0x1100] ;  /* 0x00110000e304783b */ /* 0x000eee0000004200 */
[C---:B------:R-:W-:Y:S01]  /*d8c0*/  HMMA.16816.F32.BF16 R180, R24.reuse, R188, R8 ;  /* 0x000000bc18b4723c */ /* 0x040fe20000041808 */
[----:B------:R-:W1:Y:S07]  /*d8d0*/  LDSM.16.MT88.4 R8, [R225+0x2900] ;  /* 0x00290000e108783b */ /* 0x000e6e0000004200 */
[-C--:B------:R-:W-:Y:S01]  /*d8e0*/  HMMA.16816.F32.BF16 R184, R24, R190.reuse, R12 ;  /* 0x000000be18b8723c */ /* 0x080fe2000004180c */
[----:B------:R-:W1:Y:S07]  /*d8f0*/  LDSM.16.MT88.4 R12, [R226+0x2900] ;  /* 0x00290000e20c783b */ /* 0x000e6e0000004200 */
[C---:B------:R-:W-:Y:S01]  /*d900*/  HMMA.16816.F32.BF16 R188, R20.reuse, R190, R16 ;  /* 0x000000be14bc723c */ /* 0x040fe20000041810 */
[----:B------:R-:W3:Y:S07]  /*d910*/  LDSM.16.MT88.4 R16, [R228+0x2900] ;  /* 0x00290000e410783b */ /* 0x000eee0000004200 */
[-C--:B------:R-:W-:Y:S08]  /*d920*/  HMMA.16816.F32.BF16 R132, R20, R36.reuse, R132 ;  /* 0x000000241484723c */ /* 0x080ff00000041884 */
[C---:B------:R-:W-:Y:S08]  /*d930*/  HMMA.16816.F32.BF16 R136, R24.reuse, R36, R136 ;  /* 0x000000241888723c */ /* 0x040ff00000041888 */
[-C--:B------:R-:W-:Y:S08]  /*d940*/  HMMA.16816.F32.BF16 R140, R24, R38.reuse, R140 ;  /* 0x00000026188c723c */ /* 0x080ff0000004188c */
[C---:B------:R-:W-:Y:S08]  /*d950*/  HMMA.16816.F32.BF16 R144, R20.reuse, R38, R144 ;  /* 0x000000261490723c */ /* 0x040ff00000041890 */
[-C--:B-1----:R-:W-:Y:S08]  /*d960*/  HMMA.16816.F32.BF16 R148, R20, R28.reuse, R148 ;  /* 0x0000001c1494723c */ /* 0x082ff00000041894 */
[C---:B------:R-:W-:Y:S08]  /*d970*/  HMMA.16816.F32.BF16 R152, R24.reuse, R28, R152 ;  /* 0x0000001c1898723c */ /* 0x040ff00000041898 */
[-C--:B------:R-:W-:Y:S08]  /*d980*/  HMMA.16816.F32.BF16 R156, R24, R30.reuse, R156 ;  /* 0x0000001e189c723c */ /* 0x080ff0000004189c */
[C---:B------:R-:W-:Y:S01]  /*d990*/  HMMA.16816.F32.BF16 R160, R20.reuse, R30, R160 ;  /* 0x0000001e14a0723c */ /* 0x040fe200000418a0 */
[----:B------:R-:W1:Y:S07]  /*d9a0*/  LDSM.16.MT88.4 R28, [R227+0x2900] ;  /* 0x00290000e31c783b */ /* 0x000e6e0000004200 */
[-C--:B---3--:R-:W-:Y:S08]  /*d9b0*/  HMMA.16816.F32.BF16 R52, R20, R4.reuse, R52 ;  /* 0x000000041434723c */ /* 0x088ff00000041834 */
[C---:B------:R-:W-:Y:S07]  /*d9c0*/  HMMA.16816.F32.BF16 R56, R24.reuse, R4, R56 ;  /* 0x000000041838723c */ /* 0x040fee0000041838 */
[----:B------:R-:W-:Y:S01]  /*d9d0*/  FADD.FTZ R5, R247, R166 ;  /* 0x000000a6f7057221 */ /* 0x000fe20000010000 */
[-C--:B------:R-:W-:Y:S04]  /*d9e0*/  HMMA.16816.F32.BF16 R60, R24, R6.reuse, R60 ;  /* 0x00000006183c723c */ /* 0x080fe8000004183c */
[----:B------:R-:W-:Y:S04]  /*d9f0*/  FADD.FTZ R5, R250, R5 ;  /* 0x00000005fa057221 */ /* 0x000fe80000010000 */
[C---:B------:R-:W-:Y:S08]  /*da00*/  HMMA.16816.F32.BF16 R64, R20.reuse, R6, R64 ;  /* 0x000000061440723c */ /* 0x040ff00000041840 */
        /* <DEDUP_REMOVED lines=14> */
[-C--:B------:R-:W-:Y:S04]  /*daf0*/  HMMA.16816.F32.BF16 R124, R24, R30.reuse, R124 ;  /* 0x0000001e187c723c */ /* 0x080fe8000004187c */
[----:B----4-:R-:W-:Y:S02]  /*db00*/  FFMA.FTZ R165, R165, R34, R223 ;  /* 0x00000022a5a57223 */ /* 0x010fe400000100df */
[----:B------:R-:W-:Y:S02]  /*db10*/  FFMA.FTZ R164, R164, R33, R221 ;  /* 0x00000021a4a47223 */ /* 0x000fe400000100dd */
[----:B------:R-:W-:Y:S04]  /*db20*/  HMMA.16816.F32.BF16 R128, R20, R30, R128 ;  /* 0x0000001e1480723c */ /* 0x000fe80000041880 */
[----:B--2---:R-:W-:Y:S02]  /*db30*/  FFMA.FTZ R0, R0, R2, R201 ;  /* 0x0000000200007223 */ /* 0x004fe400000100c9 */
[----:B------:R-:W-:Y:S02]  /*db40*/  FADD.FTZ R8, R244, R165 ;  /* 0x000000a5f4087221 */ /* 0x000fe40000010000 */
[----:B------:R-:W-:Y:S01]  /*db50*/  FADD.FTZ R4, R219, R164 ;  /* 0x000000a4db047221 */ /* 0x000fe20000010000 */
[----:B------:R-:W-:Y:S03]  /*db60*/  MOV R164, R167 ;  /* 0x000000a700a47202 */ /* 0x000fe60000000f00 */
        /* <DEDUP_REMOVED lines=37> */
[----:B------:R-:W-:Y:S01]  /*ddc0*/  STL [R1+0x18], R6 ;  /* 0x0000180601007387 */ /* 0x000fe20000100800 */
[----:B------:R-:W-:Y:S02]  /*ddd0*/  FADD.FTZ R0, R46, R4 ;  /* 0x000000042e007221 */ /* 0x000fe40000010000 */
[----:B------:R-:W-:Y:S02]  /*dde0*/  FADD.FTZ R4, R51, R5 ;  /* 0x0000000533047221 */ /* 0x000fe40000010000 */
[----:B------:R-:W-:Y:S02]  /*ddf0*/  FADD.FTZ R2, R45, R2 ;  /* 0x000000022d027221 */ /* 0x000fe40000010000 */
[----:B------:R-:W-:Y:S01]  /*de00*/  FADD.FTZ R0, R32, R0 ;  /* 0x0000000020007221 */ /* 0x000fe20000010000 */
[----:B------:R-:W-:Y:S04]  /*de10*/  STL [R1+0x1c], R4 ;  /* 0x00001c0401007387 */ /* 0x000fe80000100800 */
[----:B------:R1:W-:Y:S04]  /*de20*/  STL [R1+0x20], R2 ;  /* 0x0000200201007387 */ /* 0x0003e80000100800 */
[----:B------:R2:W-:Y:S01]  /*de30*/  STL [R1+0x24], R0 ;  /* 0x0000240001007387 */ /* 0x0005e20000100800 */
[----:B-1----:R-:W-:Y:S02]  /*de40*/  MOV R2, R168 ;  /* 0x000000a800027202 */ /* 0x002fe40000000f00 */
[----:B--2---:R-:W-:Y:S01]  /*de50*/  MOV R0, R169 ;  /* 0x000000a900007202 */ /* 0x004fe20000000f00 */
[----:B------:R-:W-:-:S05]  /*de60*/  @P0 BRA `(.L_x_491) ;  /* 0xffffd31000000947 */ /* 0x000fca000383ffff */
.L_x_490:
[----:B------:R-:W-:-:S13]  /*de70*/  ISETP.GE.AND P0, PT, R242, R249, PT ;  /* 0x000000f9f200720c */ /* 0x000fda0003f06270 */
[----:B------:R-:W-:Y:S05]  /*de80*/  @!P0 BRA `(.L_x_492) ;  /* 0x0000440000008947 */ /* 0x000fea0003800000 */
[----:B--2---:R-:W2:Y:S04]  /*de90*/  LDL.64 R4, [R1+0x48] ;  /* 0x0000480001047983 */ /* 0x004ea80000100a00 */
[----:B------:R-:W3:Y:S01]  /*dea0*/  LDL.64 R6, [R1+0x38] ;  /* 0x0000380001067983 */ /* 0x000ee20000100a00 */
[----:B------:R-:W-:Y:S01]  /*deb0*/  IMAD.MOV.U32 R170, RZ, RZ, R3 ;  /* 0x000000ffffaa7224 */ /* 0x000fe200078e0003 */
[----:B------:R-:W-:Y:S02]  /*dec0*/  ULDC.64 UR4, c[0x0][0x1e0] ;  /* 0x0000780000047ab9 */ /* 0x000fe40000000a00 */
[----:B------:R-:W-:Y:S02]  /*ded0*/  USHF.L.U64.HI UR7, UR4, 0x5, UR5 ;  /* 0x0000000504077899 */ /* 0x000fe40008010205 */
[----:B------:R-:W-:-:S02]  /*dee0*/  USHF.L.U32 UR16, UR4, 0x5, URZ ;  /* 0x0000000504107899 */ /* 0x000fc4000800063f */
[----:B------:R-:W-:Y:S02]  /*def0*/  UMOV UR13, 0x30 ;  /* 0x00000030000d7882 */ /* 0x000fe40000000000 */
[----:B------:R-:W-:Y:S01]  /*df00*/  ULDC.64 UR4, c[0x0][0x208] ;  /* 0x0000820000047ab9 */ /* 0x000fe20000000a00 */
[----:B------:R-:W-:Y:S01]  /*df10*/  IMAD.MOV.U32 R165, RZ, RZ, R168 ;  /* 0x000000ffffa57224 */ /* 0x000fe200078e00a8 */
[----:B------:R-:W-:Y:S01]  /*df20*/  UIADD3 UR12, UP1, UR12, 0x80, URZ ;  /* 0x000000800c0c7890 */ /* 0x000fe2000ff3e03f */
[----:B------:R-:W-:Y:S01]  /*df30*/  MOV R164, R169 ;  /* 0x000000a900a47202 */ /* 0x000fe20000000f00 */
[----:B------:R-:W-:Y:S01]  /*df40*/  UIADD3 UR17, UP0, UR9, 0x80, URZ ;  /* 0x0000008009117890 */ /* 0x000fe2000ff1e03f */
[----:B------:R-:W-:Y:S01]  /*df50*/  MOV R166, R167 ;  /* 0x000000a700a67202 */ /* 0x000fe20000000f00 */
[----:B------:R-:W-:Y:S02]  /*df60*/  UIMAD.WIDE.U32 UR18, UR13, UR4, URZ ;  /* 0x000000040d1272a5 */ /* 0x000fe4000f8e003f */
[----:B------:R-:W-:-:S02]  /*df70*/  UIMAD UR5, UR13, UR5, URZ ;  /* 0x000000050d0572a4 */ /* 0x000fc4000f8e023f */
[----:B------:R-:W-:Y:S02]  /*df80*/  UIADD3.X UR8, URZ, UR8, URZ, UP1, !UPT ;  /* 0x000000083f087290 */ /* 0x000fe40008ffe43f */
[----:B------:R-:W-:Y:S02]  /*df90*/  UIADD3.X UR4, URZ, UR11, URZ, UP0, !UPT ;  /* 0x0000000b3f047290 */ /* 0x000fe400087fe43f */
[----:B------:R-:W-:Y:S01]  /*dfa0*/  UIADD3 UR5, UR19, UR5, URZ ;  /* 0x0000000513057290 */ /* 0x000fe2000fffe03f */
[----:B--2---:R-:W-:Y:S02]  /*dfb0*/  IADD3 R8, P0, R4, 0x40, RZ ;  /* 0x0000004004087810 */ /* 0x004fe40007f1e0ff */
[----:B------:R-:W-:Y:S01]  /*dfc0*/  MOV R2, R4 ;  /* 0x0000000400027202 */ /* 0x000fe20000000f00 */
[--C-:B---3--:R-:W-:Y:S02]  /*dfd0*/  IMAD.MOV.U32 R3, RZ, RZ, R7.reuse ;  /* 0x000000ffff037224 */ /* 0x108fe400078e0007 */
[----:B------:R-:W-:-:S05]  /*dfe0*/  IMAD.X R9, RZ, RZ, R7, P0 ;  /* 0x000000ffff097224 */ /* 0x000fca00000e0607 */
[----:B------:R1:W-:Y:S04]  /*dff0*/  STL.64 [R1], R8 ;  /* 0x0000000801007387 */ /* 0x0003e80000100a00 */
[----:B------:R1:W-:Y:S02]  /*e000*/  STL.64 [R1+0x10], R2 ;  /* 0x0000100201007387 */ /* 0x0003e40000100a00 */
.L_x_509:
[----:B--2---:R-:W2:Y:S01]  /*e010*/  LDL.64 R204, [R1+0x10] ;  /* 0x0000100001cc7983 */ /* 0x004ea20000100a00 */
[----:B------:R-:W-:Y:S04]  /*e020*/  DEPBAR.LE SB0, 0x0 ;  /* 0x000080000000791a */ /* 0x000fe80000000000 */
[----:B------:R-:W3:Y:S05]  /*e030*/  LDL.64 R168, [R1] ;  /* 0x0000000001a87983 */ /* 0x000eea0000100a00 */
[----:B------:R-:W-:Y:S01]  /*e040*/  BAR.SYNC.DEFER_BLOCKING 0x0 ;  /* 0x0000000000007b1d */ /* 0x000fe20000010000 */
[C---:B------:R-:W-:Y:S01]  /*e050*/  ISETP.GT.AND P6, PT, R242.reuse, R249, PT ;  /* 0x000000f9f200720c */ /* 0x040fe20003fc4270 */
[----:B------:R-:W-:Y:S01]  /*e060*/  IMAD R0, R242, UR5, RZ ;  /* 0x00000005f2007c24 */ /* 0x000fe2000f8e02ff */
[----:B-1----:R-:W-:Y:S05]  /*e070*/  SHF.R.S32.HI R2, RZ, 0x1f, R242 ;  /* 0x0000001fff027819 */ /* 0x002fea00000114f2 */
[----:B------:R-:W-:Y:S01]  /*e080*/  IMAD R0, R2, UR18, R0 ;  /* 0x0000001202007c24 */ /* 0x000fe2000f8e0200 */
[----:B-----5:R-:W-:Y:S05]  /*e090*/  LDSM.16.M88.4 R48, [R231+0x6100] ;  /* 0x00610000e730783b */ /* 0x020fea0000000200 */
[----:B------:R-:W1:Y:S05]  /*e0a0*/  LDSM.16.M88.4 R16, [R224+0x3100] ;  /* 0x00310000e010783b */ /* 0x000e6a0000000200 */
[----:B------:R-:W4:Y:S05]  /*e0b0*/  LDSM.16.M88.4 R44, [R231+0x8100] ;  /* 0x00810000e72c783b */ /* 0x000f2a0000000200 */
[----:B------:R-:W4:Y:S05]  /*e0c0*/  LDSM.16.M88.4 R32, [R224+0x3900] ;  /* 0x00390000e020783b */ /* 0x000f2a0000000200 */
[----:B------:R-:W3:Y:S05]  /*e0d0*/  LDL.64 R246, [R1+0x30] ;  /* 0x0000300001f67983 */ /* 0x000eea0000100a00 */
[----:B------:R-:W4:Y:S05]  /*e0e0*/  LDSM.16.M88.4 R172, [R224+0x4100] ;  /* 0x00410000e0ac783b */ /* 0x000f2a0000000200 */
[----:B------:R-:W3:Y:S05]  /*e0f0*/  LDL.64 R244, [R1+0x40] ;  /* 0x0000400001f47983 */ /* 0x000eea0000100a00 */
[----:B------:R-:W-:Y:S05]  /*e100*/  LDSM.16.M88.4 R192, [R233+0x6100] ;  /* 0x00610000e9c0783b */ /* 0x000fea0000000200 */
[----:B------:R-:W3:Y:S01]  /*e110*/  LDL R171, [R1+0x28] ;  /* 0x0000280001ab7983 */ /* 0x000ee20000100800 */
[-C--:B-1----:R-:W-:Y:S04]  /*e120*/  HMMA.16816.F32.BF16 R4, R48, R16.reuse, RZ ;  /* 0x000000103004723c */ /* 0x082fe800000418ff */
[----:B------:R-:W1:Y:S05]  /*e130*/  LDSM.16.M88.4 R196, [R235] ;  /* 0x00000000ebc4783b */ /* 0x000e6a0000000200 */
[----:B------:R-:W1:Y:S01]  /*e140*/  LDSM.16.M88.4 R200, [R233+0x8100] ;  /* 0x00810000e9c8783b */ /* 0x000e620000000200 */
[C---:B----4-:R-:W-:Y:S08]  /*e150*/  HMMA.16816.F32.BF16 R8, R44.reuse, R16, RZ ;  /* 0x000000102c08723c */ /* 0x050ff000000418ff */
        /* <DEDUP_REMOVED lines=10> */
[----:B------:R-:W4:Y:S07]  /*e200*/  LDSM.16.M88.4 R172, [R241] ;  /* 0x00000000f1ac783b */ /* 0x000f2e0000000200 */
[-C--:B-1----:R-:W-:Y:S08]  /*e210*/  HMMA.16816.F32.BF16 R4, R192, R196.reuse, R4 ;  /* 0x000000c4c004723c */ /* 0x082ff00000041804 */
[C---:B------:R-:W-:Y:S08]  /*e220*/  HMMA.16816.F32.BF16 R8, R200.reuse, R196, R8 ;  /* 0x000000c4c808723c */ /* 0x040ff00000041808 */
[-C--:B------:R-:W-:Y:S08]  /*e230*/  HMMA.16816.F32.BF16 R12, R200, R198.reuse, R12 ;  /* 0x000000c6c80c723c */ /* 0x080ff0000004180c */
[C---:B------:R-:W-:Y:S08]  /*e240*/  HMMA.16816.F32.BF16 R16, R192.reuse, R198, R16 ;  /* 0x000000c6c010723c */ /* 0x040ff00000041810 */
[-C--:B----4-:R-:W-:Y:S08]  /*e250*/  HMMA.16816.F32.BF16 R20, R192, R172.reuse, R20 ;  /* 0x000000acc014723c */ /* 0x090ff00000041814 */
[C---:B------:R-:W-:Y:S08]  /*e260*/  HMMA.16816.F32.BF16 R24, R200.reuse, R172, R24 ;  /* 0x000000acc818723c */ /* 0x040ff00000041818 */
[-C--:B------:R-:W-:Y:S08]  /*e270*/  HMMA.16816.F32.BF16 R28, R200, R174.reuse, R28 ;  /* 0x000000aec81c723c */ /* 0x080ff0000004181c */
[C---:B------:R-:W-:Y:S04]  /*e280*/  HMMA.16816.F32.BF16 R32, R192.reuse, R174, R32 ;  /* 0x000000aec020723c */ /* 0x040fe80000041820 */
[C---:B--2---:R-:W-:Y:S04]  /*e290*/  IMAD.WIDE.U32 R204, R242.reuse, UR18, R204 ;  /* 0x00000012f2cc7c25 */ /* 0x044fe8000f8e00cc */
[----:B------:R-:W-:Y:S04]  /*e2a0*/  IMAD.IADD R167, R205, 0x1, R0 ;  /* 0x00000001cda77824 */ /* 0x000fe800078e0200 */
[----:B---3--:R-:W-:Y:S01]  /*e2b0*/  IMAD.WIDE.U32 R2, R242, UR18, R168 ;  /* 0x00000012f2027c25 */ /* 0x008fe2000f8e00a8 */
[----:B------:R-:W-:Y:S03]  /*e2c0*/  LEA R168, P1, R204, c[0x0][0x1f8], 0x1 ;  /* 0x00007e00cca87a11 */ /* 0x000fe600078208ff */
[----:B------:R-:W-:Y:S01]  /*e2d0*/  IMAD.IADD R0, R0, 0x1, R3 ;  /* 0x0000000100007824 */ /* 0x000fe200078e0203 */
[----:B------:R-:W-:Y:S02]  /*e2e0*/  LEA.HI.X R169, R204, c[0x0][0x1fc], R167, 0x1, P1 ;  /* 0x00007f00cca97a11 */ /* 0x000fe400008f0ca7 */
[----:B------:R-:W1:Y:S01]  /*e2f0*/  LDSM.16.M88.4 R204, [R240] ;  /* 0x00000000f0cc783b */ /* 0x000e620000000200 */
[C---:B------:R-:W-:Y:S04]  /*e300*/  LEA R208, P0, R2.reuse, c[0x0][0x1f8], 0x1 ;  /* 0x00007e0002d07a11 */ /* 0x040fe800078008ff */
[----:B------:R-:W-:Y:S01]  /*e310*/  @!PT LDS RZ, [RZ] ;  /* 0x00000000fffff984 */ /* 0x000fe20000000800 */
[----:B------:R-:W-:Y:S01]  /*e320*/  @!PT LDS RZ, [RZ] ;  /* 0x00000000fffff984 */ /* 0x000fe20000000800 */
[----:B------:R-:W-:Y:S01]  /*e330*/  @!PT LDS RZ, [RZ] ;  /* 0x00000000fffff984 */ /* 0x000fe20000000800 */
[----:B------:R2:W-:Y:S01]  /*e340*/  LDGSTS.E.BYPASS.LTC128B.128 [R243+0x100], [R168.64], !P4 ;  /* 0x00100000a8f37fae */ /* 0x0005e2000e101d4e */
[----:B------:R-:W-:Y:S02]  /*e350*/  LEA.HI.X R209, R2, c[0x0][0x1fc], R0, 0x1, P0 ;  /* 0x00007f0002d17a11 */ /* 0x000fe400000f0c00 */
[----:B------:R-:W-:Y:S02]  /*e360*/  IADD3 R2, P0, R168, UR9, RZ ;  /* 0x00000009a8027c10 */ /* 0x000fe4000ff1e0ff */
[----:B------:R-:W3:Y:S01]  /*e370*/  LDL R167, [R1+0x8] ;  /* 0x0000080001a77983 */ /* 0x000ee20000100800 */
[----:B------:R-:W-:Y:S02]  /*e380*/  @P6 IADD3 R0, R242, -0x1, RZ ;  /* 0xfffffffff2006810 */ /* 0x000fe40007ffe0ff */
[----:B------:R-:W-:Y:S02]  /*e390*/  IADD3.X R3, R169, UR11, RZ, P0, !PT ;  /* 0x0000000ba9037c10 */ /* 0x000fe400087fe4ff */
[----:B------:R4:W-:Y:S01]  /*e3a0*/  LDGSTS.E.BYPASS.LTC128B.128 [R243+0x1900], [R208.64], !P3 ;  /* 0x01900000d0f37fae */ /* 0x0009e2000d901d4e */
[C---:B------:R-:W-:Y:S04]  /*e3b0*/  IADD3 R196, P1, R2.reuse, UR9, RZ ;  /* 0x0000000902c47c10 */ /* 0x040fe8000ff3e0ff */
[----:B------:R4:W-:Y:S01]  /*e3c0*/  LDGSTS.E.BYPASS.LTC128B.128 [R243+0x900], [R2.64], !P4 ;  /* 0x0090000002f37fae */ /* 0x0009e2000e101d4e */
[C---:B------:R-:W-:Y:S02]  /*e3d0*/  IADD3.X R197, R3.reuse, UR11, RZ, P1, !PT ;  /* 0x0000000b03c57c10 */ /* 0x040fe40008ffe4ff */
[----:B------:R-:W-:Y:S02]  /*e3e0*/  PLOP3.LUT P1, PT, PT, PT, UP3, 0x80, 0x0 ;  /* 0x000000000000781c */ /* 0x000fe40003f2f038 */
[----:B------:R4:W-:Y:S05]  /*e3f0*/  LDGSTS.E.BYPASS.LTC128B.128 [R243+0x2100], [R2.64+0x80], !P3 ;  /* 0x0210008002f37fae */ /* 0x0009ea000d901d4e */
[----:B------:R4:W-:Y:S01]  /*e400*/  LDGSTS.E.BYPASS.LTC128B.128 [R243+0x1100], [R196.64], !P4 ;  /* 0x01100000c4f37fae */ /* 0x0009e2000e101d4e */
[----:B--2---:R-:W-:Y:S04]  /*e410*/  IADD3 R168, P0, R2, UR17, RZ ;  /* 0x0000001102a87c10 */ /* 0x004fe8000ff1e0ff */
[----:B------:R-:W-:Y:S02]  /*e420*/  IADD3.X R169, R3, UR4, RZ, P0, !PT ;  /* 0x0000000403a97c10 */ /* 0x000fe400087fe4ff */
[----:B------:R-:W-:Y:S01]  /*e430*/  PLOP3.LUT P0, PT, PT, PT, UP3, 0x80, 0x0 ;  /* 0x000000000000781c */ /* 0x000fe20003f0f038 */
[-C--:B-1----:R-:W-:Y:S02]  /*e440*/  HMMA.16816.F32.BF16 R36, R192, R204.reuse, R36 ;  /* 0x000000ccc024723c */ /* 0x082fe40000041824 */
[----:B------:R1:W-:Y:S05]  /*e450*/  LDGSTS.E.BYPASS.LTC128B.128 [R243+0x2900], [R168.64], !P3 ;  /* 0x02900000a8f37fae */ /* 0x0003ea000d901d4e */
[----:B----4-:R-:W-:Y:S01]  /*e460*/  LDSM.16.M88.4 R208, [R232+0x6100] ;  /* 0x00610000e8d0783b */ /* 0x010fe20000000200 */
[C---:B------:R-:W-:Y:S04]  /*e470*/  HMMA.16816.F32.BF16 R40, R200.reuse, R204, R40 ;  /* 0x000000ccc828723c */ /* 0x040fe80000041828 */
[----:B------:R-:W2:Y:S01]  /*e480*/  LDSM.16.M88.4 R212, [R230+0x3100] ;  /* 0x00310000e6d4783b */ /* 0x000ea20000000200 */
[----:B------:R-:W-:Y:S01]  /*e490*/  @P6 SHF.R.S32.HI R2, RZ, 0x1f, R0 ;  /* 0x0000001fff026819 */ /* 0x000fe20000011400 */
[----:B------:R-:W-:Y:S02]  /*e4a0*/  @P6 IMAD.MOV.U32 R3, RZ, RZ, R247 ;  /* 0x000000ffff036224 */ /* 0x000fe400078e00f7 */
[-C--:B------:R-:W-:Y:S01]  /*e4b0*/  HMMA.16816.F32.BF16 R44, R200, R206.reuse, R44 ;  /* 0x000000cec82c723c */ /* 0x080fe2000004182c */
[----:B------:R-:W4:Y:S03]  /*e4c0*/  LDSM.16.M88.4 R196, [R232+0x8100] ;  /* 0x00810000e8c4783b */ /* 0x000f260000000200 */
[----:B------:R-:W-:Y:S02]  /*e4d0*/  @P6 IMAD R2, R2, c[0x0][0x1e0], RZ ;  /* 0x0000780002026a24 */ /* 0x000fe400078e02ff */
[----:B------:R-:W0:Y:S02]  /*e4e0*/  LDGDEPBAR ;  /* 0x00000000000079af */ /* 0x000e240000000000 */
[----:B------:R-:W-:Y:S03]  /*e4f0*/  HMMA.16816.F32.BF16 R48, R192, R206, R48 ;  /* 0x000000cec030723c */ /* 0x000fe60000041830 */
[----:B------:R-:W4:Y:S01]  /*e500*/  LDSM.16.M88.4 R216, [R230+0x3900] ;  /* 0x00390000e6d8783b */ /* 0x000f220000000200 */
[C---:B-1----:R-:W-:Y:S04]  /*e510*/  @P6 IMAD.WIDE.U32 R168, R0.reuse, c[0x0][0x1e0], RZ ;  /* 0x0000780000a86a25 */ /* 0x042fe800078e00ff */
[----:B------:R-:W1:Y:S01]  /*e520*/  LDSM.16.M88.4 R172, [R230+0x4100] ;  /* 0x00410000e6ac783b */ /* 0x000e620000000200 */
[----:B------:R-:W-:Y:S04]  /*e530*/  @P6 IMAD R2, R0, c[0x0][0x1e4], R2 ;  /* 0x0000790000026a24 */ /* 0x000fe800078e0202 */
[----:B------:R-:W-:Y:S01]  /*e540*/  LDSM.16.M88.4 R192, [R234+0x6100] ;  /* 0x00610000eac0783b */ /* 0x000fe20000000200 */
[----:B------:R-:W-:Y:S02]  /*e550*/  @P6 IMAD.IADD R0, R169, 0x1, R2 ;  /* 0x00000001a9006824 */ /* 0x000fe400078e0202 */
[----:B------:R-:W-:Y:S02]  /*e560*/  @P6 IMAD.MOV.U32 R2, RZ, RZ, R244 ;  /* 0x000000ffff026224 */ /* 0x000fe400078e00f4 */
[----:B------:R-:W1:Y:S01]  /*e570*/  LDSM.16.M88.4 R200, [R229] ;  /* 0x00000000e5c8783b */ /* 0x000e620000000200 */
[----:B------:R-:W-:Y:S02]  /*e580*/  @P6 IMAD R0, R0, 0x30, RZ ;  /* 0x0000003000006824 */ /* 0x000fe400078e02ff */
[----:B------:R-:W-:Y:S02]  /*e590*/  @P6 IMAD.WIDE.U32 R2, R168, 0x30, R2 ;  /* 0x00000030a8026825 */ /* 0x000fe400078e0002 */
[----:B------:R-:W1:Y:S02]  /*e5a0*/  LDSM.16.M88.4 R204, [R234+0x8100] ;  /* 0x00810000eacc783b */ /* 0x000e640000000200 */
[C---:B------:R-:W-:Y:S01]  /*e5b0*/  @P6 IMAD.SHL.U32 R168, R2.reuse, 0x2, RZ ;  /* 0x0000000202a86824 */ /* 0x040fe200078e00ff */
[-C--:B--2---:R-:W-:Y:S02]  /*e5c0*/  HMMA.16816.F32.BF16 R4, R208, R212.reuse, R4 ;  /* 0x000000d4d004723c */ /* 0x084fe40000041804 */
[----:B------:R-:W2:Y:S03]  /*e5d0*/  LDSM.16.M88.4 R220, [R229+0x800] ;  /* 0x00080000e5dc783b */ /* 0x000ea60000000200 */
[----:B------:R-:W-:Y:S02]  /*e5e0*/  @P6 IMAD.IADD R3, R3, 0x1, R0 ;  /* 0x0000000103036824 */ /* 0x000fe400078e0200 */
[----:B------:R-:W-:Y:S01]  /*e5f0*/  @P1 IMAD.HI.U32 R0, R171, c[0x0][0x2c8], RZ ;  /* 0x0000b200ab001a27 */ /* 0x000fe200078e00ff */
[C---:B----4-:R-:W-:Y:S04]  /*e600*/  HMMA.16816.F32.BF16 R8, R196.reuse, R212, R8 ;  /* 0x000000d4c408723c */ /* 0x050fe80000041808 */
[----:B------:R-:W-:Y:S02]  /*e610*/  @P6 SHF.L.U64.HI R3, R2, 0x1, R3 ;  /* 0x0000000102036819 */ /* 0x000fe40000010203 */
[----:B------:R-:W-:Y:S02]  /*e620*/  @P0 SHF.R.U32.HI R171, RZ, c[0x0][0x2cc], R0 ;  /* 0x0000b300ffab0a19 */ /* 0x000fe40000011600 */
[-C--:B------:R-:W-:Y:S08]  /*e630*/  HMMA.16816.F32.BF16 R12, R196, R214.reuse, R12 ;  /* 0x000000d6c40c723c */ /* 0x080ff0000004180c */
[C---:B------:R-:W-:Y:S01]  /*e640*/  HMMA.16816.F32.BF16 R16, R208.reuse, R214, R16 ;  /* 0x000000d6d010723c */ /* 0x040fe20000041810 */
[----:B------:R-:W4:Y:S07]  /*e650*/  LDSM.16.M88.4 R212, [R229+0x1000] ;  /* 0x00100000e5d4783b */ /* 0x000f2e0000000200 */
[-C--:B------:R-:W-:Y:S08]  /*e660*/  HMMA.16816.F32.BF16 R20, R208, R216.reuse, R20 ;  /* 0x000000d8d014723c */ /* 0x080ff00000041814 */
        /* <DEDUP_REMOVED lines=9> */
[----:B------:R-:W1:Y:S05]  /*e700*/  LDSM.16.M88.4 R172, [R231+0xa100] ;  /* 0x00a10000e7ac783b */ /* 0x000e6a0000000200 */
[----:B------:R-:W1:Y:S02]  /*e710*/  LDSM.16.M88.4 R208, [R231+0xc100] ;  /* 0x00c10000e7d0783b */ /* 0x000e640000000200 */
[-C--:B------:R-:W-:Y:S08]  /*e720*/  HMMA.16816.F32.BF16 R4, R192, R200.reuse, R4 ;  /* 0x000000c8c004723c */ /* 0x080ff00000041804 */
        /* <DEDUP_REMOVED lines=8> */
[----:B------:R-:W-:Y:S07]  /*e7b0*/  LDSM.16.M88.4 R220, [R238] ;  /* 0x00000000eedc783b */ /* 0x000fee0000000200 */
[-C--:B----4-:R-:W-:Y:S08]  /*e7c0*/  HMMA.16816.F32.BF16 R36, R192, R212.reuse, R36 ;  /* 0x000000d4c024723c */ /* 0x090ff00000041824 */
[C---:B------:R-:W-:Y:S08]  /*e7d0*/  HMMA.16816.F32.BF16 R40, R204.reuse, R212, R40 ;  /* 0x000000d4cc28723c */ /* 0x040ff00000041828 */
[-C--:B------:R-:W-:Y:S01]  /*e7e0*/  HMMA.16816.F32.BF16 R44, R204, R214.reuse, R44 ;  /* 0x000000d6cc2c723c */ /* 0x080fe2000004182c */
[----:B------:R-:W2:Y:S07]  /*e7f0*/  LDSM.16.M88.4 R204, [R224+0x5900] ;  /* 0x00590000e0cc783b */ /* 0x000eae0000000200 */
[----:B------:R-:W-:Y:S01]  /*e800*/  HMMA.16816.F32.BF16 R48, R192, R214, R48 ;  /* 0x000000d6c030723c */ /* 0x000fe20000041830 */
[----:B------:R-:W-:Y:S05]  /*e810*/  LDSM.16.M88.4 R192, [R233+0xa100] ;  /* 0x00a10000e9c0783b */ /* 0x000fea0000000200 */
[----:B------:R-:W4:Y:S02]  /*e820*/  LDSM.16.M88.4 R212, [R239] ;  /* 0x00000000efd4783b */ /* 0x000f240000000200 */
        /* <DEDUP_REMOVED lines=15> */
[----:B------:R-:W2:Y:S05]  /*e920*/  LDSM.16.M88.4 R172, [R232+0xa100] ;  /* 0x00a10000e8ac783b */ /* 0x000eaa0000000200 */
[----:B------:R-:W1:Y:S02]  /*e930*/  LDSM.16.M88.4 R204, [R232+0xc100] ;  /* 0x00c10000e8cc783b */ /* 0x000e640000000200 */
[-C--:B----4-:R-:W-:Y:S08]  /*e940*/  HMMA.16816.F32.BF16 R4, R192, R212.reuse, R4 ;  /* 0x000000d4c004723c */ /* 0x090ff00000041804 */
[C---:B------:R-:W-:Y:S08]  /*e950*/  HMMA.16816.F32.BF16 R8, R216.reuse, R212, R8 ;  /* 0x000000d4d808723c */ /* 0x040ff00000041808 */
[-C--:B------:R-:W-:Y:S08]  /*e960*/  HMMA.16816.F32.BF16 R12, R216, R214.reuse, R12 ;  /* 0x000000d6d80c723c */ /* 0x080ff0000004180c */
[C---:B------:R-:W-:Y:S01]  /*e970*/  HMMA.16816.F32.BF16 R16, R192.reuse, R214, R16 ;  /* 0x000000d6c010723c */ /* 0x040fe20000041810 */
[----:B------:R-:W4:Y:S07]  /*e980*/  LDSM.16.M88.4 R212, [R230+0x5900] ;  /* 0x00590000e6d4783b */ /* 0x000f2e0000000200 */
[-C--:B------:R-:W-:Y:S08]  /*e990*/  HMMA.16816.F32.BF16 R20, R192, R220.reuse, R20 ;  /* 0x000000dcc014723c */ /* 0x080ff00000041814 */
[C---:B------:R-:W-:Y:S08]  /*e9a0*/  HMMA.16816.F32.BF16 R24, R216.reuse, R220, R24 ;  /* 0x000000dcd818723c */ /* 0x040ff00000041818 */
[-C--:B------:R-:W-:Y:S08]  /*e9b0*/  HMMA.16816.F32.BF16 R28, R216, R222.reuse, R28 ;  /* 0x000000ded81c723c */ /* 0x080ff0000004181c */
[C---:B------:R-:W-:Y:S08]  /*e9c0*/  HMMA.16816.F32.BF16 R32, R192.reuse, R222, R32 ;  /* 0x000000dec020723c */ /* 0x040ff00000041820 */
[-C--:B-1----:R-:W-:Y:S08]  /*e9d0*/  HMMA.16816.F32.BF16 R36, R192, R196.reuse, R36 ;  /* 0x000000c4c024723c */ /* 0x082ff00000041824 */
[C---:B------:R-:W-:Y:S08]  /*e9e0*/  HMMA.16816.F32.BF16 R40, R216.reuse, R196, R40 ;  /* 0x000000c4d828723c */ /* 0x040ff00000041828 */
[-C--:B------:R-:W-:Y:S01]  /*e9f0*/  HMMA.16816.F32.BF16 R44, R216, R198.reuse, R44 ;  /* 0x000000c6d82c723c */ /* 0x080fe2000004182c */
[----:B------:R-:W-:Y:S07]  /*ea00*/  LDSM.16.M88.4 R216, [R236+0xc100] ;  /* 0x00c10000ecd8783b */ /* 0x000fee0000000200 */
[----:B------:R-:W-:Y:S01]  /*ea10*/  HMMA.16816.F32.BF16 R48, R192, R198, R48 ;  /* 0x000000c6c030723c */ /* 0x000fe20000041830 */
[----:B------:R-:W-:Y:S05]  /*ea20*/  LDSM.16.M88.4 R192, [R234+0xa100] ;  /* 0x00a10000eac0783b */ /* 0x000fea0000000200 */
[----:B------:R-:W1:Y:S02]  /*ea30*/  LDSM.16.M88.4 R196, [R229+0x1800] ;  /* 0x00180000e5c4783b */ /* 0x000e640000000200 */
[-C--:B--2---:R-:W-:Y:S08]  /*ea40*/  HMMA.16816.F32.BF16 R4, R172, R200.reuse, R4 ;  /* 0x000000c8ac04723c */ /* 0x084ff00000041804 */
[C---:B------:R-:W-:Y:S08]  /*ea50*/  HMMA.16816.F32.BF16 R8, R204.reuse, R200, R8 ;  /* 0x000000c8cc08723c */ /* 0x040ff00000041808 */
[-C--:B------:R-:W-:Y:S08]  /*ea60*/  HMMA.16816.F32.BF16 R12, R204, R202.reuse, R12 ;  /* 0x000000cacc0c723c */ /* 0x080ff0000004180c */
[C---:B------:R-:W-:Y:S01]  /*ea70*/  HMMA.16816.F32.BF16 R16, R172.reuse, R202, R16 ;  /* 0x000000caac10723c */ /* 0x040fe20000041810 */
[----:B------:R-:W2:Y:S07]  /*ea80*/  LDSM.16.M88.4 R200, [R229+0x2000] ;  /* 0x00200000e5c8783b */ /* 0x000eae0000000200 */
[-C--:B------:R-:W-:Y:S08]  /*ea90*/  HMMA.16816.F32.BF16 R20, R172, R208.reuse, R20 ;  /* 0x000000d0ac14723c */ /* 0x080ff00000041814 */
[C---:B------:R-:W-:Y:S08]  /*eaa0*/  HMMA.16816.F32.BF16 R24, R204.reuse, R208, R24 ;  /* 0x000000d0cc18723c */ /* 0x040ff00000041818 */
[-C--:B------:R-:W-:Y:S08]  /*eab0*/  HMMA.16816.F32.BF16 R28, R204, R210.reuse, R28 ;  /* 0x000000d2cc1c723c */ /* 0x080ff0000004181c */
[C---:B------:R-:W-:Y:S08]  /*eac0*/  HMMA.16816.F32.BF16 R32, R172.reuse, R210, R32 ;  /* 0x000000d2ac20723c */ /* 0x040ff00000041820 */
[-C--:B----4-:R-:W-:Y:S08]  /*ead0*/  HMMA.16816.F32.BF16 R36, R172, R212.reuse, R36 ;  /* 0x000000d4ac24723c */ /* 0x090ff00000041824 */
[C---:B------:R-:W-:Y:S08]  /*eae0*/  HMMA.16816.F32.BF16 R40, R204.reuse, R212, R40 ;  /* 0x000000d4cc28723c */ /* 0x040ff00000041828 */
[-C--:B------:R-:W-:Y:S08]  /*eaf0*/  HMMA.16816.F32.BF16 R44, R204, R214.reuse, R44 ;  /* 0x000000d6cc2c723c */ /* 0x080ff0000004182c */
[----:B------:R-:W-:Y:S01]  /*eb00*/  HMMA.16816.F32.BF16 R48, R172, R214, R48 ;  /* 0x000000d6ac30723c */ /* 0x000fe20000041830 */
[----:B------:R-:W4:Y:S01]  /*eb10*/  LDSM.16.M88.4 R172, [R229+0x2800] ;  /* 0x00280000e5ac783b */ /* 0x000f220000000200 */
[----:B------:R-:W-:Y:S04]  /*eb20*/  DEPBAR.LE SB0, 0x0 ;  /* 0x000080000000791a */ /* 0x000fe80000000000 */
[----:B------:R-:W-:Y:S02]  /*eb30*/  BAR.SYNC.DEFER_BLOCKING 0x0 ;  /* 0x0000000000007b1d */ /* 0x000fe40000010000 */
[-C--:B-1----:R-:W-:Y:S08]  /*eb40*/  HMMA.16816.F32.BF16 R4, R192, R196.reuse, R4 ;  /* 0x000000c4c004723c */ /* 0x082ff00000041804 */
[C---:B------:R-:W-:Y:S07]  /*eb50*/  HMMA.16816.F32.BF16 R8, R216.reuse, R196, R8 ;  /* 0x000000c4d808723c */ /* 0x040fee0000041808 */
[C---:B------:R-:W-:Y:S01]  /*eb60*/  @P6 IADD3 R196, P2, R168.reuse, 0x80, RZ ;  /* 0x00000080a8c46810 */ /* 0x040fe20007f5e0ff */
[-C--:B------:R-:W-:Y:S04]  /*eb70*/  HMMA.16816.F32.BF16 R12, R216, R198.reuse, R12 ;  /* 0x000000c6d80c723c */ /* 0x080fe8000004180c */
[----:B------:R-:W-:Y:S02]  /*eb80*/  @P6 IADD3 R168, P5, R168, c[0x0][0x1c8], RZ ;  /* 0x00007200a8a86a10 */ /* 0x000fe40007fbe0ff */
[----:B------:R-:W-:Y:S02]  /*eb90*/  @P6 IADD3 R196, P1, R196, c[0x0][0x1c8], RZ ;  /* 0x00007200c4c46a10 */ /* 0x000fe40007f3e0ff */
[C---:B------:R-:W-:Y:S04]  /*eba0*/  HMMA.16816.F32.BF16 R16, R192.reuse, R198, R16 ;  /* 0x000000c6c010723c */ /* 0x040fe80000041810 */
[----:B------:R-:W-:Y:S02]  /*ebb0*/  @P6 IADD3.X R169, R3, c[0x0][0x1cc], RZ, P5, !PT ;  /* 0x0000730003a96a10 */ /* 0x000fe40002ffe4ff */
[----:B------:R-:W-:Y:S02]  /*ebc0*/  @P6 IADD3.X R197, RZ, c[0x0][0x1cc], R3, P1, P2 ;  /* 0x00007300ffc56a10 */ /* 0x000fe40000fe4403 */
[-C--:B--2---:R-:W-:Y:S01]  /*ebd0*/  HMMA.16816.F32.BF16 R20, R192, R200.reuse, R20 ;  /* 0x000000c8c014723c */ /* 0x084fe20000041814 */
[----:B------:R-:W-:Y:S01]  /*ebe0*/  @!PT LDS RZ, [RZ] ;  /* 0x00000000fffff984 */ /* 0x000fe20000000800 */
[----:B------:R-:W-:Y:S01]  /*ebf0*/  @!PT LDS RZ, [RZ] ;  /* 0x00000000fffff984 */ /* 0x000fe20000000800 */
[----:B------:R-:W-:Y:S01]  /*ec00*/  @!PT LDS RZ, [RZ] ;  /* 0x00000000fffff984 */ /* 0x000fe20000000800 */
[----:B------:R1:W-:Y:S03]  /*ec10*/  @P6 LDGSTS.E.BYPASS.LTC128B.128 [R243+0x3100], [R168.64], !P4 ;  /* 0x03100000a8f36fae */ /* 0x0003e6000e101d4e */
[----:B------:R-:W-:Y:S02]  /*ec20*/  @P6 IADD3 R2, P0, R168, UR16, RZ ;  /* 0x00000010a8026c10 */ /* 0x000fe4000ff1e0ff */
[----:B------:R2:W-:Y:S02]  /*ec30*/  @P6 LDGSTS.E.BYPASS.LTC128B.128 [R243+0x4900], [R196.64], !P3 ;  /* 0x04900000c4f36fae */ /* 0x0005e4000d901d4e */
[C---:B------:R-:W-:Y:S04]  /*ec40*/  HMMA.16816.F32.BF16 R24, R216.reuse, R200, R24 ;  /* 0x000000c8d818723c */ /* 0x040fe80000041818 */
[----:B------:R-:W-:Y:S04]  /*ec50*/  @P6 IADD3.X R3, R169, UR7, RZ, P0, !PT ;  /* 0x00000007a9036c10 */ /* 0x000fe800087fe4ff */
[-C--:B------:R-:W-:Y:S01]  /*ec60*/  HMMA.16816.F32.BF16 R28, R216, R202.reuse, R28 ;  /* 0x000000cad81c723c */ /* 0x080fe2000004181c */
[----:B------:R3:W-:Y:S05]  /*ec70*/  @P6 LDGSTS.E.BYPASS.LTC128B.128 [R243+0x3900], [R2.64], !P4 ;  /* 0x0390000002f36fae */ /* 0x0007ea000e101d4e */
[----:B------:R3:W-:Y:S02]  /*ec80*/  @P6 LDGSTS.E.BYPASS.LTC128B.128 [R243+0x5100], [R2.64+0x80], !P3 ;  /* 0x0510008002f36fae */ /* 0x0007e4000d901d4e */
[C---:B------:R-:W-:Y:S04]  /*ec90*/  HMMA.16816.F32.BF16 R32, R192.reuse, R202, R32 ;  /* 0x000000cac020723c */ /* 0x040fe80000041820 */
[----:B-1----:R-:W-:Y:S04]  /*eca0*/  IMAD R168, R242, -0x30, RZ ;  /* 0xffffffd0f2a87824 */ /* 0x002fe800078e02ff */
[-C--:B----4-:R-:W-:Y:S04]  /*ecb0*/  HMMA.16816.F32.BF16 R36, R192, R172.reuse, R36 ;  /* 0x000000acc024723c */ /* 0x090fe80000041824 */
[C---:B--2---:R-:W-:Y:S04]  /*ecc0*/  @P6 IADD3 R196, P1, R2.reuse, UR16, RZ ;  /* 0x0000001002c46c10 */ /* 0x044fe8000ff3e0ff */
[C---:B------:R-:W-:Y:S04]  /*ecd0*/  HMMA.16816.F32.BF16 R40, R216.reuse, R172, R40 ;  /* 0x000000acd828723c */ /* 0x040fe80000041828 */
[C---:B------:R-:W-:Y:S03]  /*ece0*/  @P6 IADD3.X R197, R3.reuse, UR7, RZ, P1, !PT ;  /* 0x0000000703c56c10 */ /* 0x040fe60008ffe4ff */
[----:B------:R-:W-:Y:S01]  /*ecf0*/  @P6 IADD3 R172, P0, R2, UR12, RZ ;  /* 0x0000000c02ac6c10 */ /* 0x000fe2000ff1e0ff */
[-C--:B------:R-:W-:Y:S01]  /*ed00*/  HMMA.16816.F32.BF16 R44, R216, R174.reuse, R44 ;  /* 0x000000aed82c723c */ /* 0x080fe2000004182c */
[----:B------:R1:W-:Y:S03]  /*ed10*/  @P6 LDGSTS.E.BYPASS.LTC128B.128 [R243+0x4100], [R196.64], !P4 ;  /* 0x04100000c4f36fae */ /* 0x0003e6000e101d4e */
[----:B------:R-:W-:Y:S02]  /*ed20*/  @P6 IADD3.X R173, R3, UR8, RZ, P0, !PT ;  /* 0x0000000803ad6c10 */ /* 0x000fe400087fe4ff */
[----:B---3--:R-:W2:Y:S01]  /*ed30*/  SHFL.IDX PT, R3, R171, RZ, 0x1c1f ;  /* 0x001c1fffab037589 */ /* 0x008ea200000e0000 */
[----:B------:R-:W-:Y:S01]  /*ed40*/  PLOP3.LUT P0, PT, PT, PT, UP2, 0x40, 0x0 ;  /* 0x000000000000781c */ /* 0x000fe20003f0e828 */
[----:B------:R-:W-:Y:S03]  /*ed50*/  HMMA.16816.F32.BF16 R48, R192, R174, R48 ;  /* 0x000000aec030723c */ /* 0x000fe60000041830 */
[----:B------:R3:W-:Y:S04]  /*ed60*/  @P6 LDGSTS.E.BYPASS.LTC128B.128 [R243+0x5900], [R172.64], !P3 ;  /* 0x05900000acf36fae */ /* 0x0007e8000d901d4e */
[----:B------:R-:W-:Y:S01]  /*ed70*/  IMAD.IADD R174, R168, 0x1, -R167 ;  /* 0x00000001a8ae7824 */ /* 0x000fe200078e0aa7 */
[----:B------:R-:W0:Y:S01]  /*ed80*/  LDGDEPBAR ;  /* 0x00000000000079af */ /* 0x000e220000000000 */
[----:B---3--:R-:W-:Y:S04]  /*ed90*/  IADD3 R173, -R167, 0x1, R168 ;  /* 0x00000001a7ad7810 */ /* 0x008fe80007ffe1a8 */
[----:B------:R-:W-:Y:S04]  /*eda0*/  IADD3 R173, R173, c[0x0][0x1d0], RZ ;  /* 0x00007400adad7a10 */ /* 0x000fe80007ffe0ff */
[----:B------:R-:W-:Y:S04]  /*edb0*/  IADD3 R173, R173, -c[0x0][0x168], RZ ;  /* 0x80005a00adad7a10 */ /* 0x000fe80007ffe0ff */
[C---:B------:R-:W-:Y:S02]  /*edc0*/  IADD3 R172, R173.reuse, c[0x0][0x328], RZ ;  /* 0x0000ca00adac7a10 */ /* 0x040fe40007ffe0ff */
[----:B------:R-:W-:Y:S03]  /*edd0*/  IADD3 R173, R173, UR6, RZ ;  /* 0x00000006adad7c10 */ /* 0x000fe6000fffe0ff */
[--C-:B--2---:R-:W-:Y:S02]  /*ede0*/  IMAD.IADD R2, R172, 0x1, R3.reuse ;  /* 0x00000001ac027824 */ /* 0x104fe400078e0203 */
        /* <DEDUP_REMOVED lines=16> */
.L_x_495:
[----:B------:R-:W-:Y:S04]  /*eef0*/  MOV R167, c[0x0][0x32c] ;  /* 0x0000cb0000a77a02 */ /* 0x000fe80000000f00 */
[----:B------:R-:W-:Y:S11]  /*ef00*/  ISETP.NE.AND P0, PT, R167, 0x1, PT ;  /* 0x00000001a700780c */ /* 0x000ff60003f05270 */
[----:B------:R-:W-:Y:S02]  /*ef10*/  @!UPT UIADD3 URZ, URZ, URZ, URZ ;  /* 0x0000003f3f3ff290 */ /* 0x000fe4000fffe03f */
[----:B------:R-:W-:Y:S05]  /*ef20*/  @P0 IMAD.HI.U32 R167, R3, c[0x0][0x330], RZ ;  /* 0x0000cc0003a70a27 */ /* 0x000fea00078e00ff */
[----:B------:R-:W-:Y:S02]  /*ef30*/  @P0 SHF.R.U32.HI R3, RZ, c[0x0][0x334], R167 ;  /* 0x0000cd00ff030a19 */ /* 0x000fe400000116a7 */
.L_x_496:
[----:B------:R-:W-:Y:S05]  /*ef40*/  BSYNC B0 ;  /* 0x0000000000007941 */ /* 0x000fea0003800000 */
.L_x_494:
[----:B------:R-:W-:Y:S05]  /*ef50*/  IMAD R3, R3, c[0x0][0x32c], R174 ;  /* 0x0000cb0003037a24 */ /* 0x000fea00078e02ae */
[----:B------:R-:W-:Y:S02]  /*ef60*/  IADD3 R167, R3, c[0x0][0x32c], RZ ;  /* 0x0000cb0003a77a10 */ /* 0x000fe40007ffe0ff */
[----:B------:R-:W-:Y:S02]  /*ef70*/  IMNMX R0, R0, R3, !PT ;  /* 0x0000000300007217 */ /* 0x000fe40007800200 */
[----:B------:R-:W-:Y:S02]  /*ef80*/  IMNMX R2, R2, R167, PT ;  /* 0x000000a702027217 */ /* 0x000fe40003800200 */
.L_x_493:
[----:B-1----:R-:W-:Y:S01]  /*ef90*/  PLOP3.LUT P0, PT, PT, PT, UP2, 0x40, 0x0 ;  /* 0x000000000000781c */ /* 0x002fe20003f0e828 */
        /* <DEDUP_REMOVED lines=18> */
.L_x_499:
[----:B------:R-:W-:Y:S04]  /*f0c0*/  MOV R175, c[0x0][0x32c] ;  /* 0x0000cb0000af7a02 */ /* 0x000fe80000000f00 */
[----:B------:R-:W-:Y:S11]  /*f0d0*/  ISETP.NE.AND P0, PT, R175, 0x1, PT ;  /* 0x00000001af00780c */ /* 0x000ff60003f05270 */
[----:B------:R-:W-:Y:S02]  /*f0e0*/  @!UPT UIADD3 URZ, URZ, URZ, URZ ;  /* 0x0000003f3f3ff290 */ /* 0x000fe4000fffe03f */
[----:B------:R-:W-:Y:S05]  /*f0f0*/  @P0 IMAD.HI.U32 R175, R169, c[0x0][0x330], RZ ;  /* 0x0000cc00a9af0a27 */ /* 0x000fea00078e00ff */
[----:B------:R-:W-:Y:S02]  /*f100*/  @P0 SHF.R.U32.HI R169, RZ, c[0x0][0x334], R175 ;  /* 0x0000cd00ffa90a19 */ /* 0x000fe400000116af */
.L_x_500:
[----:B------:R-:W-:Y:S05]  /*f110*/  BSYNC B0 ;  /* 0x0000000000007941 */ /* 0x000fea0003800000 */
.L_x_498:
[----:B------:R-:W-:Y:S05]  /*f120*/  IMAD R169, R169, c[0x0][0x32c], R174 ;  /* 0x0000cb00a9a97a24 */ /* 0x000fea00078e02ae */
[----:B------:R-:W-:Y:S02]  /*f130*/  IADD3 R175, R169, c[0x0][0x32c], RZ ;  /* 0x0000cb00a9af7a10 */ /* 0x000fe40007ffe0ff */
[----:B------:R-:W-:Y:S02]  /*f140*/  IMNMX R3, R3, R169, !PT ;  /* 0x000000a903037217 */ /* 0x000fe40007800200 */
[----:B------:R-:W-:Y:S02]  /*f150*/  IMNMX R167, R167, R175, PT ;  /* 0x000000afa7a77217 */ /* 0x000fe40003800200 */
.L_x_497:
[C---:B------:R-:W-:Y:S02]  /*f160*/  ISETP.GE.AND P0, PT, R168.reuse, 0x2, PT ;  /* 0x00000002a800780c */ /* 0x040fe40003f06270 */
[----:B------:R-:W-:Y:S02]  /*f170*/  ISETP.GE.AND P2, PT, R168, 0xa, PT ;  /* 0x0000000aa800780c */ /* 0x000fe40003f46270 */
[----:B------:R-:W-:Y:S02]  /*f180*/  P2R R192, PR, RZ, 0x1 ;  /* 0x00000001ffc07803 */ /* 0x000fe40000000000 */
[----:B------:R-:W-:Y:S02]  /*f190*/  ISETP.GT.AND P0, PT, R0, 0x1, !P0 ;  /* 0x000000010000780c */ /* 0x000fe40004704270 */
[----:B------:R-:W-:Y:S02]  /*f1a0*/  ISETP.GE.AND P1, PT, R168, 0x9, PT ;  /* 0x00000009a800780c */ /* 0x000fe40003f26270 */
[----:B------:R-:W-:Y:S02]  /*f1b0*/  ISETP.LT.OR P0, PT, R2, 0x2, P0 ;  /* 0x000000020200780c */ /* 0x000fe40000701670 */
[----:B------:R-:W-:Y:S02]  /*f1c0*/  P2R R175, PR, RZ, 0x2 ;  /* 0x00000002ffaf7803 */ /* 0x000fe40000000000 */
[----:B------:R-:W-:Y:S02]  /*f1d0*/  FSEL R193, R5, -INF , !P0 ;  /* 0xff80000005c17808 */ /* 0x000fe40004000000 */
[C---:B------:R-:W-:Y:S02]  /*f1e0*/  ISETP.GT.AND P0, PT, R0.reuse, 0x9, !P2 ;  /* 0x000000090000780c */ /* 0x040fe40005704270 */
[----:B------:R-:W-:Y:S02]  /*f1f0*/  ISETP.GT.AND P1, PT, R0, 0x8, !P1 ;  /* 0x000000080000780c */ /* 0x000fe40004f24270 */
[----:B------:R-:W-:Y:S02]  /*f200*/  P2R R169, PR, RZ, 0x4 ;  /* 0x00000004ffa97803 */ /* 0x000fe40000000000 */
[----:B------:R-:W-:Y:S02]  /*f210*/  ISETP.LT.OR P0, PT, R2, 0xa, P0 ;  /* 0x0000000a0200780c */ /* 0x000fe40000701670 */
[----:B------:R-:W-:Y:S02]  /*f220*/  ISETP.GE.AND P2, PT, R168, 0x11, PT ;  /* 0x00000011a800780c */ /* 0x000fe40003f46270 */
[----:B------:R-:W-:Y:S02]  /*f230*/  ISETP.LT.OR P1, PT, R2, 0x9, P1 ;  /* 0x000000090200780c */ /* 0x000fe40000f21670 */
[----:B------:R-:W-:Y:S02]  /*f240*/  FSEL R195, R17, -INF , !P0 ;  /* 0xff80000011c37808 */ /* 0x000fe40004000000 */
[----:B------:R-:W-:Y:S02]  /*f250*/  ISETP.GT.AND P0, PT, R0, 0x10, !P2 ;  /* 0x000000100000780c */ /* 0x000fe40005704270 */
[----:B------:R-:W-:Y:S02]  /*f260*/  FSEL R194, R16, -INF , !P1 ;  /* 0xff80000010c27808 */ /* 0x000fe40004800000 */
        /* <DEDUP_REMOVED lines=19> */
[----:B------:R-:W-:Y:S02]  /*f3a0*/  ISETP.GE.AND P6, PT, R168, 0x22, PT ;  /* 0x00000022a800780c */ /* 0x000fe40003fc6270 */
        /* <DEDUP_REMOVED lines=10> */
[----:B------:R-:W-:Y:S04]  /*f450*/  ISETP.LT.OR P0, PT, R2, 0x29, P0 ;  /* 0x000000290200780c */ /* 0x000fe80000701670 */
[----:B------:R-:W-:Y:S02]  /*f460*/  FSEL R216, R48, -INF , !P0 ;  /* 0xff80000030d87808 */ /* 0x000fe40004000000 */
[----:B------:R-:W-:Y:S04]  /*f470*/  ISETP.GT.AND P0, PT, R0, RZ, !P2 ;  /* 0x000000ff0000720c */ /* 0x000fe80005704270 */
[----:B------:R-:W-:Y:S04]  /*f480*/  ISETP.LT.OR P0, PT, R2, 0x1, P0 ;  /* 0x000000010200780c */ /* 0x000fe80000701670 */
[----:B------:R-:W-:Y:S02]  /*f490*/  FSEL R32, R4, -INF , !P0 ;  /* 0xff80000004207808 */ /* 0x000fe40004000000 */
[----:B------:R-:W-:Y:S01]  /*f4a0*/  ISETP.GE.AND P0, PT, R168, 0x2a, PT ;  /* 0x0000002aa800780c */ /* 0x000fe20003f06270 */
[----:B------:R-:W1:Y:S03]  /*f4b0*/  SHFL.IDX PT, R4, R171, 0x2, 0x1c1f ;  /* 0x005c1f00ab047f89 */ /* 0x000e6600000e0000 */
[----:B------:R-:W-:Y:S04]  /*f4c0*/  ISETP.GT.AND P2, PT, R0, 0x29, !P0 ;  /* 0x000000290000780c */ /* 0x000fe80004744270 */
[----:B------:R-:W-:Y:S04]  /*f4d0*/  ISETP.LT.OR P2, PT, R2, 0x2a, P2 ;  /* 0x0000002a0200780c */ /* 0x000fe80001741670 */
[----:B------:R-:W-:Y:S02]  /*f4e0*/  FSEL R215, R49, -INF , !P2 ;  /* 0xff80000031d77808 */ /* 0x000fe40005000000 */
[----:B------:R-:W-:Y:S01]  /*f4f0*/  PLOP3.LUT P2, PT, PT, PT, UP2, 0x40, 0x0 ;  /* 0x000000000000781c */ /* 0x000fe20003f4e828 */
[--C-:B-1----:R-:W-:Y:S02]  /*f500*/  IMAD.IADD R2, R172, 0x1, R4.reuse ;  /* 0x00000001ac027824 */ /* 0x102fe400078e0204 */
[----:B------:R-:W-:Y:S10]  /*f510*/  IMAD.IADD R0, R173, 0x1, R4 ;  /* 0x00000001ad007824 */ /* 0x000ff400078e0204 */
        /* <DEDUP_REMOVED lines=15> */
.L_x_503:
[----:B------:R-:W-:Y:S04]  /*f610*/  MOV R33, c[0x0][0x32c] ;  /* 0x0000cb0000217a02 */ /* 0x000fe80000000f00 */
[----:B------:R-:W-:Y:S11]  /*f620*/  ISETP.NE.AND P2, PT, R33, 0x1, PT ;  /* 0x000000012100780c */ /* 0x000ff60003f45270 */
[----:B------:R-:W-:Y:S02]  /*f630*/  @!UPT UIADD3 URZ, URZ, URZ, URZ ;  /* 0x0000003f3f3ff290 */ /* 0x000fe4000fffe03f */
[----:B------:R-:W-:Y:S05]  /*f640*/  @P2 IMAD.HI.U32 R33, R4, c[0x0][0x330], RZ ;  /* 0x0000cc0004212a27 */ /* 0x000fea00078e00ff */
[----:B------:R-:W-:Y:S02]  /*f650*/  @P2 SHF.R.U32.HI R4, RZ, c[0x0][0x334], R33 ;  /* 0x0000cd00ff042a19 */ /* 0x000fe40000011621 */
.L_x_504:
[----:B------:R-:W-:Y:S05]  /*f660*/  BSYNC B0 ;  /* 0x0000000000007941 */ /* 0x000fea0003800000 */
.L_x_502:
[----:B------:R-:W-:Y:S05]  /*f670*/  IMAD R4, R4, c[0x0][0x32c], R174 ;  /* 0x0000cb0004047a24 */ /* 0x000fea00078e02ae */
[----:B------:R-:W-:Y:S02]  /*f680*/  IADD3 R33, R4, c[0x0][0x32c], RZ ;  /* 0x0000cb0004217a10 */ /* 0x000fe40007ffe0ff */
[----:B------:R-:W-:Y:S02]  /*f690*/  IMNMX R0, R0, R4, !PT ;  /* 0x0000000400007217 */ /* 0x000fe40007800200 */
[----:B------:R-:W-:Y:S02]  /*f6a0*/  IMNMX R2, R2, R33, PT ;  /* 0x0000002102027217 */ /* 0x000fe40003800200 */
.L_x_501:
[----:B------:R-:W-:Y:S02]  /*f6b0*/  ISETP.NE.AND P2, PT, R175, RZ, PT ;  /* 0x000000ffaf00720c */ /* 0x000fe40003f45270 */
[----:B------:R-:W-:Y:S02]  /*f6c0*/  P2R R48, PR, RZ, 0x10 ;  /* 0x00000010ff307803 */ /* 0x000fe40000000000 */
[----:B------:R-:W-:Y:S02]  /*f6d0*/  ISETP.GT.AND P2, PT, R3, 0x8, !P2 ;  /* 0x000000080300780c */ /* 0x000fe40005744270 */
[----:B------:R-:W-:Y:S02]  /*f6e0*/  ISETP.NE.AND P4, PT, R21, RZ, PT ;  /* 0x000000ff1500720c */ /* 0x000fe40003f85270 */
[----:B------:R-:W-:Y:S02]  /*f6f0*/  ISETP.LT.OR P2, PT, R167, 0x9, P2 ;  /* 0x00000009a700780c */ /* 0x000fe40001741670 */
[----:B------:R-:W-:Y:S02]  /*f700*/  P2R R37, PR, RZ, 0x8 ;  /* 0x00000008ff257803 */ /* 0x000fe40000000000 */
[----:B------:R-:W-:Y:S02]  /*f710*/  FSEL R33, R18, -INF , !P2 ;  /* 0xff80000012217808 */ /* 0x000fe40005000000 */
[----:B------:R-:W-:Y:S02]  /*f720*/  ISETP.NE.AND P2, PT, R169, RZ, PT ;  /* 0x000000ffa900720c */ /* 0x000fe40003f45270 */
[----:B------:R-:W-:Y:S02]  /*f730*/  ISETP.NE.AND P3, PT, R20, RZ, PT ;  /* 0x000000ff1400720c */ /* 0x000fe40003f65270 */
[----:B------:R-:W-:Y:S02]  /*f740*/  ISETP.GT.AND P2, PT, R3, 0x9, !P2 ;  /* 0x000000090300780c */ /* 0x000fe40005744270 */
[----:B------:R-:W-:Y:S02]  /*f750*/  P2R R4, PR, RZ, 0x10 ;  /* 0x00000010ff047803 */ /* 0x000fe40000000000 */
        /* <DEDUP_REMOVED lines=23> */
[----:B------:R-:W-:Y:S04]  /*f8d0*/  ISETP.NE.AND P2, PT, R192, RZ, PT ;  /* 0x000000ffc000720c */ /* 0x000fe80003f45270 */
        /* <DEDUP_REMOVED lines=9> */
[----:B------:R-:W-:Y:S02]  /*f970*/  ISETP.GT.AND P2, PT, R3, 0x29, !P0 ;  /* 0x000000290300780c */ /* 0x000fe40004744270 */
[----:B------:R-:W1:Y:S02]  /*f980*/  SHFL.IDX PT, R3, R171, 0x3, 0x1c1f ;  /* 0x007c1f00ab037f89 */ /* 0x000e6400000e0000 */
[----:B------:R-:W-:Y:S04]  /*f990*/  ISETP.LT.OR P2, PT, R167, 0x2a, P2 ;  /* 0x0000002aa700780c */ /* 0x000fe80001741670 */
[----:B------:R-:W-:Y:S02]  /*f9a0*/  FSEL R214, R51, -INF , !P2 ;  /* 0xff80000033d67808 */ /* 0x000fe40005000000 */
[----:B------:R-:W-:Y:S02]  /*f9b0*/  ISETP.GT.AND P2, PT, R0, RZ, !P4 ;  /* 0x000000ff0000720c */ /* 0x000fe40006744270 */
        /* <DEDUP_REMOVED lines=40> */
[----:B------:R-:W-:Y:S01]  /*fc40*/  ISETP.GT.AND P2, PT, R0, 0x29, !P0 ;  /* 0x000000290000780c */ /* 0x000fe20004744270 */
[--C-:B-1----:R-:W-:Y:S03]  /*fc50*/  IMAD.IADD R0, R173, 0x1, R3.reuse ;  /* 0x00000001ad007824 */ /* 0x102fe600078e0203 */
[----:B------:R-:W-:Y:S01]  /*fc60*/  ISETP.LT.OR P2, PT, R2, 0x2a, P2 ;  /* 0x0000002a0200780c */ /* 0x000fe20001741670 */
[----:B------:R-:W-:Y:S03]  /*fc70*/  IMAD.IADD R2, R172, 0x1, R3 ;  /* 0x00000001ac027824 */ /* 0x000fe600078e0203 */
        /* <DEDUP_REMOVED lines=18> */
.L_x_507:
[----:B------:R-:W-:Y:S04]  /*fda0*/  MOV R4, c[0x0][0x32c] ;  /* 0x0000cb0000047a02 */ /* 0x000fe80000000f00 */
[----:B------:R-:W-:Y:S11]  /*fdb0*/  ISETP.NE.AND P2, PT, R4, 0x1, PT ;  /* 0x000000010400780c */ /* 0x000ff60003f45270 */
[----:B------:R-:W-:Y:S02]  /*fdc0*/  @!UPT UIADD3 URZ, URZ, URZ, URZ ;  /* 0x0000003f3f3ff290 */ /* 0x000fe4000fffe03f */
[----:B------:R-:W-:Y:S05]  /*fdd0*/  @P2 IMAD.HI.U32 R4, R3, c[0x0][0x330], RZ ;  /* 0x0000cc0003042a27 */ /* 0x000fea00078e00ff */
[----:B------:R-:W-:Y:S02]  /*fde0*/  @P2 SHF.R.U32.HI R3, RZ, c[0x0][0x334], R4 ;  /* 0x0000cd00ff032a19 */ /* 0x000fe40000011604 */
.L_x_508:
[----:B------:R-:W-:Y:S05]  /*fdf0*/  BSYNC B0 ;  /* 0x0000000000007941 */ /* 0x000fea0003800000 */
.L_x_506:
[----:B------:R-:W-:Y:S05]  /*fe00*/  IMAD R174, R3, c[0x0][0x32c], R174 ;  /* 0x0000cb0003ae7a24 */ /* 0x000fea00078e02ae */
[----:B------:R-:W-:Y:S02]  /*fe10*/  IADD3 R3, R174, c[0x0][0x32c], RZ ;  /* 0x0000cb00ae037a10 */ /* 0x000fe40007ffe0ff */
[----:B------:R-:W-:Y:S02]  /*fe20*/  IMNMX R0, R0, R174, !PT ;  /* 0x000000ae00007217 */ /* 0x000fe40007800200 */
[----:B------:R-:W-:Y:S02]  /*fe30*/  IMNMX R2, R2, R3, PT ;  /* 0x0000000302027217 */ /* 0x000fe40003800200 */
.L_x_505:
[----:B------:R-:W-:Y:S02]  /*fe40*/  ISETP.NE.AND P2, PT, R17, RZ, PT ;  /* 0x000000ff1100720c */ /* 0x000fe40003f45270 */
[----:B------:R-:W-:Y:S02]  /*fe50*/  FMNMX.FTZ R3, R6, R165, !PT ;  /* 0x000000a506037209 */ /* 0x000fe40007810000 */
[----:B------:R-:W-:Y:S02]  /*fe60*/  ISETP.GT.AND P2, PT, R0, RZ, !P2 ;  /* 0x000000ff0000720c */ /* 0x000fe40005744270 */
        /* <DEDUP_REMOVED lines=40> */
[----:B------:R-:W-:Y:S02]  /*100f0*/  FMNMX.FTZ R3, R208, R3, !PT ;  /* 0x00000003d0037209 */ /* 0x000fe40007810000 */
[----:B------:R-:W-:Y:S02]  /*10100*/  FMNMX.FTZ R169, R215, R169, !PT ;  /* 0x000000a9d7a97209 */ /* 0x000fe40007810000 */
[----:B------:R-:W-:Y:S02]  /*10110*/  FSEL R44, R27, -INF , !P2 ;  /* 0xff8000001b2c7808 */ /* 0x000fe40005000000 */
[----:B------:R-:W-:Y:S01]  /*10120*/  FMNMX.FTZ R3, R211, R3, !PT ;  /* 0x00000003d3037209 */ /* 0x000fe20007810000 */
[----:B------:R-:W1:Y:S01]  /*10130*/  SHFL.BFLY PT, R5, R169, 0x2, 0x1f ;  /* 0x0c401f00a9057f89 */ /* 0x000e6200000e0000 */
[----:B------:R-:W-:Y:S02]  /*10140*/  ISETP.NE.AND P2, PT, R21, RZ, PT ;  /* 0x000000ff1500720c */ /* 0x000fe40003f45270 */
[----:B------:R-:W-:Y:S02]  /*10150*/  FMNMX.FTZ R4, R18, R166, !PT ;  /* 0x000000a612047209 */ /* 0x000fe40007810000 */
[----:B------:R-:W-:Y:S02]  /*10160*/  FMNMX.FTZ R3, R214, R3, !PT ;  /* 0x00000003d6037209 */ /* 0x000fe40007810000 */
[----:B------:R-:W-:Y:S02]  /*10170*/  ISETP.GT.AND P2, PT, R0, 0x18, !P2 ;  /* 0x000000180000780c */ /* 0x000fe40005744270 */
[----:B------:R-:W-:Y:S01]  /*10180*/  FMNMX.FTZ R4, R9, R4, !PT ;  /* 0x0000000409047209 */ /* 0x000fe20007810000 */
[----:B------:R-:W2:Y:S01]  /*10190*/  SHFL.BFLY PT, R168, R3, 0x2, 0x1f ;  /* 0x0c401f0003a87f89 */ /* 0x000ea200000e0000 */
        /* <DEDUP_REMOVED lines=11> */
[----:B------:R-:W-:Y:S02]  /*10250*/  ISETP.GT.AND P1, PT, R0, 0x20, !P1 ;  /* 0x000000200000780c */ /* 0x000fe40004f24270 */
[----:B-1----:R-:W-:Y:S02]  /*10260*/  FMNMX.FTZ R169, R169, R5, !PT ;  /* 0x00000005a9a97209 */ /* 0x002fe40007810000 */
[----:B------:R-:W-:Y:S02]  /*10270*/  FMNMX.FTZ R4, R206, R4, !PT ;  /* 0x00000004ce047209 */ /* 0x000fe40007810000 */
[----:B--2---:R-:W-:Y:S01]  /*10280*/  FMNMX.FTZ R168, R3, R168, !PT ;  /* 0x000000a803a87209 */ /* 0x004fe20007810000 */
[----:B------:R-:W1:Y:S01]  /*10290*/  SHFL.BFLY PT, R5, R169, 0x1, 0x1f ;  /* 0x0c201f00a9057f89 */ /* 0x000e6200000e0000 */
[----:B------:R-:W-:Y:S02]  /*102a0*/  FMNMX.FTZ R3, R212, R4, !PT ;  /* 0x00000004d4037209 */ /* 0x000fe40007810000 */
[----:B------:R-:W-:Y:S02]  /*102b0*/  ISETP.LT.OR P1, PT, R2, 0x21, P1 ;  /* 0x000000210200780c */ /* 0x000fe40000f21670 */
[----:B------:R-:W-:Y:S02]  /*102c0*/  FMNMX.FTZ R3, R213, R3, !PT ;  /* 0x00000003d5037209 */ /* 0x000fe40007810000 */
[----:B------:R-:W-:Y:S01]  /*102d0*/  FSEL R173, R42, -INF , !P1 ;  /* 0xff8000002aad7808 */ /* 0x000fe20004800000 */
[----:B------:R-:W2:Y:S01]  /*102e0*/  SHFL.BFLY PT, R7, R168, 0x1, 0x1f ;  /* 0x0c201f00a8077f89 */ /* 0x000ea200000e0000 */
[----:B------:R-:W-:Y:S02]  /*102f0*/  FMNMX.FTZ R3, R217, R3, !PT ;  /* 0x00000003d9037209 */ /* 0x000fe40007810000 */
[----:B------:R-:W-:Y:S02]  /*10300*/  ISETP.GT.AND P6, PT, R0, 0x21, !P6 ;  /* 0x000000210000780c */ /* 0x000fe400077c4270 */
[----:B------:R-:W-:Y:S02]  /*10310*/  FMNMX.FTZ R3, R218, R3, !PT ;  /* 0x00000003da037209 */ /* 0x000fe40007810000 */
[C---:B------:R-:W-:Y:S02]  /*10320*/  ISETP.GT.AND P5, PT, R0.reuse, 0x28, !P5 ;  /* 0x000000280000780c */ /* 0x040fe40006fa4270 */
[----:B------:R-:W-:Y:S01]  /*10330*/  ISETP.GT.AND P0, PT, R0, 0x29, !P0 ;  /* 0x000000290000780c */ /* 0x000fe20004704270 */
[----:B------:R-:W3:Y:S01]  /*10340*/  SHFL.BFLY PT, R8, R3, 0x2, 0x1f ;  /* 0x0c401f0003087f89 */ /* 0x000ee200000e0000 */
[C---:B------:R-:W-:Y:S02]  /*10350*/  ISETP.LT.OR P6, PT, R2.reuse, 0x22, P6 ;  /* 0x000000220200780c */ /* 0x040fe400037c1670 */
[C---:B------:R-:W-:Y:S02]  /*10360*/  ISETP.LT.OR P0, PT, R2.reuse, 0x2a, P0 ;  /* 0x0000002a0200780c */ /* 0x040fe40000701670 */
[----:B------:R-:W-:Y:S02]  /*10370*/  FSEL R172, R43, -INF , !P6 ;  /* 0xff8000002bac7808 */ /* 0x000fe40007000000 */
[----:B-1----:R-:W-:Y:S02]  /*10380*/  FMNMX.FTZ R169, R169, R5, !PT ;  /* 0x00000005a9a97209 */ /* 0x002fe40007810000 */
[----:B------:R-:W-:Y:S02]  /*10390*/  FSEL R22, R47, -INF , !P0 ;  /* 0xff8000002f167808 */ /* 0x000fe40004000000 */
[C---:B------:R-:W-:Y:S01]  /*103a0*/  FSETP.NEU.FTZ.AND P2, PT, R169.reuse, -INF , PT ;  /* 0xff800000a900780b */ /* 0x040fe20003f5d000 */
[----:B------:R-:W-:Y:S01]  /*103b0*/  FMUL.FTZ R23, R169, c[0x0][0x2d0] ;  /* 0x0000b400a9177a20 */ /* 0x000fe20000410000 */
[----:B------:R-:W-:Y:S02]  /*103c0*/  ISETP.LT.OR P5, PT, R2, 0x29, P5 ;  /* 0x000000290200780c */ /* 0x000fe40002fa1670 */
[----:B--2---:R-:W-:Y:S02]  /*103d0*/  FMNMX.FTZ R168, R168, R7, !PT ;  /* 0x00000007a8a87209 */ /* 0x004fe40007810000 */
[----:B------:R-:W-:Y:S02]  /*103e0*/  FSEL R23, R23, RZ, P2 ;  /* 0x000000ff17177208 */ /* 0x000fe40001000000 */
[C---:B------:R-:W-:Y:S01]  /*103f0*/  FSETP.NEU.FTZ.AND P1, PT, R168.reuse, -INF , PT ;  /* 0xff800000a800780b */ /* 0x040fe20003f3d000 */
[----:B------:R-:W-:Y:S01]  /*10400*/  FMUL.FTZ R48, R168, c[0x0][0x2d0] ;  /* 0x0000b400a8307a20 */ /* 0x000fe20000410000 */
[----:B------:R-:W-:Y:S01]  /*10410*/  FSEL R174, R46, -INF , !P5 ;  /* 0xff8000002eae7808 */ /* 0x000fe20006800000 */
[--C-:B------:R-:W-:Y:S02]  /*10420*/  FFMA.FTZ R4, R32, c[0x0][0x2d0], -R23.reuse ;  /* 0x0000b40020047a23 */ /* 0x100fe40000010817 */
[--C-:B------:R-:W-:Y:S01]  /*10430*/  FFMA.FTZ R5, R193, c[0x0][0x2d0], -R23.reuse ;  /* 0x0000b400c1057a23 */ /* 0x100fe20000010817 */
[----:B---3--:R-:W-:Y:S01]  /*10440*/  FMNMX.FTZ R3, R3, R8, !PT ;  /* 0x0000000803037209 */ /* 0x008fe20007810000 */
[----:B------:R1:W-:Y:S01]  /*10450*/  MUFU.EX2 R192, R4 ;  /* 0x0000000400c07308 */ /* 0x0003e20000000800 */
[----:B------:R-:W-:Y:S01]  /*10460*/  FSEL R48, R48, RZ, P1 ;  /* 0x000000ff30307208 */ /* 0x000fe20000800000 */
[--C-:B------:R-:W-:Y:S02]  /*10470*/  FFMA.FTZ R40, R198, c[0x0][0x2d0], -R23.reuse ;  /* 0x0000b400c6287a23 */ /* 0x100fe40000010817 */
[----:B------:R-:W2:Y:S02]  /*10480*/  SHFL.BFLY PT, R167, R3, 0x1, 0x1f ;  /* 0x0c201f0003a77f89 */ /* 0x000ea400000e0000 */
[--C-:B------:R-:W-:Y:S04]  /*10490*/  FFMA.FTZ R0, R19, c[0x0][0x2d0], -R48.reuse ;  /* 0x0000b40013007a23 */ /* 0x100fe80000010830 */
[----:B------:R3:W-:Y:S10]  /*104a0*/  MUFU.EX2 R25, R5 ;  /* 0x0000000500197308 */ /* 0x0007f40000000800 */
[----:B------:R-:W-:Y:S01]  /*104b0*/  MUFU.EX2 R175, R0 ;  /* 0x0000000000af7308 */ /* 0x000fe20000000800 */
[----:B-1----:R-:W-:Y:S04]  /*104c0*/  FMNMX.FTZ R4, R10, R170, !PT ;  /* 0x000000aa0a047209 */ /* 0x002fe80007810000 */
[----:B------:R-:W-:Y:S02]  /*104d0*/  FMNMX.FTZ R4, R11, R4, !PT ;  /* 0x000000040b047209 */ /* 0x000fe40007810000 */
[----:B--2---:R-:W-:Y:S01]  /*104e0*/  FMNMX.FTZ R167, R3, R167, !PT ;  /* 0x000000a703a77209 */ /* 0x004fe20007810000 */
[--C-:B------:R-:W-:Y:S02]  /*104f0*/  FFMA.FTZ R3, R36, c[0x0][0x2d0], -R48.reuse ;  /* 0x0000b40024037a23 */ /* 0x100fe40000010830 */
[----:B------:R1:W-:Y:S01]  /*10500*/  MUFU.EX2 R223, R40 ;  /* 0x0000002800df7308 */ /* 0x0003e20000000800 */
[----:B------:R-:W-:Y:S01]  /*10510*/  LDSM.16.MT88.4 R36, [R226+0x100] ;  /* 0x00010000e224783b */ /* 0x000fe20000004200 */
[----:B---3--:R-:W-:Y:S01]  /*10520*/  FMNMX.FTZ R5, R14, R4, !PT ;  /* 0x000000040e057209 */ /* 0x008fe20007810000 */
[--C-:B------:R-:W-:Y:S01]  /*10530*/  FFMA.FTZ R4, R194, c[0x0][0x2d0], -R23.reuse ;  /* 0x0000b400c2047a23 */ /* 0x100fe20000010817 */
[C---:B------:R-:W-:Y:S01]  /*10540*/  FSETP.NEU.FTZ.AND P0, PT, R167.reuse, -INF , PT ;  /* 0xff800000a700780b */ /* 0x040fe20003f1d000 */
[----:B------:R-:W-:Y:S01]  /*10550*/  FMUL.FTZ R49, R167, c[0x0][0x2d0] ;  /* 0x0000b400a7317a20 */ /* 0x000fe20000410000 */
[----:B------:R-:W-:Y:S04]  /*10560*/  FMNMX.FTZ R5, R15, R5, !PT ;  /* 0x000000050f057209 */ /* 0x000fe80007810000 */
[----:B------:R2:W-:Y:S01]  /*10570*/  MUFU.EX2 R24, R4 ;  /* 0x0000000400187308 */ /* 0x0005e20000000800 */
[----:B------:R-:W-:Y:S09]  /*10580*/  FSEL R49, R49, RZ, P0 ;  /* 0x000000ff31317208 */ /* 0x000ff20000000000 */
[----:B------:R3:W-:Y:S01]  /*10590*/  MUFU.EX2 R42, R3 ;  /* 0x00000003002a7308 */ /* 0x0007e20000000800 */
[--C-:B-1----:R-:W-:Y:S09]  /*105a0*/  FFMA.FTZ R40, R197, c[0x0][0x2d0], -R48.reuse ;  /* 0x0000b400c5287a23 */ /* 0x102ff20000010830 */
[----:B------:R1:W-:Y:S01]  /*105b0*/  MUFU.EX2 R222, R40 ;  /* 0x0000002800de7308 */ /* 0x0003e20000000800 */
[----:B--2---:R-:W-:Y:S01]  /*105c0*/  FMNMX.FTZ R4, R41, R5, !PT ;  /* 0x0000000529047209 */ /* 0x004fe20007810000 */
[----:B------:R-:W-:Y:S03]  /*105d0*/  FFMA.FTZ R5, R195, c[0x0][0x2d0], -R23 ;  /* 0x0000b400c3057a23 */ /* 0x000fe60000010817 */
[----:B------:R-:W-:Y:S05]  /*105e0*/  FMNMX.FTZ R4, R44, R4, !PT ;  /* 0x000000042c047209 */ /* 0x000fea0007810000 */
[----:B------:R2:W-:Y:S01]  /*105f0*/  MUFU.EX2 R194, R5 ;  /* 0x0000000500c27308 */ /* 0x0005e20000000800 */
[----:B---3--:R-:W-:Y:S09]  /*10600*/  FFMA.FTZ R3, R18, c[0x0][0x2d0], -R49 ;  /* 0x0000b40012037a23 */ /* 0x008ff20000010831 */
[----:B------:R3:W-:Y:S01]  /*10610*/  MUFU.EX2 R251, R3 ;  /* 0x0000000300fb7308 */ /* 0x0007e20000000800 */
[----:B-1----:R-:W-:Y:S09]  /*10620*/  FFMA.FTZ R40, R202, c[0x0][0x2d0], -R23 ;  /* 0x0000b400ca287a23 */ /* 0x002ff20000010817 */
[----:B------:R1:W-:Y:S01]  /*10630*/  MUFU.EX2 R219, R40 ;  /* 0x0000002800db7308 */ /* 0x0003e20000000800 */
[----:B--2---:R-:W-:Y:S01]  /*10640*/  FMNMX.FTZ R5, R171, R4, !PT ;  /* 0x00000004ab057209 */ /* 0x004fe20007810000 */
[--C-:B------:R-:W-:Y:S03]  /*10650*/  FFMA.FTZ R4, R6, c[0x0][0x2d0], -R48.reuse ;  /* 0x0000b40006047a23 */ /* 0x100fe60000010830 */
[----:B------:R-:W-:Y:S05]  /*10660*/  FMNMX.FTZ R5, R45, R5, !PT ;  /* 0x000000052d057209 */ /* 0x000fea0007810000 */
[----:B------:R2:W-:Y:S01]  /*10670*/  MUFU.EX2 R28, R4 ;  /* 0x00000004001c7308 */ /* 0x0005e20000000800 */
[--C-:B---3--:R-:W-:Y:S09]  /*10680*/  FFMA.FTZ R3, R9, c[0x0][0x2d0], -R49.reuse ;  /* 0x0000b40009037a23 */ /* 0x108ff20000010831 */
[----:B------:R-:W3:Y:S01]  /*10690*/  MUFU.EX2 R252, R3 ;  /* 0x0000000300fc7308 */ /* 0x000ee20000000800 */
[--C-:B-1----:R-:W-:Y:S09]  /*106a0*/  FFMA.FTZ R40, R201, c[0x0][0x2d0], -R48.reuse ;  /* 0x0000b400c9287a23 */ /* 0x102ff20000010830 */
[----:B------:R1:W-:Y:S01]  /*106b0*/  MUFU.EX2 R202, R40 ;  /* 0x0000002800ca7308 */ /* 0x0003e20000000800 */
[----:B--2---:R-:W-:Y:S04]  /*106c0*/  FMNMX.FTZ R4, R173, R5, !PT ;  /* 0x00000005ad047209 */ /* 0x004fe80007810000 */
[----:B------:R-:W-:Y:S01]  /*106d0*/  FMNMX.FTZ R2, R172, R4, !PT ;  /* 0x00000004ac027209 */ /* 0x000fe20007810000 */
[--C-:B------:R-:W-:Y:S03]  /*106e0*/  FFMA.FTZ R4, R12, c[0x0][0x2d0], -R49.reuse ;  /* 0x0000b4000c047a23 */ /* 0x100fe60000010831 */
[----:B------:R-:W-:Y:S01]  /*106f0*/  FMNMX.FTZ R0, R174, R2, !PT ;  /* 0x00000002ae007209 */ /* 0x000fe20007810000 */
[----:B------:R-:W-:Y:S01]  /*10700*/  FFMA.FTZ R2, R33, c[0x0][0x2d0], -R48 ;  /* 0x0000b40021027a23 */ /* 0x000fe20000010830 */
[----:B------:R-:W-:Y:S01]  /*10710*/  MUFU.EX2 R250, R4 ;  /* 0x0000000400fa7308 */ /* 0x000fe20000000800 */
[----:B---3--:R-:W-:Y:S02]  /*10720*/  F2FP.BF16.PACK_AB R32, R252, R251 ;  /* 0x000000fbfc20723e */ /* 0x008fe400000010ff */
[----:B------:R-:W-:Y:S07]  /*10730*/  FMNMX.FTZ R0, R22, R0, !PT ;  /* 0x0000000016007209 */ /* 0x000fee0007810000 */
[----:B------:R2:W3:Y:S01]  /*10740*/  MUFU.EX2 R193, R2 ;  /* 0x0000000200c17308 */ /* 0x0004e20000000800 */
[--C-:B-1----:R-:W-:Y:S01]  /*10750*/  FFMA.FTZ R40, R204, c[0x0][0x2d0], -R49.reuse ;  /* 0x0000b400cc287a23 */ /* 0x102fe20000010831 */
[----:B------:R-:W-:Y:S01]  /*10760*/  MOV R204, R42 ;  /* 0x0000002a00cc7202 */ /* 0x000fe20000000f00 */
[----:B--2---:R-:W1:Y:S01]  /*10770*/  SHFL.BFLY PT, R2, R0, 0x2, 0x1f ;  /* 0x0c401f0000027f89 */ /* 0x004e6200000e0000 */
[----:B---3--:R-:W-:Y:S02]  /*10780*/  F2FP.BF16.PACK_AB R27, R42, R193 ;  /* 0x000000c12a1b723e */ /* 0x008fe400000010ff */
[----:B-1----:R-:W-:Y:S01]  /*10790*/  FMNMX.FTZ R3, R0, R2, !PT ;  /* 0x0000000200037209 */ /* 0x002fe20007810000 */
[----:B------:R-:W-:Y:S01]  /*107a0*/  FFMA.FTZ R2, R13, c[0x0][0x2d0], -R49 ;  /* 0x0000b4000d027a23 */ /* 0x000fe20000010831 */
[----:B------:R-:W-:Y:S03]  /*107b0*/  FSEL R0, R169, RZ, P2 ;  /* 0x000000ffa9007208 */ /* 0x000fe60001000000 */
[----:B------:R1:W2:Y:S01]  /*107c0*/  MUFU.EX2 R195, R2 ;  /* 0x0000000200c37308 */ /* 0x0002a20000000800 */
[----:B------:R-:W3:Y:S01]  /*107d0*/  SHFL.BFLY PT, R4, R3, 0x1, 0x1f ;  /* 0x0c201f0003047f89 */ /* 0x000ee200000e0000 */
[----:B------:R-:W-:Y:S01]  /*107e0*/  FADD.FTZ R0, -R0, R164 ;  /* 0x000000a400007221 */ /* 0x000fe20000010100 */
[----:B------:R-:W-:Y:S03]  /*107f0*/  MOV R164, R28 ;  /* 0x0000001c00a47202 */ /* 0x000fe60000000f00 */
[----:B------:R-:W-:Y:S03]  /*10800*/  FMUL.FTZ R0, R0, c[0x0][0x2d0] ;  /* 0x0000b40000007a20 */ /* 0x000fe60000410000 */
[----:B------:R-:W4:Y:S01]  /*10810*/  LDSM.16.MT88.4 R28, [R225+0x100] ;  /* 0x00010000e11c783b */ /* 0x000f220000004200 */
[----:B------:R5:W5:Y:S01]  /*10820*/  MUFU.EX2 R21, R0 ;  /* 0x0000000000157308 */ /* 0x000b620000000800 */
[----:B-1----:R-:W-:Y:S02]  /*10830*/  FSEL R2, R168, RZ, P1 ;  /* 0x000000ffa8027208 */ /* 0x002fe40000800000 */
[----:B---3--:R-:W-:Y:S02]  /*10840*/  FMNMX.FTZ R3, R3, R4, !PT ;  /* 0x0000000403037209 */ /* 0x008fe40007810000 */
[----:B--2---:R-:W-:Y:S01]  /*10850*/  F2FP.BF16.PACK_AB R34, R195, R250 ;  /* 0x000000fac322723e */ /* 0x004fe200000010ff */
[----:B------:R-:W-:Y:S01]  /*10860*/  FADD.FTZ R2, -R2, R165 ;  /* 0x000000a502027221 */ /* 0x000fe20000010100 */
[----:B------:R-:W-:Y:S01]  /*10870*/  MOV R165, R25 ;  /* 0x0000001900a57202 */ /* 0x000fe20000000f00 */
[----:B------:R-:W-:Y:S01]  /*10880*/  FMUL.FTZ R50, R3, c[0x0][0x2d0] ;  /* 0x0000b40003327a20 */ /* 0x000fe20000410000 */
[----:B------:R-:W-:Y:S01]  /*10890*/  F2FP.BF16.PACK_AB R25, R175, R164 ;  /* 0x000000a4af19723e */ /* 0x000fe200000010ff */
[----:B------:R-:W-:Y:S01]  /*108a0*/  FMUL.FTZ R2, R2, c[0x0][0x2d0] ;  /* 0x0000b40002027a20 */ /* 0x000fe20000410000 */
[----:B-----5:R-:W-:Y:S01]  /*108b0*/  FSEL R0, R167, RZ, P0 ;  /* 0x000000ffa7007208 */ /* 0x020fe20000000000 */
[----:B------:R-:W-:Y:S01]  /*108c0*/  FMUL.FTZ R5, R21, R177 ;  /* 0x000000b115057220 */ /* 0x000fe20000410000 */
[----:B------:R-:W-:Y:S01]  /*108d0*/  FSETP.NEU.FTZ.AND P0, PT, R3, -INF , PT ;  /* 0xff8000000300780b */ /* 0x000fe20003f1d000 */
[----:B------:R-:W1:Y:S01]  /*108e0*/  MUFU.EX2 R20, R2 ;  /* 0x0000000200147308 */ /* 0x000e620000000800 */
[C---:B------:R-:W-:Y:S02]  /*108f0*/  FMUL.FTZ R16, R21.reuse, R188 ;  /* 0x000000bc15107220 */ /* 0x040fe40000410000 */
[----:B------:R-:W-:Y:S01]  /*10900*/  FADD.FTZ R0, -R0, R166 ;  /* 0x000000a600007221 */ /* 0x000fe20000010100 */
[----:B------:R-:W-:Y:S01]  /*10910*/  FSEL R50, R50, RZ, P0 ;  /* 0x000000ff32327208 */ /* 0x000fe20000000000 */
[----:B------:R-:W-:Y:S01]  /*10920*/  FMUL.FTZ R17, R21, R189 ;  /* 0x000000bd15117220 */ /* 0x000fe20000410000 */
[----:B------:R-:W-:Y:S01]  /*10930*/  MOV R166, R24 ;  /* 0x0000001800a67202 */ /* 0x000fe20000000f00 */
[----:B------:R-:W-:Y:S01]  /*10940*/  FMUL.FTZ R0, R0, c[0x0][0x2d0] ;  /* 0x0000b40000007a20 */ /* 0x000fe20000410000 */
[----:B------:R-:W-:Y:S01]  /*10950*/  F2FP.BF16.PACK_AB R24, R165, R192 ;  /* 0x000000c0a518723e */ /* 0x000fe200000010ff */
[--C-:B------:R-:W-:Y:S01]  /*10960*/  FFMA.FTZ R4, R14, c[0x0][0x2d0], -R50.reuse ;  /* 0x0000b4000e047a23 */ /* 0x100fe20000010832 */
[----:B------:R-:W-:Y:S01]  /*10970*/  F2FP.BF16.PACK_AB R26, R194, R166 ;  /* 0x000000a6c21a723e */ /* 0x000fe200000010ff */
[----:B------:R2:W3:Y:S01]  /*10980*/  MUFU.EX2 R2, R0 ;  /* 0x0000000000027308 */ /* 0x0004e20000000800 */
[C---:B------:R-:W-:Y:S02]  /*10990*/  FMUL.FTZ R132, R21.reuse, R132 ;  /* 0x0000008415847220 */ /* 0x040fe40000410000 */
[C---:B------:R-:W-:Y:S02]  /*109a0*/  FMUL.FTZ R133, R21.reuse, R133 ;  /* 0x0000008515857220 */ /* 0x040fe40000410000 */
[C---:B------:R-:W-:Y:S02]  /*109b0*/  FMUL.FTZ R144, R21.reuse, R144 ;  /* 0x0000009015907220 */ /* 0x040fe40000410000 */
[C---:B------:R-:W-:Y:S02]  /*109c0*/  FMUL.FTZ R145, R21.reuse, R145 ;  /* 0x0000009115917220 */ /* 0x040fe40000410000 */
[C---:B------:R-:W-:Y:S01]  /*109d0*/  FMUL.FTZ R148, R21.reuse, R148 ;  /* 0x0000009415947220 */ /* 0x040fe20000410000 */
[----:B------:R5:W-:Y:S01]  /*109e0*/  MUFU.EX2 R247, R4 ;  /* 0x0000000400f77308 */ /* 0x000be20000000800 */
[----:B------:R-:W-:Y:S02]  /*109f0*/  FMUL.FTZ R149, R21, R149 ;  /* 0x0000009515957220 */ /* 0x000fe40000410000 */
[C---:B-1----:R-:W-:Y:S02]  /*10a00*/  FMUL.FTZ R6, R20.reuse, R178 ;  /* 0x000000b214067220 */ /* 0x042fe40000410000 */
[C---:B------:R-:W-:Y:S02]  /*10a10*/  FMUL.FTZ R7, R20.reuse, R179 ;  /* 0x000000b314077220 */ /* 0x040fe40000410000 */
[C---:B------:R-:W-:Y:S02]  /*10a20*/  FMUL.FTZ R18, R20.reuse, R190 ;  /* 0x000000be14127220 */ /* 0x040fe40000410000 */
[C---:B------:R-:W-:Y:S02]  /*10a30*/  FMUL.FTZ R19, R20.reuse, R191 ;  /* 0x000000bf14137220 */ /* 0x040fe40000410000 */
[C---:B------:R-:W-:Y:S01]  /*10a40*/  FMUL.FTZ R134, R20.reuse, R134 ;  /* 0x0000008614867220 */ /* 0x040fe20000410000 */
[----:B------:R-:W-:Y:S01]  /*10a50*/  LDSM.16.MT88.4 R188, [R225+0x1100] ;  /* 0x00110000e1bc783b */ /* 0x000fe20000004200 */
[----:B------:R-:W-:Y:S02]  /*10a60*/  FMUL.FTZ R135, R20, R135 ;  /* 0x0000008714877220 */ /* 0x000fe40000410000 */
[--C-:B--2---:R-:W-:Y:S02]  /*10a70*/  FFMA.FTZ R0, R10, c[0x0][0x2d0], -R50.reuse ;  /* 0x0000b4000a007a23 */ /* 0x104fe40000010832 */
[C---:B---3--:R-:W-:Y:S02]  /*10a80*/  FMUL.FTZ R8, R2.reuse, R180 ;  /* 0x000000b402087220 */ /* 0x048fe40000410000 */
[----:B------:R1:W-:Y:S01]  /*10a90*/  MUFU.EX2 R245, R0 ;  /* 0x0000000000f57308 */ /* 0x0003e20000000800 */
[C---:B------:R-:W-:Y:S02]  /*10aa0*/  FMUL.FTZ R9, R2.reuse, R181 ;  /* 0x000000b502097220 */ /* 0x040fe40000410000 */
[C---:B------:R-:W-:Y:S02]  /*10ab0*/  FMUL.FTZ R12, R2.reuse, R184 ;  /* 0x000000b8020c7220 */ /* 0x040fe40000410000 */
[--C-:B-----5:R-:W-:Y:S02]  /*10ac0*/  FFMA.FTZ R4, R15, c[0x0][0x2d0], -R50.reuse ;  /* 0x0000b4000f047a23 */ /* 0x120fe40000010832 */
[C---:B------:R-:W-:Y:S02]  /*10ad0*/  FMUL.FTZ R13, R2.reuse, R185 ;  /* 0x000000b9020d7220 */ /* 0x040fe40000410000 */
[C---:B------:R-:W-:Y:S01]  /*10ae0*/  FMUL.FTZ R136, R2.reuse, R136 ;  /* 0x0000008802887220 */ /* 0x040fe20000410000 */
[----:B------:R2:W3:Y:S01]  /*10af0*/  MUFU.EX2 R248, R4 ;  /* 0x0000000400f87308 */ /* 0x0004e20000000800 */
[C---:B------:R-:W-:Y:S02]  /*10b00*/  FMUL.FTZ R137, R2.reuse, R137 ;  /* 0x0000008902897220 */ /* 0x040fe40000410000 */
[C---:B------:R-:W-:Y:S02]  /*10b10*/  FMUL.FTZ R140, R2.reuse, R140 ;  /* 0x0000008c028c7220 */ /* 0x040fe40000410000 */
[----:B------:R-:W-:Y:S02]  /*10b20*/  FMUL.FTZ R141, R2, R141 ;  /* 0x0000008d028d7220 */ /* 0x000fe40000410000 */
[C---:B------:R-:W-:Y:S02]  /*10b30*/  FMUL.FTZ R146, R20.reuse, R146 ;  /* 0x0000009214927220 */ /* 0x040fe40000410000 */
[C---:B------:R-:W-:Y:S02]  /*10b40*/  FMUL.FTZ R147, R20.reuse, R147 ;  /* 0x0000009314937220 */ /* 0x040fe40000410000 */
[C---:B------:R-:W-:Y:S02]  /*10b50*/  FMUL.FTZ R150, R20.reuse, R150 ;  /* 0x0000009614967220 */ /* 0x040fe40000410000 */
[----:B------:R-:W-:Y:S02]  /*10b60*/  FMUL.FTZ R151, R20, R151 ;  /* 0x0000009714977220 */ /* 0x000fe40000410000 */
[----:B-1----:R-:W-:Y:S02]  /*10b70*/  FFMA.FTZ R0, R11, c[0x0][0x2d0], -R50 ;  /* 0x0000b4000b007a23 */ /* 0x002fe40000010832 */
[C---:B------:R-:W-:Y:S02]  /*10b80*/  FMUL.FTZ R152, R2.reuse, R152 ;  /* 0x0000009802987220 */ /* 0x040fe40000410000 */
[----:B------:R1:W5:Y:S01]  /*10b90*/  MUFU.EX2 R246, R0 ;  /* 0x0000000000f67308 */ /* 0x0003620000000800 */
[C---:B------:R-:W-:Y:S02]  /*10ba0*/  FMUL.FTZ R153, R2.reuse, R153 ;  /* 0x0000009902997220 */ /* 0x040fe40000410000 */
[----:B------:R-:W-:Y:S02]  /*10bb0*/  FMUL.FTZ R156, R2, R156 ;  /* 0x0000009c029c7220 */ /* 0x000fe40000410000 */
[C---:B--2---:R-:W-:Y:S01]  /*10bc0*/  FMUL.FTZ R4, R21.reuse, R176 ;  /* 0x000000b015047220 */ /* 0x044fe20000410000 */
[----:B---3--:R-:W-:Y:S01]  /*10bd0*/  F2FP.BF16.PACK_AB R35, R248, R247 ;  /* 0x000000f7f823723e */ /* 0x008fe200000010ff */
[----:B------:R-:W-:Y:S01]  /*10be0*/  FMUL.FTZ R157, R2, R157 ;  /* 0x0000009d029d7220 */ /* 0x000fe20000410000 */
[----:B------:R-:W-:Y:S01]  /*10bf0*/  MOV R176, R192 ;  /* 0x000000c000b07202 */ /* 0x000fe20000000f00 */
[C---:B------:R-:W-:Y:S02]  /*10c00*/  FMUL.FTZ R160, R21.reuse, R160 ;  /* 0x000000a015a07220 */ /* 0x040fe40000410000 */
[C---:B------:R-:W-:Y:S01]  /*10c10*/  FMUL.FTZ R161, R21.reuse, R161 ;  /* 0x000000a115a17220 */ /* 0x040fe20000410000 */
[-C--:B----4-:R-:W-:Y:S05]  /*10c20*/  HMMA.16816.F32.BF16 R4, R24, R28.reuse, R4 ;  /* 0x0000001c1804723c */ /* 0x090fea0000041804 */
[C---:B------:R-:W-:Y:S02]  /*10c30*/  FMUL.FTZ R162, R20.reuse, R162 ;  /* 0x000000a214a27220 */ /* 0x040fe40000410000 */
[----:B------:R-:W-:Y:S02]  /*10c40*/  FMUL.FTZ R163, R20, R163 ;  /* 0x000000a314a37220 */ /* 0x000fe40000410000 */
[----:B------:R-:W-:Y:S03]  /*10c50*/  FMUL.FTZ R52, R21, R52 ;  /* 0x0000003415347220 */ /* 0x000fe60000410000 */
[----:B-1----:R-:W-:Y:S01]  /*10c60*/  FSEL R0, R3, RZ, P0 ;  /* 0x000000ff03007208 */ /* 0x002fe20000000000 */
[C---:B------:R-:W-:Y:S01]  /*10c70*/  FMUL.FTZ R53, R21.reuse, R53 ;  /* 0x0000003515357220 */ /* 0x040fe20000410000 */
[----:B-----5:R-:W-:Y:S01]  /*10c80*/  F2FP.BF16.PACK_AB R33, R246, R245 ;  /* 0x000000f5f621723e */ /* 0x020fe200000010ff */
[----:B------:R-:W-:Y:S01]  /*10c90*/  FMUL.FTZ R54, R20, R54 ;  /* 0x0000003614367220 */ /* 0x000fe20000410000 */
[----:B------:R-:W-:Y:S01]  /*10ca0*/  ISETP.GT.AND P0, PT, R242, R249, PT ;  /* 0x000000f9f200720c */ /* 0x000fe20003f04270 */
[----:B------:R-:W-:Y:S02]  /*10cb0*/  FADD.FTZ R0, -R0, R170 ;  /* 0x000000aa00007221 */ /* 0x000fe40000010100 */
[----:B------:R-:W-:Y:S02]  /*10cc0*/  FMUL.FTZ R55, R20, R55 ;  /* 0x0000003714377220 */ /* 0x000fe40000410000 */
[----:B------:R-:W-:Y:S02]  /*10cd0*/  FMUL.FTZ R0, R0, c[0x0][0x2d0] ;  /* 0x0000b40000007a20 */ /* 0x000fe40000410000 */
[C---:B------:R-:W-:Y:S02]  /*10ce0*/  FMUL.FTZ R56, R2.reuse, R56 ;  /* 0x0000003802387220 */ /* 0x040fe40000410000 */
[C---:B------:R-:W-:Y:S02]  /*10cf0*/  FMUL.FTZ R57, R2.reuse, R57 ;  /* 0x0000003902397220 */ /* 0x040fe40000410000 */
[----:B------:R-:W1:Y:S01]  /*10d00*/  MUFU.EX2 R0, R0 ;  /* 0x0000000000007308 */ /* 0x000e620000000800 */
[C---:B------:R-:W-:Y:S02]  /*10d10*/  FMUL.FTZ R60, R2.reuse, R60 ;  /* 0x0000003c023c7220 */ /* 0x040fe40000410000 */
[----:B------:R-:W-:Y:S02]  /*10d20*/  FMUL.FTZ R61, R2, R61 ;  /* 0x0000003d023d7220 */ /* 0x000fe40000410000 */
[C---:B------:R-:W-:Y:S02]  /*10d30*/  FMUL.FTZ R64, R21.reuse, R64 ;  /* 0x0000004015407220 */ /* 0x040fe40000410000 */
[C---:B------:R-:W-:Y:S02]  /*10d40*/  FMUL.FTZ R65, R21.reuse, R65 ;  /* 0x0000004115417220 */ /* 0x040fe40000410000 */
[C---:B------:R-:W-:Y:S02]  /*10d50*/  FMUL.FTZ R66, R20.reuse, R66 ;  /* 0x0000004214427220 */ /* 0x040fe40000410000 */
[C---:B------:R-:W-:Y:S02]  /*10d60*/  FMUL.FTZ R67, R20.reuse, R67 ;  /* 0x0000004314437220 */ /* 0x040fe40000410000 */
[C---:B------:R-:W-:Y:S02]  /*10d70*/  FMUL.FTZ R68, R21.reuse, R68 ;  /* 0x0000004415447220 */ /* 0x040fe40000410000 */
[C---:B------:R-:W-:Y:S02]  /*10d80*/  FMUL.FTZ R69, R21.reuse, R69 ;  /* 0x0000004515457220 */ /* 0x040fe40000410000 */
[C---:B------:R-:W-:Y:S02]  /*10d90*/  FMUL.FTZ R70, R20.reuse, R70 ;  /* 0x0000004614467220 */ /* 0x040fe40000410000 */
[----:B------:R-:W-:Y:S02]  /*10da0*/  FMUL.FTZ R71, R20, R71 ;  /* 0x0000004714477220 */ /* 0x000fe40000410000 */
[C---:B------:R-:W-:Y:S02]  /*10db0*/  FMUL.FTZ R72, R2.reuse, R72 ;  /* 0x0000004802487220 */ /* 0x040fe40000410000 */
[----:B------:R-:W-:Y:S02]  /*10dc0*/  FMUL.FTZ R73, R2, R73 ;  /* 0x0000004902497220 */ /* 0x000fe40000410000 */
[C---:B-1----:R-:W-:Y:S02]  /*10dd0*/  FMUL.FTZ R10, R0.reuse, R182 ;  /* 0x000000b6000a7220 */ /* 0x042fe40000410000 */
[C---:B------:R-:W-:Y:S02]  /*10de0*/  FMUL.FTZ R11, R0.reuse, R183 ;  /* 0x000000b7000b7220 */ /* 0x040fe40000410000 */
[C---:B------:R-:W-:Y:S02]  /*10df0*/  FMUL.FTZ R14, R0.reuse, R186 ;  /* 0x000000ba000e7220 */ /* 0x040fe40000410000 */
        /* <DEDUP_REMOVED lines=8> */
[C---:B------:R-:W-:Y:S01]  /*10e80*/  HMMA.16816.F32.BF16 R16, R24.reuse, R30, R16 ;  /* 0x0000001e1810723c */ /* 0x040fe20000041810 */
[----:B------:R-:W1:Y:S03]  /*10e90*/  LDSM.16.MT88.4 R28, [R228+0x100] ;  /* 0x00010000e41c783b */ /* 0x000e660000004200 */
[C---:B------:R-:W-:Y:S02]  /*10ea0*/  FMUL.FTZ R155, R0.reuse, R155 ;  /* 0x0000009b009b7220 */ /* 0x040fe40000410000 */
[C---:B------:R-:W-:Y:S02]  /*10eb0*/  FMUL.FTZ R158, R0.reuse, R158 ;  /* 0x0000009e009e7220 */ /* 0x040fe40000410000 */
[-C--:B------:R-:W-:Y:S04]  /*10ec0*/  HMMA.16816.F32.BF16 R132, R24, R36.reuse, R132 ;  /* 0x000000241884723c */ /* 0x080fe80000041884 */
[C---:B------:R-:W-:Y:S02]  /*10ed0*/  FMUL.FTZ R159, R0.reuse, R159 ;  /* 0x0000009f009f7220 */ /* 0x040fe40000410000 */
[C---:B------:R-:W-:Y:S02]  /*10ee0*/  FMUL.FTZ R58, R0.reuse, R58 ;  /* 0x0000003a003a7220 */ /* 0x040fe40000410000 */
[C---:B------:R-:W-:Y:S04]  /*10ef0*/  HMMA.16816.F32.BF16 R136, R32.reuse, R36, R136 ;  /* 0x000000242088723c */ /* 0x040fe80000041888 */
[C---:B------:R-:W-:Y:S02]  /*10f00*/  FMUL.FTZ R59, R0.reuse, R59 ;  /* 0x0000003b003b7220 */ /* 0x040fe40000410000 */
[C---:B------:R-:W-:Y:S02]  /*10f10*/  FMUL.FTZ R62, R0.reuse, R62 ;  /* 0x0000003e003e7220 */ /* 0x040fe40000410000 */
[-C--:B------:R-:W-:Y:S04]  /*10f20*/  HMMA.16816.F32.BF16 R140, R32, R38.reuse, R140 ;  /* 0x00000026208c723c */ /* 0x080fe8000004188c */
[C---:B------:R-:W-:Y:S02]  /*10f30*/  FMUL.FTZ R63, R0.reuse, R63 ;  /* 0x0000003f003f7220 */ /* 0x040fe40000410000 */
[C---:B------:R-:W-:Y:S02]  /*10f40*/  FMUL.FTZ R74, R0.reuse, R74 ;  /* 0x0000004a004a7220 */ /* 0x040fe40000410000 */
[C---:B------:R-:W-:Y:S01]  /*10f50*/  HMMA.16816.F32.BF16 R144, R24.reuse, R38, R144 ;  /* 0x000000261890723c */ /* 0x040fe20000041890 */
[----:B------:R-:W2:Y:S03]  /*10f60*/  LDSM.16.MT88.4 R36, [R227+0x100] ;  /* 0x00010000e324783b */ /* 0x000ea60000004200 */
[----:B------:R-:W-:Y:S02]  /*10f70*/  FMUL.FTZ R75, R0, R75 ;  /* 0x0000004b004b7220 */ /* 0x000fe40000410000 */
[C---:B------:R-:W-:Y:S02]  /*10f80*/  FMUL.FTZ R76, R2.reuse, R76 ;  /* 0x0000004c024c7220 */ /* 0x040fe40000410000 */
[----:B------:R-:W-:Y:S01]  /*10f90*/  FMUL.FTZ R77, R2, R77 ;  /* 0x0000004d024d7220 */ /* 0x000fe20000410000 */
[-C--:B-1----:R-:W-:Y:S03]  /*10fa0*/  HMMA.16816.F32.BF16 R148, R24, R28.reuse, R148 ;  /* 0x0000001c1894723c */ /* 0x082fe60000041894 */
[C---:B------:R-:W-:Y:S02]  /*10fb0*/  FMUL.FTZ R78, R0.reuse, R78 ;  /* 0x0000004e004e7220 */ /* 0x040fe40000410000 */
[----:B------:R-:W-:Y:S02]  /*10fc0*/  FMUL.FTZ R79, R0, R79 ;  /* 0x0000004f004f7220 */ /* 0x000fe40000410000 */
        /* <DEDUP_REMOVED lines=11> */
[-C--:B--2---:R-:W-:Y:S04]  /*11080*/  HMMA.16816.F32.BF16 R52, R24, R36.reuse, R52 ;  /* 0x000000241834723c */ /* 0x084fe80000041834 */
[----:B------:R-:W-:Y:S02]  /*11090*/  FMUL.FTZ R87, R20, R87 ;  /* 0x0000005714577220 */ /* 0x000fe40000410000 */
[C---:B------:R-:W-:Y:S02]  /*110a0*/  FMUL.FTZ R88, R2.reuse, R88 ;  /* 0x0000005802587220 */ /* 0x040fe40000410000 */
[C---:B------:R-:W-:Y:S04]  /*110b0*/  HMMA.16816.F32.BF16 R56, R32.reuse, R36, R56 ;  /* 0x000000242038723c */ /* 0x040fe80000041838 */
[----:B------:R-:W-:Y:S02]  /*110c0*/  FMUL.FTZ R89, R2, R89 ;  /* 0x0000005902597220 */ /* 0x000fe40000410000 */
[----:B------:R-:W-:Y:S02]  /*110d0*/  FMUL.FTZ R90, R0, R90 ;  /* 0x0000005a005a7220 */ /* 0x000fe40000410000 */
[-C--:B------:R-:W-:Y:S04]  /*110e0*/  HMMA.16816.F32.BF16 R60, R32, R38.reuse, R60 ;  /* 0x00000026203c723c */ /* 0x080fe8000004183c */
[----:B------:R-:W-:Y:S02]  /*110f0*/  FFMA.FTZ R36, R196, c[0x0][0x2d0], -R23 ;  /* 0x0000b400c4247a23 */ /* 0x000fe40000010817 */
[----:B------:R-:W-:Y:S02]  /*11100*/  FMUL.FTZ R91, R0, R91 ;  /* 0x0000005b005b7220 */ /* 0x000fe40000410000 */
[C---:B------:R-:W-:Y:S01]  /*11110*/  HMMA.16816.F32.BF16 R64, R24.reuse, R38, R64 ;  /* 0x000000261840723c */ /* 0x040fe20000041840 */
[----:B------:R2:W-:Y:S03]  /*11120*/  MUFU.EX2 R244, R36 ;  /* 0x0000002400f47308 */ /* 0x0005e60000000800 */
[C---:B------:R-:W-:Y:S02]  /*11130*/  FMUL.FTZ R92, R2.reuse, R92 ;  /* 0x0000005c025c7220 */ /* 0x040fe40000410000 */
[----:B------:R-:W-:Y:S02]  /*11140*/  FMUL.FTZ R93, R2, R93 ;  /* 0x0000005d025d7220 */ /* 0x000fe40000410000 */
[C---:B------:R-:W-:Y:S01]  /*11150*/  FMUL.FTZ R94, R0.reuse, R94 ;  /* 0x0000005e005e7220 */ /* 0x040fe20000410000 */
[-C--:B-1----:R-:W-:Y:S03]  /*11160*/  HMMA.16816.F32.BF16 R68, R24, R28.reuse, R68 ;  /* 0x0000001c1844723c */ /* 0x082fe60000041844 */
[----:B------:R-:W-:Y:S02]  /*11170*/  FMUL.FTZ R95, R0, R95 ;  /* 0x0000005f005f7220 */ /* 0x000fe40000410000 */
[C---:B------:R-:W-:Y:S02]  /*11180*/  FMUL.FTZ R96, R21.reuse, R96 ;  /* 0x0000006015607220 */ /* 0x040fe40000410000 */
[----:B------:R-:W-:Y:S01]  /*11190*/  FMUL.FTZ R97, R21, R97 ;  /* 0x0000006115617220 */ /* 0x000fe20000410000 */
[C---:B------:R-:W-:Y:S04]  /*111a0*/  HMMA.16816.F32.BF16 R72, R32.reuse, R28, R72 ;  /* 0x0000001c2048723c */ /* 0x040fe80000041848 */
[C---:B------:R-:W-:Y:S02]  /*111b0*/  FMUL.FTZ R98, R20.reuse, R98 ;  /* 0x0000006214627220 */ /* 0x040fe40000410000 */
[C---:B------:R-:W-:Y:S02]  /*111c0*/  FMUL.FTZ R99, R20.reuse, R99 ;  /* 0x0000006314637220 */ /* 0x040fe40000410000 */
[-C--:B------:R-:W-:Y:S01]  /*111d0*/  HMMA.16816.F32.BF16 R76, R32, R30.reuse, R76 ;  /* 0x0000001e204c723c */ /* 0x080fe2000004184c */
[----:B--2---:R-:W1:Y:S03]  /*111e0*/  LDSM.16.MT88.4 R36, [R226+0x1900] ;  /* 0x00190000e224783b */ /* 0x004e660000004200 */
[--C-:B------:R-:W-:Y:S02]  /*111f0*/  FFMA.FTZ R28, R199, c[0x0][0x2d0], -R48.reuse ;  /* 0x0000b400c71c7a23 */ /* 0x100fe40000010830 */
[C---:B------:R-:W-:Y:S01]  /*11200*/  FMUL.FTZ R100, R21.reuse, R100 ;  /* 0x0000006415647220 */ /* 0x040fe20000410000 */
[----:B------:R2:W-:Y:S01]  /*11210*/  MUFU.EX2 R199, R40 ;  /* 0x0000002800c77308 */ /* 0x0005e20000000800 */
[C---:B------:R-:W-:Y:S04]  /*11220*/  HMMA.16816.F32.BF16 R80, R24.reuse, R30, R80 ;  /* 0x0000001e1850723c */ /* 0x040fe80000041850 */
[----:B------:R-:W-:Y:S02]  /*11230*/  FMUL.FTZ R101, R21, R101 ;  /* 0x0000006515657220 */ /* 0x000fe40000410000 */
[C---:B------:R-:W-:Y:S02]  /*11240*/  FMUL.FTZ R102, R20.reuse, R102 ;  /* 0x0000006614667220 */ /* 0x040fe40000410000 */
[----:B------:R-:W-:Y:S01]  /*11250*/  FMUL.FTZ R103, R20, R103 ;  /* 0x0000006714677220 */ /* 0x000fe20000410000 */
[----:B------:R3:W-:Y:S03]  /*11260*/  MUFU.EX2 R221, R28 ;  /* 0x0000001c00dd7308 */ /* 0x0007e60000000800 */
[C---:B------:R-:W-:Y:S02]  /*11270*/  FMUL.FTZ R104, R2.reuse, R104 ;  /* 0x0000006802687220 */ /* 0x040fe40000410000 */
[----:B------:R-:W-:Y:S02]  /*11280*/  FMUL.FTZ R105, R2, R105 ;  /* 0x0000006902697220 */ /* 0x000fe40000410000 */
[C---:B------:R-:W-:Y:S02]  /*11290*/  FMUL.FTZ R106, R0.reuse, R106 ;  /* 0x0000006a006a7220 */ /* 0x040fe40000410000 */
[----:B------:R-:W-:Y:S02]  /*112a0*/  FMUL.FTZ R107, R0, R107 ;  /* 0x0000006b006b7220 */ /* 0x000fe40000410000 */
[C---:B------:R-:W-:Y:S02]  /*112b0*/  FMUL.FTZ R108, R2.reuse, R108 ;  /* 0x0000006c026c7220 */ /* 0x040fe40000410000 */
[----:B------:R-:W-:Y:S02]  /*112c0*/  FMUL.FTZ R109, R2, R109 ;  /* 0x0000006d026d7220 */ /* 0x000fe40000410000 */
[----:B--2---:R-:W-:Y:S01]  /*112d0*/  FFMA.FTZ R40, R205, c[0x0][0x2d0], -R49 ;  /* 0x0000b400cd287a23 */ /* 0x004fe20000010831 */
[----:B------:R-:W-:Y:S01]  /*112e0*/  MOV R205, R194 ;  /* 0x000000c200cd7202 */ /* 0x000fe20000000f00 */
[C---:B------:R-:W-:Y:S02]  /*112f0*/  FMUL.FTZ R110, R0.reuse, R110 ;  /* 0x0000006e006e7220 */ /* 0x040fe40000410000 */
[----:B------:R-:W-:Y:S01]  /*11300*/  MUFU.EX2 R198, R40 ;  /* 0x0000002800c67308 */ /* 0x000fe20000000800 */
[----:B------:R-:W-:Y:S02]  /*11310*/  FMUL.FTZ R111, R0, R111 ;  /* 0x0000006f006f7220 */ /* 0x000fe40000410000 */
[C---:B------:R-:W-:Y:S01]  /*11320*/  FMUL.FTZ R112, R21.reuse, R112 ;  /* 0x0000007015707220 */ /* 0x040fe20000410000 */
[-C--:B-1----:R-:W-:Y:S03]  /*11330*/  HMMA.16816.F32.BF16 R84, R24, R36.reuse, R84 ;  /* 0x000000241854723c */ /* 0x082fe60000041854 */
[----:B---3--:R-:W-:Y:S02]  /*11340*/  FFMA.FTZ R28, R200, c[0x0][0x2d0], -R23 ;  /* 0x0000b400c81c7a23 */ /* 0x008fe40000010817 */
[----:B------:R-:W-:Y:S02]  /*11350*/  FMUL.FTZ R113, R21, R113 ;  /* 0x0000007115717220 */ /* 0x000fe40000410000 */
[----:B------:R1:W-:Y:S01]  /*11360*/  MUFU.EX2 R220, R28 ;  /* 0x0000001c00dc7308 */ /* 0x0003e20000000800 */
[C---:B------:R-:W-:Y:S04]  /*11370*/  HMMA.16816.F32.BF16 R88, R32.reuse, R36, R88 ;  /* 0x000000242058723c */ /* 0x040fe80000041858 */
[C---:B------:R-:W-:Y:S02]  /*11380*/  FMUL.FTZ R114, R20.reuse, R114 ;  /* 0x0000007214727220 */ /* 0x040fe40000410000 */
[C---:B------:R-:W-:Y:S02]  /*11390*/  FMUL.FTZ R115, R20.reuse, R115 ;  /* 0x0000007314737220 */ /* 0x040fe40000410000 */
[-C--:B------:R-:W-:Y:S04]  /*113a0*/  HMMA.16816.F32.BF16 R92, R32, R38.reuse, R92 ;  /* 0x00000026205c723c */ /* 0x080fe8000004185c */
[----:B------:R-:W-:Y:S01]  /*113b0*/  FFMA.FTZ R36, R203, c[0x0][0x2d0], -R48 ;  /* 0x0000b400cb247a23 */ /* 0x000fe20000010830 */
[----:B------:R-:W-:Y:S01]  /*113c0*/  MOV R203, R195 ;  /* 0x000000c300cb7202 */ /* 0x000fe20000000f00 */
[C---:B------:R-:W-:Y:S02]  /*113d0*/  FMUL.FTZ R116, R21.reuse, R116 ;  /* 0x0000007415747220 */ /* 0x040fe40000410000 */
[C---:B------:R-:W-:Y:S01]  /*113e0*/  HMMA.16816.F32.BF16 R96, R24.reuse, R38, R96 ;  /* 0x000000261860723c */ /* 0x040fe20000041860 */
[----:B------:R2:W-:Y:S03]  /*113f0*/  MUFU.EX2 R201, R36 ;  /* 0x0000002400c97308 */ /* 0x0005e60000000800 */
[----:B------:R-:W-:Y:S02]  /*11400*/  FMUL.FTZ R117, R21, R117 ;  /* 0x0000007515757220 */ /* 0x000fe40000410000 */
[C---:B------:R-:W-:Y:S01]  /*11410*/  FMUL.FTZ R118, R20.reuse, R118 ;  /* 0x0000007614767220 */ /* 0x040fe20000410000 */
[----:B-1----:R-:W1:Y:S01]  /*11420*/  LDSM.16.MT88.4 R28, [R228+0x1900] ;  /* 0x00190000e41c783b */ /* 0x002e620000004200 */
[----:B------:R-:W-:Y:S04]  /*11430*/  FMUL.FTZ R119, R20, R119 ;  /* 0x0000007714777220 */ /* 0x000fe80000410000 */
[C---:B------:R-:W-:Y:S02]  /*11440*/  FMUL.FTZ R120, R2.reuse, R120 ;  /* 0x0000007802787220 */ /* 0x040fe40000410000 */
[----:B------:R-:W-:Y:S02]  /*11450*/  FMUL.FTZ R121, R2, R121 ;  /* 0x0000007902797220 */ /* 0x000fe40000410000 */
[C---:B------:R-:W-:Y:S02]  /*11460*/  FMUL.FTZ R122, R0.reuse, R122 ;  /* 0x0000007a007a7220 */ /* 0x040fe40000410000 */
[----:B------:R-:W-:Y:S02]  /*11470*/  FMUL.FTZ R123, R0, R123 ;  /* 0x0000007b007b7220 */ /* 0x000fe40000410000 */
[C---:B------:R-:W-:Y:S02]  /*11480*/  FMUL.FTZ R124, R2.reuse, R124 ;  /* 0x0000007c027c7220 */ /* 0x040fe40000410000 */
[----:B------:R-:W-:Y:S02]  /*11490*/  FMUL.FTZ R125, R2, R125 ;  /* 0x0000007d027d7220 */ /* 0x000fe40000410000 */
[C---:B------:R-:W-:Y:S02]  /*114a0*/  FMUL.FTZ R126, R0.reuse, R126 ;  /* 0x0000007e007e7220 */ /* 0x040fe40000410000 */
[--C-:B--2---:R-:W-:Y:S02]  /*114b0*/  FFMA.FTZ R36, R51, c[0x0][0x2d0], -R49.reuse ;  /* 0x0000b40033247a23 */ /* 0x104fe40000010831 */
[----:B------:R-:W-:Y:S02]  /*114c0*/  FMUL.FTZ R127, R0, R127 ;  /* 0x0000007f007f7220 */ /* 0x000fe40000410000 */
[----:B------:R2:W3:Y:S01]  /*114d0*/  MUFU.EX2 R200, R36 ;  /* 0x0000002400c87308 */ /* 0x0004e20000000800 */
[C---:B------:R-:W-:Y:S02]  /*114e0*/  FMUL.FTZ R128, R21.reuse, R128 ;  /* 0x0000008015807220 */ /* 0x040fe40000410000 */
[----:B------:R-:W-:Y:S02]  /*114f0*/  FMUL.FTZ R129, R21, R129 ;  /* 0x0000008115817220 */ /* 0x000fe40000410000 */
[C---:B------:R-:W-:Y:S02]  /*11500*/  FMUL.FTZ R130, R20.reuse, R130 ;  /* 0x0000008214827220 */ /* 0x040fe40000410000 */
[----:B------:R-:W-:Y:S01]  /*11510*/  FMUL.FTZ R131, R20, R131 ;  /* 0x0000008314837220 */ /* 0x000fe20000410000 */
[-C--:B-1----:R-:W-:Y:S01]  /*11520*/  HMMA.16816.F32.BF16 R100, R24, R28.reuse, R100 ;  /* 0x0000001c1864723c */ /* 0x082fe20000041864 */
[----:B--2---:R-:W1:Y:S07]  /*11530*/  LDSM.16.MT88.4 R36, [R227+0x1900] ;  /* 0x00190000e324783b */ /* 0x004e6e0000004200 */
[C---:B------:R-:W-:Y:S07]  /*11540*/  HMMA.16816.F32.BF16 R104, R32.reuse, R28, R104 ;  /* 0x0000001c2068723c */ /* 0x040fee0000041868 */
[----:B------:R-:W-:Y:S01]  /*11550*/  FFMA.FTZ R28, R206, c[0x0][0x2d0], -R49 ;  /* 0x0000b400ce1c7a23 */ /* 0x000fe20000010831 */
[-C--:B------:R-:W-:Y:S01]  /*11560*/  HMMA.16816.F32.BF16 R108, R32, R30.reuse, R108 ;  /* 0x0000001e206c723c */ /* 0x080fe2000004186c */
[----:B------:R-:W2:Y:S02]  /*11570*/  LDL.LU R206, [R1+0x24] ;  /* 0x0000240001ce7983 */ /* 0x000ea40000300800 */
[----:B------:R4:W5:Y:S05]  /*11580*/  MUFU.EX2 R197, R28 ;  /* 0x0000001c00c57308 */ /* 0x00096a0000000800 */
[C---:B------:R-:W-:Y:S04]  /*11590*/  HMMA.16816.F32.BF16 R112, R24.reuse, R30, R112 ;  /* 0x0000001e1870723c */ /* 0x040fe80000041870 */
[--C-:B----4-:R-:W-:Y:S02]  /*115a0*/  FFMA.FTZ R28, R41, c[0x0][0x2d0], -R50.reuse ;  /* 0x0000b400291c7a23 */ /* 0x110fe40000010832 */
[----:B------:R-:W-:Y:S02]  /*115b0*/  LDSM.16.MT88.4 R40, [R226+0x900] ;  /* 0x00090000e228783b */ /* 0x000fe40000004200 */
[-C--:B-1----:R-:W-:Y:S01]  /*115c0*/  HMMA.16816.F32.BF16 R116, R24, R36.reuse, R116 ;  /* 0x000000241874723c */ /* 0x082fe20000041874 */
[----:B------:R1:W-:Y:S07]  /*115d0*/  MUFU.EX2 R196, R28 ;  /* 0x0000001c00c47308 */ /* 0x0003ee0000000800 */
[C---:B------:R-:W-:Y:S07]  /*115e0*/  HMMA.16816.F32.BF16 R120, R32.reuse, R36, R120 ;  /* 0x000000242078723c */ /* 0x040fee0000041878 */
[--C-:B------:R-:W-:Y:S01]  /*115f0*/  FFMA.FTZ R36, R45, c[0x0][0x2d0], -R50.reuse ;  /* 0x0000b4002d247a23 */ /* 0x100fe20000010832 */
[-C--:B------:R-:W-:Y:S03]  /*11600*/  HMMA.16816.F32.BF16 R124, R32, R38.reuse, R124 ;  /* 0x00000026207c723c */ /* 0x080fe6000004187c */
[----:B------:R4:W-:Y:S04]  /*11610*/  MUFU.EX2 R51, R36 ;  /* 0x0000002400337308 */ /* 0x0009e80000000800 */
[----:B---3--:R-:W-:Y:S01]  /*11620*/  F2FP.BF16.PACK_AB R32, R199, R200 ;  /* 0x000000c8c720723e */ /* 0x008fe200000010ff */
[----:B------:R-:W-:Y:S04]  /*11630*/  HMMA.16816.F32.BF16 R128, R24, R38, R128 ;  /* 0x000000261880723c */ /* 0x000fe80000041880 */
[--C-:B-1----:R-:W-:Y:S01]  /*11640*/  FFMA.FTZ R28, R44, c[0x0][0x2d0], -R50.reuse ;  /* 0x0000b4002c1c7a23 */ /* 0x102fe20000010832 */
[----:B-----5:R-:W-:Y:S01]  /*11650*/  F2FP.BF16.PACK_AB R34, R197, R198 ;  /* 0x000000c6c522723e */ /* 0x020fe200000010ff */
[----:B------:R-:W-:Y:S01]  /*11660*/  FFMA.FTZ R44, R171, c[0x0][0x2d0], -R50 ;  /* 0x0000b400ab2c7a23 */ /* 0x000fe20000010832 */
[----:B------:R-:W-:Y:S01]  /*11670*/  F2FP.BF16.PACK_AB R24, R223, R244 ;  /* 0x000000f4df18723e */ /* 0x000fe200000010ff */
[----:B------:R1:W3:Y:S01]  /*11680*/  MUFU.EX2 R195, R28 ;  /* 0x0000001c00c37308 */ /* 0x0002e20000000800 */
[----:B------:R-:W-:Y:S03]  /*11690*/  F2FP.BF16.PACK_AB R25, R221, R222 ;  /* 0x000000dedd19723e */ /* 0x000fe600000010ff */
[----:B------:R-:W-:Y:S02]  /*116a0*/  F2FP.BF16.PACK_AB R26, R219, R220 ;  /* 0x000000dcdb1a723e */ /* 0x000fe400000010ff */
[----:B------:R-:W-:Y:S04]  /*116b0*/  F2FP.BF16.PACK_AB R27, R201, R202 ;  /* 0x000000cac91b723e */ /* 0x000fe800000010ff */
[----:B------:R5:W5:Y:S01]  /*116c0*/  MUFU.EX2 R194, R44 ;  /* 0x0000002c00c27308 */ /* 0x000b620000000800 */
[--C-:B----4-:R-:W-:Y:S01]  /*116d0*/  FFMA.FTZ R36, R209, c[0x0][0x2d0], -R23.reuse ;  /* 0x0000b400d1247a23 */ /* 0x110fe20000010817 */
[----:B------:R-:W-:Y:S08]  /*116e0*/  MOV R209, R193 ;  /* 0x000000c100d17202 */ /* 0x000ff00000000f00 */
[----:B------:R4:W-:Y:S01]  /*116f0*/  MUFU.EX2 R193, R36 ;  /* 0x0000002400c17308 */ /* 0x0009e20000000800 */
[----:B-1----:R-:W1:Y:S01]  /*11700*/  LDSM.16.MT88.4 R28, [R225+0x900] ;  /* 0x00090000e11c783b */ /* 0x002e620000004200 */
[----:B---3--:R-:W-:Y:S07]  /*11710*/  F2FP.BF16.PACK_AB R33, R195, R196 ;  /* 0x000000c4c321723e */ /* 0x008fee00000010ff */
[----:B-----5:R-:W3:Y:S01]  /*11720*/  LDSM.16.MT88.4 R44, [R228+0x900] ;  /* 0x00090000e42c783b */ /* 0x020ee20000004200 */
[----:B------:R-:W-:Y:S01]  /*11730*/  F2FP.BF16.PACK_AB R35, R51, R194 ;  /* 0x000000c23323723e */ /* 0x000fe200000010ff */
[--C-:B----4-:R-:W-:Y:S01]  /*11740*/  FFMA.FTZ R36, R210, c[0x0][0x2d0], -R23.reuse ;  /* 0x0000b400d2247a23 */ /* 0x110fe20000010817 */
[----:B------:R-:W-:Y:S03]  /*11750*/  MOV R210, R166 ;  /* 0x000000a600d27202 */ /* 0x000fe60000000f00 */
[----:B------:R4:W-:Y:S01]  /*11760*/  MUFU.EX2 R192, R36 ;  /* 0x0000002400c07308 */ /* 0x0009e20000000800 */
[-C--:B-1----:R-:W-:Y:S08]  /*11770*/  HMMA.16816.F32.BF16 R4, R24, R28.reuse, R4 ;  /* 0x0000001c1804723c */ /* 0x082ff00000041804 */
[C---:B------:R-:W-:Y:S04]  /*11780*/  HMMA.16816.F32.BF16 R8, R32.reuse, R28, R8 ;  /* 0x0000001c2008723c */ /* 0x040fe80000041808 */
[--C-:B----4-:R-:W-:Y:S01]  /*11790*/  FFMA.FTZ R36, R207, c[0x0][0x2d0], -R48.reuse ;  /* 0x0000b400cf247a23 */ /* 0x110fe20000010830 */
[----:B------:R-:W-:Y:S03]  /*117a0*/  MOV R207, R175 ;  /* 0x000000af00cf7202 */ /* 0x000fe60000000f00 */
[-C--:B------:R-:W-:Y:S01]  /*117b0*/  HMMA.16816.F32.BF16 R12, R32, R30.reuse, R12 ;  /* 0x0000001e200c723c */ /* 0x080fe2000004180c */
[----:B------:R1:W-:Y:S07]  /*117c0*/  MUFU.EX2 R175, R36 ;  /* 0x0000002400af7308 */ /* 0x0003ee0000000800 */
[C---:B------:R-:W-:Y:S01]  /*117d0*/  HMMA.16816.F32.BF16 R16, R24.reuse, R30, R16 ;  /* 0x0000001e1810723c */ /* 0x040fe20000041810 */
[----:B------:R-:W4:Y:S07]  /*117e0*/  LDSM.16.MT88.4 R28, [R227+0x900] ;  /* 0x00090000e31c783b */ /* 0x000f2e0000004200 */
[-C--:B------:R-:W-:Y:S08]  /*117f0*/  HMMA.16816.F32.BF16 R132, R24, R40.reuse, R132 ;  /* 0x000000281884723c */ /* 0x080ff00000041884 */
[C---:B------:R-:W-:Y:S01]  /*11800*/  HMMA.16816.F32.BF16 R136, R32.reuse, R40, R136 ;  /* 0x000000282088723c */ /* 0x040fe20000041888 */
[----:B-1----:R-:W1:Y:S06]  /*11810*/  LDSM.16.MT88.4 R36, [R225+0x2100] ;  /* 0x00210000e124783b */ /* 0x002e6c0000004200 */
[--C-:B------:R-:W-:Y:S01]  /*11820*/  FFMA.FTZ R40, R208, c[0x0][0x2d0], -R48.reuse ;  /* 0x0000b400d0287a23 */ /* 0x100fe20000010830 */
[-C--:B------:R-:W-:Y:S03]  /*11830*/  HMMA.16816.F32.BF16 R140, R32, R42.reuse, R140 ;  /* 0x0000002a208c723c */ /* 0x080fe6000004188c */
[----:B------:R5:W-:Y:S01]  /*11840*/  MUFU.EX2 R170, R40 ;  /* 0x0000002800aa7308 */ /* 0x000be20000000800 */
[----:B------:R-:W-:Y:S04]  /*11850*/  MOV R208, R165 ;  /* 0x000000a500d07202 */ /* 0x000fe80000000f00 */
[C---:B------:R-:W-:Y:S08]  /*11860*/  HMMA.16816.F32.BF16 R144, R24.reuse, R42, R144 ;  /* 0x0000002a1890723c */ /* 0x040ff00000041890 */
[-C--:B---3--:R-:W-:Y:S08]  /*11870*/  HMMA.16816.F32.BF16 R148, R24, R44.reuse, R148 ;  /* 0x0000002c1894723c */ /* 0x088ff00000041894 */
[C---:B------:R-:W-:Y:S04]  /*11880*/  HMMA.16816.F32.BF16 R152, R32.reuse, R44, R152 ;  /* 0x0000002c2098723c */ /* 0x040fe80000041898 */
[--C-:B-----5:R-:W-:Y:S02]  /*11890*/  FFMA.FTZ R40, R216, c[0x0][0x2d0], -R23.reuse ;  /* 0x0000b400d8287a23 */ /* 0x120fe40000010817 */
[----:B------:R-:W-:Y:S01]  /*118a0*/  FFMA.FTZ R23, R215, c[0x0][0x2d0], -R23 ;  /* 0x0000b400d7177a23 */ /* 0x000fe20000010817 */
[----:B------:R-:W3:Y:S01]  /*118b0*/  LDL.LU R216, [R1+0x20] ;  /* 0x0000200001d87983 */ /* 0x000ee20000300800 */
[-C--:B------:R-:W-:Y:S01]  /*118c0*/  HMMA.16816.F32.BF16 R156, R32, R46.reuse, R156 ;  /* 0x0000002e209c723c */ /* 0x080fe2000004189c */
[----:B------:R5:W-:Y:S02]  /*118d0*/  MUFU.EX2 R171, R40 ;  /* 0x0000002800ab7308 */ /* 0x000be40000000800 */
[----:B------:R-:W2:Y:S05]  /*118e0*/  LDL.LU R215, [R1+0x1c] ;  /* 0x00001c0001d77983 */ /* 0x000eaa0000300800 */
[C---:B------:R-:W-:Y:S03]  /*118f0*/  HMMA.16816.F32.BF16 R160, R24.reuse, R46, R160 ;  /* 0x0000002e18a0723c */ /* 0x040fe600000418a0 */
[----:B------:R1:W-:Y:S05]  /*11900*/  MUFU.EX2 R166, R23 ;  /* 0x0000001700a67308 */ /* 0x0003ea0000000800 */
[-C--:B----4-:R-:W-:Y:S08]  /*11910*/  HMMA.16816.F32.BF16 R52, R24, R28.reuse, R52 ;  /* 0x0000001c1834723c */ /* 0x090ff00000041834 */
[C---:B------:R-:W-:Y:S01]  /*11920*/  HMMA.16816.F32.BF16 R56, R32.reuse, R28, R56 ;  /* 0x0000001c2038723c */ /* 0x040fe20000041838 */
[----:B-----5:R-:W4:Y:S07]  /*11930*/  LDSM.16.MT88.4 R40, [R226+0x2100] ;  /* 0x00210000e228783b */ /* 0x020f2e0000004200 */
[-C--:B------:R-:W-:Y:S04]  /*11940*/  HMMA.16816.F32.BF16 R60, R32, R30.reuse, R60 ;  /* 0x0000001e203c723c */ /* 0x080fe8000004183c */
[--C-:B-1----:R-:W-:Y:S01]  /*11950*/  FFMA.FTZ R23, R211, c[0x0][0x2d0], -R48.reuse ;  /* 0x0000b400d3177a23 */ /* 0x102fe20000010830 */
[----:B------:R-:W-:Y:S01]  /*11960*/  MOV R211, R164 ;  /* 0x000000a400d37202 */ /* 0x000fe20000000f00 */
[----:B------:R-:W-:Y:S02]  /*11970*/  FFMA.FTZ R48, R214, c[0x0][0x2d0], -R48 ;  /* 0x0000b400d6307a23 */ /* 0x000fe40000010830 */
[C---:B------:R-:W-:Y:S01]  /*11980*/  HMMA.16816.F32.BF16 R64, R24.reuse, R30, R64 ;  /* 0x0000001e1840723c */ /* 0x040fe20000041840 */
[----:B------:R1:W-:Y:S01]  /*11990*/  MUFU.EX2 R165, R23 ;  /* 0x0000001700a57308 */ /* 0x0003e20000000800 */
[----:B------:R-:W5:Y:S04]  /*119a0*/  LDL.LU R214, [R1+0x18] ;  /* 0x0000180001d67983 */ /* 0x000f680000300800 */
[----:B------:R-:W4:Y:S02]  /*119b0*/  LDSM.16.MT88.4 R28, [R228+0x2100] ;  /* 0x00210000e41c783b */ /* 0x000f240000004200 */
[-C--:B------:R-:W-:Y:S03]  /*119c0*/  HMMA.16816.F32.BF16 R68, R24, R36.reuse, R68 ;  /* 0x000000241844723c */ /* 0x080fe60000041844 */
[----:B------:R-:W-:Y:S05]  /*119d0*/  MUFU.EX2 R164, R48 ;  /* 0x0000003000a47308 */ /* 0x000fea0000000800 */
[C---:B------:R-:W-:Y:S08]  /*119e0*/  HMMA.16816.F32.BF16 R72, R32.reuse, R36, R72 ;  /* 0x000000242048723c */ /* 0x040ff00000041848 */
[-C--:B------:R-:W-:Y:S04]  /*119f0*/  HMMA.16816.F32.BF16 R76, R32, R38.reuse, R76 ;  /* 0x00000026204c723c */ /* 0x080fe8000004184c */
[--C-:B-1----:R-:W-:Y:S01]  /*11a00*/  FFMA.FTZ R23, R212, c[0x0][0x2d0], -R49.reuse ;  /* 0x0000b400d4177a23 */ /* 0x102fe20000010831 */
[----:B------:R-:W-:Y:S03]  /*11a10*/  MOV R212, R176 ;  /* 0x000000b000d47202 */ /* 0x000fe60000000f00 */
[C---:B------:R-:W-:Y:S01]  /*11a20*/  HMMA.16816.F32.BF16 R80, R24.reuse, R38, R80 ;  /* 0x000000261850723c */ /* 0x040fe20000041850 */
[----:B------:R1:W-:Y:S01]  /*11a30*/  MUFU.EX2 R48, R23 ;  /* 0x0000001700307308 */ /* 0x0003e20000000800 */
[----:B------:R-:W1:Y:S06]  /*11a40*/  LDSM.16.MT88.4 R36, [R227+0x2100] ;  /* 0x00210000e324783b */ /* 0x000e6c0000004200 */
[-C--:B----4-:R-:W-:Y:S08]  /*11a50*/  HMMA.16816.F32.BF16 R84, R24, R40.reuse, R84 ;  /* 0x000000281854723c */ /* 0x090ff00000041854 */
[C---:B------:R-:W-:Y:S08]  /*11a60*/  HMMA.16816.F32.BF16 R88, R32.reuse, R40, R88 ;  /* 0x000000282058723c */ /* 0x040ff00000041858 */
[-C--:B------:R-:W-:Y:S04]  /*11a70*/  HMMA.16816.F32.BF16 R92, R32, R42.reuse, R92 ;  /* 0x0000002a205c723c */ /* 0x080fe8000004185c */
[--C-:B-1----:R-:W-:Y:S04]  /*11a80*/  FFMA.FTZ R23, R213, c[0x0][0x2d0], -R49.reuse ;  /* 0x0000b400d5177a23 */ /* 0x102fe80000010831 */
[C---:B------:R-:W-:Y:S01]  /*11a90*/  HMMA.16816.F32.BF16 R96, R24.reuse, R42, R96 ;  /* 0x0000002a1860723c */ /* 0x040fe20000041860 */
[----:B------:R1:W4:Y:S01]  /*11aa0*/  MUFU.EX2 R46, R23 ;  /* 0x00000017002e7308 */ /* 0x0003220000000800 */
[----:B------:R-:W3:Y:S06]  /*11ab0*/  LDSM.16.MT88.4 R40, [R226+0x1100] ;  /* 0x00110000e228783b */ /* 0x000eec0000004200 */
[-C--:B------:R-:W-:Y:S08]  /*11ac0*/  HMMA.16816.F32.BF16 R100, R24, R28.reuse, R100 ;  /* 0x0000001c1864723c */ /* 0x080ff00000041864 */
[C---:B------:R-:W-:Y:S08]  /*11ad0*/  HMMA.16816.F32.BF16 R104, R32.reuse, R28, R104 ;  /* 0x0000001c2068723c */ /* 0x040ff00000041868 */
[-C--:B------:R-:W-:Y:S04]  /*11ae0*/  HMMA.16816.F32.BF16 R108, R32, R30.reuse, R108 ;  /* 0x0000001e206c723c */ /* 0x080fe8000004186c */
[--C-:B-1----:R-:W-:Y:S01]  /*11af0*/  FFMA.FTZ R23, R217, c[0x0][0x2d0], -R49.reuse ;  /* 0x0000b400d9177a23 */ /* 0x102fe20000010831 */
[----:B----4-:R-:W-:Y:S01]  /*11b00*/  F2FP.BF16.PACK_AB R28, R46, R48 ;  /* 0x000000302e1c723e */ /* 0x010fe200000010ff */
[----:B------:R-:W-:Y:S02]  /*11b10*/  FFMA.FTZ R49, R218, c[0x0][0x2d0], -R49 ;  /* 0x0000b400da317a23 */ /* 0x000fe40000010831 */
[C---:B------:R-:W-:Y:S01]  /*11b20*/  HMMA.16816.F32.BF16 R112, R24.reuse, R30, R112 ;  /* 0x0000001e1870723c */ /* 0x040fe20000041870 */
[----:B------:R1:W-:Y:S07]  /*11b30*/  MUFU.EX2 R47, R23 ;  /* 0x00000017002f7308 */ /* 0x0003ee0000000800 */
[-C--:B------:R-:W-:Y:S03]  /*11b40*/  HMMA.16816.F32.BF16 R116, R24, R36.reuse, R116 ;  /* 0x000000241874723c */ /* 0x080fe60000041874 */
[----:B------:R-:W4:Y:S05]  /*11b50*/  MUFU.EX2 R49, R49 ;  /* 0x0000003100317308 */ /* 0x000f2a0000000800 */
[C---:B------:R-:W-:Y:S08]  /*11b60*/  HMMA.16816.F32.BF16 R120, R32.reuse, R36, R120 ;  /* 0x000000242078723c */ /* 0x040ff00000041878 */
[-C--:B------:R-:W-:Y:S01]  /*11b70*/  HMMA.16816.F32.BF16 R124, R32, R38.reuse, R124 ;  /* 0x00000026207c723c */ /* 0x080fe2000004187c */
[----:B------:R-:W2:Y:S03]  /*11b80*/  LDSM.16.MT88.4 R32, [R228+0x1100] ;  /* 0x00110000e420783b */ /* 0x000ea60000004200 */
[--C-:B-1----:R-:W-:Y:S04]  /*11b90*/  FFMA.FTZ R23, R173, c[0x0][0x2d0], -R50.reuse ;  /* 0x0000b400ad177a23 */ /* 0x102fe80000010832 */
[----:B------:R-:W-:Y:S01]  /*11ba0*/  HMMA.16816.F32.BF16 R128, R24, R38, R128 ;  /* 0x000000261880723c */ /* 0x000fe20000041880 */
[----:B------:R1:W-:Y:S01]  /*11bb0*/  MUFU.EX2 R45, R23 ;  /* 0x00000017002d7308 */ /* 0x0003e20000000800 */
[----:B------:R-:W2:Y:S02]  /*11bc0*/  LDSM.16.MT88.4 R36, [R227+0x1100] ;  /* 0x00110000e324783b */ /* 0x000ea40000004200 */
[----:B----4-:R-:W-:Y:S03]  /*11bd0*/  F2FP.BF16.PACK_AB R30, R49, R47 ;  /* 0x0000002f311e723e */ /* 0x010fe600000010ff */
[----:B------:R-:W-:Y:S02]  /*11be0*/  F2FP.BF16.PACK_AB R24, R192, R193 ;  /* 0x000000c1c018723e */ /* 0x000fe400000010ff */
[----:B------:R-:W-:Y:S03]  /*11bf0*/  F2FP.BF16.PACK_AB R25, R170, R175 ;  /* 0x000000afaa19723e */ /* 0x000fe600000010ff */
[----:B------:R-:W-:Y:S02]  /*11c00*/  F2FP.BF16.PACK_AB R26, R166, R171 ;  /* 0x000000aba61a723e */ /* 0x000fe400000010ff */
[----:B------:R-:W-:Y:S07]  /*11c10*/  F2FP.BF16.PACK_AB R27, R164, R165 ;  /* 0x000000a5a41b723e */ /* 0x000fee00000010ff */
[-C--:B------:R-:W-:Y:S01]  /*11c20*/  HMMA.16816.F32.BF16 R176, R24, R188.reuse, R4 ;  /* 0x000000bc18b0723c */ /* 0x080fe20000041804 */
[----:B------:R-:W4:Y:S02]  /*11c30*/  LDSM.16.MT88.4 R4, [R225+0x2900] ;  /* 0x00290000e104783b */ /* 0x000f240000004200 */
[--C-:B-1----:R-:W-:Y:S04]  /*11c40*/  FFMA.FTZ R23, R172, c[0x0][0x2d0], -R50.reuse ;  /* 0x0000b400ac177a23 */ /* 0x102fe80000010832 */
[----:B------:R1:W1:Y:S02]  /*11c50*/  MUFU.EX2 R44, R23 ;  /* 0x00000017002c7308 */ /* 0x0002640000000800 */
[--C-:B-1----:R-:W-:Y:S03]  /*11c60*/  FFMA.FTZ R23, R174, c[0x0][0x2d0], -R50.reuse ;  /* 0x0000b400ae177a23 */ /* 0x102fe60000010832 */
[----:B------:R-:W-:Y:S01]  /*11c70*/  F2FP.BF16.PACK_AB R29, R44, R45 ;  /* 0x0000002d2c1d723e */ /* 0x000fe200000010ff */
[----:B------:R-:W-:Y:S04]  /*11c80*/  FFMA.FTZ R50, R22, c[0x0][0x2d0], -R50 ;  /* 0x0000b40016327a23 */ /* 0x000fe80000010832 */
[----:B------:R-:W-:Y:S10]  /*11c90*/  MUFU.EX2 R23, R23 ;  /* 0x0000001700177308 */ /* 0x000ff40000000800 */
[----:B------:R-:W1:Y:S02]  /*11ca0*/  MUFU.EX2 R50, R50 ;  /* 0x0000003200327308 */ /* 0x000e640000000800 */
[----:B-1----:R-:W-:Y:S07]  /*11cb0*/  F2FP.BF16.PACK_AB R31, R50, R23 ;  /* 0x00000017321f723e */ /* 0x002fee00000010ff */
[C---:B------:R-:W-:Y:S01]  /*11cc0*/  HMMA.16816.F32.BF16 R180, R28.reuse, R188, R8 ;  /* 0x000000bc1cb4723c */ /* 0x040fe20000041808 */
[----:B------:R-:W1:Y:S07]  /*11cd0*/  LDSM.16.MT88.4 R8, [R226+0x2900] ;  /* 0x00290000e208783b */ /* 0x000e6e0000004200 */
[-C--:B------:R-:W-:Y:S01]  /*11ce0*/  HMMA.16816.F32.BF16 R184, R28, R190.reuse, R12 ;  /* 0x000000be1cb8723c */ /* 0x080fe2000004180c */
[----:B------:R-:W1:Y:S07]  /*11cf0*/  LDSM.16.MT88.4 R12, [R228+0x2900] ;  /* 0x00290000e40c783b */ /* 0x000e6e0000004200 */
[C---:B------:R-:W-:Y:S01]  /*11d00*/  HMMA.16816.F32.BF16 R188, R24.reuse, R190, R16 ;  /* 0x000000be18bc723c */ /* 0x040fe20000041810 */
[----:B------:R-:W1:Y:S07]  /*11d10*/  LDSM.16.MT88.4 R16, [R227+0x2900] ;  /* 0x00290000e310783b */ /* 0x000e6e0000004200 */
[-C--:B---3--:R-:W-:Y:S08]  /*11d20*/  HMMA.16816.F32.BF16 R132, R24, R40.reuse, R132 ;  /* 0x000000281884723c */ /* 0x088ff00000041884 */
[C---:B------:R-:W-:Y:S04]  /*11d30*/  HMMA.16816.F32.BF16 R136, R28.reuse, R40, R136 ;  /* 0x000000281c88723c */ /* 0x040fe80000041888 */
[----:B--2---:R-:W-:Y:S04]  /*11d40*/  FFMA.FTZ R20, R20, R215, R211 ;  /* 0x000000d714147223 */ /* 0x004fe800000100d3 */
[-C--:B------:R-:W-:Y:S04]  /*11d50*/  HMMA.16816.F32.BF16 R140, R28, R42.reuse, R140 ;  /* 0x0000002a1c8c723c */ /* 0x080fe8000004188c */
[----:B------:R-:W-:Y:S04]  /*11d60*/  FADD.FTZ R20, R207, R20 ;  /* 0x00000014cf147221 */ /* 0x000fe80000010000 */
[C---:B------:R-:W-:Y:S04]  /*11d70*/  HMMA.16816.F32.BF16 R144, R24.reuse, R42, R144 ;  /* 0x0000002a1890723c */ /* 0x040fe80000041890 */
[----:B------:R-:W-:Y:S04]  /*11d80*/  FADD.FTZ R20, R209, R20 ;  /* 0x00000014d1147221 */ /* 0x000fe80000010000 */
[-C--:B------:R-:W-:Y:S08]  /*11d90*/  HMMA.16816.F32.BF16 R148, R24, R32.reuse, R148 ;  /* 0x000000201894723c */ /* 0x080ff00000041894 */
[C---:B------:R-:W-:Y:S08]  /*11da0*/  HMMA.16816.F32.BF16 R152, R28.reuse, R32, R152 ;  /* 0x000000201c98723c */ /* 0x040ff00000041898 */
[-C--:B------:R-:W-:Y:S04]  /*11db0*/  HMMA.16816.F32.BF16 R156, R28, R34.reuse, R156 ;  /* 0x000000221c9c723c */ /* 0x080fe8000004189c */
[----:B-----5:R-:W-:Y:S04]  /*11dc0*/  FFMA.FTZ R21, R21, R214, R212 ;  /* 0x000000d615157223 */ /* 0x020fe800000100d4 */
[C---:B------:R-:W-:Y:S08]  /*11dd0*/  HMMA.16816.F32.BF16 R160, R24.reuse, R34, R160 ;  /* 0x0000002218a0723c */ /* 0x040ff000000418a0 */
[-C--:B------:R-:W-:Y:S08]  /*11de0*/  HMMA.16816.F32.BF16 R52, R24, R36.reuse, R52 ;  /* 0x000000241834723c */ /* 0x080ff00000041834 */
[C---:B------:R-:W-:Y:S08]  /*11df0*/  HMMA.16816.F32.BF16 R56, R28.reuse, R36, R56 ;  /* 0x000000241c38723c */ /* 0x040ff00000041838 */
[-C--:B------:R-:W-:Y:S08]  /*11e00*/  HMMA.16816.F32.BF16 R60, R28, R38.reuse, R60 ;  /* 0x000000261c3c723c */ /* 0x080ff0000004183c */
[C---:B------:R-:W-:Y:S08]  /*11e10*/  HMMA.16816.F32.BF16 R64, R24.reuse, R38, R64 ;  /* 0x000000261840723c */ /* 0x040ff00000041840 */
[-C--:B----4-:R-:W-:Y:S08]  /*11e20*/  HMMA.16816.F32.BF16 R68, R24, R4.reuse, R68 ;  /* 0x000000041844723c */ /* 0x090ff00000041844 */
[C---:B------:R-:W-:Y:S07]  /*11e30*/  HMMA.16816.F32.BF16 R72, R28.reuse, R4, R72 ;  /* 0x000000041c48723c */ /* 0x040fee0000041848 */
[----:B------:R-:W-:Y:S01]  /*11e40*/  FFMA.FTZ R4, R2, R216, R251 ;  /* 0x000000d802047223 */ /* 0x000fe200000100fb */
[-C--:B------:R-:W-:Y:S04]  /*11e50*/  HMMA.16816.F32.BF16 R76, R28, R6.reuse, R76 ;  /* 0x000000061c4c723c */ /* 0x080fe8000004184c */
[----:B------:R-:W-:Y:S02]  /*11e60*/  FADD.FTZ R4, R252, R4 ;  /* 0x00000004fc047221 */ /* 0x000fe40000010000 */
[----:B------:R-:W-:Y:S02]  /*11e70*/  FADD.FTZ R2, R208, R21 ;  /* 0x00000015d0027221 */ /* 0x000fe40000010000 */
[C---:B------:R-:W-:Y:S04]  /*11e80*/  HMMA.16816.F32.BF16 R80, R24.reuse, R6, R80 ;  /* 0x000000061850723c */ /* 0x040fe80000041850 */
[----:B------:R-:W-:Y:S02]  /*11e90*/  FADD.FTZ R5, R250, R4 ;  /* 0x00000004fa057221 */ /* 0x000fe40000010000 */
[----:B------:R-:W-:Y:S02]  /*11ea0*/  FFMA.FTZ R4, R0, R206, R245 ;  /* 0x000000ce00047223 */ /* 0x000fe400000100f5 */
[-C--:B-1----:R-:W-:Y:S04]  /*11eb0*/  HMMA.16816.F32.BF16 R84, R24, R8.reuse, R84 ;  /* 0x000000081854723c */ /* 0x082fe80000041854 */
        /* <DEDUP_REMOVED lines=14> */
[----:B------:R-:W-:Y:S01]  /*11fa0*/  FADD.FTZ R2, R223, R6 ;  /* 0x00000006df027221 */ /* 0x000fe20000010000 */
[C---:B------:R-:W-:Y:S04]  /*11fb0*/  HMMA.16816.F32.BF16 R104, R28.reuse, R12, R104 ;  /* 0x0000000c1c68723c */ /* 0x040fe80000041868 */
[----:B------:R-:W-:Y:S02]  /*11fc0*/  FADD.FTZ R4, R248, R4 ;  /* 0x00000004f8047221 */ /* 0x000fe40000010000 */
[----:B------:R-:W-:Y:S02]  /*11fd0*/  FADD.FTZ R0, R221, R7 ;  /* 0x00000007dd007221 */ /* 0x000fe40000010000 */
[----:B------:R-:W-:Y:S01]  /*11fe0*/  FADD.FTZ R7, R220, R2 ;  /* 0x00000002dc077221 */ /* 0x000fe20000010000 */
[-C--:B------:R-:W-:Y:S03]  /*11ff0*/  HMMA.16816.F32.BF16 R108, R28, R14.reuse, R108 ;  /* 0x0000000e1c6c723c */ /* 0x080fe6000004186c */
        /* <DEDUP_REMOVED lines=17> */
[----:B------:R-:W-:Y:S01]  /*12110*/  FADD.FTZ R6, R170, R2 ;  /* 0x00000002aa067221 */ /* 0x000fe20000010000 */
[----:B------:R-:W-:Y:S01]  /*12120*/  MOV R170, R3 ;  /* 0x0000000300aa7202 */ /* 0x000fe20000000f00 */
[----:B------:R-:W-:Y:S01]  /*12130*/  FADD.FTZ R2, R45, R4 ;  /* 0x000000042d027221 */ /* 0x000fe20000010000 */
[----:B------:R-:W-:Y:S04]  /*12140*/  HMMA.16816.F32.BF16 R128, R24, R18, R128 ;  /* 0x000000121880723c */ /* 0x000fe80000041880 */
[----:B------:R-:W-:Y:S02]  /*12150*/  FADD.FTZ R4, R46, R0 ;  /* 0x000000002e047221 */ /* 0x000fe40000010000 */
[----:B------:R-:W-:Y:S02]  /*12160*/  FADD.FTZ R0, R171, R5 ;  /* 0x00000005ab007221 */ /* 0x000fe40000010000 */
[----:B------:R-:W-:Y:S01]  /*12170*/  FADD.FTZ R5, R165, R6 ;  /* 0x00000006a5057221 */ /* 0x000fe20000010000 */
[----:B------:R-:W-:Y:S03]  /*12180*/  MOV R165, R168 ;  /* 0x000000a800a57202 */ /* 0x000fe60000000f00 */
[----:B------:R-:W-:Y:S01]  /*12190*/  FADD.FTZ R0, R166, R0 ;  /* 0x00000000a6007221 */ /* 0x000fe20000010000 */
[----:B------:R-:W-:Y:S01]  /*121a0*/  MOV R166, R167 ;  /* 0x000000a700a67202 */ /* 0x000fe20000000f00 */
[----:B------:R-:W-:Y:S01]  /*121b0*/  FADD.FTZ R5, R164, R5 ;  /* 0x00000005a4057221 */ /* 0x000fe20000010000 */
[----:B------:R-:W-:Y:S01]  /*121c0*/  MOV R164, R169 ;  /* 0x000000a900a47202 */ /* 0x000fe20000000f00 */
[----:B------:R-:W-:Y:S01]  /*121d0*/  FADD.FTZ R4, R47, R4 ;  /* 0x000000042f047221 */ /* 0x000fe20000010000 */
[----:B------:R1:W-:Y:S01]  /*121e0*/  STL [R1+0x18], R0 ;  /* 0x0000180001007387 */ /* 0x0003e20000100800 */
[----:B------:R-:W-:Y:S02]  /*121f0*/  FADD.FTZ R2, R44, R2 ;  /* 0x000000022c027221 */ /* 0x000fe40000010000 */
[----:B------:R-:W-:Y:S01]  /*12200*/  FADD.FTZ R4, R49, R4 ;  /* 0x0000000431047221 */ /* 0x000fe20000010000 */
[----:B------:R2:W-:Y:S01]  /*12210*/  STL [R1+0x1c], R5 ;  /* 0x00001c0501007387 */ /* 0x0005e20000100800 */
[----:B------:R-:W-:Y:S03]  /*12220*/  FADD.FTZ R2, R23, R2 ;  /* 0x0000000217027221 */ /* 0x000fe60000010000 */
[----:B------:R2:W-:Y:S01]  /*12230*/  STL [R1+0x20], R4 ;  /* 0x0000200401007387 */ /* 0x0005e20000100800 */
[----:B------:R-:W-:Y:S05]  /*12240*/  FADD.FTZ R2, R50, R2 ;  /* 0x0000000232027221 */ /* 0x000fea0000010000 */
[----:B------:R2:W-:Y:S01]  /*12250*/  STL [R1+0x24], R2 ;  /* 0x0000240201007387 */ /* 0x0005e20000100800 */
[----:B-1----:R-:W-:Y:S04]  /*12260*/  IADD3 R0, R242, -0x1, RZ ;  /* 0xfffffffff2007810 */ /* 0x002fe80007ffe0ff */
[----:B------:R-:W-:Y:S01]  /*12270*/  MOV R242, R0 ;  /* 0x0000000000f27202 */ /* 0x000fe20000000f00 */
[----:B------:R-:W-:-:S05]  /*12280*/  @P0 BRA `(.L_x_509) ;  /* 0xffffbd8000000947 */ /* 0x000fca000383ffff */
.L_x_492:
[----:B--2---:R-:W2:Y:S04]  /*12290*/  LDL.LU R0, [R1+0x18] ;  /* 0x0000180001007983 */ /* 0x004ea80000300800 */
        /* <DEDUP_REMOVED lines=10> */
[----:B----4-:R-:W3:Y:S04]  /*12340*/  SHFL.BFLY PT, R7, R5, 0x2, 0x1f ;  /* 0x0c401f0005077f89 */ /* 0x010ee800000e0000 */
[----:B------:R-:W4:Y:S01]  /*12350*/  SHFL.BFLY PT, R6, R2, 0x2, 0x1f ;  /* 0x0c401f0002067f89 */ /* 0x000f2200000e0000 */
[----:B-1----:R-:W-:-:S02]  /*12360*/  FADD.FTZ R11, R11, R0 ;  /* 0x000000000b0b7221 */ /* 0x002fc40000010000 */
[----:B--2---:R-:W-:-:S03]  /*12370*/  FADD.FTZ R9, R9, R4 ;  /* 0x0000000409097221 */ /* 0x004fc60000010000 */
[----:B------:R-:W1:Y:S01]  /*12380*/  SHFL.BFLY PT, R0, R11, 0x1, 0x1f ;  /* 0x0c201f000b007f89 */ /* 0x000e6200000e0000 */
[----:B---3--:R-:W-:-:S03]  /*12390*/  FADD.FTZ R7, R7, R5 ;  /* 0x0000000507077221 */ /* 0x008fc60000010000 */
[----:B------:R-:W2:Y:S01]  /*123a0*/  SHFL.BFLY PT, R4, R9, 0x1, 0x1f ;  /* 0x0c201f0009047f89 */ /* 0x000ea200000e0000 */
[----:B----4-:R-:W-:-:S03]  /*123b0*/  FADD.FTZ R6, R6, R2 ;  /* 0x0000000206067221 */ /* 0x010fc60000010000 */
[----:B------:R-:W3:Y:S04]  /*123c0*/  SHFL.BFLY PT, R2, R7, 0x1, 0x1f ;  /* 0x0c201f0007027f89 */ /* 0x000ee800000e0000 */
[----:B------:R-:W4:Y:S01]  /*123d0*/  SHFL.BFLY PT, R5, R6, 0x1, 0x1f ;  /* 0x0c201f0006057f89 */ /* 0x000f2200000e0000 */
[----:B-1----:R-:W-:Y:S01]  /*123e0*/  FADD.FTZ R11, R11, R0 ;  /* 0x000000000b0b7221 */ /* 0x002fe20000010000 */
[----:B------:R-:W-:Y:S01]  /*123f0*/  MOV R0, RZ ;  /* 0x000000ff00007202 */ /* 0x000fe20000000f00 */
[----:B--2---:R-:W-:-:S03]  /*12400*/  FADD.FTZ R9, R9, R4 ;  /* 0x0000000409097221 */ /* 0x004fc60000010000 */
[----:B------:R-:W-:Y:S02]  /*12410*/  FSETP.NE.FTZ.AND P3, PT, R11, RZ, PT ;  /* 0x000000ff0b00720b */ /* 0x000fe40003f75000 */
[----:B------:R-:W-:Y:S01]  /*12420*/  MOV R4, RZ ;  /* 0x000000ff00047202 */ /* 0x000fe20000000f00 */
[----:B---3--:R-:W-:Y:S01]  /*12430*/  FADD.FTZ R7, R7, R2 ;  /* 0x0000000207077221 */ /* 0x008fe20000010000 */
[----:B------:R-:W-:Y:S02]  /*12440*/  FSETP.NE.FTZ.AND P2, PT, R9, RZ, PT ;  /* 0x000000ff0900720b */ /* 0x000fe40003f55000 */
[----:B------:R-:W-:Y:S01]  /*12450*/  MOV R2, RZ ;  /* 0x000000ff00027202 */ /* 0x000fe20000000f00 */
[----:B----4-:R-:W-:Y:S01]  /*12460*/  FADD.FTZ R6, R5, R6 ;  /* 0x0000000605067221 */ /* 0x010fe20000010000 */
[----:B------:R-:W-:-:S05]  /*12470*/  FSETP.NE.FTZ.AND P1, PT, R7, RZ, PT ;  /* 0x000000ff0700720b */ /* 0x000fca0003f35000 */
[----:B------:R-:W1:Y:S01]  /*12480*/  @P3 MUFU.RCP R0, R11 ;  /* 0x0000000b00003308 */ /* 0x000e620000001000 */
[----:B------:R-:W-:-:S07]  /*12490*/  FSETP.NE.FTZ.AND P0, PT, R6, RZ, PT ;  /* 0x000000ff0600720b */ /* 0x000fce0003f15000 */
[----:B------:R-:W-:Y:S06]  /*124a0*/  @P2 MUFU.RCP R4, R9 ;  /* 0x0000000900042308 */ /* 0x000fec0000001000 */
[----:B------:R-:W-:Y:S01]  /*124b0*/  @P0 MOV R8, 0x3f317218 ;  /* 0x3f31721800080802 */ /* 0x000fe20000000f00 */
[C---:B-1----:R-:W-:Y:S01]  /*124c0*/  FMUL.FTZ R176, R0.reuse, R176 ;  /* 0x000000b000b07220 */ /* 0x042fe20000410000 */
[----:B------:R-:W1:Y:S01]  /*124d0*/  @P1 MUFU.RCP R2, R7 ;  /* 0x0000000700021308 */ /* 0x000e620000001000 */
[C---:B------:R-:W-:Y:S02]  /*124e0*/  FMUL.FTZ R177, R0.reuse, R177 ;  /* 0x000000b100b17220 */ /* 0x040fe40000410000 */
        /* <DEDUP_REMOVED lines=12> */
[C---:B------:R-:W-:Y:S01]  /*125b0*/  FMUL.FTZ R52, R0.reuse, R52 ;  /* 0x0000003400347220 */ /* 0x040fe20000410000 */
[----:B------:R-:W-:Y:S01]  /*125c0*/  @P1 MUFU.LG2 R7, R7 ;  /* 0x0000000700071308 */ /* 0x000fe20000000c00 */
        /* <DEDUP_REMOVED lines=19> */
[----:B------:R-:W-:Y:S01]  /*12700*/  MOV R0, RZ ;  /* 0x000000ff00007202 */ /* 0x000fe20000000f00 */
[C---:B-1----:R-:W-:Y:S02]  /*12710*/  FMUL.FTZ R180, R2.reuse, R180 ;  /* 0x000000b402b47220 */ /* 0x042fe40000410000 */
[----:B------:R-:W-:-:S02]  /*12720*/  FMUL.FTZ R181, R2, R181 ;  /* 0x000000b502b57220 */ /* 0x000fc40000410000 */
[C---:B------:R-:W-:Y:S01]  /*12730*/  FMUL.FTZ R184, R2.reuse, R184 ;  /* 0x000000b802b87220 */ /* 0x040fe20000410000 */
[----:B------:R-:W1:Y:S01]  /*12740*/  @P0 MUFU.RCP R0, R6 ;  /* 0x0000000600000308 */ /* 0x000e620000001000 */
[C---:B------:R-:W-:Y:S02]  /*12750*/  FMUL.FTZ R185, R2.reuse, R185 ;  /* 0x000000b902b97220 */ /* 0x040fe40000410000 */
[C---:B------:R-:W-:Y:S02]  /*12760*/  FMUL.FTZ R136, R2.reuse, R136 ;  /* 0x0000008802887220 */ /* 0x040fe40000410000 */
[C---:B------:R-:W-:Y:S02]  /*12770*/  FMUL.FTZ R137, R2.reuse, R137 ;  /* 0x0000008902897220 */ /* 0x040fe40000410000 */
[C---:B------:R-:W-:Y:S01]  /*12780*/  FMUL.FTZ R140, R2.reuse, R140 ;  /* 0x0000008c028c7220 */ /* 0x040fe20000410000 */
[----:B------:R-:W2:Y:S01]  /*12790*/  @P0 MUFU.LG2 R6, R6 ;  /* 0x0000000600060308 */ /* 0x000ea20000000c00 */
        /* <DEDUP_REMOVED lines=98> */
[----:B--2---:R-:W-:Y:S02]  /*12dc0*/  @P0 FMUL.FTZ R4, R6, 0.69314718246459960938 ;  /* 0x3f31721806040820 */ /* 0x004fe40000410000 */
[----:B------:R-:W-:Y:S02]  /*12dd0*/  @P0 FMUL.FTZ R0, R8, c[0x0][0x2d0] ;  /* 0x0000b40008000a20 */ /* 0x000fe40000410000 */
[----:B------:R-:W-:-:S02]  /*12de0*/  @P3 FFMA.FTZ R18, R10, R169, R11 ;  /* 0x000000a90a123223 */ /* 0x000fc4000001000b */
[----:B------:R-:W-:Y:S02]  /*12df0*/  @P2 FFMA.FTZ R19, R5, R168, R9 ;  /* 0x000000a805132223 */ /* 0x000fe40000010009 */
[----:B------:R-:W-:Y:S02]  /*12e00*/  @P1 FFMA.FTZ R20, R2, R167, R7 ;  /* 0x000000a702141223 */ /* 0x000fe40000010007 */
[----:B------:R-:W-:Y:S02]  /*12e10*/  @P0 FFMA.FTZ R21, R0, R3, R4 ;  /* 0x0000000300150223 */ /* 0x000fe40000010004 */
.L_x_434:
        /* <DEDUP_REMOVED lines=227> */
.L_x_512:
[----:B-1----:R-:W-:Y:S05]  /*13c50*/  BSYNC B0 ;  /* 0x0000000000007941 */ /* 0x002fea0003800000 */
.L_x_511:
        /* <DEDUP_REMOVED lines=97> */
.L_x_514:
[----:B------:R-:W-:Y:S05]  /*14270*/  BSYNC B0 ;  /* 0x0000000000007941 */ /* 0x000fea0003800000 */
.L_x_513:
        /* <DEDUP_REMOVED lines=97> */
.L_x_516:
[----:B------:R-:W-:Y:S05]  /*14890*/  BSYNC B0 ;  /* 0x0000000000007941 */ /* 0x000fea0003800000 */
.L_x_515:
        /* <DEDUP_REMOVED lines=98> */
.L_x_510:
        /* <DEDUP_REMOVED lines=50> */
.L_x_517:
        /* <DEDUP_REMOVED lines=10> */
.L_x_1352:


//--------------------- .text._ZN7cutlass13device_kernelIN5flash19enable_sm80_to_sm89INS1_16FlashAttnFwdSm80INS1_25CollectiveMainloopFwdSm80ILi8ELi1ELb1EN4cute5tupleIJNS5_1CILi128EEENS7_ILi96EEES8_EEELi128ENS_10bfloat16_tEfNS_4arch4Sm80ELb0ELb1ELb0ELb1ELb0ELb0ELb1ELb1EEENS1_21CollectiveEpilogueFwdINS6_IJS8_S8_S9_EEENS6_IJNS7_ILi1EEESH_SH_EEESB_SD_Li256ELb1ELb1ELb1ELb0EEENS1_36VarlenDynamicPersistentTileSchedulerILi128ELi96ELi256ELi256ELb1ELb1ELb0ELb1ELb0ELb1EEEEEEEEEvNT_6ParamsE --------------------------
	.section	.text._ZN7cutlass13device_kernelIN5flash19enable_sm80_to_sm89INS1_16FlashAttnFwdSm80INS1_25CollectiveMainloopFwdSm80ILi8ELi1ELb1EN4cute5tupleIJNS5_1CILi128EEENS7_ILi96EEES8_EEELi128ENS_10bfloat16_tEfNS_4arch4Sm80ELb0ELb1ELb0ELb1ELb0ELb0ELb1ELb1EEENS1_21CollectiveEpilogueFwdINS6_IJS8_S8_S9_EEENS6_IJNS7_ILi1EEESH_SH_EEESB_SD_Li256ELb1ELb1ELb1ELb0EEENS1_36VarlenDynamicPersistentTileSchedulerILi128ELi96ELi256ELi256ELb1ELb1ELb0ELb1ELb0ELb1EEEEEEEEEvNT_6ParamsE,"ax",@progbits
	.sectioninfo	@"SHI_REGISTERS=255"
	.align	128
.text._ZN7cutlass13device_kernelIN5flash19enable_sm80_to_sm89INS1_16FlashAttnFwdSm80INS1_25CollectiveMainloopFwdSm80ILi8ELi1ELb1EN4cute5tupleIJNS5_1CILi128EEENS7_ILi96EEES8_EEELi128ENS_10bfloat16_tEfNS_4arch4Sm80ELb0ELb1ELb0ELb1ELb0ELb0ELb1ELb1EEENS1_21CollectiveEpilogueFwdINS6_IJS8_S8_S9_EEENS6_IJNS7_ILi1EEESH_SH_EEESB_SD_Li256ELb1ELb1ELb1ELb0EEENS1_36VarlenDynamicPersistentTileSchedulerILi128ELi96ELi256ELi256ELb1ELb1ELb0ELb1ELb0ELb1EEEEEEEEEvNT_6ParamsE:
        .type           _ZN7cutlass13device_kernelIN5flash19enable_sm80_to_sm89INS1_16FlashAttnFwdSm80INS1_25CollectiveMainloopFwdSm80ILi8ELi1ELb1EN4cute5tupleIJNS5_1CILi128EEENS7_ILi96EEES8_EEELi128ENS_10bfloat16_tEfNS_4arch4Sm80ELb0ELb1ELb0ELb1ELb0ELb0ELb1ELb1EEENS1_21CollectiveEpilogueFwdINS6_IJS8_S8_S9_EEENS6_IJNS7_ILi1EEESH_SH_EEESB_SD_Li256ELb1ELb1ELb1ELb0EEENS1_36VarlenDynamicPersistentTileSchedulerILi128ELi96ELi256ELi256ELb1ELb1ELb0ELb1ELb0ELb1EEEEEEEEEvNT_6ParamsE,@function
        .size           _ZN7cutlass13device_kernelIN5flash19enable_sm80_to_sm89INS1_16FlashAttnFwdSm80INS1_25CollectiveMainloopFwdSm80ILi8ELi1ELb1EN4cute5tupleIJNS5_1CILi128EEENS7_ILi96EEES8_EEELi128ENS_10bfloat16_tEfNS_4arch4Sm80ELb0ELb1ELb0ELb1ELb0ELb0ELb1ELb1EEENS1_21CollectiveEpilogueFwdINS6_IJS8_S8_S9_EEENS6_IJNS7_ILi1EEESH_SH_EEESB_SD_Li256ELb1ELb1ELb1ELb0EEENS1_36VarlenDynamicPersistentTileSchedulerILi128ELi96ELi256ELi256ELb1ELb1ELb0ELb1ELb0ELb1EEEEEEEEEvNT_6ParamsE,(.L_x_1353 - _ZN7cutlass13device_kernelIN5flash19enable_sm80_to_sm89INS1_16FlashAttnFwdSm80INS1_25CollectiveMainloopFwdSm80ILi8ELi1ELb1EN4cute5tupleIJNS5_1CILi128EEENS7_ILi96EEES8_EEELi128ENS_10bfloat16_tEfNS_4arch4Sm80ELb0ELb1ELb0ELb1ELb0ELb0ELb1ELb1EEENS1_21CollectiveEpilogueFwdINS6_IJS8_S8_S9_EEENS6_IJNS7_ILi1EEESH_SH_EEESB_SD_Li256ELb1ELb1ELb1ELb0EEENS1_36VarlenDynamicPersistentTileSchedulerILi128ELi96ELi256ELi256ELb1ELb1ELb0ELb1ELb0ELb1EEEEEEEEEvNT_6ParamsE)
        .other          _ZN7cutlass13device_kernelIN5flash19enable_sm80_to_sm89INS1_16FlashAttnFwdSm80INS1_25CollectiveMainloopFwdSm80ILi8ELi1ELb1EN4cute5tupleIJNS5_1CILi128EEENS7_ILi96EEES8_EEELi128ENS_10bfloat16_tEfNS_4arch4Sm80ELb0ELb1ELb0ELb1ELb0ELb0ELb1ELb1EEENS1_21CollectiveEpilogueFwdINS6_IJS8_S8_S9_EEENS6_IJNS7_ILi1EEESH_SH_EEESB_SD_Li256ELb1ELb1ELb1ELb0EEENS1_36VarlenDynamicPersistentTileSchedulerILi128ELi96ELi256ELi256ELb1ELb1ELb0ELb1ELb0ELb1EEEEEEEEEvNT_6ParamsE,@"STO_CUDA_ENTRY STV_DEFAULT"
_ZN7cutlass13device_kernelIN5flash19enable_sm80_to_sm89INS1_16FlashAttnFwdSm80INS1_25CollectiveMainloopFwdSm80ILi8ELi1ELb1EN4cute5tupleIJNS5_1CILi128EEENS7_ILi96EEES8_EEELi128ENS_10bfloat16_tEfNS_4arch4Sm80ELb0ELb1ELb0ELb1ELb0ELb0ELb1ELb1EEENS1_21CollectiveEpilogueFwdINS6_IJS8_S8_S9_EEENS6_IJNS7_ILi1EEESH_SH_EEESB_SD_Li256ELb1ELb1ELb1ELb0EEENS1_36VarlenDynamicPersistentTileSchedulerILi128ELi96ELi256ELi256ELb1ELb1ELb0ELb1ELb0ELb1EEEEEEEEEvNT_6ParamsE:
[----:B------:R-:W-:-:S03]  /*0000*/  MOV R1, c[0x0][0x28] ;  /* 0x00000a0000017a02 */ /* 0x000fc60000000f00 */
[----:B------:R-:W1:Y:S01]  /*0010*/  S2R R2, SR_TID.X ;  /* 0x0000000000027919 */ /* 0x000e620000002100 */
[----:B------:R-:W-:Y:S01]  /*0020*/  IADD3 R1, R1, -0x68, RZ ;  /* 0xffffff9801017810 */ /* 0x000fe20007ffe0ff */
[----:B------:R-:W-:Y:S01]  /*0030*/  ULDC.64 UR8, c[0x0][0x118] ;  /* 0x0000460000087ab9 */ /* 0x000fe20000000a00 */
[----:B-1----:R-:W-:-:S05]  /*0040*/  SHF.R.U32.HI R0, RZ, 0x5, R2 ;  /* 0x00000005ff007819 */ /* 0x002fca0000011602 */
[----:B------:R-:W1:Y:S02]  /*0050*/  SHFL.IDX PT, R3, R0, RZ, 0x1f ;  /* 0x00001fff00037589 */ /* 0x000e6400000e0000 */
[----:B-1----:R-:W-:Y:S02]  /*0060*/  ISETP.NE.AND P0, PT, R3, RZ, PT ;  /* 0x000000ff0300720c */ /* 0x002fe40003f05270 */
[----:B------:R-:W-:Y:S11]  /*0070*/  STL [R1+0x5c], R3 ;  /* 0x00005c0301007387 */ /* 0x000ff60000100800 */
[----:B------:R-:W-:Y:S06]  /*0080*/  @P0 BAR.SYNC.DEFER_BLOCKING 0x5, 0x100 ;  /* 0x0144000000000b1d */ /* 0x000fec0000010000 */
[----:B------:R-:W1:Y:S04]  /*0090*/  @P0 LDS.128 R4, [0xe100] ;  /* 0x00e10000ff040984 */ /* 0x000e680000000c00 */
[----:B-1----:R1:W-:Y:S04]  /*00a0*/  @P0 STL.64 [R1+0x28], R4 ;  /* 0x0000280401000387 */ /* 0x0023e80000100a00 */
[----:B------:R1:W-:Y:S04]  /*00b0*/  @P0 STL.64 [R1+0x30], R6 ;  /* 0x0000300601000387 */ /* 0x0003e80000100a00 */
[----:B------:R-:W-:Y:S06]  /*00c0*/  @P0 BAR.ARV 0x4, 0x100 ;  /* 0x0104000000000b1d */ /* 0x000fec0000002000 */
[----:B------:R-:W-:Y:S05]  /*00d0*/  @P0 BRA `(.L_x_518) ;  /* 0x00000ff000000947 */ /* 0x000fea0003800000 */
[----:B------:R-:W-:Y:S01]  /*00e0*/  LOP3.LUT R13, R2, 0x1f, RZ, 0xc0, !PT ;  /* 0x0000001f020d7812 */ /* 0x000fe200078ec0ff */
[----:B------:R-:W-:-:S02]  /*00f0*/  IMAD.MOV.U32 R10, RZ, RZ, RZ ;  /* 0x000000ffff0a7224 */ /* 0x000fc400078e00ff */
[----:B------:R-:W-:Y:S01]  /*0100*/  IMAD.MOV.U32 R8, RZ, RZ, RZ ;  /* 0x000000ffff087224 */ /* 0x000fe200078e00ff */
[----:B------:R-:W-:-:S04]  /*0110*/  ISETP.NE.AND P6, PT, R13, 0x1f, PT ;  /* 0x0000001f0d00780c */ /* 0x000fc80003fc5270 */
[----:B------:R-:W-:-:S13]  /*0120*/  ISETP.GE.OR P0, PT, R13, c[0x0][0x53c], !P6 ;  /* 0x00014f000d007a0c */ /* 0x000fda0007706670 */
[----:B-1----:R-:W-:Y:S02]  /*0130*/  @!P0 IMAD.MOV.U32 R4, RZ, RZ, 0x4 ;  /* 0x00000004ff048424 */ /* 0x002fe400078e00ff */
[----:B------:R-:W-:Y:S02]  /*0140*/  @!P0 IMAD.MOV.U32 R2, RZ, RZ, 0x4 ;  /* 0x00000004ff028424 */ /* 0x000fe400078e00ff */
[----:B------:R-:W-:-:S04]  /*0150*/  @!P0 IMAD.WIDE.U32 R4, R13, R4, c[0x0][0x580] ;  /* 0x000160000d048625 */ /* 0x000fc800078e0004 */
[C---:B------:R-:W-:Y:S01]  /*0160*/  @!P0 IMAD.WIDE.U32 R2, R13.reuse, R2, c[0x0][0x578] ;  /* 0x00015e000d028625 */ /* 0x040fe200078e0002 */
[----:B------:R-:W2:Y:S04]  /*0170*/  @!P0 LDG.E R10, [R4.64] ;  /* 0x00000008040a8981 */ /* 0x000ea8000c1e1900 */
[----:B------:R-:W2:Y:S01]  /*0180*/  @!P0 LDG.E R8, [R2.64] ;  /* 0x0000000802088981 */ /* 0x000ea2000c1e1900 */
[C---:B------:R-:W-:Y:S01]  /*0190*/  ISETP.NE.AND P5, PT, R13.reuse, RZ, PT ;  /* 0x000000ff0d00720c */ /* 0x040fe20003fa5270 */
[----:B------:R-:W1:Y:S01]  /*01a0*/  S2UR UR4, SR_CTAID.X ;  /* 0x00000000000479c3 */ /* 0x000e620000002500 */
[C---:B------:R-:W-:Y:S02]  /*01b0*/  ISETP.GE.U32.AND P4, PT, R13.reuse, 0x2, PT ;  /* 0x000000020d00780c */ /* 0x040fe40003f86070 */
[----:B------:R-:W-:-:S02]  /*01c0*/  ISETP.GE.U32.AND P3, PT, R13, 0x4, PT ;  /* 0x000000040d00780c */ /* 0x000fc40003f66070 */
[C---:B------:R-:W-:Y:S02]  /*01d0*/  ISETP.GE.U32.AND P2, PT, R13.reuse, 0x8, PT ;  /* 0x000000080d00780c */ /* 0x040fe40003f46070 */
[----:B------:R-:W-:Y:S02]  /*01e0*/  ISETP.GE.U32.AND P1, PT, R13, 0x10, PT ;  /* 0x000000100d00780c */ /* 0x000fe40003f26070 */
[----:B------:R-:W-:Y:S01]  /*01f0*/  MOV R6, RZ ;  /* 0x000000ff00067202 */ /* 0x000fe20000000f00 */
[----:B--2---:R-:W-:-:S05]  /*0200*/  IMAD R4, R10, R8, RZ ;  /* 0x000000080a047224 */ /* 0x004fca00078e02ff */
[----:B------:R-:W2:Y:S02]  /*0210*/  SHFL.UP PT, R0, R4, 0x1, RZ ;  /* 0x0420000004007989 */ /* 0x000ea400000e00ff */
[----:B--2---:R-:W-:-:S05]  /*0220*/  SEL R0, R0, RZ, P5 ;  /* 0x000000ff00007207 */ /* 0x004fca0002800000 */
[----:B------:R-:W-:-:S05]  /*0230*/  IMAD.IADD R4, R4, 0x1, R0 ;  /* 0x0000000104047824 */ /* 0x000fca00078e0200 */
[----:B------:R-:W2:Y:S02]  /*0240*/  SHFL.UP PT, R0, R4, 0x2, RZ ;  /* 0x0440000004007989 */ /* 0x000ea400000e00ff */
[----:B--2---:R-:W-:-:S04]  /*0250*/  SEL R0, R0, RZ, P4 ;  /* 0x000000ff00007207 */ /* 0x004fc80002000000 */
[----:B------:R-:W-:-:S05]  /*0260*/  IADD3 R4, R4, R0, RZ ;  /* 0x0000000004047210 */ /* 0x000fca0007ffe0ff */
[----:B------:R-:W2:Y:S02]  /*0270*/  SHFL.UP PT, R0, R4, 0x4, RZ ;  /* 0x0480000004007989 */ /* 0x000ea400000e00ff */
[----:B--2---:R-:W-:-:S05]  /*0280*/  SEL R0, R0, RZ, P3 ;  /* 0x000000ff00007207 */ /* 0x004fca0001800000 */
[----:B------:R-:W-:-:S05]  /*0290*/  IMAD.IADD R4, R4, 0x1, R0 ;  /* 0x0000000104047824 */ /* 0x000fca00078e0200 */
[----:B------:R-:W2:Y:S02]  /*02a0*/  SHFL.UP PT, R0, R4, 0x8, RZ ;  /* 0x0500000004007989 */ /* 0x000ea400000e00ff */
[----:B--2---:R-:W-:-:S05]  /*02b0*/  SEL R0, R0, RZ, P2 ;  /* 0x000000ff00007207 */ /* 0x004fca0001000000 */
[----:B------:R-:W-:-:S05]  /*02c0*/  IMAD.IADD R4, R4, 0x1, R0 ;  /* 0x0000000104047824 */ /* 0x000fca00078e0200 */
[----:B------:R-:W2:Y:S02]  /*02d0*/  SHFL.UP PT, R0, R4, 0x10, RZ ;  /* 0x0600000004007989 */ /* 0x000ea400000e00ff */
[----:B--2---:R-:W-:-:S05]  /*02e0*/  SEL R0, R0, RZ, P1 ;  /* 0x000000ff00007207 */ /* 0x004fca0000800000 */
[----:B------:R-:W-:-:S05]  /*02f0*/  IMAD.IADD R4, R4, 0x1, R0 ;  /* 0x0000000104047824 */ /* 0x000fca00078e0200 */
[----:B------:R-:W2:Y:S02]  /*0300*/  SHFL.IDX PT, R7, R4, 0x1f, 0x1f ;  /* 0x03e01f0004077f89 */ /* 0x000ea400000e0000 */
[----:B--2---:R-:W-:-:S04]  /*0310*/  IMAD R7, R7, c[0x0][0x538], RZ ;  /* 0x00014e0007077a24 */ /* 0x004fc800078e02ff */
[----:B------:R-:W-:Y:S01]  /*0320*/  IMAD.MOV.U32 R0, RZ, RZ, R7 ;  /* 0x000000ffff007224 */ /* 0x000fe200078e0007 */
[----:B-1----:R-:W-:-:S13]  /*0330*/  ISETP.GT.AND P0, PT, R7, UR4, PT ;  /* 0x0000000407007c0c */ /* 0x002fda000bf04270 */
[----:B------:R-:W-:Y:S05]  /*0340*/  @P0 BRA `(.L_x_519) ;  /* 0x0000027000000947 */ /* 0x000fea0003800000 */
[----:B------:R-:W-:Y:S02]  /*0350*/  MOV R7, R0 ;  /* 0x0000000000077202 */ /* 0x000fe40000000f00 */
[----:B------:R-:W-:-:S04]  /*0360*/  MOV R6, RZ ;  /* 0x000000ff00067202 */ /* 0x000fc80000000f00 */
.L_x_523:
        /* <DEDUP_REMOVED lines=12> */
[----:B------:R-:W2:Y:S04]  /*0430*/  @!P0 LDG.E R10, [R4.64] ;  /* 0x00000008040a8981 */ /* 0x000ea8000c1e1900 */
[----:B------:R-:W2:Y:S02]  /*0440*/  @!P0 LDG.E R8, [R2.64] ;  /* 0x0000000802088981 */ /* 0x000ea4000c1e1900 */
[----:B--2---:R-:W-:Y:S01]  /*0450*/  IMAD R5, R10, R8, RZ ;  /* 0x000000080a057224 */ /* 0x004fe200078e02ff */
[----:B------:R-:W-:Y:S05]  /*0460*/  BRA.DIV ~URZ, `(.L_x_521) ;  /* 0x000153327f007947 */ /* 0x000fea000b800000 */
[----:B------:R1:W2:Y:S02]  /*0470*/  SHFL.UP PT, R0, R5, 0x1, RZ ;  /* 0x0420000005007989 */ /* 0x0002a400000e00ff */
.L_x_650:
        /* <DEDUP_REMOVED lines=16> */
.L_x_651:
[----:B--2---:R-:W-:-:S05]  /*0580*/  IMAD R0, R0, c[0x0][0x538], RZ ;  /* 0x00014e0000007a24 */ /* 0x004fca00078e02ff */
[----:B------:R-:W-:-:S04]  /*0590*/  IADD3 R7, R0, R7, RZ ;  /* 0x0000000700077210 */ /* 0x000fc80007ffe0ff */
[----:B------:R-:W-:-:S13]  /*05a0*/  ISETP.GT.AND P0, PT, R7, UR4, PT ;  /* 0x0000000407007c0c */ /* 0x000fda000bf04270 */
[----:B-1----:R-:W-:Y:S05]  /*05b0*/  @!P0 BRA `(.L_x_523) ;  /* 0xfffffdb000008947 */ /* 0x002fea000383ffff */
.L_x_519:
[----:B------:R-:W-:-:S05]  /*05c0*/  IADD3 R11, -R0, R7, RZ ;  /* 0x00000007000b7210 */ /* 0x000fca0007ffe1ff */
[----:B------:R-:W-:-:S05]  /*05d0*/  IMAD R0, R4, c[0x0][0x538], R11 ;  /* 0x00014e0004007a24 */ /* 0x000fca00078e020b */
[----:B------:R-:W-:Y:S01]  /*05e0*/  ISETP.GT.AND P0, PT, R0, UR4, PT ;  /* 0x0000000400007c0c */ /* 0x000fe2000bf04270 */
[----:B------:R-:W-:-:S12]  /*05f0*/  BRA.DIV ~URZ, `(.L_x_524) ;  /* 0x000153c27f007947 */ /* 0x000fd8000b800000 */
[----:B------:R-:W-:-:S04]  /*0600*/  VOTE.ANY R7, PT, !P0 ;  /* 0x0000000000077806 */ /* 0x000fc800040e0100 */
.L_x_652:
[----:B------:R-:W1:Y:S02]  /*0610*/  POPC R0, R7 ;  /* 0x0000000700007309 */ /* 0x000e640000000000 */
[----:B-1----:R-:W-:-:S05]  /*0620*/  IADD3 R2, R0, R6, RZ ;  /* 0x0000000600027210 */ /* 0x002fca0007ffe0ff */
[----:B------:R1:W-:Y:S01]  /*0630*/  STL [R1+0x34], R2 ;  /* 0x0000340201007387 */ /* 0x0003e20000100800 */
[----:B------:R-:W-:Y:S05]  /*0640*/  BRA.DIV ~URZ, `(.L_x_525) ;  /* 0x000153c27f007947 */ /* 0x000fea000b800000 */
[----:B------:R2:W3:Y:S01]  /*0650*/  SHFL.IDX PT, R12, R10, R0, 0x1f ;  /* 0x00001f000a0c7589 */ /* 0x0004e200000e0000 */
[----:B------:R-:W-:-:S03]  /*0660*/  MOV R6, RZ ;  /* 0x000000ff00067202 */ /* 0x000fc60000000f00 */
[----:B------:R2:W4:Y:S04]  /*0670*/  SHFL.IDX PT, R10, R8, R0, 0x1f ;  /* 0x00001f00080a7589 */ /* 0x00052800000e0000 */
.L_x_653:
[----:B------:R-:W-:Y:S01]  /*0680*/  ISETP.NE.AND P0, PT, R7, RZ, PT ;  /* 0x000000ff0700720c */ /* 0x000fe20003f05270 */
[----:B------:R-:W-:-:S12]  /*0690*/  BSSY B0, `(.L_x_526) ;  /* 0x0000005000007945 */ /* 0x000fd80003800000 */
[----:B------:R-:W-:Y:S05]  /*06a0*/  @!P0 BRA `(.L_x_527) ;  /* 0x0000003000008947 */ /* 0x000fea0003800000 */
[----:B------:R-:W-:Y:S01]  /*06b0*/  IADD3 R5, R0, -0x1, RZ ;  /* 0xffffffff00057810 */ /* 0x000fe20007ffe0ff */
[----:B------:R-:W-:Y:S05]  /*06c0*/  BRA.DIV ~URZ, `(.L_x_528) ;  /* 0x000154227f007947 */ /* 0x000fea000b800000 */
[----:B------:R1:W2:Y:S02]  /*06d0*/  SHFL.IDX PT, R6, R4, R5, 0x1f ;  /* 0x00001f0504067589 */ /* 0x0002a400000e0000 */
.L_x_527:
[----:B------:R-:W-:Y:S05]  /*06e0*/  BSYNC B0 ;  /* 0x0000000000007941 */ /* 0x000fea0003800000 */
.L_x_526:
[----:B--2---:R-:W-:Y:S01]  /*06f0*/  IMAD R0, R6, c[0x0][0x538], R11 ;  /* 0x00014e0006007a24 */ /* 0x004fe200078e020b */
[----:B----4-:R-:W-:Y:S01]  /*0700*/  ISETP.NE.AND P0, PT, R10, 0x1, PT ;  /* 0x000000010a00780c */ /* 0x010fe20003f05270 */
[----:B------:R-:W-:Y:S03]  /*0710*/  BSSY B0, `(.L_x_529) ;  /* 0x0000089000007945 */ /* 0x000fe60003800000 */
[----:B------:R2:W-:Y:S01]  /*0720*/  STL [R1+0x28], R0 ;  /* 0x0000280001007387 */ /* 0x0005e20000100800 */
[----:B------:R-:W-:-:S08]  /*0730*/  IADD3 R9, -R0, UR4, RZ ;  /* 0x0000000400097c10 */ /* 0x000fd0000fffe1ff */
[----:B------:R-:W-:Y:S05]  /*0740*/  @!P0 BRA `(.L_x_530) ;  /* 0x000003f000008947 */ /* 0x000fea0003800000 */
[-C--:B--23--:R-:W-:Y:S02]  /*0750*/  IABS R0, R12.reuse ;  /* 0x0000000c00007213 */ /* 0x08cfe40000000000 */
[----:B------:R-:W-:-:S03]  /*0760*/  IABS R6, R12 ;  /* 0x0000000c00067213 */ /* 0x000fc60000000000 */
[----:B-1----:R-:W-:Y:S01]  /*0770*/  IMAD.MOV.U32 R5, RZ, RZ, R0 ;  /* 0x000000ffff057224 */ /* 0x002fe200078e0000 */
[----:B------:R-:W-:-:S03]  /*0780*/  IABS R0, R10 ;  /* 0x0000000a00007213 */ /* 0x000fc60000000000 */
[----:B------:R-:W1:Y:S02]  /*0790*/  I2F.RP R2, R5 ;  /* 0x0000000500027306 */ /* 0x000e640000209400 */
[----:B------:R-:W-:Y:S01]  /*07a0*/  IMAD.MOV.U32 R8, RZ, RZ, R0 ;  /* 0x000000ffff087224 */ /* 0x000fe200078e0000 */
[----:B------:R-:W-:-:S05]  /*07b0*/  IABS R0, R9 ;  /* 0x0000000900007213 */ /* 0x000fca0000000000 */
[----:B------:R-:W-:Y:S08]  /*07c0*/  I2F.RP R7, R8 ;  /* 0x0000000800077306 */ /* 0x000ff00000209400 */
[----:B-1----:R-:W1:Y:S02]  /*07d0*/  MUFU.RCP R2, R2 ;  /* 0x0000000200027308 */ /* 0x002e640000001000 */
[----:B-1----:R-:W-:-:S06]  /*07e0*/  IADD3 R2, R2, 0xffffffe, RZ ;  /* 0x0ffffffe02027810 */ /* 0x002fcc0007ffe0ff */
[----:B------:R-:W1:Y:S02]  /*07f0*/  F2I.FTZ.U32.TRUNC.NTZ R3, R2 ;  /* 0x0000000200037305 */ /* 0x000e64000021f000 */
[----:B-1----:R-:W-:-:S04]  /*0800*/  IMAD.MOV R2, RZ, RZ, -R3 ;  /* 0x000000ffff027224 */ /* 0x002fc800078e0a03 */
[----:B------:R-:W-:Y:S02]  /*0810*/  IMAD R4, R2, R5, RZ ;  /* 0x0000000502047224 */ /* 0x000fe400078e02ff */
[----:B------:R-:W-:-:S04]  /*0820*/  IMAD.MOV.U32 R2, RZ, RZ, RZ ;  /* 0x000000ffff027224 */ /* 0x000fc800078e00ff */
[----:B------:R-:W-:Y:S01]  /*0830*/  IMAD.HI.U32 R2, R3, R4, R2 ;  /* 0x0000000403027227 */ /* 0x000fe200078e0002 */
[----:B------:R-:W-:-:S03]  /*0840*/  MOV R3, R0 ;  /* 0x0000000000037202 */ /* 0x000fc60000000f00 */
[----:B------:R-:W-:Y:S02]  /*0850*/  IMAD.MOV R0, RZ, RZ, -R6 ;  /* 0x000000ffff007224 */ /* 0x000fe400078e0a06 */
[----:B------:R-:W-:-:S04]  /*0860*/  IMAD.HI.U32 R2, R2, R3, RZ ;  /* 0x0000000302027227 */ /* 0x000fc800078e00ff */
[----:B------:R-:W-:Y:S02]  /*0870*/  IMAD R0, R2, R0, R3 ;  /* 0x0000000002007224 */ /* 0x000fe400078e0203 */
[----:B------:R-:W1:Y:S03]  /*0880*/  MUFU.RCP R3, R7 ;  /* 0x0000000700037308 */ /* 0x000e660000001000 */
[----:B------:R-:W-:Y:S02]  /*0890*/  ISETP.GT.U32.AND P1, PT, R5, R0, PT ;  /* 0x000000000500720c */ /* 0x000fe40003f24070 */
[----:B-1----:R-:W-:-:S11]  /*08a0*/  IADD3 R3, R3, 0xffffffe, RZ ;  /* 0x0ffffffe03037810 */ /* 0x002fd60007ffe0ff */
[----:B------:R-:W-:Y:S01]  /*08b0*/  @!P1 IMAD.IADD R0, R0, 0x1, -R5 ;  /* 0x0000000100009824 */ /* 0x000fe200078e0a05 */
[----:B------:R-:W-:Y:S02]  /*08c0*/  @!P1 IADD3 R2, R2, 0x1, RZ ;  /* 0x0000000102029810 */ /* 0x000fe40007ffe0ff */
[----:B------:R-:W-:Y:S01]  /*08d0*/  ISETP.NE.AND P1, PT, R12, RZ, PT ;  /* 0x000000ff0c00720c */ /* 0x000fe20003f25270 */
[----:B------:R-:W1:Y:S01]  /*08e0*/  F2I.FTZ.U32.TRUNC.NTZ R3, R3 ;  /* 0x0000000300037305 */ /* 0x000e62000021f000 */
[----:B------:R-:W-:Y:S02]  /*08f0*/  ISETP.GE.U32.AND P2, PT, R0, R5, PT ;  /* 0x000000050000720c */ /* 0x000fe40003f46070 */
[----:B------:R-:W-:-:S04]  /*0900*/  LOP3.LUT R0, R9, R12, RZ, 0x3c, !PT ;  /* 0x0000000c09007212 */ /* 0x000fc800078e3cff */
[----:B------:R-:W-:-:S07]  /*0910*/  ISETP.GE.AND P0, PT, R0, RZ, PT ;  /* 0x000000ff0000720c */ /* 0x000fce0003f06270 */
[----:B------:R-:W-:Y:S02]  /*0920*/  @P2 IADD3 R2, R2, 0x1, RZ ;  /* 0x0000000102022810 */ /* 0x000fe40007ffe0ff */
[----:B-1----:R-:W-:-:S03]  /*0930*/  IADD3 R0, RZ, -R3, RZ ;  /* 0x80000003ff007210 */ /* 0x002fc60007ffe0ff */
[----:B------:R-:W-:Y:S02]  /*0940*/  IMAD.MOV.U32 R4, RZ, RZ, R2 ;  /* 0x000000ffff047224 */ /* 0x000fe400078e0002 */
[----:B------:R-:W-:Y:S01]  /*0950*/  IMAD.MOV.U32 R2, RZ, RZ, R0 ;  /* 0x000000ffff027224 */ /* 0x000fe200078e0000 */
[----:B------:R-:W-:Y:S01]  /*0960*/  IABS R0, R10 ;  /* 0x0000000a00007213 */ /* 0x000fe20000000000 */
[----:B------:R-:W-:Y:S01]  /*0970*/  @!P0 IMAD.MOV R4, RZ, RZ, -R4 ;  /* 0x000000ffff048224 */ /* 0x000fe200078e0a04 */
[----:B------:R-:W-:Y:S01]  /*0980*/  @!P1 LOP3.LUT R4, RZ, R12, RZ, 0x33, !PT ;  /* 0x0000000cff049212 */ /* 0x000fe200078e33ff */
[----:B------:R-:W-:Y:S01]  /*0990*/  IMAD R5, R2, R8, RZ ;  /* 0x0000000802057224 */ /* 0x000fe200078e02ff */
[----:B------:R-:W-:Y:S01]  /*09a0*/  MOV R2, RZ ;  /* 0x000000ff00027202 */ /* 0x000fe20000000f00 */
[----:B------:R-:W-:Y:S01]  /*09b0*/  IMAD.MOV R6, RZ, RZ, -R0 ;  /* 0x000000ffff067224 */ /* 0x000fe200078e0a00 */
[----:B------:R-:W-:-:S03]  /*09c0*/  IABS R7, R4 ;  /* 0x0000000400077213 */ /* 0x000fc60000000000 */
[----:B------:R-:W-:-:S04]  /*09d0*/  IMAD.HI.U32 R0, R3, R5, R2 ;  /* 0x0000000503007227 */ /* 0x000fc800078e0002 */
[----:B------:R-:W-:Y:S02]  /*09e0*/  IMAD.MOV.U32 R2, RZ, RZ, R7 ;  /* 0x000000ffff027224 */ /* 0x000fe400078e0007 */
[----:B------:R-:W-:Y:S02]  /*09f0*/  IMAD.MOV.U32 R3, RZ, RZ, R6 ;  /* 0x000000ffff037224 */ /* 0x000fe400078e0006 */
[----:B------:R-:W-:-:S04]  /*0a00*/  IMAD.HI.U32 R0, R0, R2, RZ ;  /* 0x0000000200007227 */ /* 0x000fc800078e00ff */
[----:B------:R-:W-:Y:S02]  /*0a10*/  IMAD R2, R0, R3, R2 ;  /* 0x0000000300027224 */ /* 0x000fe400078e0202 */
[----:B------:R-:W-:-:S03]  /*0a20*/  IMAD.MOV R5, RZ, RZ, -R4 ;  /* 0x000000ffff057224 */ /* 0x000fc600078e0a04 */
        /* <DEDUP_REMOVED lines=10> */
[----:B------:R-:W-:-:S04]  /*0ad0*/  IMAD.MOV R2, RZ, RZ, -R0 ;  /* 0x000000ffff027224 */ /* 0x000fc800078e0a00 */
[C---:B------:R-:W-:Y:S01]  /*0ae0*/  IMAD R3, R10.reuse, R2, R4 ;  /* 0x000000020a037224 */ /* 0x040fe200078e0204 */
[----:B------:R-:W-:Y:S01]  /*0af0*/  LEA R2, R10, R0, 0x18 ;  /* 0x000000000a027211 */ /* 0x000fe200078ec0ff */
[----:B------:R-:W-:-:S04]  /*0b00*/  IMAD R0, R12, R5, R9 ;  /* 0x000000050c007224 */ /* 0x000fc800078e0209 */
[----:B------:R-:W-:-:S05]  /*0b10*/  IMAD R2, R3, 0x10000, R2 ;  /* 0x0001000003027824 */ /* 0x000fca00078e0202 */
[----:B------:R1:W-:Y:S01]  /*0b20*/  STL [R1+0x30], R2 ;  /* 0x0000300201007387 */ /* 0x0003e20000100800 */
[----:B------:R-:W-:Y:S05]  /*0b30*/  BRA `(.L_x_531) ;  /* 0x0000046000007947 */ /* 0x000fea0003800000 */
.L_x_530:
[----:B------:R-:W4:Y:S01]  /*0b40*/  LDL R3, [R1+0x34] ;  /* 0x0000340001037983 */ /* 0x000f220000100800 */
[----:B-1----:R-:W-:-:S04]  /*0b50*/  IMAD.MOV.U32 R2, RZ, RZ, 0x4 ;  /* 0x00000004ff027424 */ /* 0x002fc800078e00ff */
[----:B----4-:R-:W-:-:S05]  /*0b60*/  IMAD.WIDE R2, R3, R2, c[0x0][0x590] ;  /* 0x0001640003027625 */ /* 0x010fca00078e0202 */
[----:B------:R-:W4:Y:S02]  /*0b70*/  LDG.E R7, [R2.64] ;  /* 0x0000000802077981 */ /* 0x000f24000c1e1900 */
[----:B---34-:R-:W-:-:S05]  /*0b80*/  IMAD R11, R7, R12, RZ ;  /* 0x0000000c070b7224 */ /* 0x018fca00078e02ff */
[-C--:B--2---:R-:W-:Y:S02]  /*0b90*/  IABS R0, R11.reuse ;  /* 0x0000000b00007213 */ /* 0x084fe40000000000 */
[----:B------:R-:W-:-:S03]  /*0ba0*/  IABS R8, R11 ;  /* 0x0000000b00087213 */ /* 0x000fc60000000000 */
[----:B------:R-:W-:-:S04]  /*0bb0*/  IMAD.MOV.U32 R6, RZ, RZ, R0 ;  /* 0x000000ffff067224 */ /* 0x000fc800078e0000 */
        /* <DEDUP_REMOVED lines=8> */
[----:B------:R-:W-:Y:S01]  /*0c40*/  MOV R5, R0 ;  /* 0x0000000000057202 */ /* 0x000fe20000000f00 */
[----:B------:R-:W-:-:S04]  /*0c50*/  IMAD.MOV.U32 R2, RZ, RZ, RZ ;  /* 0x000000ffff027224 */ /* 0x000fc800078e00ff */
[----:B------:R-:W-:-:S04]  /*0c60*/  IMAD.HI.U32 R0, R3, R4, R2 ;  /* 0x0000000403007227 */ /* 0x000fc800078e0002 */
[----:B------:R-:W-:Y:S02]  /*0c70*/  IMAD.MOV R2, RZ, RZ, -R8 ;  /* 0x000000ffff027224 */ /* 0x000fe400078e0a08 */
        /* <DEDUP_REMOVED lines=9> */
[----:B------:R-:W-:-:S04]  /*0d10*/  @P2 IADD3 R0, R0, 0x1, RZ ;  /* 0x0000000100002810 */ /* 0x000fc80007ffe0ff */
[----:B------:R-:W-:-:S05]  /*0d20*/  MOV R4, R0 ;  /* 0x0000000000047202 */ /* 0x000fca0000000f00 */
[----:B------:R-:W-:Y:S01]  /*0d30*/  @!P0 IMAD.MOV R4, RZ, RZ, -R4 ;  /* 0x000000ffff048224 */ /* 0x000fe200078e0a04 */
[----:B------:R-:W-:-:S05]  /*0d40*/  @!P1 LOP3.LUT R4, RZ, R11, RZ, 0x33, !PT ;  /* 0x0000000bff049212 */ /* 0x000fca00078e33ff */
[----:B------:R-:W-:-:S05]  /*0d50*/  IMAD R10, R7, R4, RZ ;  /* 0x00000004070a7224 */ /* 0x000fca00078e02ff */
[----:B------:R-:W-:-:S04]  /*0d60*/  IADD3 R0, -R10, c[0x0][0x538], RZ ;  /* 0x00014e000a007a10 */ /* 0x000fc80007ffe1ff */
[----:B------:R-:W-:-:S04]  /*0d70*/  IMNMX R6, R7, R0, PT ;  /* 0x0000000007067217 */ /* 0x000fc80003800200 */
[----:B------:R-:W-:-:S05]  /*0d80*/  IABS R0, R6 ;  /* 0x0000000600007213 */ /* 0x000fca0000000000 */
[----:B------:R-:W-:-:S04]  /*0d90*/  IMAD.MOV.U32 R5, RZ, RZ, R0 ;  /* 0x000000ffff057224 */ /* 0x000fc800078e0000 */
[----:B------:R-:W1:Y:S08]  /*0da0*/  I2F.RP R2, R5 ;  /* 0x0000000500027306 */ /* 0x000e700000209400 */
[----:B-1----:R-:W1:Y:S02]  /*0db0*/  MUFU.RCP R2, R2 ;  /* 0x0000000200027308 */ /* 0x002e640000001000 */
[----:B-1----:R-:W-:-:S06]  /*0dc0*/  IADD3 R2, R2, 0xffffffe, RZ ;  /* 0x0ffffffe02027810 */ /* 0x002fcc0007ffe0ff */
[----:B------:R1:W2:Y:S02]  /*0dd0*/  F2I.FTZ.U32.TRUNC.NTZ R3, R2 ;  /* 0x0000000200037305 */ /* 0x0002a4000021f000 */
[----:B-1----:R-:W-:Y:S01]  /*0de0*/  IMAD.MOV R2, RZ, RZ, -R4 ;  /* 0x000000ffff027224 */ /* 0x002fe200078e0a04 */
[----:B--2---:R-:W-:-:S03]  /*0df0*/  IADD3 R0, RZ, -R3, RZ ;  /* 0x80000003ff007210 */ /* 0x004fc60007ffe0ff */
[----:B------:R-:W-:Y:S01]  /*0e00*/  IMAD R8, R11, R2, R9 ;  /* 0x000000020b087224 */ /* 0x000fe200078e0209 */
[----:B------:R-:W-:Y:S01]  /*0e10*/  IABS R9, R6 ;  /* 0x0000000600097213 */ /* 0x000fe20000000000 */
[----:B------:R-:W-:-:S03]  /*0e20*/  IMAD.MOV.U32 R2, RZ, RZ, R0 ;  /* 0x000000ffff027224 */ /* 0x000fc600078e0000 */
[----:B------:R-:W-:Y:S01]  /*0e30*/  IABS R0, R8 ;  /* 0x0000000800007213 */ /* 0x000fe20000000000 */
[----:B------:R-:W-:Y:S02]  /*0e40*/  IMAD R7, R2, R5, RZ ;  /* 0x0000000502077224 */ /* 0x000fe400078e02ff */
[----:B------:R-:W-:Y:S02]  /*0e50*/  IMAD.MOV.U32 R2, RZ, RZ, RZ ;  /* 0x000000ffff027224 */ /* 0x000fe400078e00ff */
[----:B------:R-:W-:Y:S01]  /*0e60*/  IMAD.MOV.U32 R4, RZ, RZ, R0 ;  /* 0x000000ffff047224 */ /* 0x000fe200078e0000 */
[----:B------:R-:W-:Y:S01]  /*0e70*/  IADD3 R0, RZ, -R9, RZ ;  /* 0x80000009ff007210 */ /* 0x000fe20007ffe0ff */
[----:B------:R-:W-:-:S04]  /*0e80*/  IMAD.HI.U32 R3, R3, R7, R2 ;  /* 0x0000000703037227 */ /* 0x000fc800078e0002 */
[----:B------:R-:W-:Y:S02]  /*0e90*/  IMAD.MOV.U32 R2, RZ, RZ, R0 ;  /* 0x000000ffff027224 */ /* 0x000fe400078e0000 */
[----:B------:R-:W-:Y:S01]  /*0ea0*/  IMAD.HI.U32 R0, R3, R4, RZ ;  /* 0x0000000403007227 */ /* 0x000fe200078e00ff */
[----:B------:R-:W-:-:S03]  /*0eb0*/  IADD3 R3, R10, 0x1000000, R8 ;  /* 0x010000000a037810 */ /* 0x000fc60007ffe008 */
[----:B------:R-:W-:-:S05]  /*0ec0*/  IMAD R2, R0, R2, R4 ;  /* 0x0000000200027224 */ /* 0x000fca00078e0204 */
[----:B------:R-:W-:-:S13]  /*0ed0*/  ISETP.GT.U32.AND P1, PT, R5, R2, PT ;  /* 0x000000020500720c */ /* 0x000fda0003f24070 */
[----:B------:R-:W-:Y:S01]  /*0ee0*/  @!P1 IMAD.IADD R2, R2, 0x1, -R5 ;  /* 0x0000000102029824 */ /* 0x000fe200078e0a05 */
[----:B------:R-:W-:Y:S02]  /*0ef0*/  @!P1 IADD3 R0, R0, 0x1, RZ ;  /* 0x0000000100009810 */ /* 0x000fe40007ffe0ff */
[----:B------:R-:W-:Y:S02]  /*0f00*/  ISETP.NE.AND P1, PT, R6, RZ, PT ;  /* 0x000000ff0600720c */ /* 0x000fe40003f25270 */
[----:B------:R-:W-:Y:S02]  /*0f10*/  ISETP.GE.U32.AND P2, PT, R2, R5, PT ;  /* 0x000000050200720c */ /* 0x000fe40003f46070 */
[----:B------:R-:W-:-:S04]  /*0f20*/  LOP3.LUT R2, R8, R6, RZ, 0x3c, !PT ;  /* 0x0000000608027212 */ /* 0x000fc800078e3cff */
[----:B------:R-:W-:Y:S01]  /*0f30*/  ISETP.GE.AND P0, PT, R2, RZ, PT ;  /* 0x000000ff0200720c */ /* 0x000fe20003f06270 */
[----:B------:R-:W-:-:S06]  /*0f40*/  IMAD.MOV R2, RZ, RZ, -R6 ;  /* 0x000000ffff027224 */ /* 0x000fcc00078e0a06 */
[----:B------:R-:W-:-:S06]  /*0f50*/  @P2 IADD3 R0, R0, 0x1, RZ ;  /* 0x0000000100002810 */ /* 0x000fcc0007ffe0ff */
[----:B------:R-:W-:Y:S02]  /*0f60*/  @!P0 IADD3 R0, -R0, RZ, RZ ;  /* 0x000000ff00008210 */ /* 0x000fe40007ffe1ff */
[----:B------:R-:W-:-:S05]  /*0f70*/  @!P1 LOP3.LUT R0, RZ, R6, RZ, 0x33, !PT ;  /* 0x00000006ff009212 */ /* 0x000fca00078e33ff */
[----:B------:R-:W-:-:S05]  /*0f80*/  IMAD R2, R0, R2, R3 ;  /* 0x0000000200027224 */ /* 0x000fca00078e0203 */
[----:B------:R1:W-:Y:S02]  /*0f90*/  STL [R1+0x30], R2 ;  /* 0x0000300201007387 */ /* 0x0003e40000100800 */
.L_x_531:
[----:B------:R-:W-:Y:S05]  /*0fa0*/  BSYNC B0 ;  /* 0x0000000000007941 */ /* 0x000fea0003800000 */
.L_x_529:
[----:B------:R-:W-:-:S04]  /*0fb0*/  LOP3.LUT R0, RZ, R0, RZ, 0x33, !PT ;  /* 0x00000000ff007212 */ /* 0x000fc800078e33ff */
[----:B------:R-:W-:-:S05]  /*0fc0*/  IADD3 R0, R0, R12, RZ ;  /* 0x0000000c00007210 */ /* 0x000fca0007ffe0ff */
[----:B------:R2:W-:Y:S01]  /*0fd0*/  STL [R1+0x2c], R0 ;  /* 0x00002c0001007387 */ /* 0x0005e20000100800 */
[----:B------:R-:W-:Y:S05]  /*0fe0*/  BRA `(.L_x_532) ;  /* 0x0000006000007947 */ /* 0x000fea0003800000 */
.L_x_520:
[----:B------:R-:W-:Y:S01]  /*0ff0*/  MOV R0, UR4 ;  /* 0x0000000400007c02 */ /* 0x000fe20008000f00 */
[----:B------:R-:W-:Y:S04]  /*1000*/  STL [R1+0x2c], RZ ;  /* 0x00002cff01007387 */ /* 0x000fe80000100800 */
[----:B------:R-:W-:Y:S04]  /*1010*/  STL [R1+0x30], RZ ;  /* 0x000030ff01007387 */ /* 0x000fe80000100800 */
[----:B------:R1:W-:Y:S02]  /*1020*/  STL [R1+0x28], R0 ;  /* 0x0000280001007387 */ /* 0x0003e40000100800 */
[----:B-1----:R-:W-:-:S05]  /*1030*/  MOV R0, c[0x0][0x53c] ;  /* 0x00014f0000007a02 */ /* 0x002fca0000000f00 */
[----:B------:R1:W-:Y:S02]  /*1040*/  STL [R1+0x34], R0 ;  /* 0x0000340001007387 */ /* 0x0003e40000100800 */
.L_x_532:
[----:B------:R-:W3:Y:S04]  /*1050*/  LDL R4, [R1+0x28] ;  /* 0x0000280001047983 */ /* 0x000ee80000100800 */
[----:B------:R-:W3:Y:S04]  /*1060*/  LDL R5, [R1+0x2c] ;  /* 0x00002c0001057983 */ /* 0x000ee80000100800 */
[----:B------:R-:W3:Y:S04]  /*1070*/  LDL R6, [R1+0x30] ;  /* 0x0000300001067983 */ /* 0x000ee80000100800 */
[----:B------:R-:W3:Y:S01]  /*1080*/  LDL R7, [R1+0x34] ;  /* 0x0000340001077983 */ /* 0x000ee20000100800 */
[----:B------:R-:W-:Y:S01]  /*1090*/  ISETP.NE.AND P0, PT, R13, RZ, PT ;  /* 0x000000ff0d00720c */ /* 0x000fe20003f05270 */
[----:B------:R-:W-:-:S12]  /*10a0*/  WARPSYNC 0xffffffff ;  /* 0xffffffff00007948 */ /* 0x000fd80003800000 */
[----:B---3--:R3:W-:Y:S04]  /*10b0*/  @!P0 STS.128 [0xe100], R4 ;  /* 0x00e10004ff008388 */ /* 0x0087e80000000c00 */
[----:B------:R-:W-:Y:S06]  /*10c0*/  BAR.ARV 0x5, 0x100 ;  /* 0x0144000000007b1d */ /* 0x000fec0000002000 */
.L_x_518:
[----:B-12---:R-:W2:Y:S02]  /*10d0*/  LDL R0, [R1+0x34] ;  /* 0x0000340001007983 */ /* 0x006ea40000100800 */
[----:B--2---:R-:W-:-:S13]  /*10e0*/  ISETP.GE.AND P0, PT, R0, c[0x0][0x53c], PT ;  /* 0x00014f0000007a0c */ /* 0x004fda0003f06270 */
[----:B------:R-:W-:Y:S05]  /*10f0*/  @P0 EXIT ;  /* 0x000000000000094d */ /* 0x000fea0003800000 */
[----:B------:R-:W1:Y:S02]  /*1100*/  S2R R19, SR_TID.X ;  /* 0x0000000000137919 */ /* 0x000e640000002100 */
[----:B-1----:R-:W-:-:S04]  /*1110*/  SHF.R.S32.HI R12, RZ, 0x1f, R19 ;  /* 0x0000001fff0c7819 */ /* 0x002fc80000011413 */
[CC--:B------:R-:W-:Y:S02]  /*1120*/  LEA.HI R2, R12.reuse, R19.reuse, RZ, 0x4 ;  /* 0x000000130c027211 */ /* 0x0c0fe400078f20ff */
[CC--:B------:R-:W-:Y:S02]  /*1130*/  LEA.HI R15, R12.reuse, R19.reuse, RZ, 0x2 ;  /* 0x000000130c0f7211 */ /* 0x0c0fe400078f10ff */
[----:B------:R-:W-:Y:S02]  /*1140*/  SHF.R.S32.HI R3, RZ, 0x4, R2 ;  /* 0x00000004ff037819 */ /* 0x000fe40000011402 */
[----:B------:R-:W-:Y:S02]  /*1150*/  LEA.HI R14, R12, R19, RZ, 0x3 ;  /* 0x000000130c0e7211 */ /* 0x000fe400078f18ff */
[----:B------:R-:W-:Y:S02]  /*1160*/  LEA.HI R0, R2, R3, RZ, 0x1 ;  /* 0x0000000302007211 */ /* 0x000fe400078f08ff */
[----:B---3--:R-:W-:-:S02]  /*1170*/  SHF.R.S32.HI R6, RZ, 0x2, R15 ;  /* 0x00000002ff067819 */ /* 0x008fc4000001140f */
[----:B------:R-:W-:Y:S02]  /*1180*/  LOP3.LUT R0, R0, 0xfffffffe, RZ, 0xc0, !PT ;  /* 0xfffffffe00007812 */ /* 0x000fe400078ec0ff */
[----:B------:R-:W-:Y:S02]  /*1190*/  SHF.R.S32.HI R18, RZ, 0x3, R14 ;  /* 0x00000003ff127819 */ /* 0x000fe4000001140e */
[----:B------:R-:W-:Y:S01]  /*11a0*/  LOP3.LUT R7, R14, 0xfffffff8, RZ, 0xc0, !PT ;  /* 0xfffffff80e077812 */ /* 0x000fe200078ec0ff */
[----:B------:R-:W-:Y:S01]  /*11b0*/  IMAD.IADD R13, R3, 0x1, -R0 ;  /* 0x00000001030d7824 */ /* 0x000fe200078e0a00 */
[----:B------:R-:W-:Y:S01]  /*11c0*/  LOP3.LUT R0, R2, 0xfffffff0, RZ, 0xc0, !PT ;  /* 0xfffffff002007812 */ /* 0x000fe200078ec0ff */
[----:B------:R-:W-:Y:S01]  /*11d0*/  IMAD.SHL.U32 R4, R18, 0x40, RZ ;  /* 0x0000004012047824 */ /* 0x000fe200078e00ff */
[----:B------:R-:W-:Y:S01]  /*11e0*/  SHF.R.S32.HI R2, RZ, 0x1f, R15 ;  /* 0x0000001fff027819 */ /* 0x000fe2000001140f */
[C---:B------:R-:W-:Y:S01]  /*11f0*/  IMAD.IADD R7, R19.reuse, 0x1, -R7 ;  /* 0x0000000113077824 */ /* 0x040fe200078e0a07 */
[----:B------:R-:W-:Y:S01]  /*1200*/  LEA.HI R11, R12, R19, RZ, 0x5 ;  /* 0x000000130c0b7211 */ /* 0x000fe200078f28ff */
[----:B------:R-:W-:Y:S01]  /*1210*/  IMAD.IADD R0, R19, 0x1, -R0 ;  /* 0x0000000113007824 */ /* 0x000fe200078e0a00 */
[----:B------:R-:W-:Y:S01]  /*1220*/  LEA.HI R2, R2, R6, RZ, 0x3 ;  /* 0x0000000602027211 */ /* 0x000fe200078f18ff */
[C---:B------:R-:W-:Y:S01]  /*1230*/  IMAD.SHL.U32 R246, R7.reuse, 0x8, RZ ;  /* 0x0000000807f67824 */ /* 0x040fe200078e00ff */
[----:B------:R-:W-:Y:S01]  /*1240*/  SHF.R.S32.HI R208, RZ, 0x5, R11 ;  /* 0x00000005ffd07819 */ /* 0x000fe2000001140b */
[----:B------:R-:W-:Y:S01]  /*1250*/  IMAD.SHL.U32 R9, R7, 0x40, RZ ;  /* 0x0000004007097824 */ /* 0x000fe200078e00ff */
[----:B------:R-:W-:-:S02]  /*1260*/  SHF.R.S32.HI R5, RZ, 0x1f, R0 ;  /* 0x0000001fff057819 */ /* 0x000fc40000011400 */
[----:B------:R-:W-:Y:S02]  /*1270*/  LOP3.LUT R3, R2, 0xfffffff8, RZ, 0xc0, !PT ;  /* 0xfffffff802037812 */ /* 0x000fe400078ec0ff */
[----:B------:R-:W-:Y:S02]  /*1280*/  LOP3.LUT R2, R4, 0x1c0, RZ, 0xc0, !PT ;  /* 0x000001c004027812 */ /* 0x000fe400078ec0ff */
[----:B------:R-:W-:Y:S01]  /*1290*/  LEA.HI R10, R5, R0, RZ, 0x3 ;  /* 0x00000000050a7211 */ /* 0x000fe200078f18ff */
[----:B------:R-:W-:Y:S01]  /*12a0*/  IMAD.IADD R6, R6, 0x1, -R3 ;  /* 0x0000000106067824 */ /* 0x000fe200078e0a03 */
[----:B------:R-:W-:Y:S02]  /*12b0*/  SHF.R.U32.HI R4, RZ, 0x3, R2 ;  /* 0x00000003ff047819 */ /* 0x000fe40000011602 */
[----:B------:R-:W-:Y:S02]  /*12c0*/  LOP3.LUT R3, R2, 0x38, R246, 0xf8, !PT ;  /* 0x0000003802037812 */ /* 0x000fe400078ef8f6 */
[----:B------:R-:W-:-:S02]  /*12d0*/  LOP3.LUT R2, R10, 0xfffffff8, RZ, 0xc0, !PT ;  /* 0xfffffff80a027812 */ /* 0x000fc400078ec0ff */
[----:B------:R-:W-:Y:S02]  /*12e0*/  LOP3.LUT R8, R3, R4, RZ, 0x3c, !PT ;  /* 0x0000000403087212 */ /* 0x000fe400078e3cff */
[----:B------:R-:W-:Y:S01]  /*12f0*/  SHF.R.S32.HI R3, RZ, 0x1f, R11 ;  /* 0x0000001fff037819 */ /* 0x000fe2000001140b */
[----:B------:R-:W-:Y:S01]  /*1300*/  IMAD.IADD R5, R0, 0x1, -R2 ;  /* 0x0000000100057824 */ /* 0x000fe200078e0a02 */
[----:B------:R-:W-:Y:S02]  /*1310*/  LOP3.LUT R2, R11, 0xffffffe0, RZ, 0xc0, !PT ;  /* 0xffffffe00b027812 */ /* 0x000fe400078ec0ff */
[----:B------:R-:W-:Y:S02]  /*1320*/  LOP3.LUT R0, R9, 0x1c0, RZ, 0xc0, !PT ;  /* 0x000001c009007812 */ /* 0x000fe400078ec0ff */
[----:B------:R-:W-:Y:S01]  /*1330*/  LEA.HI R9, R12, R19, RZ, 0x6 ;  /* 0x000000130c097211 */ /* 0x000fe200078f30ff */
[----:B------:R-:W-:Y:S01]  /*1340*/  IMAD.IADD R17, R19, 0x1, -R2 ;  /* 0x0000000113117824 */ /* 0x000fe200078e0a02 */
[----:B------:R-:W-:Y:S01]  /*1350*/  LOP3.LUT R4, R0, 0x8, R14, 0xf8, !PT ;  /* 0x0000000800047812 */ /* 0x000fe200078ef80e */
[----:B------:R-:W-:Y:S01]  /*1360*/  IMAD.MOV.U32 R14, RZ, RZ, 0x20 ;  /* 0x00000020ff0e7424 */ /* 0x000fe200078e00ff */
[----:B------:R-:W-:-:S02]  /*1370*/  SHF.R.U32.HI R2, RZ, 0x3, R0 ;  /* 0x00000003ff027819 */ /* 0x000fc40000011600 */
[----:B------:R-:W-:Y:S02]  /*1380*/  LEA.HI R0, R3, R208, RZ, 0x3 ;  /* 0x000000d003007211 */ /* 0x000fe400078f18ff */
[----:B------:R-:W-:Y:S02]  /*1390*/  SHF.R.S32.HI R3, RZ, 0x1f, R17 ;  /* 0x0000001fff037819 */ /* 0x000fe40000011411 */
[----:B------:R-:W-:Y:S01]  /*13a0*/  LOP3.LUT R12, R4, R2, RZ, 0x3c, !PT ;  /* 0x00000002040c7212 */ /* 0x000fe200078e3cff */
[----:B------:R-:W-:Y:S01]  /*13b0*/  IMAD.SHL.U32 R2, R9, 0x8, RZ ;  /* 0x0000000809027824 */ /* 0x000fe200078e00ff */
[----:B------:R-:W-:Y:S02]  /*13c0*/  LOP3.LUT R0, R0, 0xffffff8, RZ, 0xc0, !PT ;  /* 0x0ffffff800007812 */ /* 0x000fe400078ec0ff */
[----:B------:R-:W-:Y:S02]  /*13d0*/  LEA.HI R9, R3, R17, RZ, 0x2 ;  /* 0x0000001103097211 */ /* 0x000fe400078f10ff */
[----:B------:R-:W-:-:S02]  /*13e0*/  LOP3.LUT R3, R6, 0x1, RZ, 0xc0, !PT ;  /* 0x0000000106037812 */ /* 0x000fc400078ec0ff */
[----:B------:R-:W-:Y:S01]  /*13f0*/  LOP3.LUT R213, R8, 0x7ffffe00, R2, 0xf8, !PT ;  /* 0x7ffffe0008d57812 */ /* 0x000fe200078ef802 */
[----:B------:R-:W-:Y:S01]  /*1400*/  IMAD.IADD R2, R208, 0x1, -R0 ;  /* 0x00000001d0027824 */ /* 0x000fe200078e0a00 */
[----:B------:R-:W-:Y:S02]  /*1410*/  SHF.R.S32.HI R0, RZ, 0x2, R9 ;  /* 0x00000002ff007819 */ /* 0x000fe40000011409 */
[----:B------:R-:W-:Y:S01]  /*1420*/  ISETP.NE.U32.AND P0, PT, R3, 0x1, PT ;  /* 0x000000010300780c */ /* 0x000fe20003f05070 */
[----:B------:R-:W-:Y:S01]  /*1430*/  IMAD.SHL.U32 R3, R5, 0x40, RZ ;  /* 0x0000004005037824 */ /* 0x000fe200078e00ff */
[----:B------:R-:W-:Y:S01]  /*1440*/  LOP3.LUT R4, R15, 0xfffffffc, RZ, 0xc0, !PT ;  /* 0xfffffffc0f047812 */ /* 0x000fe200078ec0ff */
[----:B------:R-:W-:Y:S01]  /*1450*/  IMAD R16, R2, 0x10, R0 ;  /* 0x0000001002107824 */ /* 0x000fe200078e0200 */
[----:B------:R-:W-:Y:S01]  /*1460*/  LOP3.LUT P4, RZ, R5, 0x2, RZ, 0xc0, !PT ;  /* 0x0000000205ff7812 */ /* 0x000fe2000788c0ff */
[----:B------:R-:W-:Y:S01]  /*1470*/  IMAD.SHL.U32 R2, R13, 0x8, RZ ;  /* 0x000000080d027824 */ /* 0x000fe200078e00ff */
[----:B------:R-:W-:Y:S01]  /*1480*/  LOP3.LUT R0, R3, 0x1c0, RZ, 0xc0, !PT ;  /* 0x000001c003007812 */ /* 0x000fe200078ec0ff */
[----:B------:R-:W-:Y:S01]  /*1490*/  IMAD.IADD R3, R19, 0x1, -R4 ;  /* 0x0000000113037824 */ /* 0x000fe200078e0a04 */
[----:B------:R-:W-:Y:S01]  /*14a0*/  LOP3.LUT P3, RZ, R5, 0x4, RZ, 0xc0, !PT ;  /* 0x0000000405ff7812 */ /* 0x000fe2000786c0ff */
[----:B------:R-:W-:Y:S01]  /*14b0*/  IMAD.SHL.U32 R4, R6, 0x40, RZ ;  /* 0x0000004006047824 */ /* 0x000fe200078e00ff */
[----:B------:R-:W-:Y:S01]  /*14c0*/  LOP3.LUT R5, R0, 0x8, R2, 0xf8, !PT ;  /* 0x0000000800057812 */ /* 0x000fe200078ef802 */
[----:B------:R-:W-:Y:S01]  /*14d0*/  STL [R1+0x60], R16 ;  /* 0x0000601001007387 */ /* 0x000fe20000100800 */
[----:B------:R-:W-:Y:S01]  /*14e0*/  SHF.R.U32.HI R2, RZ, 0x3, R0 ;  /* 0x00000003ff027819 */ /* 0x000fe20000011600 */
[----:B------:R-:W-:Y:S01]  /*14f0*/  IMAD.SHL.U32 R213, R213, 0x2, RZ ;  /* 0x00000002d5d57824 */ /* 0x000fe200078e00ff */
[----:B------:R-:W-:-:S02]  /*1500*/  LEA.HI R0, R3, R3, RZ, 0x1 ;  /* 0x0000000303007211 */ /* 0x000fc400078f08ff */
[----:B------:R-:W-:Y:S01]  /*1510*/  LOP3.LUT R8, R5, R2, RZ, 0x3c, !PT ;  /* 0x0000000205087212 */ /* 0x000fe200078e3cff */
[----:B------:R-:W-:Y:S01]  /*1520*/  IMAD.MOV.U32 R5, RZ, RZ, 0x10 ;  /* 0x00000010ff057424 */ /* 0x000fe200078e00ff */
[----:B------:R-:W-:Y:S02]  /*1530*/  LOP3.LUT R0, R0, 0x1ffffffe, RZ, 0xc0, !PT ;  /* 0x1ffffffe00007812 */ /* 0x000fe400078ec0ff */
[----:B------:R-:W-:Y:S01]  /*1540*/  LOP3.LUT R2, R4, 0x1c0, RZ, 0xc0, !PT ;  /* 0x000001c004027812 */ /* 0x000fe200078ec0ff */
[----:B------:R-:W-:Y:S01]  /*1550*/  IMAD R4, R208, 0x200, R3 ;  /* 0x00000200d0047824 */ /* 0x000fe200078e0203 */
[----:B------:R-:W-:Y:S01]  /*1560*/  SEL R5, R5, 0xfffffff0, !P4 ;  /* 0xfffffff005057807 */ /* 0x000fe20006000000 */
[----:B------:R-:W-:Y:S01]  /*1570*/  IMAD.IADD R11, R3, 0x1, -R0 ;  /* 0x00000001030b7824 */ /* 0x000fe200078e0a00 */
[----:B------:R-:W-:Y:S01]  /*1580*/  SEL R3, R14, 0xffffffe0, !P3 ;  /* 0xffffffe00e037807 */ /* 0x000fe20005800000 */
[----:B------:R-:W-:Y:S01]  /*1590*/  IMAD R0, R13, 0x200, R12 ;  /* 0x000002000d007824 */ /* 0x000fe200078e020c */
[----:B------:R-:W-:Y:S01]  /*15a0*/  R2P PR, R6, 0x6 ;  /* 0x0000000606007804 */ /* 0x000fe20000000000 */
[----:B------:R-:W-:Y:S01]  /*15b0*/  IMAD.SHL.U32 R6, R10, 0x40, RZ ;  /* 0x000000400a067824 */ /* 0x000fe200078e00ff */
[----:B------:R-:W-:Y:S01]  /*15c0*/  LEA.HI R2, R2, R2, RZ, 0x1d ;  /* 0x0000000202027211 */ /* 0x000fe200078fe8ff */
[----:B------:R-:W-:Y:S01]  /*15d0*/  IMAD.IADD R5, R5, 0x1, R3 ;  /* 0x0000000105057824 */ /* 0x000fe200078e0203 */
[----:B------:R-:W-:-:S02]  /*15e0*/  LOP3.LUT R3, R9, 0x7ffffffc, RZ, 0xc0, !PT ;  /* 0x7ffffffc09037812 */ /* 0x000fc400078ec0ff */
[----:B------:R-:W-:Y:S01]  /*15f0*/  LOP3.LUT P6, RZ, R7, 0x2, RZ, 0xc0, !PT ;  /* 0x0000000207ff7812 */ /* 0x000fe200078cc0ff */
[----:B------:R-:W-:Y:S01]  /*1600*/  IMAD.U32 R10, R4, 0x2, R2 ;  /* 0x00000002040a7824 */ /* 0x000fe200078e0002 */
[----:B------:R-:W-:Y:S01]  /*1610*/  LOP3.LUT R4, R8, 0x7ffffe00, R6, 0xf8, !PT ;  /* 0x7ffffe0008047812 */ /* 0x000fe200078ef806 */
[----:B------:R-:W-:Y:S01]  /*1620*/  IMAD.IADD R3, R17, 0x1, -R3 ;  /* 0x0000000111037824 */ /* 0x000fe200078e0a03 */
[----:B------:R-:W-:Y:S01]  /*1630*/  LEA R189, R0, 0x8100, 0x1 ;  /* 0x0000810000bd7811 */ /* 0x000fe200078e08ff */
[C---:B------:R-:W-:Y:S01]  /*1640*/  IMAD R6, R7.reuse, 0x20, R18 ;  /* 0x0000002007067824 */ /* 0x040fe200078e0212 */
[----:B------:R-:W-:Y:S01]  /*1650*/  LOP3.LUT P5, RZ, R7, 0x4, RZ, 0xc0, !PT ;  /* 0x0000000407ff7812 */ /* 0x000fe200078ac0ff */
[----:B------:R-:W-:Y:S01]  /*1660*/  IMAD.MOV.U32 R8, RZ, RZ, 0x40 ;  /* 0x00000040ff087424 */ /* 0x000fe200078e00ff */
[----:B------:R-:W-:Y:S01]  /*1670*/  SEL R7, R14, 0xffffffe0, !P1 ;  /* 0xffffffe00e077807 */ /* 0x000fe20004800000 */
[----:B------:R-:W-:Y:S01]  /*1680*/  IMAD.SHL.U32 R9, R3, 0x2, RZ ;  /* 0x0000000203097824 */ /* 0x000fe200078e00ff */
[----:B------:R-:W-:Y:S01]  /*1690*/  LEA R10, R10, 0x80, 0x1 ;  /* 0x000000800a0a7811 */ /* 0x000fe200078e08ff */
[----:B------:R-:W-:Y:S01]  /*16a0*/  IMAD R0, R11, 0x8, R16 ;  /* 0x000000080b007824 */ /* 0x000fe200078e0210 */
[----:B------:R1:W-:Y:S01]  /*16b0*/  STL [R1+0x58], R6 ;  /* 0x0000580601007387 */ /* 0x0003e20000100800 */
[----:B------:R-:W-:-:S02]  /*16c0*/  IADD3 R195, R189, 0x20, RZ ;  /* 0x00000020bdc37810 */ /* 0x000fc40007ffe0ff */
[----:B------:R-:W-:Y:S01]  /*16d0*/  SEL R2, R8, 0xffffffc0, !P5 ;  /* 0xffffffc008027807 */ /* 0x000fe20006800000 */
[----:B------:R2:W-:Y:S01]  /*16e0*/  STL [R1+0x10], R9 ;  /* 0x0000100901007387 */ /* 0x0005e20000100800 */
[C---:B------:R-:W-:Y:S01]  /*16f0*/  @P6 IADD3 R195, R189.reuse, -0x20, RZ ;  /* 0xffffffe0bdc36810 */ /* 0x040fe20007ffe0ff */
[----:B------:R-:W-:Y:S01]  /*1700*/  IMAD.IADD R12, R10, 0x1, R7 ;  /* 0x000000010a0c7824 */ /* 0x000fe200078e0207 */
[----:B------:R-:W-:Y:S01]  /*1710*/  LEA R188, R4, 0x100, 0x1 ;  /* 0x0000010004bc7811 */ /* 0x000fe200078e08ff */
[----:B------:R3:W-:Y:S01]  /*1720*/  STL [R1+0x1c], R0 ;  /* 0x00001c0001007387 */ /* 0x0007e20000100800 */
[----:B------:R-:W-:Y:S01]  /*1730*/  IMAD.IADD R193, R189, 0x1, R2 ;  /* 0x00000001bdc17824 */ /* 0x000fe200078e0202 */
[----:B------:R-:W-:Y:S01]  /*1740*/  SEL R3, R14, 0xffffffe0, !P4 ;  /* 0xffffffe00e037807 */ /* 0x000fe20006000000 */
[----:B------:R-:W-:Y:S01]  /*1750*/  IMAD.IADD R190, R2, 0x1, R195 ;  /* 0x0000000102be7824 */ /* 0x000fe200078e02c3 */
[----:B------:R-:W-:Y:S01]  /*1760*/  STL [R1+0x38], R10 ;  /* 0x0000380a01007387 */ /* 0x000fe20000100800 */
[--C-:B------:R-:W-:Y:S01]  /*1770*/  IMAD R208, R208, 0x800, R188.reuse ;  /* 0x00000800d0d07824 */ /* 0x100fe200078e02bc */
[----:B------:R-:W-:Y:S01]  /*1780*/  IADD3 R206, R195, 0x800, RZ ;  /* 0x00000800c3ce7810 */ /* 0x000fe20007ffe0ff */
[----:B------:R-:W-:Y:S01]  /*1790*/  IMAD R207, R5, 0x2, R188 ;  /* 0x0000000205cf7824 */ /* 0x000fe200078e02bc */
[----:B------:R-:W-:Y:S01]  /*17a0*/  IADD3 R205, R195, 0x1000, RZ ;  /* 0x00001000c3cd7810 */ /* 0x000fe20007ffe0ff */
[----:B------:R-:W-:Y:S01]  /*17b0*/  IMAD.IADD R209, R3, 0x1, R208 ;  /* 0x0000000103d17824 */ /* 0x000fe200078e02d0 */
[C---:B------:R-:W-:Y:S01]  /*17c0*/  IADD3 R204, R195.reuse, 0x1800, RZ ;  /* 0x00001800c3cc7810 */ /* 0x040fe20007ffe0ff */
[----:B------:R-:W-:Y:S01]  /*17d0*/  IMAD.IADD R192, R188, 0x1, R3 ;  /* 0x00000001bcc07824 */ /* 0x000fe200078e0203 */
[----:B------:R-:W-:-:S02]  /*17e0*/  IADD3 R203, R195, 0x2000, RZ ;  /* 0x00002000c3cb7810 */ /* 0x000fc40007ffe0ff */
[C---:B------:R-:W-:Y:S02]  /*17f0*/  IADD3 R202, R195.reuse, 0x2800, RZ ;  /* 0x00002800c3ca7810 */ /* 0x040fe40007ffe0ff */
[C---:B------:R-:W-:Y:S02]  /*1800*/  IADD3 R201, R195.reuse, 0x3000, RZ ;  /* 0x00003000c3c97810 */ /* 0x040fe40007ffe0ff */
[----:B-1----:R-:W-:Y:S02]  /*1810*/  SEL R6, R8, 0xffffffc0, !P2 ;  /* 0xffffffc008067807 */ /* 0x002fe40005000000 */
[----:B------:R-:W-:Y:S02]  /*1820*/  IADD3 R200, R195, 0x3800, RZ ;  /* 0x00003800c3c87810 */ /* 0x000fe40007ffe0ff */
[----:B--2---:R-:W-:Y:S01]  /*1830*/  IADD3 R9, R10, -0x10, RZ ;  /* 0xfffffff00a097810 */ /* 0x004fe20007ffe0ff */
[----:B------:R-:W-:Y:S01]  /*1840*/  IMAD.IADD R2, R12, 0x1, R6 ;  /* 0x000000010c027824 */ /* 0x000fe200078e0206 */
[----:B------:R-:W-:-:S02]  /*1850*/  @P0 IADD3 R9, R10, 0x10, RZ ;  /* 0x000000100a090810 */ /* 0x000fc40007ffe0ff */
[----:B---3--:R-:W-:Y:S01]  /*1860*/  SEL R0, R8, 0xffffffc0, !P3 ;  /* 0xffffffc008007807 */ /* 0x008fe20005800000 */
[----:B------:R-:W-:Y:S01]  /*1870*/  IMAD.IADD R8, R10, 0x1, R6 ;  /* 0x000000010a087824 */ /* 0x000fe200078e0206 */
[C---:B------:R-:W-:Y:S01]  /*1880*/  IADD3 R199, R195.reuse, 0x4000, RZ ;  /* 0x00004000c3c77810 */ /* 0x040fe20007ffe0ff */
[----:B------:R-:W-:Y:S01]  /*1890*/  IMAD.IADD R4, R6, 0x1, R9 ;  /* 0x0000000106047824 */ /* 0x000fe200078e0209 */
[C---:B------:R-:W-:Y:S01]  /*18a0*/  IADD3 R198, R195.reuse, 0x4800, RZ ;  /* 0x00004800c3c67810 */ /* 0x040fe20007ffe0ff */
[----:B------:R-:W-:Y:S01]  /*18b0*/  IMAD.IADD R191, R188, 0x1, R0 ;  /* 0x00000001bcbf7824 */ /* 0x000fe200078e0200 */
[----:B------:R-:W-:Y:S01]  /*18c0*/  STL [R1+0x54], R8 ;  /* 0x0000540801007387 */ /* 0x000fe20000100800 */
[C---:B------:R-:W-:Y:S01]  /*18d0*/  IADD3 R197, R195.reuse, 0x5000, RZ ;  /* 0x00005000c3c57810 */ /* 0x040fe20007ffe0ff */
[C---:B------:R-:W-:Y:S01]  /*18e0*/  IMAD.IADD R211, R0.reuse, 0x1, R208 ;  /* 0x0000000100d37824 */ /* 0x040fe200078e02d0 */
[----:B------:R-:W-:Y:S01]  /*18f0*/  IADD3 R196, R195, 0x5800, RZ ;  /* 0x00005800c3c47810 */ /* 0x000fe20007ffe0ff */
[----:B------:R-:W-:Y:S01]  /*1900*/  STL [R1+0x44], R12 ;  /* 0x0000440c01007387 */ /* 0x000fe20000100800 */
[C---:B------:R-:W-:Y:S01]  /*1910*/  IADD3 R194, R0.reuse, R188, R3 ;  /* 0x000000bc00c27210 */ /* 0x040fe20007ffe003 */
[----:B------:R-:W-:-:S02]  /*1920*/  IMAD.IADD R210, R0, 0x1, R209 ;  /* 0x0000000100d27824 */ /* 0x000fc400078e02d1 */
[----:B------:R1:W-:Y:S04]  /*1930*/  STL [R1+0x50], R2 ;  /* 0x0000500201007387 */ /* 0x0003e80000100800 */
[----:B------:R-:W-:Y:S04]  /*1940*/  STL [R1+0x3c], R9 ;  /* 0x00003c0901007387 */ /* 0x000fe80000100800 */
[----:B------:R-:W-:Y:S01]  /*1950*/  STL [R1+0x4c], R4 ;  /* 0x00004c0401007387 */ /* 0x000fe20000100800 */
[----:B-1----:R-:W-:-:S05]  /*1960*/  IMAD.IADD R2, R7, 0x1, R9 ;  /* 0x0000000107027824 */ /* 0x002fca00078e0209 */
[----:B------:R1:W-:Y:S02]  /*1970*/  STL [R1+0x40], R2 ;  /* 0x0000400201007387 */ /* 0x0003e40000100800 */
[----:B-1----:R-:W-:-:S05]  /*1980*/  IMAD.IADD R2, R2, 0x1, R6 ;  /* 0x0000000102027824 */ /* 0x002fca00078e0206 */
[----:B------:R1:W-:Y:S02]  /*1990*/  STL [R1+0x48], R2 ;  /* 0x0000480201007387 */ /* 0x0003e40000100800 */
.L_x_649:
[----:B------:R-:W2:Y:S01]  /*19a0*/  LDL R15, [R1+0x34] ;  /* 0x00003400010f7983 */ /* 0x000ea20000100800 */
[----:B------:R-:W-:-:S03]  /*19b0*/  ISETP.NE.U32.AND P0, PT, RZ, c[0x0][0x360], PT ;  /* 0x0000d800ff007a0c */ /* 0x000fc60003f05070 */
[----:B------:R-:W3:Y:S01]  /*19c0*/  LDL R16, [R1+0x30] ;  /* 0x0000300001107983 */ /* 0x000ee20000100800 */
[----:B------:R-:W-:Y:S01]  /*19d0*/  ISETP.NE.AND.EX P0, PT, RZ, c[0x0][0x364], PT, P0 ;  /* 0x0000d900ff007a0c */ /* 0x000fe20003f05300 */
[----:B------:R-:W-:Y:S01]  /*19e0*/  IMAD.MOV.U32 R14, RZ, RZ, 0x4 ;  /* 0x00000004ff0e7424 */ /* 0x000fe200078e00ff */
[----:B------:R-:W-:Y:S02]  /*19f0*/  ISETP.NE.U32.AND P1, PT, RZ, c[0x0][0x370], PT ;  /* 0x0000dc00ff007a0c */ /* 0x000fe40003f25070 */
[----:B------:R-:W-:Y:S02]  /*1a00*/  ISETP.NE.U32.AND P5, PT, RZ, c[0x0][0x348], PT ;  /* 0x0000d200ff007a0c */ /* 0x000fe40003fa5070 */
[----:B------:R-:W-:Y:S02]  /*1a10*/  ISETP.NE.AND.EX P1, PT, RZ, c[0x0][0x374], PT, P1 ;  /* 0x0000dd00ff007a0c */ /* 0x000fe40003f25310 */
[----:B------:R-:W-:Y:S02]  /*1a20*/  ISETP.NE.U32.AND P4, PT, RZ, c[0x0][0x350], PT ;  /* 0x0000d400ff007a0c */ /* 0x000fe40003f85070 */
[----:B------:R-:W-:-:S02]  /*1a30*/  ISETP.NE.AND.EX P5, PT, RZ, c[0x0][0x34c], PT, P5 ;  /* 0x0000d300ff007a0c */ /* 0x000fc40003fa5350 */
[----:B------:R-:W-:Y:S01]  /*1a40*/  ISETP.NE.AND.EX P4, PT, RZ, c[0x0][0x354], PT, P4 ;  /* 0x0000d500ff007a0c */ /* 0x000fe20003f85340 */
[----:B------:R-:W-:Y:S01]  /*1a50*/  CS2R R4, SRZ ;  /* 0x0000000000047805 */ /* 0x000fe2000001ff00 */
[----:B------:R-:W-:Y:S02]  /*1a60*/  IMAD.MOV.U32 R12, RZ, RZ, RZ ;  /* 0x000000ffff0c7224 */ /* 0x000fe400078e00ff */
[----:B--2---:R-:W-:-:S05]  /*1a70*/  @P0 IMAD.WIDE R8, R15, R14, c[0x0][0x360] ;  /* 0x0000d8000f080625 */ /* 0x004fca00078e020e */
[----:B------:R-:W2:Y:S01]  /*1a80*/  @P0 LDG.E R0, [R8.64] ;  /* 0x0000000808000981 */ /* 0x000ea2000c1e1900 */
[----:B------:R-:W-:-:S04]  /*1a90*/  @P1 IMAD.WIDE R10, R15, R14, c[0x0][0x370] ;  /* 0x0000dc000f0a1625 */ /* 0x000fc800078e020e */
[CC--:B------:R-:W-:Y:S01]  /*1aa0*/  IMAD.WIDE R6, R15.reuse, R14.reuse, c[0x0][0x348] ;  /* 0x0000d2000f067625 */ /* 0x0c0fe200078e020e */
[----:B------:R4:W5:Y:S03]  /*1ab0*/  @P1 LDG.E R4, [R10.64] ;  /* 0x000000080a041981 */ /* 0x000966000c1e1900 */
[----:B-1----:R-:W-:Y:S01]  /*1ac0*/  IMAD.WIDE R2, R15, R14, c[0x0][0x350] ;  /* 0x0000d4000f027625 */ /* 0x002fe200078e020e */
[----:B------:R4:W5:Y:S04]  /*1ad0*/  @P5 LDG.E R12, [R6.64] ;  /* 0x00000008060c5981 */ /* 0x000968000c1e1900 */
[----:B------:R4:W5:Y:S01]  /*1ae0*/  @P4 LDG.E R5, [R2.64] ;  /* 0x0000000802054981 */ /* 0x000962000c1e1900 */
[----:B---3--:R-:W-:-:S05]  /*1af0*/  LOP3.LUT R17, R16, 0xffff, RZ, 0xc0, !PT ;  /* 0x0000ffff10117812 */ /* 0x008fca00078ec0ff */
[----:B------:R4:W-:Y:S01]  /*1b00*/  STL [R1+0x20], R17 ;  /* 0x0000201101007387 */ /* 0x0009e20000100800 */
[----:B------:R-:W-:Y:S03]  /*1b10*/  YIELD ;  /* 0x0000000000007946 */ /* 0x000fe60003800000 */
[----:B--2---:R4:W-:Y:S01]  /*1b20*/  @P0 STL [R1+0x8], R0 ;  /* 0x0000080001000387 */ /* 0x0049e20000100800 */
[----:B------:R-:W-:Y:S05]  /*1b30*/  @P0 BRA `(.L_x_533) ;  /* 0x0000007000000947 */ /* 0x000fea0003800000 */
[----:B----4-:R-:W-:-:S05]  /*1b40*/  MOV R0, c[0x0][0x168] ;  /* 0x00005a0000007a02 */ /* 0x010fca0000000f00 */
[----:B------:R1:W-:Y:S01]  /*1b50*/  STL [R1+0x8], R0 ;  /* 0x0000080001007387 */ /* 0x0003e20000100800 */
[----:B------:R-:W-:Y:S05]  /*1b60*/  @!P5 BRA `(.L_x_533) ;  /* 0x000000400000d947 */ /* 0x000fea0003800000 */
[----:B------:R-:W2:Y:S04]  /*1b70*/  LDG.E R8, [R6.64] ;  /* 0x0000000806087981 */ /* 0x000ea8000c1e1900 */
[----:B-1----:R-:W2:Y:S02]  /*1b80*/  LDG.E R0, [R6.64+0x4] ;  /* 0x0000040806007981 */ /* 0x002ea4000c1e1900 */
[----:B--2---:R-:W-:-:S05]  /*1b90*/  IADD3 R0, -R8, R0, RZ ;  /* 0x0000000008007210 */ /* 0x004fca0007ffe1ff */
[----:B------:R1:W-:Y:S02]  /*1ba0*/  STL [R1+0x8], R0 ;  /* 0x0000080001007387 */ /* 0x0003e40000100800 */
.L_x_533:
[----:B------:R-:W-:-:S04]  /*1bb0*/  ISETP.NE.U32.AND P0, PT, RZ, c[0x0][0x368], PT ;  /* 0x0000da00ff007a0c */ /* 0x000fc80003f05070 */
[----:B------:R-:W-:-:S13]  /*1bc0*/  ISETP.NE.AND.EX P0, PT, RZ, c[0x0][0x36c], PT, P0 ;  /* 0x0000db00ff007a0c */ /* 0x000fda0003f05300 */
[----:B------:R-:W-:Y:S05]  /*1bd0*/  @!P0 BRA `(.L_x_534) ;  /* 0x0000003000008947 */ /* 0x000fea0003800000 */
[----:B----4-:R-:W-:-:S05]  /*1be0*/  IMAD.WIDE R2, R15, R14, c[0x0][0x368] ;  /* 0x0000da000f027625 */ /* 0x010fca00078e020e */
[----:B-1----:R1:W5:Y:S01]  /*1bf0*/  LDG.E R0, [R2.64] ;  /* 0x0000000802007981 */ /* 0x002362000c1e1900 */
[----:B------:R-:W-:Y:S05]  /*1c00*/  BRA `(.L_x_535) ;  /* 0x0000005000007947 */ /* 0x000fea0003800000 */
.L_x_534:
[----:B-1--4-:R-:W-:Y:S01]  /*1c10*/  MOV R0, c[0x0][0x1d0] ;  /* 0x0000740000007a02 */ /* 0x012fe20000000f00 */
[----:B------:R-:W-:Y:S05]  /*1c20*/  @!P4 BRA `(.L_x_535) ;  /* 0x000000300000c947 */ /* 0x000fea0003800000 */
[----:B------:R-:W2:Y:S04]  /*1c30*/  LDG.E R6, [R2.64] ;  /* 0x0000000802067981 */ /* 0x000ea8000c1e1900 */
[----:B------:R-:W2:Y:S02]  /*1c40*/  LDG.E R0, [R2.64+0x4] ;  /* 0x0000040802007981 */ /* 0x000ea4000c1e1900 */
[----:B--2---:R-:W-:Y:S02]  /*1c50*/  IADD3 R0, -R6, R0, RZ ;  /* 0x0000000006007210 */ /* 0x004fe40007ffe1ff */
.L_x_535:
[----:B-1----:R-:W2:Y:S04]  /*1c60*/  LDL R2, [R1+0x8] ;  /* 0x0000080001027983 */ /* 0x002ea80000100800 */
[----:B------:R-:W3:Y:S01]  /*1c70*/  LDL.LU R3, [R1+0x2c] ;  /* 0x00002c0001037983 */ /* 0x000ee20000300800 */
[----:B-----5:R-:W-:Y:S01]  /*1c80*/  IMAD.IADD R158, R0, 0x1, -R4 ;  /* 0x00000001009e7824 */ /* 0x020fe200078e0a04 */
[----:B------:R-:W-:-:S02]  /*1c90*/  MOV R243, c[0x0][0x32c] ;  /* 0x0000cb0000f37a02 */ /* 0x000fc40000000f00 */
[----:B------:R-:W-:Y:S02]  /*1ca0*/  IADD3 R13, R5, R4, RZ ;  /* 0x00000004050d7210 */ /* 0x000fe40007ffe0ff */
[----:B------:R-:W-:Y:S01]  /*1cb0*/  ISETP.GE.AND P1, PT, R243, 0x1, PT ;  /* 0x00000001f300780c */ /* 0x000fe20003f26270 */
[----:B--2---:R-:W-:Y:S02]  /*1cc0*/  IMAD.MOV.U32 R157, RZ, RZ, R2 ;  /* 0x000000ffff9d7224 */ /* 0x004fe400078e0002 */
[----:B------:R-:W-:Y:S01]  /*1cd0*/  IMAD.MOV.U32 R2, RZ, RZ, c[0x0][0x2c4] ;  /* 0x0000b100ff027624 */ /* 0x000fe200078e00ff */
[----:B---3--:R-:W-:-:S04]  /*1ce0*/  SHF.L.U32 R244, R3, 0x7, RZ ;  /* 0x0000000703f47819 */ /* 0x008fc800000006ff */
[----:B------:R-:W-:Y:S01]  /*1cf0*/  ISETP.NE.AND P2, PT, R2, 0x1, PT ;  /* 0x000000010200780c */ /* 0x000fe20003f45270 */
[----:B------:R1:W-:Y:S01]  /*1d00*/  STL [R1+0x18], R244 ;  /* 0x000018f401007387 */ /* 0x0003e20000100800 */
[----:B------:R-:W-:-:S03]  /*1d10*/  IADD3 R2, R244, 0x7f, RZ ;  /* 0x0000007ff4027810 */ /* 0x000fc60007ffe0ff */
[----:B------:R1:W-:Y:S02]  /*1d20*/  STL [R1+0xc], R158 ;  /* 0x00000c9e01007387 */ /* 0x0003e40000100800 */
[----:B------:R-:W-:-:S06]  /*1d30*/  IMAD.MOV.U32 R0, RZ, RZ, R2 ;  /* 0x000000ffff007224 */ /* 0x000fcc00078e0002 */
[----:B------:R-:W-:Y:S01]  /*1d40*/  @P2 IMAD.HI.U32 R3, R2, c[0x0][0x2c8], RZ ;  /* 0x0000b20002032a27 */ /* 0x000fe200078e00ff */
[----:B------:R-:W-:-:S04]  /*1d50*/  IADD3 R2, R158, 0x1, -R157 ;  /* 0x000000019e027810 */ /* 0x000fc80007ffe89d */
[----:B------:R-:W-:-:S05]  /*1d60*/  @P2 SHF.R.U32.HI R0, RZ, c[0x0][0x2cc], R3 ;  /* 0x0000b300ff002a19 */ /* 0x000fca0000011603 */
[----:B------:R-:W-:-:S05]  /*1d70*/  IMAD.IADD R0, R2, 0x1, R0 ;  /* 0x0000000102007824 */ /* 0x000fca00078e0200 */
[----:B------:R-:W-:Y:S01]  /*1d80*/  IADD3 R3, R0, c[0x0][0x328], RZ ;  /* 0x0000ca0000037a10 */ /* 0x000fe20007ffe0ff */
[----:B------:R-:W-:Y:S05]  /*1d90*/  @!P1 BRA `(.L_x_536) ;  /* 0x0000010000009947 */ /* 0x000fea0003800000 */
[C---:B------:R-:W-:Y:S01]  /*1da0*/  ISETP.GT.AND P0, PT, R0.reuse, RZ, PT ;  /* 0x000000ff0000720c */ /* 0x040fe20003f04270 */
[----:B------:R-:W-:Y:S01]  /*1db0*/  BSSY B0, `(.L_x_537) ;  /* 0x000000c000007945 */ /* 0x000fe20003800000 */
[----:B------:R-:W-:-:S11]  /*1dc0*/  IADD3 R2, R0, -0x1, RZ ;  /* 0xffffffff00027810 */ /* 0x000fd60007ffe0ff */
[----:B------:R-:W-:Y:S05]  /*1dd0*/  @P0 BRA `(.L_x_538) ;  /* 0x0000006000000947 */ /* 0x000fea0003800000 */
[----:B------:R-:W-:Y:S01]  /*1de0*/  ISETP.NE.AND P0, PT, R243, 0x1, PT ;  /* 0x00000001f300780c */ /* 0x000fe20003f05270 */
[----:B------:R-:W-:-:S12]  /*1df0*/  IMAD.MOV R0, RZ, RZ, -R0 ;  /* 0x000000ffff007224 */ /* 0x000fd800078e0a00 */
[----:B------:R-:W-:-:S05]  /*1e00*/  @P0 IMAD.HI.U32 R2, R0, c[0x0][0x330], RZ ;  /* 0x0000cc0000020a27 */ /* 0x000fca00078e00ff */
[----:B------:R-:W-:-:S04]  /*1e10*/  @P0 SHF.R.U32.HI R0, RZ, c[0x0][0x334], R2 ;  /* 0x0000cd00ff000a19 */ /* 0x000fc80000011602 */
[----:B------:R-:W-:Y:S01]  /*1e20*/  LOP3.LUT R2, RZ, R0, RZ, 0x33, !PT ;  /* 0x00000000ff027212 */ /* 0x000fe200078e33ff */
[----:B------:R-:W-:Y:S05]  /*1e30*/  BRA `(.L_x_539) ;  /* 0x0000003000007947 */ /* 0x000fea0003800000 */
.L_x_538:
[----:B------:R-:W-:-:S13]  /*1e40*/  ISETP.NE.AND P0, PT, R243, 0x1, PT ;  /* 0x00000001f300780c */ /* 0x000fda0003f05270 */
[----:B------:R-:W-:-:S05]  /*1e50*/  @P0 IMAD.HI.U32 R0, R2, c[0x0][0x330], RZ ;  /* 0x0000cc0002000a27 */ /* 0x000fca00078e00ff */
[----:B------:R-:W-:Y:S02]  /*1e60*/  @P0 SHF.R.U32.HI R2, RZ, c[0x0][0x334], R0 ;  /* 0x0000cd00ff020a19 */ /* 0x000fe40000011600 */
.L_x_539:
[----:B------:R-:W-:Y:S05]  /*1e70*/  BSYNC B0 ;  /* 0x0000000000007941 */ /* 0x000fea0003800000 */
.L_x_537:
[----:B------:R-:W-:-:S05]  /*1e80*/  IMAD R2, R2, R243, c[0x0][0x32c] ;  /* 0x0000cb0002027624 */ /* 0x000fca00078e02f3 */
[----:B------:R-:W-:-:S04]  /*1e90*/  IMNMX R3, R3, R2, PT ;  /* 0x0000000203037217 */ /* 0x000fc80003800200 */
.L_x_536:
[----:B------:R-:W-:Y:S01]  /*1ea0*/  IADD3 R3, R3, 0x5f, RZ ;  /* 0x0000005f03037810 */ /* 0x000fe20007ffe0ff */
[----:B------:R-:W-:Y:S01]  /*1eb0*/  @P2 IMAD.HI.U32 R4, R244, c[0x0][0x2c8], RZ ;  /* 0x0000b200f4042a27 */ /* 0x000fe200078e00ff */
[----:B------:R-:W-:-:S03]  /*1ec0*/  IADD3 R2, R158, 0x5f, RZ ;  /* 0x0000005f9e027810 */ /* 0x000fc60007ffe0ff */
[----:B------:R-:W-:-:S04]  /*1ed0*/  IMAD.HI R5, R3, 0x2aaaaaab, RZ ;  /* 0x2aaaaaab03057827 */ /* 0x000fc800078e02ff */
[----:B------:R-:W-:Y:S01]  /*1ee0*/  IMAD.HI R2, R2, 0x2aaaaaab, RZ ;  /* 0x2aaaaaab02027827 */ /* 0x000fe200078e02ff */
[----:B------:R-:W-:-:S03]  /*1ef0*/  SHF.R.U32.HI R7, RZ, 0x1f, R5 ;  /* 0x0000001fff077819 */ /* 0x000fc60000011605 */
[----:B------:R-:W-:Y:S01]  /*1f00*/  IMAD.MOV.U32 R0, RZ, RZ, R244 ;  /* 0x000000ffff007224 */ /* 0x000fe200078e00f4 */
[----:B------:R-:W-:Y:S01]  /*1f10*/  @P2 SHF.R.U32.HI R0, RZ, c[0x0][0x2cc], R4 ;  /* 0x0000b300ff002a19 */ /* 0x000fe20000011604 */
[----:B------:R-:W-:Y:S01]  /*1f20*/  IMAD.IADD R240, R158, 0x1, -R157 ;  /* 0x000000019ef07824 */ /* 0x000fe200078e0a9d */
[----:B------:R-:W-:Y:S02]  /*1f30*/  SHF.R.U32.HI R3, RZ, 0x1f, R2 ;  /* 0x0000001fff037819 */ /* 0x000fe40000011602 */
[----:B------:R-:W-:Y:S01]  /*1f40*/  LEA.HI.SX32 R7, R5, R7, 0x1c ;  /* 0x0000000705077211 */ /* 0x000fe200078fe2ff */
[----:B------:R-:W-:Y:S01]  /*1f50*/  IMAD.IADD R0, R240, 0x1, R0 ;  /* 0x00000001f0007824 */ /* 0x000fe200078e0200 */
[----:B------:R-:W-:-:S04]  /*1f60*/  LEA.HI.SX32 R3, R2, R3, 0x1c ;  /* 0x0000000302037211 */ /* 0x000fc800078fe2ff */
[----:B------:R-:W-:Y:S02]  /*1f70*/  IADD3 R2, R0, -c[0x0][0x324], RZ ;  /* 0x8000c90000027a10 */ /* 0x000fe40007ffe0ff */
[----:B------:R-:W-:Y:S01]  /*1f80*/  IMNMX R7, R3, R7, PT ;  /* 0x0000000703077217 */ /* 0x000fe20003800200 */
[----:B------:R-:W-:Y:S05]  /*1f90*/  @!P1 BRA `(.L_x_540) ;  /* 0x000000f000009947 */ /* 0x000fea0003800000 */
[----:B------:R-:W-:Y:S01]  /*1fa0*/  ISETP.GT.AND P0, PT, R0, -0x1, PT ;  /* 0xffffffff0000780c */ /* 0x000fe20003f04270 */
[----:B------:R-:W-:-:S12]  /*1fb0*/  BSSY B0, `(.L_x_541) ;  /* 0x000000b000007945 */ /* 0x000fd80003800000 */
[----:B------:R-:W-:Y:S05]  /*1fc0*/  @P0 BRA `(.L_x_542) ;  /* 0x0000006000000947 */ /* 0x000fea0003800000 */
[----:B------:R-:W-:Y:S02]  /*1fd0*/  ISETP.NE.AND P0, PT, R243, 0x1, PT ;  /* 0x00000001f300780c */ /* 0x000fe40003f05270 */
[----:B------:R-:W-:-:S11]  /*1fe0*/  LOP3.LUT R0, RZ, R0, RZ, 0x33, !PT ;  /* 0x00000000ff007212 */ /* 0x000fd600078e33ff */
[----:B------:R-:W-:-:S05]  /*1ff0*/  @P0 IMAD.HI.U32 R3, R0, c[0x0][0x330], RZ ;  /* 0x0000cc0000030a27 */ /* 0x000fca00078e00ff */
[----:B------:R-:W-:-:S04]  /*2000*/  @P0 SHF.R.U32.HI R0, RZ, c[0x0][0x334], R3 ;  /* 0x0000cd00ff000a19 */ /* 0x000fc80000011603 */
[----:B------:R-:W-:Y:S01]  /*2010*/  LOP3.LUT R0, RZ, R0, RZ, 0x33, !PT ;  /* 0x00000000ff007212 */ /* 0x000fe200078e33ff */
[----:B------:R-:W-:Y:S05]  /*2020*/  BRA `(.L_x_543) ;  /* 0x0000003000007947 */ /* 0x000fea0003800000 */
.L_x_542:
[----:B------:R-:W-:-:S13]  /*2030*/  ISETP.NE.AND P0, PT, R243, 0x1, PT ;  /* 0x00000001f300780c */ /* 0x000fda0003f05270 */
[----:B------:R-:W-:-:S05]  /*2040*/  @P0 IMAD.HI.U32 R3, R0, c[0x0][0x330], RZ ;  /* 0x0000cc0000030a27 */ /* 0x000fca00078e00ff */
[----:B------:R-:W-:Y:S02]  /*2050*/  @P0 SHF.R.U32.HI R0, RZ, c[0x0][0x334], R3 ;  /* 0x0000cd00ff000a19 */ /* 0x000fe40000011603 */
.L_x_543:
[----:B------:R-:W-:Y:S05]  /*2060*/  BSYNC B0 ;  /* 0x0000000000007941 */ /* 0x000fea0003800000 */
.L_x_541:
[----:B------:R-:W-:-:S05]  /*2070*/  IMAD R0, R0, c[0x0][0x32c], RZ ;  /* 0x0000cb0000007a24 */ /* 0x000fca00078e02ff */
[----:B------:R-:W-:-:S05]  /*2080*/  IMNMX R2, R2, R0, !PT ;  /* 0x0000000002027217 */ /* 0x000fca0007800200 */
.L_x_540:
[----:B------:R-:W-:Y:S01]  /*2090*/  IMAD.HI R2, R2, 0x2aaaaaab, RZ ;  /* 0x2aaaaaab02027827 */ /* 0x000fe200078e02ff */
[----:B------:R-:W-:Y:S01]  /*20a0*/  LOP3.LUT R3, R16, 0xff000000, RZ, 0xc0, !PT ;  /* 0xff00000010037812 */ /* 0x000fe200078ec0ff */
[----:B------:R-:W-:Y:S03]  /*20b0*/  BSSY B0, `(.L_x_544) ;  /* 0x000002d000007945 */ /* 0x000fe60003800000 */
[----:B------:R-:W-:Y:S02]  /*20c0*/  SHF.R.U32.HI R0, RZ, 0x1f, R2 ;  /* 0x0000001fff007819 */ /* 0x000fe40000011602 */
[----:B------:R-:W-:Y:S02]  /*20d0*/  SHF.R.U32.HI R3, RZ, 0x8, R3 ;  /* 0x00000008ff037819 */ /* 0x000fe40000011603 */
[----:B------:R-:W-:Y:S02]  /*20e0*/  LEA.HI.SX32 R2, R2, R0, 0x1c ;  /* 0x0000000002027211 */ /* 0x000fe400078fe2ff */
[----:B------:R-:W-:-:S02]  /*20f0*/  LOP3.LUT R0, R16, 0xff0000, RZ, 0xc0, !PT ;  /* 0x00ff000010007812 */ /* 0x000fc400078ec0ff */
[----:B------:R-:W-:Y:S01]  /*2100*/  IMNMX R6, RZ, R2, !PT ;  /* 0x00000002ff067217 */ /* 0x000fe20007800200 */
[----:B------:R-:W-:Y:S01]  /*2110*/  IMAD.MOV.U32 R2, RZ, RZ, RZ ;  /* 0x000000ffff027224 */ /* 0x000fe200078e00ff */
[----:B------:R-:W-:Y:S02]  /*2120*/  LEA.HI R0, R0, R3, RZ, 0x10 ;  /* 0x0000000300007211 */ /* 0x000fe400078f80ff */
[----:B------:R-:W-:Y:S02]  /*2130*/  ISETP.GT.AND P0, PT, R7, R6, PT ;  /* 0x000000060700720c */ /* 0x000fe40003f04270 */
[----:B------:R-:W-:Y:S02]  /*2140*/  LOP3.LUT R16, R0, 0xff, RZ, 0xc0, !PT ;  /* 0x000000ff00107812 */ /* 0x000fe400078ec0ff */
[----:B------:R-:W-:-:S03]  /*2150*/  SHF.R.U32.HI R5, RZ, 0x10, R0 ;  /* 0x00000010ff057819 */ /* 0x000fc60000011600 */
[----:B------:R2:W-:Y:S04]  /*2160*/  STL [R1+0x30], R16 ;  /* 0x0000301001007387 */ /* 0x0005e80000100800 */
[----:B------:R2:W-:Y:S02]  /*2170*/  STL [R1+0x2c], R5 ;  /* 0x00002c0501007387 */ /* 0x0005e40000100800 */
[----:B------:R-:W-:Y:S05]  /*2180*/  @!P0 BRA `(.L_x_545) ;  /* 0x000001f000008947 */ /* 0x000fea0003800000 */
[----:B------:R-:W-:-:S04]  /*2190*/  ISETP.NE.AND P0, PT, R5, RZ, PT ;  /* 0x000000ff0500720c */ /* 0x000fc80003f05270 */
[----:B------:R-:W-:-:S04]  /*21a0*/  SEL R0, R5, c[0x0][0x338], P0 ;  /* 0x0000ce0005007a07 */ /* 0x000fc80000000000 */
[----:B------:R-:W-:Y:S02]  /*21b0*/  IABS R3, R0 ;  /* 0x0000000000037213 */ /* 0x000fe40000000000 */
[----:B------:R-:W-:Y:S02]  /*21c0*/  IADD3 R4, R0, -0x1, R7 ;  /* 0xffffffff00047810 */ /* 0x000fe40007ffe007 */
[----:B------:R-:W3:Y:S03]  /*21d0*/  I2F.RP R2, R3 ;  /* 0x0000000300027306 */ /* 0x000ee60000209400 */
[----:B------:R-:W-:Y:S02]  /*21e0*/  IMAD.IADD R8, R4, 0x1, -R6 ;  /* 0x0000000104087824 */ /* 0x000fe400078e0a06 */
[----:B------:R-:W-:-:S03]  /*21f0*/  IMAD.MOV.U32 R4, RZ, RZ, RZ ;  /* 0x000000ffff047224 */ /* 0x000fc600078e00ff */
[----:B------:R-:W-:Y:S01]  /*2200*/  IABS R11, R8 ;  /* 0x00000008000b7213 */ /* 0x000fe20000000000 */
[----:B---3--:R-:W3:Y:S02]  /*2210*/  MUFU.RCP R2, R2 ;  /* 0x0000000200027308 */ /* 0x008ee40000001000 */
[----:B---3--:R-:W-:-:S06]  /*2220*/  IADD3 R2, R2, 0xffffffe, RZ ;  /* 0x0ffffffe02027810 */ /* 0x008fcc0007ffe0ff */
[----:B--2---:R-:W2:Y:S02]  /*2230*/  F2I.FTZ.U32.TRUNC.NTZ R5, R2 ;  /* 0x0000000200057305 */ /* 0x004ea4000021f000 */
[----:B--2---:R-:W-:-:S04]  /*2240*/  IMAD.MOV R2, RZ, RZ, -R5 ;  /* 0x000000ffff027224 */ /* 0x004fc800078e0a05 */
        /* <DEDUP_REMOVED lines=19> */
.L_x_545:
[----:B------:R-:W-:Y:S05]  /*2380*/  BSYNC B0 ;  /* 0x0000000000007941 */ /* 0x000fea0003800000 */
.L_x_544:
[----:B------:R-:W-:Y:S01]  /*2390*/  IMAD R223, R16, R2, R6 ;  /* 0x0000000210df7224 */ /* 0x000fe200078e0206 */
        /* <DEDUP_REMOVED lines=38> */
[----:B------:R-:W3:Y:S01]  /*2600*/  S2R R3, SR_TID.X ;  /* 0x0000000000037919 */ /* 0x000ee20000002100 */
[----:B------:R-:W-:-:S04]  /*2610*/  ISETP.NE.U32.AND P3, PT, RZ, c[0x0][0x340], PT ;  /* 0x0000d000ff007a0c */ /* 0x000fc80003f65070 */
[----:B------:R-:W-:Y:S02]  /*2620*/  ISETP.NE.AND.EX P3, PT, RZ, c[0x0][0x344], PT, P3 ;  /* 0x0000d100ff007a0c */ /* 0x000fe40003f65330 */
[----:B--23--:R-:W-:-:S04]  /*2630*/  SHF.R.S32.HI R16, RZ, 0x1f, R3 ;  /* 0x0000001fff107819 */ /* 0x00cfc80000011403 */
[----:B------:R-:W-:-:S07]  /*2640*/  LEA.HI R16, R16, R3, RZ, 0x3 ;  /* 0x0000000310107211 */ /* 0x000fce00078f18ff */
[----:B------:R-:W-:Y:S01]  /*2650*/  @P3 IMAD.WIDE R2, R15, R14, c[0x0][0x340] ;  /* 0x0000d0000f023625 */ /* 0x000fe200078e020e */
[----:B------:R-:W-:-:S04]  /*2660*/  SHF.R.S32.HI R16, RZ, 0x3, R16 ;  /* 0x00000003ff107819 */ /* 0x000fc80000011410 */
[----:B------:R2:W3:Y:S01]  /*2670*/  @P3 LDG.E R9, [R2.64] ;  /* 0x0000000802093981 */ /* 0x0004e2000c1e1900 */
[----:B------:R-:W-:Y:S01]  /*2680*/  SHF.R.S32.HI R247, RZ, 0x1f, R246 ;  /* 0x0000001ffff77819 */ /* 0x000fe200000114f6 */
[----:B------:R-:W-:Y:S01]  /*2690*/  WARPSYNC 0xffffffff ;  /* 0xffffffff00007948 */ /* 0x000fe20003800000 */
[----:B------:R-:W-:Y:S02]  /*26a0*/  IADD3 R0, P0, R16, R13, RZ ;  /* 0x0000000d10007210 */ /* 0x000fe40007f1e0ff */
[----:B------:R-:W-:Y:S02]  /*26b0*/  SHF.R.S32.HI R8, RZ, 0x1f, R15 ;  /* 0x0000001fff087819 */ /* 0x000fe4000001140f */
[----:B------:R-:W-:Y:S01]  /*26c0*/  SHF.R.S32.HI R10, RZ, 0x1f, R12 ;  /* 0x0000001fff0a7819 */ /* 0x000fe2000001140c */
[----:B------:R-:W-:Y:S01]  /*26d0*/  IMAD.WIDE.U32 R4, R0, c[0x0][0x208], R246 ;  /* 0x0000820000047a25 */ /* 0x000fe200078e00f6 */
[----:B------:R-:W-:Y:S02]  /*26e0*/  IADD3 R14, R246, 0x40, RZ ;  /* 0x00000040f60e7810 */ /* 0x000fe40007ffe0ff */
[----:B------:R-:W-:-:S02]  /*26f0*/  IADD3 R150, R212, -0x1, RZ ;  /* 0xffffffffd4967810 */ /* 0x000fc40007ffe0ff */
[----:B--2---:R-:W-:-:S04]  /*2700*/  SHF.R.S32.HI R2, RZ, 0x1f, R13 ;  /* 0x0000001fff027819 */ /* 0x004fc8000001140d */
[----:B------:R-:W-:-:S05]  /*2710*/  LEA.HI.X.SX32 R2, R16, R2, 0x1, P0 ;  /* 0x0000000210027211 */ /* 0x000fca00000f0eff */
[C---:B------:R-:W-:Y:S02]  /*2720*/  IMAD R6, R2.reuse, c[0x0][0x1e0], RZ ;  /* 0x0000780002067a24 */ /* 0x040fe400078e02ff */
[----:B------:R-:W-:Y:S02]  /*2730*/  IMAD R7, R2, c[0x0][0x208], RZ ;  /* 0x0000820002077a24 */ /* 0x000fe400078e02ff */
[----:B------:R-:W-:-:S04]  /*2740*/  IMAD.WIDE.U32 R2, R0, c[0x0][0x1e0], R246 ;  /* 0x0000780000027a25 */ /* 0x000fc800078e00f6 */
[C---:B------:R-:W-:Y:S02]  /*2750*/  IMAD R6, R0.reuse, c[0x0][0x1e4], R6 ;  /* 0x0000790000067a24 */ /* 0x040fe400078e0206 */
[----:B------:R-:W-:-:S03]  /*2760*/  IMAD R0, R0, c[0x0][0x20c], R7 ;  /* 0x0000830000007a24 */ /* 0x000fc600078e0207 */
[----:B------:R-:W-:Y:S01]  /*2770*/  IADD3 R7, R3, R6, RZ ;  /* 0x0000000603077210 */ /* 0x000fe20007ffe0ff */
[----:B------:R-:W-:Y:S01]  /*2780*/  IMAD.MOV.U32 R6, RZ, RZ, R2 ;  /* 0x000000ffff067224 */ /* 0x000fe200078e0002 */
[----:B------:R-:W-:-:S03]  /*2790*/  IADD3 R5, R5, R0, RZ ;  /* 0x0000000005057210 */ /* 0x000fc60007ffe0ff */
[----:B------:R-:W-:-:S04]  /*27a0*/  IMAD.WIDE.U32 R6, R17, c[0x0][0x1e8], R6 ;  /* 0x00007a0011067a25 */ /* 0x000fc800078e0006 */
[----:B------:R-:W-:-:S04]  /*27b0*/  IMAD.WIDE.U32 R4, R17, c[0x0][0x210], R4 ;  /* 0x0000840011047a25 */ /* 0x000fc800078e0004 */
[C---:B------:R-:W-:Y:S02]  /*27c0*/  IMAD R7, R17.reuse, c[0x0][0x1ec], R7 ;  /* 0x00007b0011077a24 */ /* 0x040fe400078e0207 */
[----:B------:R-:W-:Y:S01]  /*27d0*/  IMAD R5, R17, c[0x0][0x214], R5 ;  /* 0x0000850011057a24 */ /* 0x000fe200078e0205 */
[----:B---3--:R-:W-:Y:S02]  /*27e0*/  @P3 SHF.R.S32.HI R3, RZ, 0x1f, R9 ;  /* 0x0000001fff033819 */ /* 0x008fe40000011409 */
[----:B------:R-:W-:Y:S02]  /*27f0*/  @!P3 MOV R3, R8 ;  /* 0x000000080003b202 */ /* 0x000fe40000000f00 */
[----:B------:R-:W-:Y:S01]  /*2800*/  @P3 MOV R2, R9 ;  /* 0x0000000900023202 */ /* 0x000fe20000000f00 */
[----:B------:R-:W-:Y:S01]  /*2810*/  @!P3 IMAD.MOV.U32 R2, RZ, RZ, R15 ;  /* 0x000000ffff02b224 */ /* 0x000fe200078e000f */
[----:B------:R-:W-:Y:S01]  /*2820*/  SEL R0, R3, RZ, !P4 ;  /* 0x000000ff03007207 */ /* 0x000fe20006000000 */
[----:B------:R-:W-:Y:S01]  /*2830*/  IMAD R9, R10, c[0x0][0x178], RZ ;  /* 0x00005e000a097a24 */ /* 0x000fe200078e02ff */
[----:B------:R-:W-:-:S02]  /*2840*/  SEL R8, R8, RZ, !P5 ;  /* 0x000000ff08087207 */ /* 0x000fc40006800000 */
[----:B------:R-:W-:Y:S01]  /*2850*/  SEL R2, R2, RZ, !P4 ;  /* 0x000000ff02027207 */ /* 0x000fe20006000000 */
[C---:B------:R-:W-:Y:S02]  /*2860*/  IMAD R3, R0.reuse, c[0x0][0x1f0], RZ ;  /* 0x00007c0000037a24 */ /* 0x040fe400078e02ff */
[----:B------:R-:W-:Y:S02]  /*2870*/  IMAD R0, R0, c[0x0][0x218], RZ ;  /* 0x0000860000007a24 */ /* 0x000fe400078e02ff */
[----:B------:R-:W-:-:S04]  /*2880*/  IMAD.WIDE.U32 R226, R2, c[0x0][0x1f0], R6 ;  /* 0x00007c0002e27a25 */ /* 0x000fc800078e0006 */
[C---:B------:R-:W-:Y:S01]  /*2890*/  IMAD.WIDE.U32 R224, R2.reuse, c[0x0][0x218], R4 ;  /* 0x0000860002e07a25 */ /* 0x040fe200078e0004 */
[----:B------:R-:W-:Y:S02]  /*28a0*/  SEL R5, R15, RZ, !P5 ;  /* 0x000000ff0f057207 */ /* 0x000fe40006800000 */
[----:B------:R-:W-:Y:S01]  /*28b0*/  SHF.R.S32.HI R15, RZ, 0x1f, R14 ;  /* 0x0000001fff0f7819 */ /* 0x000fe2000001140e */
[C---:B------:R-:W-:Y:S02]  /*28c0*/  IMAD R6, R2.reuse, c[0x0][0x1f4], R3 ;  /* 0x00007d0002067a24 */ /* 0x040fe400078e0203 */
[----:B------:R-:W-:Y:S02]  /*28d0*/  IMAD R4, R2, c[0x0][0x21c], R0 ;  /* 0x0000870002047a24 */ /* 0x000fe400078e0200 */
[C---:B------:R-:W-:Y:S01]  /*28e0*/  IMAD R0, R12.reuse, c[0x0][0x17c], R9 ;  /* 0x00005f000c007a24 */ /* 0x040fe200078e0209 */
[----:B------:R-:W-:Y:S01]  /*28f0*/  IADD3 R229, R227, R6, RZ ;  /* 0x00000006e3e57210 */ /* 0x000fe20007ffe0ff */
[----:B------:R-:W-:-:S04]  /*2900*/  IMAD.WIDE.U32 R2, R12, c[0x0][0x178], RZ ;  /* 0x00005e000c027a25 */ /* 0x000fc800078e00ff */
[----:B------:R-:W-:Y:S02]  /*2910*/  IMAD.IADD R0, R3, 0x1, R0 ;  /* 0x0000000103007824 */ /* 0x000fe400078e0200 */
[----:B------:R-:W-:Y:S02]  /*2920*/  IMAD.IADD R228, R225, 0x1, R4 ;  /* 0x00000001e1e47824 */ /* 0x000fe400078e0204 */
[----:B------:R-:W2:Y:S01]  /*2930*/  LDL R11, [R1+0x58] ;  /* 0x00005800010b7983 */ /* 0x000ea20000100800 */
[----:B------:R-:W-:Y:S01]  /*2940*/  IMAD.MOV.U32 R3, RZ, RZ, R0 ;  /* 0x000000ffff037224 */ /* 0x000fe200078e0000 */
[----:B------:R-:W-:Y:S01]  /*2950*/  ISETP.GE.AND P6, PT, R246, c[0x0][0x198], PT ;  /* 0x00006600f6007a0c */ /* 0x000fe20003fc6270 */
[----:B------:R-:W-:Y:S01]  /*2960*/  IMAD R6, R8, c[0x0][0x1c0], RZ ;  /* 0x0000700008067a24 */ /* 0x000fe200078e02ff */
[----:B------:R-:W-:Y:S01]  /*2970*/  ISETP.GE.AND P3, PT, R14, c[0x0][0x198], PT ;  /* 0x000066000e007a0c */ /* 0x000fe20003f66270 */
[C---:B------:R-:W-:Y:S01]  /*2980*/  IMAD.WIDE.U32 R2, R17.reuse, c[0x0][0x1b8], R2 ;  /* 0x00006e0011027a25 */ /* 0x040fe200078e0002 */
[----:B------:R-:W-:Y:S01]  /*2990*/  ULDC.64 UR4, c[0x0][0x208] ;  /* 0x0000820000047ab9 */ /* 0x000fe20000000a00 */
[----:B------:R-:W-:Y:S01]  /*29a0*/  BSSY B0, `(.L_x_547) ;  /* 0x000014e000007945 */ /* 0x000fe20003800000 */
[----:B------:R-:W-:Y:S01]  /*29b0*/  USHF.L.U32 UR7, UR4, 0x6, URZ ;  /* 0x0000000604077899 */ /* 0x000fe2000800063f */
[----:B------:R-:W-:Y:S01]  /*29c0*/  IMAD R3, R17, c[0x0][0x1bc], R3 ;  /* 0x00006f0011037a24 */ /* 0x000fe200078e0203 */
[----:B------:R-:W-:Y:S01]  /*29d0*/  UMOV UR6, 0x6 ;  /* 0x0000000600067882 */ /* 0x000fe20000000000 */
[C---:B------:R-:W-:Y:S01]  /*29e0*/  IMAD R8, R5.reuse, c[0x0][0x1c4], R6 ;  /* 0x0000710005087a24 */ /* 0x040fe200078e0206 */
[----:B------:R-:W-:Y:S01]  /*29f0*/  USHF.L.U64.HI UR5, UR4, UR6, UR5 ;  /* 0x0000000604057299 */ /* 0x000fe20008010205 */
[----:B------:R-:W-:-:S04]  /*2a00*/  IMAD.WIDE.U32 R2, R5, c[0x0][0x1c0], R2 ;  /* 0x0000700005027a25 */ /* 0x000fc800078e0002 */
[----:B------:R-:W-:Y:S02]  /*2a10*/  IMAD.IADD R3, R3, 0x1, R8 ;  /* 0x0000000103037824 */ /* 0x000fe400078e0208 */
[----:B------:R-:W-:Y:S02]  /*2a20*/  IMAD R13, R157, c[0x0][0x2c4], RZ ;  /* 0x0000b1009d0d7a24 */ /* 0x000fe400078e02ff */
[----:B------:R-:W-:Y:S02]  /*2a30*/  IMAD.MOV.U32 R148, RZ, RZ, R226 ;  /* 0x000000ffff947224 */ /* 0x000fe400078e00e2 */
[----:B------:R-:W-:Y:S01]  /*2a40*/  IMAD.MOV.U32 R149, RZ, RZ, R229 ;  /* 0x000000ffff957224 */ /* 0x000fe200078e00e5 */
[----:B------:R-:W-:Y:S01]  /*2a50*/  BAR.SYNC.DEFER_BLOCKING 0x0 ;  /* 0x0000000000007b1d */ /* 0x000fe20000010000 */
[----:B--2---:R-:W-:-:S04]  /*2a60*/  IMAD.IADD R4, R11, 0x1, R244 ;  /* 0x000000010b047824 */ /* 0x004fc800078e02f4 */
[----:B------:R-:W-:-:S04]  /*2a70*/  @P2 IMAD.HI.U32 R7, R4, c[0x0][0x2c8], RZ ;  /* 0x0000b20004072a27 */ /* 0x000fc800078e00ff */
[----:B------:R-:W-:Y:S01]  /*2a80*/  IMAD.MOV.U32 R0, RZ, RZ, R4 ;  /* 0x000000ffff007224 */ /* 0x000fe200078e0004 */
[----:B------:R-:W-:-:S04]  /*2a90*/  @P2 SHF.R.U32.HI R0, RZ, c[0x0][0x2cc], R7 ;  /* 0x0000b300ff002a19 */ /* 0x000fc80000011607 */
[--C-:B------:R-:W-:Y:S01]  /*2aa0*/  SHF.R.S32.HI R7, RZ, 0x1f, R0.reuse ;  /* 0x0000001fff077819 */ /* 0x100fe20000011400 */
[----:B------:R-:W-:Y:S02]  /*2ab0*/  IMAD.MOV R6, RZ, RZ, -R0 ;  /* 0x000000ffff067224 */ /* 0x000fe400078e0a00 */
[----:B------:R-:W-:-:S04]  /*2ac0*/  IMAD.WIDE.U32 R2, R0, c[0x0][0x1b0], R2 ;  /* 0x00006c0000027a25 */ /* 0x000fc800078e0002 */
[----:B------:R-:W-:Y:S02]  /*2ad0*/  IMAD R4, R6, c[0x0][0x2c4], R4 ;  /* 0x0000b10006047a24 */ /* 0x000fe400078e0204 */
[----:B------:R-:W-:-:S04]  /*2ae0*/  IMAD R5, R7, c[0x0][0x1b0], RZ ;  /* 0x00006c0007057a24 */ /* 0x000fc800078e02ff */
[----:B------:R-:W-:Y:S01]  /*2af0*/  IMAD R6, R0, c[0x0][0x1b4], R5 ;  /* 0x00006d0000067a24 */ /* 0x000fe200078e0205 */
[----:B------:R-:W-:-:S03]  /*2b00*/  SHF.R.S32.HI R5, RZ, 0x1f, R4 ;  /* 0x0000001fff057819 */ /* 0x000fc60000011404 */
[----:B------:R-:W-:Y:S02]  /*2b10*/  IMAD.IADD R3, R3, 0x1, R6 ;  /* 0x0000000103037824 */ /* 0x000fe400078e0206 */
[----:B------:R-:W-:-:S04]  /*2b20*/  IMAD R0, R5, c[0x0][0x1a8], RZ ;  /* 0x00006a0005007a24 */ /* 0x000fc800078e02ff */
[C---:B------:R-:W-:Y:S02]  /*2b30*/  IMAD R0, R4.reuse, c[0x0][0x1ac], R0 ;  /* 0x00006b0004007a24 */ /* 0x040fe400078e0200 */
[----:B------:R-:W-:-:S04]  /*2b40*/  IMAD.WIDE.U32 R4, R4, c[0x0][0x1a8], R2 ;  /* 0x00006a0004047a25 */ /* 0x000fc800078e0002 */
[----:B------:R-:W-:Y:S01]  /*2b50*/  IMAD.IADD R0, R5, 0x1, R0 ;  /* 0x0000000105007824 */ /* 0x000fe200078e0200 */
[----:B------:R-:W-:Y:S01]  /*2b60*/  LEA R2, P0, R4, c[0x0][0x160], 0x1 ;  /* 0x0000580004027a11 */ /* 0x000fe200078008ff */
[----:B------:R-:W-:-:S03]  /*2b70*/  IMAD.IADD R3, R16, 0x1, R244 ;  /* 0x0000000110037824 */ /* 0x000fc600078e02f4 */
[----:B------:R-:W-:Y:S01]  /*2b80*/  LEA.HI.X R0, R4, c[0x0][0x164], R0, 0x1, P0 ;  /* 0x0000590004007a11 */ /* 0x000fe200000f0c00 */
[----:B------:R-:W-:Y:S01]  /*2b90*/  SHFL.IDX PT, R8, R2, 0x1, 0x181f ;  /* 0x00381f0002087f89 */ /* 0x000fe200000e0000 */
[CC--:B------:R-:W-:Y:S02]  /*2ba0*/  ISETP.GE.AND P5, PT, R3.reuse, R13.reuse, PT ;  /* 0x0000000d0300720c */ /* 0x0c0fe40003fa6270 */
[----:B------:R-:W-:Y:S01]  /*2bb0*/  IADD3 R7, R3, 0x20, RZ ;  /* 0x0000002003077810 */ /* 0x000fe20007ffe0ff */
[----:B------:R-:W2:Y:S03]  /*2bc0*/  SHFL.IDX PT, R4, R2, RZ, 0x181f ;  /* 0x00181fff02047589 */ /* 0x000ea600000e0000 */
[----:B------:R-:W-:Y:S01]  /*2bd0*/  ISETP.GE.AND P0, PT, R7, R13, PT ;  /* 0x0000000d0700720c */ /* 0x000fe20003f06270 */
[----:B------:R-:W3:Y:S04]  /*2be0*/  SHFL.IDX PT, R5, R0, RZ, 0x181f ;  /* 0x00181fff00057589 */ /* 0x000ee800000e0000 */
[----:B------:R-:W4:Y:S04]  /*2bf0*/  SHFL.IDX PT, R9, R0, 0x1, 0x181f ;  /* 0x00381f0000097f89 */ /* 0x000f2800000e0000 */
[----:B------:R-:W5:Y:S04]  /*2c00*/  SHFL.IDX PT, R11, R2, 0x2, 0x181f ;  /* 0x00581f00020b7f89 */ /* 0x000f6800000e0000 */
[----:B------:R-:W1:Y:S04]  /*2c10*/  SHFL.IDX PT, R12, R0, 0x2, 0x181f ;  /* 0x00581f00000c7f89 */ /* 0x000e6800000e0000 */
[----:B------:R5:W1:Y:S01]  /*2c20*/  SHFL.IDX PT, R10, R2, 0x3, 0x181f ;  /* 0x00781f00020a7f89 */ /* 0x000a6200000e0000 */
[----:B--2---:R-:W-:-:S04]  /*2c30*/  @!P5 LEA R6, P4, R246, R4, 0x1 ;  /* 0x00000004f606d211 */ /* 0x004fc800078808ff */
[----:B---3--:R-:W-:Y:S02]  /*2c40*/  @!P5 LEA.HI.X R7, R246, R5, R247, 0x1, P4 ;  /* 0x00000005f607d211 */ /* 0x008fe400020f0cf7 */
[----:B------:R-:W-:-:S03]  /*2c50*/  @!P5 LEA R4, P4, R14, R4, 0x1 ;  /* 0x000000040e04d211 */ /* 0x000fc600078808ff */
[----:B------:R2:W-:Y:S01]  /*2c60*/  @!P5 LDGSTS.E.BYPASS.LTC128B.128 [R213+0x100], [R6.64], !P6 ;  /* 0x0010000006d5dfae */ /* 0x0005e2000f101d48 */
[----:B------:R-:W-:-:S05]  /*2c70*/  @!P5 LEA.HI.X R5, R14, R5, R15, 0x1, P4 ;  /* 0x000000050e05d211 */ /* 0x000fca00020f0c0f */
[----:B------:R3:W-:Y:S01]  /*2c80*/  @!P5 LDGSTS.E.BYPASS.LTC128B.128 [R213+0x4100], [R4.64], !P3 ;  /* 0x0410000004d5dfae */ /* 0x0007e2000d901d48 */
[C---:B--2---:R-:W-:Y:S02]  /*2c90*/  IADD3 R6, R3.reuse, 0x40, RZ ;  /* 0x0000004003067810 */ /* 0x044fe40007ffe0ff */
[----:B------:R-:W-:Y:S02]  /*2ca0*/  IADD3 R3, R3, 0x60, RZ ;  /* 0x0000006003037810 */ /* 0x000fe40007ffe0ff */
[----:B------:R-:W-:Y:S02]  /*2cb0*/  ISETP.GE.AND P5, PT, R6, R13, PT ;  /* 0x0000000d0600720c */ /* 0x000fe40003fa6270 */
[----:B---3--:R-:W-:-:S04]  /*2cc0*/  @!P0 LEA R4, P4, R246, R8, 0x1 ;  /* 0x00000008f6048211 */ /* 0x008fc800078808ff */
[-C--:B----4-:R-:W-:Y:S02]  /*2cd0*/  @!P0 LEA.HI.X R5, R246, R9.reuse, R247, 0x1, P4 ;  /* 0x00000009f6058211 */ /* 0x090fe400020f0cf7 */
[C---:B------:R-:W-:Y:S02]  /*2ce0*/  @!P0 LEA R6, P4, R14.reuse, R8, 0x1 ;  /* 0x000000080e068211 */ /* 0x040fe400078808ff */
[----:B------:R2:W3:Y:S02]  /*2cf0*/  SHFL.IDX PT, R8, R0, 0x3, 0x181f ;  /* 0x00781f0000087f89 */ /* 0x0004e400000e0000 */
[----:B------:R-:W-:Y:S02]  /*2d00*/  @!P0 LEA.HI.X R7, R14, R9, R15, 0x1, P4 ;  /* 0x000000090e078211 */ /* 0x000fe400020f0c0f */
[----:B------:R4:W-:Y:S01]  /*2d10*/  @!P0 LDGSTS.E.BYPASS.LTC128B.128 [R213+0x1100], [R4.64], !P6 ;  /* 0x0110000004d58fae */ /* 0x0009e2000f101d48 */
[----:B-----5:R-:W-:-:S03]  /*2d20*/  @!P5 LEA R2, P4, R246, R11, 0x1 ;  /* 0x0000000bf602d211 */ /* 0x020fc600078808ff */
[----:B------:R5:W-:Y:S01]  /*2d30*/  @!P0 LDGSTS.E.BYPASS.LTC128B.128 [R213+0x5100], [R6.64], !P3 ;  /* 0x0510000006d58fae */ /* 0x000be2000d901d48 */
[----:B------:R-:W-:Y:S02]  /*2d40*/  ISETP.GE.AND P0, PT, R3, R13, PT ;  /* 0x0000000d0300720c */ /* 0x000fe40003f06270 */
[----:B-1----:R-:W-:-:S05]  /*2d50*/  @!P5 LEA.HI.X R3, R246, R12, R247, 0x1, P4 ;  /* 0x0000000cf603d211 */ /* 0x002fca00020f0cf7 */
[----:B------:R1:W-:Y:S01]  /*2d60*/  @!P5 LDGSTS.E.BYPASS.LTC128B.128 [R213+0x2100], [R2.64], !P6 ;  /* 0x0210000002d5dfae */ /* 0x0003e2000f101d48 */
[----:B--2---:R-:W-:-:S04]  /*2d70*/  IMAD.MOV.U32 R0, RZ, RZ, -0x60 ;  /* 0xffffffa0ff007424 */ /* 0x004fc800078e00ff */
[----:B------:R-:W-:Y:S01]  /*2d80*/  IMAD R0, R212, R0, 0x60 ;  /* 0x00000060d4007424 */ /* 0x000fe200078e0200 */
[C---:B----4-:R-:W-:Y:S02]  /*2d90*/  @!P5 LEA R4, P4, R14.reuse, R11, 0x1 ;  /* 0x0000000b0e04d211 */ /* 0x050fe400078808ff */
[----:B------:R-:W-:Y:S02]  /*2da0*/  SHF.R.S32.HI R11, RZ, 0x1f, R150 ;  /* 0x0000001fff0b7819 */ /* 0x000fe40000011496 */
[----:B------:R-:W-:Y:S01]  /*2db0*/  @!P5 LEA.HI.X R5, R14, R12, R15, 0x1, P4 ;  /* 0x0000000c0e05d211 */ /* 0x000fe200020f0c0f */
[----:B------:R-:W-:Y:S01]  /*2dc0*/  IMAD.WIDE.U32 R12, R150, c[0x0][0x1e0], RZ ;  /* 0x00007800960c7a25 */ /* 0x000fe200078e00ff */
[----:B------:R-:W-:-:S03]  /*2dd0*/  IADD3 R9, R0, R158, -R16 ;  /* 0x0000009e00097210 */ /* 0x000fc60007ffe810 */
[----:B------:R2:W-:Y:S01]  /*2de0*/  @!P5 LDGSTS.E.BYPASS.LTC128B.128 [R213+0x6100], [R4.64], !P3 ;  /* 0x0610000004d5dfae */ /* 0x0005e2000d901d48 */
[----:B-----5:R-:W-:Y:S02]  /*2df0*/  IMAD.MOV.U32 R7, RZ, RZ, 0x20 ;  /* 0x00000020ff077424 */ /* 0x020fe400078e00ff */
[----:B-1----:R-:W-:Y:S01]  /*2e00*/  IMAD R3, R11, c[0x0][0x1e0], RZ ;  /* 0x000078000b037a24 */ /* 0x002fe200078e02ff */
[----:B------:R-:W-:-:S03]  /*2e10*/  @!P0 LEA R2, P4, R246, R10, 0x1 ;  /* 0x0000000af6028211 */ /* 0x000fc600078808ff */
[----:B------:R-:W-:Y:S01]  /*2e20*/  IMAD R6, R150, c[0x0][0x1e4], R3 ;  /* 0x0000790096067a24 */ /* 0x000fe200078e0203 */
[----:B---3--:R-:W-:Y:S02]  /*2e30*/  @!P0 LEA.HI.X R3, R246, R8, R247, 0x1, P4 ;  /* 0x00000008f6038211 */ /* 0x008fe400020f0cf7 */
[----:B------:R-:W-:Y:S01]  /*2e40*/  ISETP.GE.AND P4, PT, R9, 0x1, PT ;  /* 0x000000010900780c */ /* 0x000fe20003f86270 */
[----:B------:R-:W-:Y:S02]  /*2e50*/  IMAD.IADD R6, R13, 0x1, R6 ;  /* 0x000000010d067824 */ /* 0x000fe400078e0206 */
[----:B------:R1:W-:Y:S01]  /*2e60*/  @!P0 LDGSTS.E.BYPASS.LTC128B.128 [R213+0x3100], [R2.64], !P6 ;  /* 0x0310000002d58fae */ /* 0x0003e2000f101d48 */
[----:B------:R-:W-:Y:S01]  /*2e70*/  ISETP.GE.AND P6, PT, R9, 0x21, PT ;  /* 0x000000210900780c */ /* 0x000fe20003fc6270 */
[----:B------:R-:W-:Y:S01]  /*2e80*/  IMAD R6, R6, 0x60, RZ ;  /* 0x0000006006067824 */ /* 0x000fe200078e02ff */
[----:B--2---:R-:W-:Y:S01]  /*2e90*/  @!P0 LEA R4, P5, R14, R10, 0x1 ;  /* 0x0000000a0e048211 */ /* 0x004fe200078a08ff */
[----:B------:R-:W-:-:S03]  /*2ea0*/  IMAD.MOV.U32 R10, RZ, RZ, 0x40 ;  /* 0x00000040ff0a7424 */ /* 0x000fc600078e00ff */
[----:B------:R-:W-:Y:S01]  /*2eb0*/  @!P0 LEA.HI.X R5, R14, R8, R15, 0x1, P5 ;  /* 0x000000080e058211 */ /* 0x000fe200028f0c0f */
[----:B------:R-:W-:Y:S01]  /*2ec0*/  IMAD R8, R7, c[0x0][0x1e4], RZ ;  /* 0x0000790007087a24 */ /* 0x000fe200078e02ff */
[----:B------:R-:W-:-:S03]  /*2ed0*/  ISETP.GE.AND P5, PT, R9, 0x41, PT ;  /* 0x000000410900780c */ /* 0x000fc60003fa6270 */
[----:B------:R2:W-:Y:S01]  /*2ee0*/  @!P0 LDGSTS.E.BYPASS.LTC128B.128 [R213+0x7100], [R4.64], !P3 ;  /* 0x0710000004d58fae */ /* 0x0005e2000d901d48 */
[----:B------:R-:W-:Y:S01]  /*2ef0*/  @P4 ISETP.GE.AND P3, PT, R246, c[0x0][0x1d4], PT ;  /* 0x00007500f6004a0c */ /* 0x000fe20003f66270 */
[----:B-1----:R-:W-:Y:S02]  /*2f00*/  IMAD.WIDE.U32 R2, R12, 0x60, R148 ;  /* 0x000000600c027825 */ /* 0x002fe400078e0094 */
[----:B------:R-:W0:Y:S02]  /*2f10*/  LDGDEPBAR ;  /* 0x00000000000079af */ /* 0x000e240000000000 */
[----:B------:R-:W-:Y:S02]  /*2f20*/  IMAD.IADD R3, R3, 0x1, R6 ;  /* 0x0000000103037824 */ /* 0x000fe400078e0206 */
[----:B------:R-:W-:Y:S01]  /*2f30*/  IMAD.WIDE.U32 R12, R7, c[0x0][0x1e0], RZ ;  /* 0x00007800070c7a25 */ /* 0x000fe200078e00ff */
[----:B--2---:R-:W-:-:S04]  /*2f40*/  @P4 LEA R4, P0, R2, c[0x0][0x1c8], 0x1 ;  /* 0x0000720002044a11 */ /* 0x004fc800078008ff */
[C---:B------:R-:W-:Y:S02]  /*2f50*/  @P4 LEA.HI.X R5, R2.reuse, c[0x0][0x1cc], R3, 0x1, P0 ;  /* 0x0000730002054a11 */ /* 0x040fe400000f0c03 */
[----:B------:R-:W-:-:S03]  /*2f60*/  @P6 IADD3 R7, P0, R2, R12, RZ ;  /* 0x0000000c02076210 */ /* 0x000fc60007f1e0ff */
[----:B------:R1:W-:Y:S01]  /*2f70*/  @P4 LDGSTS.E.BYPASS.LTC128B.128 [R213+0x8100], [R4.64], !P3 ;  /* 0x0810000004d54fae */ /* 0x0003e2000d901d48 */
[----:B------:R-:W-:Y:S02]  /*2f80*/  ISETP.GE.AND P3, PT, R14, c[0x0][0x1d4], PT ;  /* 0x000075000e007a0c */ /* 0x000fe40003f66270 */
[----:B------:R-:W-:Y:S01]  /*2f90*/  @P6 IADD3.X R8, R3, R13, R8, P0, !PT ;  /* 0x0000000d03086210 */ /* 0x000fe200007fe408 */
[----:B------:R-:W-:Y:S01]  /*2fa0*/  IMAD.WIDE.U32 R12, R10, c[0x0][0x1e0], RZ ;  /* 0x000078000a0c7a25 */ /* 0x000fe200078e00ff */
[----:B------:R-:W-:-:S03]  /*2fb0*/  @P6 LEA R6, P0, R7, c[0x0][0x1c8], 0x1 ;  /* 0x0000720007066a11 */ /* 0x000fc600078008ff */
[----:B------:R-:W-:Y:S01]  /*2fc0*/  IMAD R10, R10, c[0x0][0x1e4], RZ ;  /* 0x000079000a0a7a24 */ /* 0x000fe200078e02ff */
[----:B------:R-:W-:Y:S02]  /*2fd0*/  @P6 LEA.HI.X R7, R7, c[0x0][0x1cc], R8, 0x1, P0 ;  /* 0x0000730007076a11 */ /* 0x000fe400000f0c08 */
[----:B------:R-:W-:-:S03]  /*2fe0*/  @P5 IADD3 R8, P0, R2, R12, RZ ;  /* 0x0000000c02085210 */ /* 0x000fc60007f1e0ff */
[----:B------:R1:W-:Y:S01]  /*2ff0*/  @P4 LDGSTS.E.BYPASS.LTC128B.128 [R213+0xb100], [R4.64+0x80], !P3 ;  /* 0x0b10008004d54fae */ /* 0x0003e2000d901d48 */
[----:B------:R-:W-:Y:S02]  /*3000*/  @P5 IADD3.X R3, R3, R13, R10, P0, !PT ;  /* 0x0000000d03035210 */ /* 0x000fe400007fe40a */
[----:B------:R-:W-:Y:S02]  /*3010*/  @P5 LEA R2, P0, R8, c[0x0][0x1c8], 0x1 ;  /* 0x0000720008025a11 */ /* 0x000fe400078008ff */
[----:B------:R-:W-:Y:S02]  /*3020*/  @P6 ISETP.GE.AND P4, PT, R246, c[0x0][0x1d4], PT ;  /* 0x00007500f6006a0c */ /* 0x000fe40003f86270 */
[----:B------:R-:W-:Y:S02]  /*3030*/  @P5 LEA.HI.X R3, R8, c[0x0][0x1cc], R3, 0x1, P0 ;  /* 0x0000730008035a11 */ /* 0x000fe400000f0c03 */
[----:B------:R-:W-:-:S09]  /*3040*/  @P5 ISETP.GE.AND P0, PT, R246, c[0x0][0x1d4], PT ;  /* 0x00007500f6005a0c */ /* 0x000fd20003f06270 */
[----:B------:R1:W-:Y:S01]  /*3050*/  @P6 LDGSTS.E.BYPASS.LTC128B.128 [R213+0x9100], [R6.64], !P4 ;  /* 0x0910000006d56fae */ /* 0x0003e2000e101d48 */
[----:B------:R-:W-:-:S03]  /*3060*/  ISETP.LT.OR P4, PT, R9, 0x1, P3 ;  /* 0x000000010900780c */ /* 0x000fc60001f81670 */
[----:B------:R1:W-:Y:S01]  /*3070*/  @P6 LDGSTS.E.BYPASS.LTC128B.128 [R213+0xc100], [R6.64+0x80], !P3 ;  /* 0x0c10008006d56fae */ /* 0x0003e2000d901d48 */
[----:B------:R-:W-:-:S03]  /*3080*/  ISETP.GE.AND P6, PT, R246, c[0x0][0x1d4], PT ;  /* 0x00007500f6007a0c */ /* 0x000fc60003fc6270 */
[----:B------:R2:W-:Y:S04]  /*3090*/  @P5 LDGSTS.E.BYPASS.LTC128B.128 [R213+0xa100], [R2.64], !P0 ;  /* 0x0a10000002d55fae */ /* 0x0005e8000c101d48 */
[----:B------:R2:W-:Y:S01]  /*30a0*/  @P5 LDGSTS.E.BYPASS.LTC128B.128 [R213+0xd100], [R2.64+0x80], !P3 ;  /* 0x0d10008002d55fae */ /* 0x0005e2000d901d48 */
[----:B------:R-:W-:-:S03]  /*30b0*/  ISETP.LT.OR P5, PT, R9, 0x1, P6 ;  /* 0x000000010900780c */ /* 0x000fc600037a1670 */
[----:B------:R-:W0:Y:S01]  /*30c0*/  LDGDEPBAR ;  /* 0x00000000000079af */ /* 0x000e220000000000 */
[----:B--2---:R-:W-:Y:S01]  /*30d0*/  IMAD R2, R11, c[0x0][0x208], RZ ;  /* 0x000082000b027a24 */ /* 0x004fe200078e02ff */
[----:B------:R-:W-:-:S04]  /*30e0*/  DEPBAR.LE SB0, 0x1 ;  /* 0x000080400000791a */ /* 0x000fc80000000000 */
[----:B------:R-:W-:Y:S01]  /*30f0*/  BAR.SYNC.DEFER_BLOCKING 0x0 ;  /* 0x0000000000007b1d */ /* 0x000fe20000010000 */
[----:B------:R-:W-:Y:S02]  /*3100*/  IMAD R2, R150, c[0x0][0x20c], R2 ;  /* 0x0000830096027a24 */ /* 0x000fe400078e0202 */
[----:B------:R-:W-:-:S03]  /*3110*/  IMAD.MOV.U32 R3, RZ, RZ, R228 ;  /* 0x000000ffff037224 */ /* 0x000fc600078e00e4 */
        /* <DEDUP_REMOVED lines=11> */
[----:B------:R-:W2:Y:S04]  /*31d0*/  LDSM.16.M88.4 R12, [R189] ;  /* 0x00000000bd0c783b */ /* 0x000ea80000000200 */
[----:B-1----:R-:W1:Y:S04]  /*31e0*/  LDSM.16.M88.4 R4, [R189+0x800] ;  /* 0x00080000bd04783b */ /* 0x002e680000000200 */
[----:B------:R-:W3:Y:S04]  /*31f0*/  LDSM.16.M88.4 R28, [R189+0x1000] ;  /* 0x00100000bd1c783b */ /* 0x000ee80000000200 */
[----:B------:R-:W-:Y:S04]  /*3200*/  LDSM.16.M88.4 R44, [R205] ;  /* 0x00000000cd2c783b */ /* 0x000fe80000000200 */
[----:B------:R-:W4:Y:S04]  /*3210*/  LDSM.16.M88.4 R36, [R195] ;  /* 0x00000000c324783b */ /* 0x000f280000000200 */
[----:B------:R-:W5:Y:S04]  /*3220*/  LDSM.16.M88.4 R32, [R206] ;  /* 0x00000000ce20783b */ /* 0x000f680000000200 */
[----:B------:R-:W3:Y:S01]  /*3230*/  LDSM.16.M88.4 R40, [R189+0x1800] ;  /* 0x00180000bd28783b */ /* 0x000ee20000000200 */
[C---:B--2---:R-:W-:Y:S08]  /*3240*/  HMMA.16816.F32.BF16 R24, R120.reuse, R12, RZ ;  /* 0x0000000c7818723c */ /* 0x044ff000000418ff */
[C---:B------:R-:W-:Y:S08]  /*3250*/  HMMA.16816.F32.BF16 R20, R120.reuse, R14, RZ ;  /* 0x0000000e7814723c */ /* 0x040ff000000418ff */
[C---:B-1----:R-:W-:Y:S08]  /*3260*/  HMMA.16816.F32.BF16 R16, R120.reuse, R4, RZ ;  /* 0x000000047810723c */ /* 0x042ff000000418ff */
[C---:B------:R-:W-:Y:S08]  /*3270*/  HMMA.16816.F32.BF16 R12, R120.reuse, R6, RZ ;  /* 0x00000006780c723c */ /* 0x040ff000000418ff */
[----:B---3--:R-:W-:Y:S08]  /*3280*/  HMMA.16816.F32.BF16 R4, R120, R28, RZ ;  /* 0x0000001c7804723c */ /* 0x008ff000000418ff */
[C---:B----4-:R-:W-:Y:S08]  /*3290*/  HMMA.16816.F32.BF16 R56, R124.reuse, R36, R24 ;  /* 0x000000247c38723c */ /* 0x050ff00000041818 */
[C---:B------:R-:W-:Y:S01]  /*32a0*/  HMMA.16816.F32.BF16 R52, R124.reuse, R38, R20 ;  /* 0x000000267c34723c */ /* 0x040fe20000041814 */
[----:B------:R-:W1:Y:S04]  /*32b0*/  LDSM.16.M88.4 R36, [R189+0x2000] ;  /* 0x00200000bd24783b */ /* 0x000e680000000200 */
[----:B------:R-:W-:Y:S03]  /*32c0*/  LDSM.16.M88.4 R20, [R203] ;  /* 0x00000000cb14783b */ /* 0x000fe60000000200 */
[C---:B------:R-:W-:Y:S07]  /*32d0*/  HMMA.16816.F32.BF16 R68, R124.reuse, R44, R4 ;  /* 0x0000002c7c44723c */ /* 0x040fee0000041804 */
[----:B------:R-:W-:Y:S01]  /*32e0*/  IMAD.WIDE.U32 R4, R150, c[0x0][0x208], RZ ;  /* 0x0000820096047a25 */ /* 0x000fe200078e00ff */
[----:B-----5:R-:W-:Y:S03]  /*32f0*/  HMMA.16816.F32.BF16 R60, R124, R32, R16 ;  /* 0x000000207c3c723c */ /* 0x020fe60000041810 */
[----:B------:R-:W-:-:S02]  /*3300*/  IMAD.IADD R5, R5, 0x1, R2 ;  /* 0x0000000105057824 */ /* 0x000fc400078e0202 */
[----:B------:R-:W-:Y:S02]  /*3310*/  IMAD.MOV.U32 R2, RZ, RZ, R224 ;  /* 0x000000ffff027224 */ /* 0x000fe400078e00e0 */
[----:B------:R-:W-:Y:S01]  /*3320*/  IMAD R5, R5, 0x60, RZ ;  /* 0x0000006005057824 */ /* 0x000fe200078e02ff */
[----:B------:R-:W-:Y:S01]  /*3330*/  HMMA.16816.F32.BF16 R64, R124, R34, R12 ;  /* 0x000000227c40723c */ /* 0x000fe2000004180c */
[----:B------:R-:W2:Y:S01]  /*3340*/  LDSM.16.M88.4 R32, [R204] ;  /* 0x00000000cc20783b */ /* 0x000ea20000000200 */
[----:B------:R-:W-:-:S04]  /*3350*/  IMAD.WIDE.U32 R2, R4, 0x60, R2 ;  /* 0x0000006004027825 */ /* 0x000fc800078e0002 */
[----:B------:R-:W-:Y:S01]  /*3360*/  IMAD.IADD R3, R3, 0x1, R5 ;  /* 0x0000000103037824 */ /* 0x000fe200078e0205 */
[C---:B------:R-:W-:Y:S01]  /*3370*/  LEA R4, P0, R2.reuse, c[0x0][0x1f8], 0x1 ;  /* 0x00007e0002047a11 */ /* 0x040fe200078008ff */
[----:B------:R-:W-:Y:S01]  /*3380*/  HMMA.16816.F32.BF16 R16, R120, R30, RZ ;  /* 0x0000001e7810723c */ /* 0x000fe200000418ff */
[----:B------:R-:W3:Y:S02]  /*3390*/  LDSM.16.M88.4 R28, [R189+0x2800] ;  /* 0x00280000bd1c783b */ /* 0x000ee40000000200 */
[----:B------:R-:W-:Y:S02]  /*33a0*/  LEA.HI.X R5, R2, c[0x0][0x1fc], R3, 0x1, P0 ;  /* 0x00007f0002057a11 */ /* 0x000fe400000f0c03 */
[----:B------:R-:W-:-:S03]  /*33b0*/  IADD3 R2, P0, R4, UR7, RZ ;  /* 0x0000000704027c10 */ /* 0x000fc6000ff1e0ff */
[----:B------:R-:W-:Y:S01]  /*33c0*/  HMMA.16816.F32.BF16 R12, R120, R40, RZ ;  /* 0x00000028780c723c */ /* 0x000fe200000418ff */
[----:B------:R-:W-:Y:S02]  /*33d0*/  IADD3.X R3, R5, UR5, RZ, P0, !PT ;  /* 0x0000000505037c10 */ /* 0x000fe400087fe4ff */
[----:B------:R-:W-:-:S04]  /*33e0*/  IADD3 R6, P0, R2, UR7, RZ ;  /* 0x0000000702067c10 */ /* 0x000fc8000ff1e0ff */
[----:B------:R-:W-:Y:S01]  /*33f0*/  IADD3.X R7, R3, UR5, RZ, P0, !PT ;  /* 0x0000000503077c10 */ /* 0x000fe200087fe4ff */
[----:B------:R-:W-:Y:S01]  /*3400*/  HMMA.16816.F32.BF16 R24, R120, R42, RZ ;  /* 0x0000002a7818723c */ /* 0x000fe200000418ff */
[----:B------:R-:W4:Y:S01]  /*3410*/  LDSM.16.M88.4 R40, [R202] ;  /* 0x00000000ca28783b */ /* 0x000f220000000200 */
[C---:B------:R-:W-:Y:S02]  /*3420*/  ISETP.LT.OR P0, PT, R9.reuse, 0x21, P6 ;  /* 0x000000210900780c */ /* 0x040fe40003701670 */
[C---:B------:R-:W-:Y:S01]  /*3430*/  ISETP.LT.OR P6, PT, R9.reuse, 0x41, P6 ;  /* 0x000000410900780c */ /* 0x040fe200037c1670 */
[----:B------:R-:W-:Y:S01]  /*3440*/  @!PT LDS RZ, [RZ] ;  /* 0x00000000fffff984 */ /* 0x000fe20000000800 */
[----:B------:R-:W-:Y:S01]  /*3450*/  @!PT LDS RZ, [RZ] ;  /* 0x00000000fffff984 */ /* 0x000fe20000000800 */
[----:B------:R-:W-:Y:S01]  /*3460*/  @!PT LDS RZ, [RZ] ;  /* 0x00000000fffff984 */ /* 0x000fe20000000800 */
[----:B------:R5:W-:Y:S01]  /*3470*/  LDGSTS.E.BYPASS.LTC128B.128 [R213+0x100], [R4.64], !P5 ;  /* 0x0010000004d57fae */ /* 0x000be2000e901d48 */
[C---:B------:R-:W-:Y:S02]  /*3480*/  ISETP.LT.OR P5, PT, R9.reuse, 0x21, P3 ;  /* 0x000000210900780c */ /* 0x040fe40001fa1670 */
[----:B------:R-:W-:Y:S01]  /*3490*/  HMMA.16816.F32.BF16 R76, R124, R46, R16 ;  /* 0x0000002e7c4c723c */ /* 0x000fe20000041810 */
[----:B------:R5:W-:Y:S01]  /*34a0*/  LDGSTS.E.BYPASS.LTC128B.128 [R213+0x3100], [R4.64+0x80], !P4 ;  /* 0x0310008004d57fae */ /* 0x000be2000e101d48 */
[----:B------:R-:W-:-:S05]  /*34b0*/  ISETP.LT.OR P4, PT, R9, 0x41, P3 ;  /* 0x000000410900780c */ /* 0x000fca0001f81670 */
[----:B------:R4:W-:Y:S01]  /*34c0*/  LDGSTS.E.BYPASS.LTC128B.128 [R213+0x1100], [R2.64], !P0 ;  /* 0x0110000002d57fae */ /* 0x0009e2000c101d48 */
[----:B-1----:R-:W-:Y:S01]  /*34d0*/  HMMA.16816.F32.BF16 R16, R120, R36, RZ ;  /* 0x000000247810723c */ /* 0x002fe200000418ff */
[----:B------:R-:W-:Y:S02]  /*34e0*/  ISETP.GT.AND P0, PT, R150, R223, PT ;  /* 0x000000df9600720c */ /* 0x000fe40003f04270 */
[----:B------:R1:W-:Y:S04]  /*34f0*/  LDGSTS.E.BYPASS.LTC128B.128 [R213+0x4100], [R2.64+0x80], !P5 ;  /* 0x0410008002d57fae */ /* 0x0003e8000e901d48 */
[----:B------:R5:W-:Y:S01]  /*3500*/  LDGSTS.E.BYPASS.LTC128B.128 [R213+0x2100], [R6.64], !P6 ;  /* 0x0210000006d57fae */ /* 0x000be2000f101d48 */
[----:B--2---:R-:W-:Y:S03]  /*3510*/  HMMA.16816.F32.BF16 R80, R124, R32, R12 ;  /* 0x000000207c50723c */ /* 0x004fe6000004180c */
[----:B------:R5:W-:Y:S04]  /*3520*/  LDGSTS.E.BYPASS.LTC128B.128 [R213+0x5100], [R6.64+0x80], !P4 ;  /* 0x0510008006d57fae */ /* 0x000be8000e101d48 */
[----:B------:R-:W2:Y:S01]  /*3530*/  LDSM.16.M88.4 R48, [R193] ;  /* 0x00000000c130783b */ /* 0x000ea20000000200 */
[C---:B------:R-:W-:Y:S03]  /*3540*/  HMMA.16816.F32.BF16 R12, R120.reuse, R38, RZ ;  /* 0x00000026780c723c */ /* 0x040fe600000418ff */
[----:B------:R-:W1:Y:S04]  /*3550*/  LDSM.16.M88.4 R44, [R193+0x800] ;  /* 0x00080000c12c783b */ /* 0x000e680000000200 */
[----:B------:R-:W-:Y:S01]  /*3560*/  LDSM.16.M88.4 R100, [R190+0x1800] ;  /* 0x00180000be64783b */ /* 0x000fe20000000200 */
[----:B---3--:R-:W-:Y:S03]  /*3570*/  HMMA.16816.F32.BF16 R8, R120, R28, RZ ;  /* 0x0000001c7808723c */ /* 0x008fe600000418ff */
[----:B------:R-:W-:Y:S04]  /*3580*/  LDSM.16.M88.4 R92, [R190+0x1000] ;  /* 0x00100000be5c783b */ /* 0x000fe80000000200 */
[----:B------:R-:W-:Y:S01]  /*3590*/  LDSM.16.M88.4 R72, [R190+0x800] ;  /* 0x00080000be48783b */ /* 0x000fe20000000200 */
[----:B------:R-:W-:Y:S03]  /*35a0*/  HMMA.16816.F32.BF16 R84, R124, R34, R24 ;  /* 0x000000227c54723c */ /* 0x000fe60000041818 */
[----:B------:R-:W-:Y:S04]  /*35b0*/  LDSM.16.M88.4 R32, [R193+0x1000] ;  /* 0x00100000c120783b */ /* 0x000fe80000000200 */
[----:B------:R-:W-:Y:S01]  /*35c0*/  LDSM.16.M88.4 R24, [R193+0x2000] ;  /* 0x00200000c118783b */ /* 0x000fe20000000200 */
[----:B-----5:R-:W-:Y:S03]  /*35d0*/  HMMA.16816.F32.BF16 R4, R120, R30, RZ ;  /* 0x0000001e7804723c */ /* 0x020fe600000418ff */
[----:B------:R-:W3:Y:S04]  /*35e0*/  LDSM.16.M88.4 R28, [R193+0x1800] ;  /* 0x00180000c11c783b */ /* 0x000ee80000000200 */
[----:B------:R-:W-:Y:S01]  /*35f0*/  LDSM.16.M88.4 R128, [R190+0x2000] ;  /* 0x00200000be80783b */ /* 0x000fe20000000200 */
[C---:B------:R-:W-:Y:S03]  /*3600*/  HMMA.16816.F32.BF16 R36, R124.reuse, R20, R16 ;  /* 0x000000147c24723c */ /* 0x040fe60000041810 */
[----:B------:R-:W5:Y:S04]  /*3610*/  LDSM.16.M88.4 R16, [R193+0x2800] ;  /* 0x00280000c110783b */ /* 0x000f680000000200 */
[----:B------:R-:W-:Y:S01]  /*3620*/  LDSM.16.M88.4 R88, [R189+0x3000] ;  /* 0x00300000bd58783b */ /* 0x000fe20000000200 */
[C---:B------:R-:W-:Y:S03]  /*3630*/  HMMA.16816.F32.BF16 R20, R124.reuse, R22, R12 ;  /* 0x000000167c14723c */ /* 0x040fe6000004180c */
[----:B------:R-:W-:Y:S04]  /*3640*/  LDSM.16.M88.4 R108, [R189+0x4000] ;  /* 0x00400000bd6c783b */ /* 0x000fe80000000200 */
[----:B------:R-:W-:Y:S01]  /*3650*/  LDSM.16.M88.4 R96, [R189+0x3800] ;  /* 0x00380000bd60783b */ /* 0x000fe20000000200 */
[C---:B----4-:R-:W-:Y:S03]  /*3660*/  HMMA.16816.F32.BF16 R12, R124.reuse, R40, R8 ;  /* 0x000000287c0c723c */ /* 0x050fe60000041808 */
[----:B------:R-:W-:Y:S04]  /*3670*/  LDSM.16.M88.4 R116, [R189+0x4800] ;  /* 0x00480000bd74783b */ /* 0x000fe80000000200 */
[----:B------:R-:W-:Y:S01]  /*3680*/  LDSM.16.M88.4 R112, [R201] ;  /* 0x00000000c970783b */ /* 0x000fe20000000200 */
[----:B------:R-:W-:Y:S03]  /*3690*/  HMMA.16816.F32.BF16 R8, R124, R42, R4 ;  /* 0x0000002a7c08723c */ /* 0x000fe60000041804 */
[----:B------:R-:W4:Y:S04]  /*36a0*/  LDSM.16.M88.4 R40, [R190] ;  /* 0x00000000be28783b */ /* 0x000f280000000200 */
[----:B------:R-:W-:Y:S01]  /*36b0*/  LDSM.16.M88.4 R140, [R199] ;  /* 0x00000000c78c783b */ /* 0x000fe20000000200 */
[C---:B--2---:R-:W-:Y:S03]  /*36c0*/  HMMA.16816.F32.BF16 R4, R152.reuse, R48, R56 ;  /* 0x000000309804723c */ /* 0x044fe60000041838 */
[----:B------:R-:W-:Y:S04]  /*36d0*/  LDSM.16.M88.4 R104, [R200] ;  /* 0x00000000c868783b */ /* 0x000fe80000000200 */
[----:B------:R-:W-:Y:S01]  /*36e0*/  LDSM.16.M88.4 R144, [R193+0x3000] ;  /* 0x00300000c190783b */ /* 0x000fe20000000200 */
[C---:B-1----:R-:W-:Y:S03]  /*36f0*/  HMMA.16816.F32.BF16 R56, R152.reuse, R44, R60 ;  /* 0x0000002c9838723c */ /* 0x042fe6000004183c */
[----:B------:R-:W-:Y:S04]  /*3700*/  LDSM.16.M88.4 R132, [R193+0x4800] ;  /* 0x00480000c184783b */ /* 0x000fe80000000200 */
[----:B------:R-:W-:Y:S01]  /*3710*/  LDSM.16.M88.4 R136, [R193+0x5000] ;  /* 0x00500000c188783b */ /* 0x000fe20000000200 */
[C---:B------:R-:W-:Y:S03]  /*3720*/  HMMA.16816.F32.BF16 R60, R152.reuse, R46, R64 ;  /* 0x0000002e983c723c */ /* 0x040fe60000041840 */
[----:B------:R-:W0:Y:S05]  /*3730*/  LDGDEPBAR ;  /* 0x00000000000079af */ /* 0x000e2a0000000000 */
[C---:B---3--:R-:W-:Y:S08]  /*3740*/  HMMA.16816.F32.BF16 R80, R152.reuse, R28, R80 ;  /* 0x0000001c9850723c */ /* 0x048ff00000041850 */
[C---:B------:R-:W-:Y:S08]  /*3750*/  HMMA.16816.F32.BF16 R48, R152.reuse, R50, R52 ;  /* 0x000000329830723c */ /* 0x040ff00000041834 */
[C---:B------:R-:W-:Y:S08]  /*3760*/  HMMA.16816.F32.BF16 R68, R152.reuse, R32, R68 ;  /* 0x000000209844723c */ /* 0x040ff00000041844 */
[C---:B------:R-:W-:Y:S08]  /*3770*/  HMMA.16816.F32.BF16 R76, R152.reuse, R34, R76 ;  /* 0x00000022984c723c */ /* 0x040ff0000004184c */
[C---:B------:R-:W-:Y:S08]  /*3780*/  HMMA.16816.F32.BF16 R84, R152.reuse, R30, R84 ;  /* 0x0000001e9854723c */ /* 0x040ff00000041854 */
[C---:B------:R-:W-:Y:S01]  /*3790*/  HMMA.16816.F32.BF16 R64, R152.reuse, R24, R36 ;  /* 0x000000189840723c */ /* 0x040fe20000041824 */
[----:B------:R-:W1:Y:S07]  /*37a0*/  LDSM.16.M88.4 R36, [R190+0x2800] ;  /* 0x00280000be24783b */ /* 0x000e6e0000000200 */
[C---:B------:R-:W-:Y:S08]  /*37b0*/  HMMA.16816.F32.BF16 R52, R152.reuse, R26, R20 ;  /* 0x0000001a9834723c */ /* 0x040ff00000041814 */
[C---:B-----5:R-:W-:Y:S08]  /*37c0*/  HMMA.16816.F32.BF16 R44, R152.reuse, R16, R12 ;  /* 0x00000010982c723c */ /* 0x060ff0000004180c */
[----:B------:R-:W-:Y:S08]  /*37d0*/  HMMA.16816.F32.BF16 R32, R152, R18, R8 ;  /* 0x000000129820723c */ /* 0x000ff00000041808 */
[C---:B----4-:R-:W-:Y:S08]  /*37e0*/  HMMA.16816.F32.BF16 R28, R164.reuse, R40, R4 ;  /* 0x00000028a41c723c */ /* 0x050ff00000041804 */
[C---:B------:R-:W-:Y:S08]  /*37f0*/  HMMA.16816.F32.BF16 R4, R164.reuse, R100, R80 ;  /* 0x00000064a404723c */ /* 0x040ff00000041850 */
[C---:B------:R-:W-:Y:S08]  /*3800*/  HMMA.16816.F32.BF16 R24, R164.reuse, R42, R48 ;  /* 0x0000002aa418723c */ /* 0x040ff00000041830 */
[C---:B------:R-:W-:Y:S08]  /*3810*/  HMMA.16816.F32.BF16 R12, R164.reuse, R92, R68 ;  /* 0x0000005ca40c723c */ /* 0x040ff00000041844 */
[C---:B------:R-:W-:Y:S01]  /*3820*/  HMMA.16816.F32.BF16 R8, R164.reuse, R94, R76 ;  /* 0x0000005ea408723c */ /* 0x040fe2000004184c */
[----:B------:R-:W-:Y:S07]  /*3830*/  LDSM.16.M88.4 R92, [R189+0x5800] ;  /* 0x00580000bd5c783b */ /* 0x000fee0000000200 */
[C---:B------:R-:W-:Y:S01]  /*3840*/  HMMA.16816.F32.BF16 R80, R164.reuse, R102, R84 ;  /* 0x00000066a450723c */ /* 0x040fe20000041854 */
[----:B------:R-:W2:Y:S07]  /*3850*/  LDSM.16.M88.4 R84, [R189+0x5000] ;  /* 0x00500000bd54783b */ /* 0x000eae0000000200 */
[C---:B------:R-:W-:Y:S08]  /*3860*/  HMMA.16816.F32.BF16 R20, R164.reuse, R72, R56 ;  /* 0x00000048a414723c */ /* 0x040ff00000041838 */
[C---:B------:R-:W-:Y:S08]  /*3870*/  HMMA.16816.F32.BF16 R16, R164.reuse, R74, R60 ;  /* 0x0000004aa410723c */ /* 0x040ff0000004183c */
[C---:B------:R-:W-:Y:S08]  /*3880*/  HMMA.16816.F32.BF16 R76, R164.reuse, R128, R64 ;  /* 0x00000080a44c723c */ /* 0x040ff00000041840 */
[C---:B------:R-:W-:Y:S01]  /*3890*/  HMMA.16816.F32.BF16 R72, R164.reuse, R130, R52 ;  /* 0x00000082a448723c */ /* 0x040fe20000041834 */
[----:B------:R-:W-:Y:S07]  /*38a0*/  LDSM.16.M88.4 R128, [R196] ;  /* 0x00000000c480783b */ /* 0x000fee0000000200 */
[C---:B-1----:R-:W-:Y:S08]  /*38b0*/  HMMA.16816.F32.BF16 R68, R164.reuse, R36, R44 ;  /* 0x00000024a444723c */ /* 0x042ff0000004182c */
[----:B------:R-:W-:Y:S01]  /*38c0*/  HMMA.16816.F32.BF16 R64, R164, R38, R32 ;  /* 0x00000026a440723c */ /* 0x000fe20000041820 */
[----:B------:R-:W1:Y:S04]  /*38d0*/  LDSM.16.M88.4 R36, [R198] ;  /* 0x00000000c624783b */ /* 0x000e680000000200 */
[----:B------:R-:W3:Y:S03]  /*38e0*/  LDSM.16.M88.4 R32, [R197] ;  /* 0x00000000c520783b */ /* 0x000ee60000000200 */
[C---:B------:R-:W-:Y:S08]  /*38f0*/  HMMA.16816.F32.BF16 R60, R168.reuse, R88, R28 ;  /* 0x00000058a83c723c */ /* 0x040ff0000004181c */
[C---:B------:R-:W-:Y:S08]  /*3900*/  HMMA.16816.F32.BF16 R56, R168.reuse, R90, R24 ;  /* 0x0000005aa838723c */ /* 0x040ff00000041818 */
[C---:B------:R-:W-:Y:S08]  /*3910*/  HMMA.16816.F32.BF16 R44, R168.reuse, R108, R12 ;  /* 0x0000006ca82c723c */ /* 0x040ff0000004180c */
[C---:B------:R-:W-:Y:S08]  /*3920*/  HMMA.16816.F32.BF16 R40, R168.reuse, R110, R8 ;  /* 0x0000006ea828723c */ /* 0x040ff00000041808 */
[C---:B------:R-:W-:Y:S08]  /*3930*/  HMMA.16816.F32.BF16 R52, R168.reuse, R96, R20 ;  /* 0x00000060a834723c */ /* 0x040ff00000041814 */
[C---:B------:R-:W-:Y:S08]  /*3940*/  HMMA.16816.F32.BF16 R48, R168.reuse, R98, R16 ;  /* 0x00000062a830723c */ /* 0x040ff00000041810 */
[C---:B------:R-:W-:Y:S08]  /*3950*/  HMMA.16816.F32.BF16 R28, R168.reuse, R116, R4 ;  /* 0x00000074a81c723c */ /* 0x040ff00000041804 */
[C---:B------:R-:W-:Y:S01]  /*3960*/  HMMA.16816.F32.BF16 R24, R168.reuse, R118, R80 ;  /* 0x00000076a818723c */ /* 0x040fe20000041850 */
[----:B------:R-:W4:Y:S04]  /*3970*/  LDSM.16.M88.4 R80, [R193+0x3800] ;  /* 0x00380000c150783b */ /* 0x000f280000000200 */
[----:B------:R-:W5:Y:S03]  /*3980*/  LDSM.16.M88.4 R116, [R193+0x4000] ;  /* 0x00400000c174783b */ /* 0x000f660000000200 */
[C---:B--2---:R-:W-:Y:S08]  /*3990*/  HMMA.16816.F32.BF16 R20, R168.reuse, R84, R76 ;  /* 0x00000054a814723c */ /* 0x044ff0000004184c */
[C---:B------:R-:W-:Y:S01]  /*39a0*/  HMMA.16816.F32.BF16 R16, R168.reuse, R86, R72 ;  /* 0x00000056a810723c */ /* 0x040fe20000041848 */
[----:B------:R-:W-:Y:S07]  /*39b0*/  LDSM.16.M88.4 R84, [R190+0x3000] ;  /* 0x00300000be54783b */ /* 0x000fee0000000200 */
[C---:B------:R-:W-:Y:S08]  /*39c0*/  HMMA.16816.F32.BF16 R12, R168.reuse, R92, R68 ;  /* 0x0000005ca80c723c */ /* 0x040ff00000041844 */
[----:B------:R-:W-:Y:S08]  /*39d0*/  HMMA.16816.F32.BF16 R8, R168, R94, R64 ;  /* 0x0000005ea808723c */ /* 0x000ff00000041840 */
[C---:B------:R-:W-:Y:S01]  /*39e0*/  HMMA.16816.F32.BF16 R4, R172.reuse, R112, R60 ;  /* 0x00000070ac04723c */ /* 0x040fe2000004183c */
[----:B------:R-:W-:Y:S07]  /*39f0*/  LDSM.16.M88.4 R60, [R190+0x3800] ;  /* 0x00380000be3c783b */ /* 0x000fee0000000200 */
[C---:B------:R-:W-:Y:S01]  /*3a00*/  HMMA.16816.F32.BF16 R112, R172.reuse, R114, R56 ;  /* 0x00000072ac70723c */ /* 0x040fe20000041838 */
[----:B------:R-:W-:Y:S07]  /*3a10*/  LDSM.16.M88.4 R56, [R190+0x4000] ;  /* 0x00400000be38783b */ /* 0x000fee0000000200 */
[C---:B------:R-:W-:Y:S08]  /*3a20*/  HMMA.16816.F32.BF16 R100, R172.reuse, R140, R44 ;  /* 0x0000008cac64723c */ /* 0x040ff0000004182c */
[C---:B------:R-:W-:Y:S01]  /*3a30*/  HMMA.16816.F32.BF16 R96, R172.reuse, R142, R40 ;  /* 0x0000008eac60723c */ /* 0x040fe20000041828 */
[----:B------:R-:W2:Y:S07]  /*3a40*/  LDSM.16.M88.4 R140, [R193+0x5800] ;  /* 0x00580000c18c783b */ /* 0x000eae0000000200 */
[C---:B------:R-:W-:Y:S01]  /*3a50*/  HMMA.16816.F32.BF16 R108, R172.reuse, R104, R52 ;  /* 0x00000068ac6c723c */ /* 0x040fe20000041834 */
[----:B------:R-:W2:Y:S07]  /*3a60*/  LDSM.16.M88.4 R52, [R190+0x4800] ;  /* 0x00480000be34783b */ /* 0x000eae0000000200 */
[C---:B------:R-:W-:Y:S08]  /*3a70*/  HMMA.16816.F32.BF16 R104, R172.reuse, R106, R48 ;  /* 0x0000006aac68723c */ /* 0x040ff00000041830 */
[C---:B-1----:R-:W-:Y:S08]  /*3a80*/  HMMA.16816.F32.BF16 R92, R172.reuse, R36, R28 ;  /* 0x00000024ac5c723c */ /* 0x042ff0000004181c */
[C---:B------:R-:W-:Y:S08]  /*3a90*/  HMMA.16816.F32.BF16 R88, R172.reuse, R38, R24 ;  /* 0x00000026ac58723c */ /* 0x040ff00000041818 */
[C---:B---3--:R-:W-:Y:S08]  /*3aa0*/  HMMA.16816.F32.BF16 R76, R172.reuse, R32, R20 ;  /* 0x00000020ac4c723c */ /* 0x048ff00000041814 */
[C---:B------:R-:W-:Y:S08]  /*3ab0*/  HMMA.16816.F32.BF16 R72, R172.reuse, R34, R16 ;  /* 0x00000022ac48723c */ /* 0x040ff00000041810 */
[C---:B------:R-:W-:Y:S08]  /*3ac0*/  HMMA.16816.F32.BF16 R68, R172.reuse, R128, R12 ;  /* 0x00000080ac44723c */ /* 0x040ff0000004180c */
[----:B------:R-:W-:Y:S01]  /*3ad0*/  HMMA.16816.F32.BF16 R64, R172, R130, R8 ;  /* 0x00000082ac40723c */ /* 0x000fe20000041808 */
[----:B------:R-:W1:Y:S07]  /*3ae0*/  LDSM.16.M88.4 R128, [R190+0x5000] ;  /* 0x00500000be80783b */ /* 0x000e6e0000000200 */
[----:B------:R-:W-:Y:S01]  /*3af0*/  HMMA.16816.F32.BF16 R44, R176, R146, R112 ;  /* 0x00000092b02c723c */ /* 0x000fe20000041870 */
[----:B------:R-:W3:Y:S01]  /*3b00*/  LDSM.16.M88.4 R112, [R190+0x5800] ;  /* 0x00580000be70783b */ /* 0x000ee20000000200 */
[----:B------:R-:W-:-:S06]  /*3b10*/  DEPBAR.LE SB0, 0x0 ;  /* 0x000080000000791a */ /* 0x000fcc0000000000 */
[C---:B------:R-:W-:Y:S08]  /*3b20*/  HMMA.16816.F32.BF16 R48, R176.reuse, R144, R4 ;  /* 0x00000090b030723c */ /* 0x040ff00000041804 */
[C---:B----4-:R-:W-:Y:S08]  /*3b30*/  HMMA.16816.F32.BF16 R40, R176.reuse, R80, R108 ;  /* 0x00000050b028723c */ /* 0x050ff0000004186c */
[C---:B------:R-:W-:Y:S08]  /*3b40*/  HMMA.16816.F32.BF16 R36, R176.reuse, R82, R104 ;  /* 0x00000052b024723c */ /* 0x040ff00000041868 */
[C---:B-----5:R-:W-:Y:S08]  /*3b50*/  HMMA.16816.F32.BF16 R32, R176.reuse, R116, R100 ;  /* 0x00000074b020723c */ /* 0x060ff00000041864 */
[C---:B------:R-:W-:Y:S08]  /*3b60*/  HMMA.16816.F32.BF16 R24, R176.reuse, R132, R92 ;  /* 0x00000084b018723c */ /* 0x040ff0000004185c */
[C---:B------:R-:W-:Y:S08]  /*3b70*/  HMMA.16816.F32.BF16 R28, R176.reuse, R118, R96 ;  /* 0x00000076b01c723c */ /* 0x040ff00000041860 */
[C---:B------:R-:W-:Y:S08]  /*3b80*/  HMMA.16816.F32.BF16 R20, R176.reuse, R134, R88 ;  /* 0x00000086b014723c */ /* 0x040ff00000041858 */
[C---:B------:R-:W-:Y:S08]  /*3b90*/  HMMA.16816.F32.BF16 R16, R176.reuse, R136, R76 ;  /* 0x00000088b010723c */ /* 0x040ff0000004184c */
[C---:B------:R-:W-:Y:S08]  /*3ba0*/  HMMA.16816.F32.BF16 R12, R176.reuse, R138, R72 ;  /* 0x0000008ab00c723c */ /* 0x040ff00000041848 */
[C---:B--2---:R-:W-:Y:S08]  /*3bb0*/  HMMA.16816.F32.BF16 R8, R176.reuse, R140, R68 ;  /* 0x0000008cb008723c */ /* 0x044ff00000041844 */
        /* <DEDUP_REMOVED lines=11> */
[C---:B---3--:R-:W-:Y:S08]  /*3c70*/  HMMA.16816.F32.BF16 R72, R180.reuse, R112, R8 ;  /* 0x00000070b448723c */ /* 0x048ff00000041808 */
[----:B------:R-:W-:Y:S01]  /*3c80*/  HMMA.16816.F32.BF16 R60, R180, R114, R4 ;  /* 0x00000072b43c723c */ /* 0x000fe20000041804 */
[----:B------:R-:W-:Y:S06]  /*3c90*/  BAR.SYNC.DEFER_BLOCKING 0x0 ;  /* 0x0000000000007b1d */ /* 0x000fec0000010000 */
[----:B------:R-:W-:Y:S01]  /*3ca0*/  @!UPT UIADD3 URZ, URZ, URZ, URZ ;  /* 0x0000003f3f3ff290 */ /* 0x000fe2000fffe03f */
[----:B------:R-:W-:Y:S11]  /*3cb0*/  @!P0 BRA `(.L_x_548) ;  /* 0x000001c000008947 */ /* 0x000ff60003800000 */
[----:B------:R-:W-:Y:S01]  /*3cc0*/  IADD3 R2, R212, -0x2, RZ ;  /* 0xfffffffed4027810 */ /* 0x000fe20007ffe0ff */
[----:B------:R-:W-:Y:S01]  /*3cd0*/  ULDC.64 UR4, c[0x0][0x1e0] ;  /* 0x0000780000047ab9 */ /* 0x000fe20000000a00 */
[----:B------:R-:W-:Y:S01]  /*3ce0*/  ISETP.GE.AND P0, PT, R246, c[0x0][0x1d4], PT ;  /* 0x00007500f6007a0c */ /* 0x000fe20003f06270 */
[----:B------:R-:W-:Y:S01]  /*3cf0*/  USHF.L.U32 UR7, UR4, 0x6, URZ ;  /* 0x0000000604077899 */ /* 0x000fe2000800063f */
[----:B------:R-:W-:Y:S01]  /*3d00*/  SHF.R.S32.HI R3, RZ, 0x1f, R2 ;  /* 0x0000001fff037819 */ /* 0x000fe20000011402 */
[----:B------:R-:W-:Y:S01]  /*3d10*/  IMAD.WIDE.U32 R6, R2, c[0x0][0x1e0], RZ ;  /* 0x0000780002067a25 */ /* 0x000fe200078e00ff */
[----:B------:R-:W-:-:S03]  /*3d20*/  USHF.L.U64.HI UR5, UR4, UR6, UR5 ;  /* 0x0000000604057299 */ /* 0x000fc60008010205 */
[----:B------:R-:W-:-:S04]  /*3d30*/  IMAD R3, R3, c[0x0][0x1e0], RZ ;  /* 0x0000780003037a24 */ /* 0x000fc800078e02ff */
[----:B------:R-:W-:-:S04]  /*3d40*/  IMAD R2, R2, c[0x0][0x1e4], R3 ;  /* 0x0000790002027a24 */ /* 0x000fc800078e0203 */
[----:B------:R-:W-:Y:S02]  /*3d50*/  IMAD.IADD R2, R7, 0x1, R2 ;  /* 0x0000000107027824 */ /* 0x000fe400078e0202 */
[----:B------:R-:W-:-:S04]  /*3d60*/  IMAD.WIDE.U32 R6, R6, 0x60, R148 ;  /* 0x0000006006067825 */ /* 0x000fc800078e0094 */
[----:B------:R-:W-:Y:S01]  /*3d70*/  IMAD R2, R2, 0x60, RZ ;  /* 0x0000006002027824 */ /* 0x000fe200078e02ff */
[----:B------:R-:W-:-:S03]  /*3d80*/  LEA R4, P4, R6, c[0x0][0x1c8], 0x1 ;  /* 0x0000720006047a11 */ /* 0x000fc600078808ff */
[----:B------:R-:W-:Y:S01]  /*3d90*/  IMAD.IADD R3, R7, 0x1, R2 ;  /* 0x0000000107037824 */ /* 0x000fe200078e0202 */
[----:B------:R-:W-:-:S04]  /*3da0*/  IADD3 R2, P5, R4, UR7, RZ ;  /* 0x0000000704027c10 */ /* 0x000fc8000ffbe0ff */
[----:B------:R-:W-:Y:S02]  /*3db0*/  LEA.HI.X R5, R6, c[0x0][0x1cc], R3, 0x1, P4 ;  /* 0x0000730006057a11 */ /* 0x000fe400020f0c03 */
[----:B------:R-:W-:Y:S02]  /*3dc0*/  IADD3 R6, P4, R2, UR7, RZ ;  /* 0x0000000702067c10 */ /* 0x000fe4000ff9e0ff */
[----:B------:R-:W-:Y:S01]  /*3dd0*/  IADD3.X R3, R5, UR5, RZ, P5, !PT ;  /* 0x0000000505037c10 */ /* 0x000fe2000affe4ff */
[----:B------:R-:W-:Y:S01]  /*3de0*/  @!PT LDS RZ, [RZ] ;  /* 0x00000000fffff984 */ /* 0x000fe20000000800 */
[----:B------:R-:W-:Y:S01]  /*3df0*/  @!PT LDS RZ, [RZ] ;  /* 0x00000000fffff984 */ /* 0x000fe20000000800 */
[----:B------:R-:W-:Y:S01]  /*3e00*/  @!PT LDS RZ, [RZ] ;  /* 0x00000000fffff984 */ /* 0x000fe20000000800 */
[----:B------:R1:W-:Y:S03]  /*3e10*/  LDGSTS.E.BYPASS.LTC128B.128 [R213+0x8100], [R4.64], !P0 ;  /* 0x0810000004d57fae */ /* 0x0003e6000c101d48 */
[----:B------:R-:W-:Y:S01]  /*3e20*/  IADD3.X R7, R3, UR5, RZ, P4, !PT ;  /* 0x0000000503077c10 */ /* 0x000fe2000a7fe4ff */
[----:B------:R1:W-:Y:S04]  /*3e30*/  LDGSTS.E.BYPASS.LTC128B.128 [R213+0xb100], [R4.64+0x80], !P3 ;  /* 0x0b10008004d57fae */ /* 0x0003e8000d901d48 */
[----:B------:R1:W-:Y:S04]  /*3e40*/  LDGSTS.E.BYPASS.LTC128B.128 [R213+0x9100], [R2.64], !P0 ;  /* 0x0910000002d57fae */ /* 0x0003e8000c101d48 */
[----:B------:R1:W-:Y:S04]  /*3e50*/  LDGSTS.E.BYPASS.LTC128B.128 [R213+0xc100], [R2.64+0x80], !P3 ;  /* 0x0c10008002d57fae */ /* 0x0003e8000d901d48 */
[----:B------:R1:W-:Y:S04]  /*3e60*/  LDGSTS.E.BYPASS.LTC128B.128 [R213+0xa100], [R6.64], !P0 ;  /* 0x0a10000006d57fae */ /* 0x0003e8000c101d48 */
[----:B------:R1:W-:Y:S02]  /*3e70*/  LDGSTS.E.BYPASS.LTC128B.128 [R213+0xd100], [R6.64+0x80], !P3 ;  /* 0x0d10008006d57fae */ /* 0x0003e4000d901d48 */
.L_x_548:
[----:B------:R-:W-:Y:S05]  /*3e80*/  BSYNC B0 ;  /* 0x0000000000007941 */ /* 0x000fea0003800000 */
.L_x_547:
[----:B-1----:R-:W2:Y:S04]  /*3e90*/  LDL R2, [R1+0x1c] ;  /* 0x00001c0001027983 */ /* 0x002ea80000100800 */
[----:B------:R-:W3:Y:S01]  /*3ea0*/  LDL R9, [R1+0x10] ;  /* 0x0000100001097983 */ /* 0x000ee20000100800 */
[----:B------:R-:W-:-:S02]  /*3eb0*/  ULDC UR4, c[0x0][0x324] ;  /* 0x0000c90000047ab9 */ /* 0x000fc40000000800 */
[----:B------:R-:W-:Y:S01]  /*3ec0*/  ULOP3.LUT UR4, URZ, UR4, URZ, 0x33, !UPT ;  /* 0x000000043f047292 */ /* 0x000fe2000f8e333f */
[----:B------:R-:W0:Y:S01]  /*3ed0*/  LDGDEPBAR ;  /* 0x00000000000079af */ /* 0x000e220000000000 */
[----:B--2---:R-:W-:-:S04]  /*3ee0*/  IMAD.IADD R2, R2, 0x1, R244 ;  /* 0x0000000102027824 */ /* 0x004fc800078e02f4 */
[----:B------:R-:W-:-:S04]  /*3ef0*/  @P2 IMAD.HI.U32 R3, R2, c[0x0][0x2c8], RZ ;  /* 0x0000b20002032a27 */ /* 0x000fc800078e00ff */
[----:B------:R-:W-:Y:S01]  /*3f00*/  IMAD.MOV.U32 R5, RZ, RZ, R2 ;  /* 0x000000ffff057224 */ /* 0x000fe200078e0002 */
[----:B------:R-:W-:Y:S02]  /*3f10*/  @P2 SHF.R.U32.HI R5, RZ, c[0x0][0x2cc], R3 ;  /* 0x0000b300ff052a19 */ /* 0x000fe40000011603 */
[----:B------:R-:W-:-:S03]  /*3f20*/  IADD3 R2, R158, R0, RZ ;  /* 0x000000009e027210 */ /* 0x000fc60007ffe0ff */
[----:B------:R-:W1:Y:S01]  /*3f30*/  SHFL.IDX PT, R4, R5, RZ, 0x1c1f ;  /* 0x001c1fff05047589 */ /* 0x000e6200000e0000 */
[----:B---3--:R-:W-:Y:S01]  /*3f40*/  IADD3 R3, -R9, 0x1, R2 ;  /* 0x0000000109037810 */ /* 0x008fe20007ffe102 */
[--C-:B------:R-:W-:Y:S02]  /*3f50*/  IMAD.IADD R8, R2, 0x1, -R9.reuse ;  /* 0x0000000102087824 */ /* 0x100fe400078e0a09 */
[----:B------:R-:W-:Y:S02]  /*3f60*/  IMAD.IADD R9, R0, 0x1, -R9 ;  /* 0x0000000100097824 */ /* 0x000fe400078e0a09 */
[----:B------:R-:W-:-:S05]  /*3f70*/  IMAD.IADD R3, R3, 0x1, -R157 ;  /* 0x0000000103037824 */ /* 0x000fca00078e0a9d */
[C---:B------:R-:W-:Y:S02]  /*3f80*/  IADD3 R6, R3.reuse, c[0x0][0x328], RZ ;  /* 0x0000ca0003067a10 */ /* 0x040fe40007ffe0ff */
[----:B------:R-:W-:Y:S02]  /*3f90*/  IADD3 R7, R3, UR4, RZ ;  /* 0x0000000403077c10 */ /* 0x000fe4000fffe0ff */
[-C--:B-1----:R-:W-:Y:S02]  /*3fa0*/  IADD3 R3, R6, R4.reuse, RZ ;  /* 0x0000000406037210 */ /* 0x082fe40007ffe0ff */
[----:B------:R-:W-:Y:S02]  /*3fb0*/  IADD3 R2, R7, R4, RZ ;  /* 0x0000000407027210 */ /* 0x000fe40007ffe0ff */
[----:B------:R-:W-:Y:S01]  /*3fc0*/  IMNMX R3, R8, R3, PT ;  /* 0x0000000308037217 */ /* 0x000fe20003800200 */
[----:B------:R-:W-:Y:S05]  /*3fd0*/  @!P1 BRA `(.L_x_549) ;  /* 0x0000012000009947 */ /* 0x000fea0003800000 */
[----:B------:R-:W-:Y:S01]  /*3fe0*/  IADD3 R4, -R157, R158, R4 ;  /* 0x0000009e9d047210 */ /* 0x000fe20007ffe104 */
[----:B------:R-:W-:Y:S03]  /*3ff0*/  BSSY B0, `(.L_x_550) ;  /* 0x000000c000007945 */ /* 0x000fe60003800000 */
[----:B------:R-:W-:-:S13]  /*4000*/  ISETP.GT.AND P0, PT, R4, -0x1, PT ;  /* 0xffffffff0400780c */ /* 0x000fda0003f04270 */
[----:B------:R-:W-:Y:S05]  /*4010*/  @P0 BRA `(.L_x_551) ;  /* 0x0000006000000947 */ /* 0x000fea0003800000 */
[----:B------:R-:W-:Y:S02]  /*4020*/  ISETP.NE.AND P0, PT, R243, 0x1, PT ;  /* 0x00000001f300780c */ /* 0x000fe40003f05270 */
[----:B------:R-:W-:-:S11]  /*4030*/  LOP3.LUT R4, RZ, R4, RZ, 0x33, !PT ;  /* 0x00000004ff047212 */ /* 0x000fd600078e33ff */
[----:B------:R-:W-:-:S05]  /*4040*/  @P0 IMAD.HI.U32 R10, R4, c[0x0][0x330], RZ ;  /* 0x0000cc00040a0a27 */ /* 0x000fca00078e00ff */
[----:B------:R-:W-:-:S04]  /*4050*/  @P0 SHF.R.U32.HI R4, RZ, c[0x0][0x334], R10 ;  /* 0x0000cd00ff040a19 */ /* 0x000fc8000001160a */
[----:B------:R-:W-:Y:S01]  /*4060*/  LOP3.LUT R4, RZ, R4, RZ, 0x33, !PT ;  /* 0x00000004ff047212 */ /* 0x000fe200078e33ff */
[----:B------:R-:W-:Y:S05]  /*4070*/  BRA `(.L_x_552) ;  /* 0x0000003000007947 */ /* 0x000fea0003800000 */
.L_x_551:
[----:B------:R-:W-:-:S13]  /*4080*/  ISETP.NE.AND P0, PT, R243, 0x1, PT ;  /* 0x00000001f300780c */ /* 0x000fda0003f05270 */
[----:B------:R-:W-:-:S05]  /*4090*/  @P0 IMAD.HI.U32 R10, R4, c[0x0][0x330], RZ ;  /* 0x0000cc00040a0a27 */ /* 0x000fca00078e00ff */
[----:B------:R-:W-:Y:S02]  /*40a0*/  @P0 SHF.R.U32.HI R4, RZ, c[0x0][0x334], R10 ;  /* 0x0000cd00ff040a19 */ /* 0x000fe4000001160a */
.L_x_552:
[----:B------:R-:W-:Y:S05]  /*40b0*/  BSYNC B0 ;  /* 0x0000000000007941 */ /* 0x000fea0003800000 */
.L_x_550:
[----:B------:R-:W-:-:S05]  /*40c0*/  IMAD R4, R4, c[0x0][0x32c], R9 ;  /* 0x0000cb0004047a24 */ /* 0x000fca00078e0209 */
[----:B------:R-:W-:Y:S02]  /*40d0*/  IADD3 R10, R4, c[0x0][0x32c], RZ ;  /* 0x0000cb00040a7a10 */ /* 0x000fe40007ffe0ff */
[----:B------:R-:W-:Y:S02]  /*40e0*/  IMNMX R2, R2, R4, !PT ;  /* 0x0000000402027217 */ /* 0x000fe40007800200 */
[----:B------:R-:W-:Y:S02]  /*40f0*/  IMNMX R3, R3, R10, PT ;  /* 0x0000000a03037217 */ /* 0x000fe40003800200 */
.L_x_549:
[C---:B------:R-:W-:Y:S02]  /*4100*/  ISETP.GE.AND P0, PT, R0.reuse, 0x9, PT ;  /* 0x000000090000780c */ /* 0x040fe40003f06270 */
[----:B------:R-:W-:Y:S02]  /*4110*/  ISETP.GE.AND P4, PT, R0, 0x2, PT ;  /* 0x000000020000780c */ /* 0x000fe40003f86270 */
[----:B------:R-:W-:Y:S02]  /*4120*/  P2R R29, PR, RZ, 0x1 ;  /* 0x00000001ff1d7803 */ /* 0x000fe40000000000 */
[----:B------:R-:W-:-:S02]  /*4130*/  ISETP.GT.AND P0, PT, R2, 0x8, !P0 ;  /* 0x000000080200780c */ /* 0x000fc40004704270 */
[----:B------:R-:W-:Y:S02]  /*4140*/  P2R R30, PR, RZ, 0x10 ;  /* 0x00000010ff1e7803 */ /* 0x000fe40000000000 */
[C---:B------:R-:W-:Y:S02]  /*4150*/  ISETP.LT.OR P0, PT, R3.reuse, 0x9, P0 ;  /* 0x000000090300780c */ /* 0x040fe40000701670 */
[----:B------:R-:W-:Y:S02]  /*4160*/  ISETP.GT.AND P4, PT, R2, 0x1, !P4 ;  /* 0x000000010200780c */ /* 0x000fe40006784270 */
[----:B------:R-:W-:Y:S02]  /*4170*/  ISETP.GE.AND P5, PT, R0, 0xa, PT ;  /* 0x0000000a0000780c */ /* 0x000fe40003fa6270 */
[----:B------:R-:W-:Y:S02]  /*4180*/  FSEL R32, R84, -INF , !P0 ;  /* 0xff80000054207808 */ /* 0x000fe40004000000 */
[----:B------:R-:W-:-:S02]  /*4190*/  ISETP.LT.OR P4, PT, R3, 0x2, P4 ;  /* 0x000000020300780c */ /* 0x000fc40002781670 */
[----:B------:R-:W-:Y:S02]  /*41a0*/  ISETP.GT.AND P0, PT, R2, 0x9, !P5 ;  /* 0x000000090200780c */ /* 0x000fe40006f04270 */
[----:B------:R-:W-:Y:S02]  /*41b0*/  FSEL R28, R81, -INF , !P4 ;  /* 0xff800000511c7808 */ /* 0x000fe40006000000 */
        /* <DEDUP_REMOVED lines=84> */
[----:B------:R-:W-:Y:S02]  /*4700*/  ISETP.GE.AND P6, PT, R0, 0x52, PT ;  /* 0x000000520000780c */ /* 0x000fe40003fc6270 */
[----:B------:R-:W-:Y:S02]  /*4710*/  ISETP.LT.OR P0, PT, R3, 0x51, P0 ;  /* 0x000000510300780c */ /* 0x000fe40000701670 */
[----:B------:R-:W-:Y:S02]  /*4720*/  P2R R27, PR, RZ, 0x20 ;  /* 0x00000020ff1b7803 */ /* 0x000fe40000000000 */
[----:B------:R-:W-:-:S02]  /*4730*/  FSEL R161, R72, -INF , !P0 ;  /* 0xff80000048a17808 */ /* 0x000fc40004000000 */
[----:B------:R-:W-:Y:S02]  /*4740*/  ISETP.GT.AND P0, PT, R2, 0x51, !P6 ;  /* 0x000000510200780c */ /* 0x000fe40007704270 */
[----:B------:R-:W-:Y:S02]  /*4750*/  ISETP.GE.AND P5, PT, R0, 0x59, PT ;  /* 0x000000590000780c */ /* 0x000fe40003fa6270 */
[----:B------:R-:W-:Y:S02]  /*4760*/  ISETP.LT.OR P0, PT, R3, 0x52, P0 ;  /* 0x000000520300780c */ /* 0x000fe40000701670 */
[----:B------:R-:W-:Y:S02]  /*4770*/  P2R R33, PR, RZ, 0x10 ;  /* 0x00000010ff217803 */ /* 0x000fe40000000000 */
[----:B------:R-:W-:Y:S02]  /*4780*/  FSEL R162, R73, -INF , !P0 ;  /* 0xff80000049a27808 */ /* 0x000fe40004000000 */
[----:B------:R-:W-:-:S02]  /*4790*/  ISETP.GT.AND P0, PT, R2, 0x58, !P5 ;  /* 0x000000580200780c */ /* 0x000fc40006f04270 */
[----:B------:R-:W-:Y:S02]  /*47a0*/  ISETP.GE.AND P4, PT, R0, 0x1, PT ;  /* 0x000000010000780c */ /* 0x000fe40003f86270 */
[----:B------:R-:W-:Y:S02]  /*47b0*/  ISETP.LT.OR P0, PT, R3, 0x59, P0 ;  /* 0x000000590300780c */ /* 0x000fe40000701670 */
[----:B------:R-:W-:Y:S02]  /*47c0*/  P2R R31, PR, RZ, 0x10 ;  /* 0x00000010ff1f7803 */ /* 0x000fe40000000000 */
[----:B------:R-:W-:Y:S02]  /*47d0*/  FSEL R163, R60, -INF , !P0 ;  /* 0xff8000003ca37808 */ /* 0x000fe40004000000 */
[----:B------:R-:W-:Y:S02]  /*47e0*/  ISETP.GT.AND P0, PT, R2, RZ, !P4 ;  /* 0x000000ff0200720c */ /* 0x000fe40006704270 */
[----:B------:R-:W-:-:S02]  /*47f0*/  ISETP.GE.AND P4, PT, R0, 0x5a, PT ;  /* 0x0000005a0000780c */ /* 0x000fc40003f86270 */
[----:B------:R-:W-:-:S04]  /*4800*/  ISETP.LT.OR P0, PT, R3, 0x1, P0 ;  /* 0x000000010300780c */ /* 0x000fc80000701670 */
[----:B------:R-:W-:Y:S02]  /*4810*/  FSEL R26, R80, -INF , !P0 ;  /* 0xff800000501a7808 */ /* 0x000fe40004000000 */
[----:B------:R-:W-:-:S04]  /*4820*/  ISETP.GT.AND P0, PT, R2, 0x59, !P4 ;  /* 0x000000590200780c */ /* 0x000fc80006704270 */
[----:B------:R-:W-:Y:S02]  /*4830*/  ISETP.LT.OR P0, PT, R3, 0x5a, P0 ;  /* 0x0000005a0300780c */ /* 0x000fe40000701670 */
[----:B------:R-:W1:Y:S02]  /*4840*/  SHFL.IDX PT, R3, R5, 0x1, 0x1c1f ;  /* 0x003c1f0005037f89 */ /* 0x000e6400000e0000 */
[----:B------:R-:W-:Y:S01]  /*4850*/  FSEL R184, R61, -INF , !P0 ;  /* 0xff8000003db87808 */ /* 0x000fe20004000000 */
[--C-:B-1----:R-:W-:Y:S02]  /*4860*/  IMAD.IADD R2, R6, 0x1, R3.reuse ;  /* 0x0000000106027824 */ /* 0x102fe400078e0203 */
[----:B------:R-:W-:-:S03]  /*4870*/  IMAD.IADD R0, R7, 0x1, R3 ;  /* 0x0000000107007824 */ /* 0x000fc600078e0203 */
        /* <DEDUP_REMOVED lines=12> */
.L_x_555:
[----:B------:R-:W-:-:S13]  /*4940*/  ISETP.NE.AND P0, PT, R243, 0x1, PT ;  /* 0x00000001f300780c */ /* 0x000fda0003f05270 */
[----:B------:R-:W-:-:S05]  /*4950*/  @P0 IMAD.HI.U32 R4, R3, c[0x0][0x330], RZ ;  /* 0x0000cc0003040a27 */ /* 0x000fca00078e00ff */
[----:B------:R-:W-:Y:S02]  /*4960*/  @P0 SHF.R.U32.HI R3, RZ, c[0x0][0x334], R4 ;  /* 0x0000cd00ff030a19 */ /* 0x000fe40000011604 */
.L_x_556:
[----:B------:R-:W-:Y:S05]  /*4970*/  BSYNC B0 ;  /* 0x0000000000007941 */ /* 0x000fea0003800000 */
.L_x_554:
[----:B------:R-:W-:-:S05]  /*4980*/  IMAD R3, R3, c[0x0][0x32c], R9 ;  /* 0x0000cb0003037a24 */ /* 0x000fca00078e0209 */
[----:B------:R-:W-:Y:S02]  /*4990*/  IADD3 R4, R3, c[0x0][0x32c], RZ ;  /* 0x0000cb0003047a10 */ /* 0x000fe40007ffe0ff */
[----:B------:R-:W-:Y:S02]  /*49a0*/  IMNMX R0, R0, R3, !PT ;  /* 0x0000000300007217 */ /* 0x000fe40007800200 */
[----:B------:R-:W-:Y:S02]  /*49b0*/  IMNMX R2, R2, R4, PT ;  /* 0x0000000402027217 */ /* 0x000fe40003800200 */
.L_x_553:
[----:B------:R-:W-:Y:S02]  /*49c0*/  ISETP.NE.AND P0, PT, R29, RZ, PT ;  /* 0x000000ff1d00720c */ /* 0x000fe40003f05270 */
[----:B------:R-:W-:Y:S02]  /*49d0*/  FMNMX.FTZ R3, R26, R28, !PT ;  /* 0x0000001c1a037209 */ /* 0x000fe40007810000 */
[----:B------:R-:W-:Y:S02]  /*49e0*/  ISETP.GT.AND P0, PT, R0, 0x8, !P0 ;  /* 0x000000080000780c */ /* 0x000fe40004704270 */
[----:B------:R-:W-:-:S02]  /*49f0*/  FMNMX.FTZ R3, R32, R3, !PT ;  /* 0x0000000320037209 */ /* 0x000fc40007810000 */
[----:B------:R-:W-:Y:S02]  /*4a00*/  ISETP.LT.OR P0, PT, R2, 0x9, P0 ;  /* 0x000000090200780c */ /* 0x000fe40000701670 */
[----:B------:R-:W-:Y:S02]  /*4a10*/  FMNMX.FTZ R3, R34, R3, !PT ;  /* 0x0000000322037209 */ /* 0x000fe40007810000 */
[----:B------:R-:W-:Y:S02]  /*4a20*/  FSEL R8, R86, -INF , !P0 ;  /* 0xff80000056087808 */ /* 0x000fe40004000000 */
[----:B------:R-:W-:Y:S02]  /*4a30*/  ISETP.NE.AND P0, PT, R27, RZ, PT ;  /* 0x000000ff1b00720c */ /* 0x000fe40003f05270 */
[----:B------:R-:W-:Y:S02]  /*4a40*/  FMNMX.FTZ R3, R35, R3, !PT ;  /* 0x0000000323037209 */ /* 0x000fe40007810000 */
[----:B------:R-:W-:-:S02]  /*4a50*/  ISETP.GT.AND P0, PT, R0, 0x9, !P0 ;  /* 0x000000090000780c */ /* 0x000fc40004704270 */
[----:B------:R-:W-:Y:S02]  /*4a60*/  FMNMX.FTZ R3, R64, R3, !PT ;  /* 0x0000000340037209 */ /* 0x000fe40007810000 */
[----:B------:R-:W-:Y:S02]  /*4a70*/  ISETP.LT.OR P0, PT, R2, 0xa, P0 ;  /* 0x0000000a0200780c */ /* 0x000fe40000701670 */
[----:B------:R-:W-:Y:S02]  /*4a80*/  FMNMX.FTZ R3, R65, R3, !PT ;  /* 0x0000000341037209 */ /* 0x000fe40007810000 */
[----:B------:R-:W-:Y:S02]  /*4a90*/  FSEL R9, R87, -INF , !P0 ;  /* 0xff80000057097808 */ /* 0x000fe40004000000 */
[----:B------:R-:W-:Y:S02]  /*4aa0*/  ISETP.NE.AND P0, PT, R25, RZ, PT ;  /* 0x000000ff1900720c */ /* 0x000fe40003f05270 */
[----:B------:R-:W-:-:S02]  /*4ab0*/  FMNMX.FTZ R3, R68, R3, !PT ;  /* 0x0000000344037209 */ /* 0x000fc40007810000 */
[----:B------:R-:W-:Y:S02]  /*4ac0*/  ISETP.GT.AND P0, PT, R0, 0x10, !P0 ;  /* 0x000000100000780c */ /* 0x000fe40004704270 */
[----:B------:R-:W-:Y:S02]  /*4ad0*/  FMNMX.FTZ R3, R109, R3, !PT ;  /* 0x000000036d037209 */ /* 0x000fe40007810000 */
[----:B------:R-:W-:Y:S02]  /*4ae0*/  ISETP.LT.OR P0, PT, R2, 0x11, P0 ;  /* 0x000000110200780c */ /* 0x000fe40000701670 */
[----:B------:R-:W-:Y:S02]  /*4af0*/  FMNMX.FTZ R3, R110, R3, !PT ;  /* 0x000000036e037209 */ /* 0x000fe40007810000 */
[----:B------:R-:W-:Y:S02]  /*4b00*/  FSEL R40, R42, -INF , !P0 ;  /* 0xff8000002a287808 */ /* 0x000fe40004000000 */
[----:B------:R-:W-:-:S02]  /*4b10*/  ISETP.NE.AND P0, PT, R24, RZ, PT ;  /* 0x000000ff1800720c */ /* 0x000fc40003f05270 */
[----:B------:R-:W-:Y:S02]  /*4b20*/  FMNMX.FTZ R3, R111, R3, !PT ;  /* 0x000000036f037209 */ /* 0x000fe40007810000 */
[----:B------:R-:W-:Y:S02]  /*4b30*/  ISETP.GT.AND P0, PT, R0, 0x11, !P0 ;  /* 0x000000110000780c */ /* 0x000fe40004704270 */
[----:B------:R-:W-:Y:S02]  /*4b40*/  FMNMX.FTZ R3, R136, R3, !PT ;  /* 0x0000000388037209 */ /* 0x000fe40007810000 */
[----:B------:R-:W-:Y:S02]  /*4b50*/  ISETP.LT.OR P0, PT, R2, 0x12, P0 ;  /* 0x000000120200780c */ /* 0x000fe40000701670 */
[----:B------:R-:W-:Y:S02]  /*4b60*/  FMNMX.FTZ R3, R141, R3, !PT ;  /* 0x000000038d037209 */ /* 0x000fe40007810000 */
[----:B------:R-:W-:-:S02]  /*4b70*/  FSEL R42, R43, -INF , !P0 ;  /* 0xff8000002b2a7808 */ /* 0x000fc40004000000 */
[----:B------:R-:W-:Y:S02]  /*4b80*/  ISETP.NE.AND P0, PT, R23, RZ, PT ;  /* 0x000000ff1700720c */ /* 0x000fe40003f05270 */
[----:B------:R-:W-:Y:S02]  /*4b90*/  FMNMX.FTZ R3, R142, R3, !PT ;  /* 0x000000038e037209 */ /* 0x000fe40007810000 */
[----:B------:R-:W-:Y:S02]  /*4ba0*/  ISETP.GT.AND P0, PT, R0, 0x18, !P0 ;  /* 0x000000180000780c */ /* 0x000fe40004704270 */
[----:B------:R-:W-:Y:S02]  /*4bb0*/  FMNMX.FTZ R3, R143, R3, !PT ;  /* 0x000000038f037209 */ /* 0x000fe40007810000 */
[----:B------:R-:W-:Y:S02]  /*4bc0*/  ISETP.LT.OR P0, PT, R2, 0x19, P0 ;  /* 0x000000190200780c */ /* 0x000fe40000701670 */
[----:B------:R-:W-:-:S02]  /*4bd0*/  FMNMX.FTZ R3, R144, R3, !PT ;  /* 0x0000000390037209 */ /* 0x000fc40007810000 */
[----:B------:R-:W-:Y:S02]  /*4be0*/  FSEL R41, R70, -INF , !P0 ;  /* 0xff80000046297808 */ /* 0x000fe40004000000 */
[----:B------:R-:W-:Y:S02]  /*4bf0*/  ISETP.NE.AND P0, PT, R22, RZ, PT ;  /* 0x000000ff1600720c */ /* 0x000fe40003f05270 */
        /* <DEDUP_REMOVED lines=14> */
[----:B------:R-:W-:Y:S01]  /*4ce0*/  FMNMX.FTZ R3, R163, R3, !PT ;  /* 0x00000003a3037209 */ /* 0x000fe20007810000 */
[----:B------:R-:W-:Y:S01]  /*4cf0*/  LDSM.16.MT88.4 R20, [R188] ;  /* 0x00000000bc14783b */ /* 0x000fe20000004200 */
[----:B------:R-:W-:-:S02]  /*4d00*/  ISETP.GT.AND P0, PT, R0, 0x21, !P0 ;  /* 0x000000210000780c */ /* 0x000fc40004704270 */
[----:B------:R-:W-:Y:S02]  /*4d10*/  FMNMX.FTZ R3, R184, R3, !PT ;  /* 0x00000003b8037209 */ /* 0x000fe40007810000 */
[----:B------:R-:W-:Y:S02]  /*4d20*/  ISETP.LT.OR P0, PT, R2, 0x22, P0 ;  /* 0x000000220200780c */ /* 0x000fe40000701670 */
[C---:B------:R-:W-:Y:S01]  /*4d30*/  ISETP.GT.AND P6, PT, R0.reuse, 0x51, !P6 ;  /* 0x000000510000780c */ /* 0x040fe200077c4270 */
[----:B------:R-:W1:Y:S01]  /*4d40*/  SHFL.BFLY PT, R5, R3, 0x2, 0x1f ;  /* 0x0c401f0003057f89 */ /* 0x000e6200000e0000 */
[----:B------:R-:W-:Y:S02]  /*4d50*/  FSEL R106, R79, -INF , !P0 ;  /* 0xff8000004f6a7808 */ /* 0x000fe40004000000 */
[----:B------:R-:W-:Y:S02]  /*4d60*/  ISETP.NE.AND P0, PT, R19, RZ, PT ;  /* 0x000000ff1300720c */ /* 0x000fe40003f05270 */
[----:B------:R-:W-:-:S02]  /*4d70*/  ISETP.GT.AND P5, PT, R0, 0x58, !P5 ;  /* 0x000000580000780c */ /* 0x000fc40006fa4270 */
[----:B------:R-:W-:Y:S02]  /*4d80*/  ISETP.GT.AND P0, PT, R0, 0x28, !P0 ;  /* 0x000000280000780c */ /* 0x000fe40004704270 */
[C---:B------:R-:W-:Y:S02]  /*4d90*/  ISETP.LT.OR P6, PT, R2.reuse, 0x52, P6 ;  /* 0x000000520200780c */ /* 0x040fe400037c1670 */
[----:B------:R-:W-:Y:S02]  /*4da0*/  ISETP.LT.OR P0, PT, R2, 0x29, P0 ;  /* 0x000000290200780c */ /* 0x000fe40000701670 */
[----:B------:R-:W-:Y:S02]  /*4db0*/  ISETP.GT.AND P4, PT, R0, 0x59, !P4 ;  /* 0x000000590000780c */ /* 0x000fe40006784270 */
[----:B------:R-:W-:Y:S02]  /*4dc0*/  FSEL R105, R58, -INF , !P0 ;  /* 0xff8000003a697808 */ /* 0x000fe40004000000 */
[----:B------:R-:W-:-:S02]  /*4dd0*/  ISETP.NE.AND P0, PT, R18, RZ, PT ;  /* 0x000000ff1200720c */ /* 0x000fc40003f05270 */
[----:B------:R-:W-:Y:S02]  /*4de0*/  FSEL R157, R75, -INF , !P6 ;  /* 0xff8000004b9d7808 */ /* 0x000fe40007000000 */
[----:B------:R-:W-:Y:S02]  /*4df0*/  ISETP.GT.AND P0, PT, R0, 0x29, !P0 ;  /* 0x000000290000780c */ /* 0x000fe40004704270 */
[C---:B------:R-:W-:Y:S02]  /*4e00*/  ISETP.LT.OR P5, PT, R2.reuse, 0x59, P5 ;  /* 0x000000590200780c */ /* 0x040fe40002fa1670 */
[C---:B------:R-:W-:Y:S02]  /*4e10*/  ISETP.LT.OR P0, PT, R2.reuse, 0x2a, P0 ;  /* 0x0000002a0200780c */ /* 0x040fe40000701670 */
[----:B------:R-:W-:Y:S02]  /*4e20*/  ISETP.LT.OR P4, PT, R2, 0x5a, P4 ;  /* 0x0000005a0200780c */ /* 0x000fe40002781670 */
[----:B------:R-:W-:-:S02]  /*4e30*/  FSEL R107, R59, -INF , !P0 ;  /* 0xff8000003b6b7808 */ /* 0x000fc40004000000 */
[----:B------:R-:W-:Y:S02]  /*4e40*/  ISETP.NE.AND P0, PT, R17, RZ, PT ;  /* 0x000000ff1100720c */ /* 0x000fe40003f05270 */
[----:B------:R-:W-:Y:S02]  /*4e50*/  FSEL R160, R62, -INF , !P5 ;  /* 0xff8000003ea07808 */ /* 0x000fe40006800000 */
[----:B------:R-:W-:Y:S02]  /*4e60*/  ISETP.GT.AND P0, PT, R0, 0x30, !P0 ;  /* 0x000000300000780c */ /* 0x000fe40004704270 */
[----:B------:R-:W-:Y:S02]  /*4e70*/  FSEL R159, R63, -INF , !P4 ;  /* 0xff8000003f9f7808 */ /* 0x000fe40006000000 */
[----:B------:R-:W-:Y:S02]  /*4e80*/  ISETP.LT.OR P0, PT, R2, 0x31, P0 ;  /* 0x000000310200780c */ /* 0x000fe40000701670 */
[----:B------:R-:W-:-:S02]  /*4e90*/  IADD3 R212, R212, -0x2, RZ ;  /* 0xfffffffed4d47810 */ /* 0x000fc40007ffe0ff */
[----:B------:R-:W-:Y:S02]  /*4ea0*/  FSEL R137, R50, -INF , !P0 ;  /* 0xff80000032897808 */ /* 0x000fe40004000000 */
[----:B------:R-:W-:Y:S02]  /*4eb0*/  ISETP.NE.AND P0, PT, R16, RZ, PT ;  /* 0x000000ff1000720c */ /* 0x000fe40003f05270 */
[----:B------:R-:W-:Y:S02]  /*4ec0*/  LDSM.16.MT88.4 R16, [R192] ;  /* 0x00000000c010783b */ /* 0x000fe40000004200 */
        /* <DEDUP_REMOVED lines=33> */
[----:B------:R-:W-:-:S04]  /*50e0*/  ISETP.GT.AND P0, PT, R0, RZ, !P0 ;  /* 0x000000ff0000720c */ /* 0x000fc80004704270 */
[----:B------:R-:W-:-:S04]  /*50f0*/  ISETP.LT.OR P0, PT, R2, 0x1, P0 ;  /* 0x000000010200780c */ /* 0x000fc80000701670 */
        /* <DEDUP_REMOVED lines=25> */
[----:B------:R-:W-:Y:S02]  /*5290*/  FMNMX.FTZ R2, R157, R0, !PT ;  /* 0x000000009d027209 */ /* 0x000fe40007810000 */
[----:B-1----:R-:W-:Y:S02]  /*52a0*/  FMNMX.FTZ R0, R3, R5, !PT ;  /* 0x0000000503007209 */ /* 0x002fe40007810000 */
[----:B------:R-:W-:-:S03]  /*52b0*/  FMNMX.FTZ R2, R160, R2, !PT ;  /* 0x00000002a0027209 */ /* 0x000fc60007810000 */
[----:B------:R-:W1:Y:S01]  /*52c0*/  SHFL.BFLY PT, R4, R0, 0x1, 0x1f ;  /* 0x0c201f0000047f89 */ /* 0x000e6200000e0000 */
[----:B------:R-:W-:-:S05]  /*52d0*/  FMNMX.FTZ R2, R159, R2, !PT ;  /* 0x000000029f027209 */ /* 0x000fca0007810000 */
[----:B------:R-:W2:Y:S01]  /*52e0*/  SHFL.BFLY PT, R3, R2, 0x2, 0x1f ;  /* 0x0c401f0002037f89 */ /* 0x000ea200000e0000 */
[----:B-1----:R-:W-:-:S04]  /*52f0*/  FMNMX.FTZ R108, R0, R4, !PT ;  /* 0x00000004006c7209 */ /* 0x002fc80007810000 */
[----:B------:R-:W-:Y:S02]  /*5300*/  FSETP.NEU.FTZ.AND P0, PT, R108, -INF , PT ;  /* 0xff8000006c00780b */ /* 0x000fe40003f1d000 */
[----:B--2---:R-:W-:Y:S01]  /*5310*/  FMNMX.FTZ R3, R2, R3, !PT ;  /* 0x0000000302037209 */ /* 0x004fe20007810000 */
[----:B------:R-:W-:-:S04]  /*5320*/  FMUL.FTZ R2, R108, c[0x0][0x2d0] ;  /* 0x0000b4006c027a20 */ /* 0x000fc80000410000 */
[----:B------:R-:W1:Y:S01]  /*5330*/  SHFL.BFLY PT, R4, R3, 0x1, 0x1f ;  /* 0x0c201f0003047f89 */ /* 0x000e6200000e0000 */
[----:B------:R-:W-:-:S05]  /*5340*/  FSEL R2, R2, RZ, P0 ;  /* 0x000000ff02027208 */ /* 0x000fca0000000000 */
[--C-:B------:R-:W-:Y:S02]  /*5350*/  FFMA.FTZ R0, R26, c[0x0][0x2d0], -R2.reuse ;  /* 0x0000b4001a007a23 */ /* 0x100fe40000010802 */
[----:B------:R-:W-:Y:S02]  /*5360*/  LDSM.16.MT88.4 R24, [R207] ;  /* 0x00000000cf18783b */ /* 0x000fe40000004200 */
[----:B------:R2:W-:Y:S01]  /*5370*/  MUFU.EX2 R242, R0 ;  /* 0x0000000000f27308 */ /* 0x0005e20000000800 */
[----:B-1----:R-:W-:Y:S01]  /*5380*/  FMNMX.FTZ R4, R3, R4, !PT ;  /* 0x0000000403047209 */ /* 0x002fe20007810000 */
[--C-:B------:R-:W-:Y:S02]  /*5390*/  FFMA.FTZ R3, R34, c[0x0][0x2d0], -R2.reuse ;  /* 0x0000b40022037a23 */ /* 0x100fe40000010802 */
[----:B--2---:R-:W-:Y:S01]  /*53a0*/  FFMA.FTZ R0, R28, c[0x0][0x2d0], -R2 ;  /* 0x0000b4001c007a23 */ /* 0x004fe20000010802 */
[----:B------:R-:W-:-:S03]  /*53b0*/  FSETP.NEU.FTZ.AND P0, PT, R4, -INF , PT ;  /* 0xff8000000400780b */ /* 0x000fc60003f1d000 */
[----:B------:R-:W-:Y:S01]  /*53c0*/  MUFU.EX2 R239, R3 ;  /* 0x0000000300ef7308 */ /* 0x000fe20000000800 */
[----:B------:R-:W1:Y:S07]  /*53d0*/  LDSM.16.MT88.4 R28, [R188+0x3000] ;  /* 0x00300000bc1c783b */ /* 0x000e6e0000004200 */
[----:B------:R2:W-:Y:S02]  /*53e0*/  MUFU.EX2 R238, R0 ;  /* 0x0000000000ee7308 */ /* 0x0005e40000000800 */
[----:B--2---:R-:W-:-:S06]  /*53f0*/  FFMA.FTZ R0, R32, c[0x0][0x2d0], -R2 ;  /* 0x0000b40020007a23 */ /* 0x004fcc0000010802 */
[----:B------:R2:W3:Y:S02]  /*5400*/  MUFU.EX2 R241, R0 ;  /* 0x0000000000f17308 */ /* 0x0004e40000000800 */
[----:B--2---:R-:W-:Y:S01]  /*5410*/  FMUL.FTZ R0, R4, c[0x0][0x2d0] ;  /* 0x0000b40004007a20 */ /* 0x004fe20000410000 */
[----:B---3--:R-:W-:-:S04]  /*5420*/  F2FP.BF16.PACK_AB R10, R239, R241 ;  /* 0x000000f1ef0a723e */ /* 0x008fc800000010ff */
[----:B------:R-:W-:-:S05]  /*5430*/  FSEL R0, R0, RZ, P0 ;  /* 0x000000ff00007208 */ /* 0x000fca0000000000 */
[----:B------:R-:W-:-:S04]  /*5440*/  FFMA.FTZ R3, R6, c[0x0][0x2d0], -R0 ;  /* 0x0000b40006037a23 */ /* 0x000fc80000010800 */
[----:B------:R2:W-:Y:S02]  /*5450*/  MUFU.EX2 R235, R3 ;  /* 0x0000000300eb7308 */ /* 0x0005e40000000800 */
[----:B--2---:R-:W-:-:S06]  /*5460*/  FFMA.FTZ R3, R7, c[0x0][0x2d0], -R0 ;  /* 0x0000b40007037a23 */ /* 0x004fcc0000010800 */
[----:B------:R2:W3:Y:S02]  /*5470*/  MUFU.EX2 R7, R3 ;  /* 0x0000000300077308 */ /* 0x0004e40000000800 */
[----:B--2---:R-:W-:Y:S01]  /*5480*/  FFMA.FTZ R3, R8, c[0x0][0x2d0], -R0 ;  /* 0x0000b40008037a23 */ /* 0x004fe20000010800 */
[----:B------:R-:W-:-:S05]  /*5490*/  F2FP.BF16.PACK_AB R8, R238, R242 ;  /* 0x000000f2ee08723e */ /* 0x000fca00000010ff */
[----:B------:R2:W4:Y:S02]  /*54a0*/  MUFU.EX2 R237, R3 ;  /* 0x0000000300ed7308 */ /* 0x0005240000000800 */
[----:B--2---:R-:W-:Y:S01]  /*54b0*/  FFMA.FTZ R3, R9, c[0x0][0x2d0], -R0 ;  /* 0x0000b40009037a23 */ /* 0x004fe20000010800 */
[----:B---3--:R-:W-:Y:S01]  /*54c0*/  F2FP.BF16.PACK_AB R9, R7, R235 ;  /* 0x000000eb0709723e */ /* 0x008fe200000010ff */
[----:B------:R-:W-:-:S04]  /*54d0*/  FADD.FTZ R7, R235, R7 ;  /* 0x00000007eb077221 */ /* 0x000fc80000010000 */
[----:B------:R-:W2:Y:S01]  /*54e0*/  MUFU.EX2 R236, R3 ;  /* 0x0000000300ec7308 */ /* 0x000ea20000000800 */
[----:B----4-:R-:W-:Y:S01]  /*54f0*/  FADD.FTZ R7, R237, R7 ;  /* 0x00000007ed077221 */ /* 0x010fe20000010000 */
[C---:B--2---:R-:W-:Y:S01]  /*5500*/  F2FP.BF16.PACK_AB R11, R236.reuse, R237 ;  /* 0x000000edec0b723e */ /* 0x044fe200000010ff */
[----:B------:R-:W-:Y:S02]  /*5510*/  FFMA.FTZ R3, R35, c[0x0][0x2d0], -R2 ;  /* 0x0000b40023037a23 */ /* 0x000fe40000010802 */
[----:B------:R-:W-:-:S03]  /*5520*/  FADD.FTZ R7, R236, R7 ;  /* 0x00000007ec077221 */ /* 0x000fc60000010000 */
[----:B------:R2:W-:Y:S01]  /*5530*/  MUFU.EX2 R6, R3 ;  /* 0x0000000300067308 */ /* 0x0005e20000000800 */
[C---:B------:R-:W-:Y:S08]  /*5540*/  HMMA.16816.F32.BF16 R44, R8.reuse, R12, RZ ;  /* 0x0000000c082c723c */ /* 0x040ff000000418ff */
[----:B------:R-:W-:Y:S01]  /*5550*/  HMMA.16816.F32.BF16 R36, R8, R14, RZ ;  /* 0x0000000e0824723c */ /* 0x000fe200000418ff */
[----:B------:R-:W3:Y:S01]  /*5560*/  LDSM.16.MT88.4 R12, [R191+0x3000] ;  /* 0x00300000bf0c783b */ /* 0x000ee20000004200 */
[----:B--2---:R-:W-:-:S06]  /*5570*/  FFMA.FTZ R3, R64, c[0x0][0x2d0], -R2 ;  /* 0x0000b40040037a23 */ /* 0x004fcc0000010802 */
[C---:B------:R-:W-:Y:S01]  /*5580*/  HMMA.16816.F32.BF16 R52, R8.reuse, R20, RZ ;  /* 0x000000140834723c */ /* 0x040fe200000418ff */
[----:B------:R2:W4:Y:S07]  /*5590*/  MUFU.EX2 R233, R3 ;  /* 0x0000000300e97308 */ /* 0x00052e0000000800 */
[C---:B------:R-:W-:Y:S01]  /*55a0*/  HMMA.16816.F32.BF16 R60, R8.reuse, R22, RZ ;  /* 0x00000016083c723c */ /* 0x040fe200000418ff */
[----:B------:R-:W5:Y:S07]  /*55b0*/  LDSM.16.MT88.4 R20, [R192+0x3000] ;  /* 0x00300000c014783b */ /* 0x000f6e0000004200 */
[----:B------:R-:W-:Y:S01]  /*55c0*/  HMMA.16816.F32.BF16 R48, R8, R16, RZ ;  /* 0x000000100830723c */ /* 0x000fe200000418ff */
[----:B--2---:R-:W-:-:S04]  /*55d0*/  FFMA.FTZ R3, R65, c[0x0][0x2d0], -R2 ;  /* 0x0000b40041037a23 */ /* 0x004fc80000010802 */
[----:B------:R2:W-:Y:S03]  /*55e0*/  MUFU.EX2 R234, R3 ;  /* 0x0000000300ea7308 */ /* 0x0005e60000000800 */
[C---:B------:R-:W-:Y:S01]  /*55f0*/  HMMA.16816.F32.BF16 R56, R8.reuse, R18, RZ ;  /* 0x000000120838723c */ /* 0x040fe200000418ff */
[----:B------:R-:W4:Y:S07]  /*5600*/  LDSM.16.MT88.4 R16, [R194+0x3000] ;  /* 0x00300000c210783b */ /* 0x000f2e0000004200 */
[----:B-1----:R-:W-:Y:S01]  /*5610*/  HMMA.16816.F32.BF16 R76, R8, R30, RZ ;  /* 0x0000001e084c723c */ /* 0x002fe200000418ff */
[----:B--2---:R-:W-:-:S07]  /*5620*/  FFMA.FTZ R3, R68, c[0x0][0x2d0], -R2 ;  /* 0x0000b40044037a23 */ /* 0x004fce0000010802 */
[C---:B------:R-:W-:Y:S01]  /*5630*/  HMMA.16816.F32.BF16 R68, R8.reuse, R28, RZ ;  /* 0x0000001c0844723c */ /* 0x040fe200000418ff */
[----:B------:R-:W1:Y:S01]  /*5640*/  LDSM.16.MT88.4 R28, [R188+0x800] ;  /* 0x00080000bc1c783b */ /* 0x000e620000004200 */
[----:B------:R2:W1:Y:S06]  /*5650*/  MUFU.EX2 R232, R3 ;  /* 0x0000000300e87308 */ /* 0x00046c0000000800 */
[C---:B---3--:R-:W-:Y:S08]  /*5660*/  HMMA.16816.F32.BF16 R88, R8.reuse, R12, RZ ;  /* 0x0000000c0858723c */ /* 0x048ff000000418ff */
[----:B------:R-:W-:Y:S01]  /*5670*/  HMMA.16816.F32.BF16 R92, R8, R14, RZ ;  /* 0x0000000e085c723c */ /* 0x000fe200000418ff */
[----:B------:R-:W3:Y:S01]  /*5680*/  LDSM.16.MT88.4 R12, [R191+0x800] ;  /* 0x00080000bf0c783b */ /* 0x000ee20000004200 */
[----:B--2---:R-:W-:-:S04]  /*5690*/  FFMA.FTZ R3, R40, c[0x0][0x2d0], -R0 ;  /* 0x0000b40028037a23 */ /* 0x004fc80000010800 */
[----:B------:R2:W-:Y:S02]  /*56a0*/  MUFU.EX2 R231, R3 ;  /* 0x0000000300e77308 */ /* 0x0005e40000000800 */
[C---:B------:R-:W-:Y:S08]  /*56b0*/  HMMA.16816.F32.BF16 R32, R8.reuse, R24, RZ ;  /* 0x000000180820723c */ /* 0x040ff000000418ff */
[----:B------:R-:W-:Y:S01]  /*56c0*/  HMMA.16816.F32.BF16 R64, R8, R26, RZ ;  /* 0x0000001a0840723c */ /* 0x000fe200000418ff */
[----:B------:R-:W1:Y:S01]  /*56d0*/  LDSM.16.MT88.4 R24, [R192+0x800] ;  /* 0x00080000c018783b */ /* 0x000e620000004200 */
[----:B--2---:R-:W-:-:S06]  /*56e0*/  FFMA.FTZ R3, R42, c[0x0][0x2d0], -R0 ;  /* 0x0000b4002a037a23 */ /* 0x004fcc0000010800 */
[C---:B-----5:R-:W-:Y:S01]  /*56f0*/  HMMA.16816.F32.BF16 R80, R8.reuse, R20, RZ ;  /* 0x000000140850723c */ /* 0x060fe200000418ff */
[----:B------:R2:W5:Y:S07]  /*5700*/  MUFU.EX2 R222, R3 ;  /* 0x0000000300de7308 */ /* 0x00056e0000000800 */
[C---:B------:R-:W-:Y:S01]  /*5710*/  HMMA.16816.F32.BF16 R84, R8.reuse, R22, RZ ;  /* 0x000000160854723c */ /* 0x040fe200000418ff */
[----:B------:R-:W3:Y:S07]  /*5720*/  LDSM.16.MT88.4 R20, [R194+0x800] ;  /* 0x00080000c214783b */ /* 0x000eee0000004200 */
[----:B----4-:R-:W-:Y:S01]  /*5730*/  HMMA.16816.F32.BF16 R96, R8, R16, RZ ;  /* 0x000000100860723c */ /* 0x010fe200000418ff */
[----:B--2---:R-:W-:-:S04]  /*5740*/  FFMA.FTZ R3, R41, c[0x0][0x2d0], -R0 ;  /* 0x0000b40029037a23 */ /* 0x004fc80000010800 */
[----:B------:R2:W-:Y:S03]  /*5750*/  MUFU.EX2 R230, R3 ;  /* 0x0000000300e67308 */ /* 0x0005e60000000800 */
[----:B------:R-:W-:Y:S01]  /*5760*/  HMMA.16816.F32.BF16 R100, R8, R18, RZ ;  /* 0x000000120864723c */ /* 0x000fe200000418ff */
[----:B------:R-:W-:Y:S06]  /*5770*/  LDSM.16.MT88.4 R16, [R188+0x3800] ;  /* 0x00380000bc10783b */ /* 0x000fec0000004200 */
[----:B------:R-:W-:-:S02]  /*5780*/  F2FP.BF16.PACK_AB R8, R233, R6 ;  /* 0x00000006e908723e */ /* 0x000fc400000010ff */
[----:B-1----:R-:W-:Y:S02]  /*5790*/  F2FP.BF16.PACK_AB R10, R232, R234 ;  /* 0x000000eae80a723e */ /* 0x002fe400000010ff */
[----:B-----5:R-:W-:Y:S01]  /*57a0*/  F2FP.BF16.PACK_AB R9, R222, R231 ;  /* 0x000000e7de09723e */ /* 0x020fe200000010ff */
[----:B--2---:R-:W-:-:S04]  /*57b0*/  FFMA.FTZ R3, R43, c[0x0][0x2d0], -R0 ;  /* 0x0000b4002b037a23 */ /* 0x004fc80000010800 */
[----:B------:R-:W1:Y:S02]  /*57c0*/  MUFU.EX2 R221, R3 ;  /* 0x0000000300dd7308 */ /* 0x000e640000000800 */
[----:B-1----:R-:W-:Y:S01]  /*57d0*/  F2FP.BF16.PACK_AB R11, R221, R230 ;  /* 0x000000e6dd0b723e */ /* 0x002fe200000010ff */
[----:B------:R-:W-:-:S05]  /*57e0*/  FFMA.FTZ R3, R109, c[0x0][0x2d0], -R2 ;  /* 0x0000b4006d037a23 */ /* 0x000fca0000010802 */
[----:B------:R1:W-:Y:S01]  /*57f0*/  MUFU.EX2 R220, R3 ;  /* 0x0000000300dc7308 */ /* 0x0003e20000000800 */
[C---:B------:R-:W-:Y:S08]  /*5800*/  HMMA.16816.F32.BF16 R112, R8.reuse, R28, R52 ;  /* 0x0000001c0870723c */ /* 0x040ff00000041834 */
[----:B------:R-:W-:Y:S01]  /*5810*/  HMMA.16816.F32.BF16 R132, R8, R30, R60 ;  /* 0x0000001e0884723c */ /* 0x000fe2000004183c */
[----:B------:R-:W2:Y:S01]  /*5820*/  LDSM.16.MT88.4 R28, [R192+0x3800] ;  /* 0x00380000c01c783b */ /* 0x000ea20000004200 */
[----:B-1----:R-:W-:-:S06]  /*5830*/  FFMA.FTZ R3, R110, c[0x0][0x2d0], -R2 ;  /* 0x0000b4006e037a23 */ /* 0x002fcc0000010802 */
[C---:B---3--:R-:W-:Y:S01]  /*5840*/  HMMA.16816.F32.BF16 R72, R8.reuse, R12, R44 ;  /* 0x0000000c0848723c */ /* 0x048fe2000004182c */
[----:B------:R1:W3:Y:S07]  /*5850*/  MUFU.EX2 R219, R3 ;  /* 0x0000000300db7308 */ /* 0x0002ee0000000800 */
[C---:B------:R-:W-:Y:S01]  /*5860*/  HMMA.16816.F32.BF16 R52, R8.reuse, R14, R36 ;  /* 0x0000000e0834723c */ /* 0x040fe20000041824 */
[----:B------:R-:W4:Y:S07]  /*5870*/  LDSM.16.MT88.4 R12, [R194+0x3800] ;  /* 0x00380000c20c783b */ /* 0x000f2e0000004200 */
[----:B------:R-:W-:Y:S01]  /*5880*/  HMMA.16816.F32.BF16 R116, R8, R24, R48 ;  /* 0x000000180874723c */ /* 0x000fe20000041830 */
[----:B-1----:R-:W-:-:S04]  /*5890*/  FFMA.FTZ R3, R111, c[0x0][0x2d0], -R2 ;  /* 0x0000b4006f037a23 */ /* 0x002fc80000010802 */
[----:B------:R1:W-:Y:S03]  /*58a0*/  MUFU.EX2 R218, R3 ;  /* 0x0000000300da7308 */ /* 0x0003e60000000800 */
[C---:B------:R-:W-:Y:S01]  /*58b0*/  HMMA.16816.F32.BF16 R128, R8.reuse, R26, R56 ;  /* 0x0000001a0880723c */ /* 0x040fe20000041838 */
[----:B------:R-:W5:Y:S07]  /*58c0*/  LDSM.16.MT88.4 R24, [R191+0x3800] ;  /* 0x00380000bf18783b */ /* 0x000f6e0000004200 */
[----:B------:R-:W-:Y:S01]  /*58d0*/  HMMA.16816.F32.BF16 R40, R8, R20, R32 ;  /* 0x000000140828723c */ /* 0x000fe20000041820 */
[----:B------:R-:W-:Y:S01]  /*58e0*/  LDSM.16.MT88.4 R32, [R188+0x1000] ;  /* 0x00100000bc20783b */ /* 0x000fe20000004200 */
[----:B-1----:R-:W-:-:S06]  /*58f0*/  FFMA.FTZ R3, R136, c[0x0][0x2d0], -R2 ;  /* 0x0000b40088037a23 */ /* 0x002fcc0000010802 */
[C---:B------:R-:W-:Y:S01]  /*5900*/  HMMA.16816.F32.BF16 R44, R8.reuse, R22, R64 ;  /* 0x00000016082c723c */ /* 0x040fe20000041840 */
[----:B------:R-:W1:Y:S01]  /*5910*/  LDSM.16.MT88.4 R20, [R191+0x1000] ;  /* 0x00100000bf14783b */ /* 0x000e620000004200 */
[----:B------:R3:W1:Y:S06]  /*5920*/  MUFU.EX2 R217, R3 ;  /* 0x0000000300d97308 */ /* 0x00066c0000000800 */
[C---:B--2---:R-:W-:Y:S08]  /*5930*/  HMMA.16816.F32.BF16 R56, R8.reuse, R28, R80 ;  /* 0x0000001c0838723c */ /* 0x044ff00000041850 */
[----:B------:R-:W-:Y:S01]  /*5940*/  HMMA.16816.F32.BF16 R60, R8, R30, R84 ;  /* 0x0000001e083c723c */ /* 0x000fe20000041854 */
[----:B------:R-:W-:Y:S01]  /*5950*/  LDSM.16.MT88.4 R28, [R192+0x1000] ;  /* 0x00100000c01c783b */ /* 0x000fe20000004200 */
[----:B---3--:R-:W-:-:S04]  /*5960*/  FFMA.FTZ R3, R104, c[0x0][0x2d0], -R0 ;  /* 0x0000b40068037a23 */ /* 0x008fc80000010800 */
[----:B------:R2:W-:Y:S02]  /*5970*/  MUFU.EX2 R216, R3 ;  /* 0x0000000300d87308 */ /* 0x0005e40000000800 */
[C---:B----4-:R-:W-:Y:S08]  /*5980*/  HMMA.16816.F32.BF16 R80, R8.reuse, R12, R96 ;  /* 0x0000000c0850723c */ /* 0x050ff00000041860 */
[----:B------:R-:W-:Y:S01]  /*5990*/  HMMA.16816.F32.BF16 R84, R8, R14, R100 ;  /* 0x0000000e0854723c */ /* 0x000fe20000041864 */
[----:B------:R-:W3:Y:S01]  /*59a0*/  LDSM.16.MT88.4 R12, [R194+0x1000] ;  /* 0x00100000c20c783b */ /* 0x000ee20000004200 */
[----:B--2---:R-:W-:-:S06]  /*59b0*/  FFMA.FTZ R3, R106, c[0x0][0x2d0], -R0 ;  /* 0x0000b4006a037a23 */ /* 0x004fcc0000010800 */
[C---:B------:R-:W-:Y:S01]  /*59c0*/  HMMA.16816.F32.BF16 R48, R8.reuse, R18, R76 ;  /* 0x000000120830723c */ /* 0x040fe2000004184c */
[----:B------:R2:W4:Y:S07]  /*59d0*/  MUFU.EX2 R215, R3 ;  /* 0x0000000300d77308 */ /* 0x00052e0000000800 */
[C---:B------:R-:W-:Y:S01]  /*59e0*/  HMMA.16816.F32.BF16 R36, R8.reuse, R16, R68 ;  /* 0x000000100824723c */ /* 0x040fe20000041844 */
[----:B------:R-:W3:Y:S07]  /*59f0*/  LDSM.16.MT88.4 R16, [R188+0x4000] ;  /* 0x00400000bc10783b */ /* 0x000eee0000004200 */
[----:B-----5:R-:W-:Y:S01]  /*5a00*/  HMMA.16816.F32.BF16 R64, R8, R24, R88 ;  /* 0x000000180840723c */ /* 0x020fe20000041858 */
[----:B--2---:R-:W-:-:S04]  /*5a10*/  FFMA.FTZ R3, R105, c[0x0][0x2d0], -R0 ;  /* 0x0000b40069037a23 */ /* 0x004fc80000010800 */
[----:B------:R2:W-:Y:S03]  /*5a20*/  MUFU.EX2 R214, R3 ;  /* 0x0000000300d67308 */ /* 0x0005e60000000800 */
[----:B------:R-:W-:Y:S01]  /*5a30*/  HMMA.16816.F32.BF16 R76, R8, R26, R92 ;  /* 0x0000001a084c723c */ /* 0x000fe2000004185c */
[----:B------:R-:W5:Y:S06]  /*5a40*/  LDSM.16.MT88.4 R24, [R192+0x4000] ;  /* 0x00400000c018783b */ /* 0x000f6c0000004200 */
[----:B------:R-:W-:-:S02]  /*5a50*/  F2FP.BF16.PACK_AB R8, R219, R220 ;  /* 0x000000dcdb08723e */ /* 0x000fc400000010ff */
[----:B-1----:R-:W-:Y:S02]  /*5a60*/  F2FP.BF16.PACK_AB R10, R217, R218 ;  /* 0x000000dad90a723e */ /* 0x002fe400000010ff */
[----:B----4-:R-:W-:Y:S01]  /*5a70*/  F2FP.BF16.PACK_AB R9, R215, R216 ;  /* 0x000000d8d709723e */ /* 0x010fe200000010ff */
        /* <DEDUP_REMOVED lines=16> */
[C---:B------:R-:W-:Y:S08]  /*5b80*/  HMMA.16816.F32.BF16 R100, R8.reuse, R34, R132 ;  /* 0x000000220864723c */ /* 0x040ff00000041884 */
[----:B------:R-:W-:Y:S01]  /*5b90*/  HMMA.16816.F32.BF16 R40, R8, R18, R48 ;  /* 0x000000120828723c */ /* 0x000fe20000041830 */
[----:B-1----:R-:W-:-:S07]  /*5ba0*/  FFMA.FTZ R3, R144, c[0x0][0x2d0], -R2 ;  /* 0x0000b40090037a23 */ /* 0x002fce0000010802 */
[C---:B-----5:R-:W-:Y:S01]  /*5bb0*/  HMMA.16816.F32.BF16 R32, R8.reuse, R24, R56 ;  /* 0x000000180820723c */ /* 0x060fe20000041838 */
[----:B------:R1:W5:Y:S07]  /*5bc0*/  MUFU.EX2 R142, R3 ;  /* 0x00000003008e7308 */ /* 0x00036e0000000800 */
[C---:B------:R-:W-:Y:S01]  /*5bd0*/  HMMA.16816.F32.BF16 R44, R8.reuse, R26, R60 ;  /* 0x0000001a082c723c */ /* 0x040fe2000004183c */
[----:B------:R-:W3:Y:S07]  /*5be0*/  LDSM.16.MT88.4 R24, [R192+0x1800] ;  /* 0x00180000c018783b */ /* 0x000eee0000004200 */
[----:B--2---:R-:W-:Y:S01]  /*5bf0*/  HMMA.16816.F32.BF16 R48, R8, R20, R64 ;  /* 0x000000140830723c */ /* 0x004fe20000041840 */
[----:B-1----:R-:W-:-:S04]  /*5c00*/  FFMA.FTZ R3, R137, c[0x0][0x2d0], -R0 ;  /* 0x0000b40089037a23 */ /* 0x002fc80000010800 */
[----:B------:R1:W-:Y:S03]  /*5c10*/  MUFU.EX2 R141, R3 ;  /* 0x00000003008d7308 */ /* 0x0003e60000000800 */
[C---:B------:R-:W-:Y:S01]  /*5c20*/  HMMA.16816.F32.BF16 R56, R8.reuse, R22, R76 ;  /* 0x000000160838723c */ /* 0x040fe2000004184c */
[----:B------:R-:W2:Y:S07]  /*5c30*/  LDSM.16.MT88.4 R20, [R191+0x1800] ;  /* 0x00180000bf14783b */ /* 0x000eae0000004200 */
[----:B------:R-:W-:Y:S01]  /*5c40*/  HMMA.16816.F32.BF16 R96, R8, R28, R116 ;  /* 0x0000001c0860723c */ /* 0x000fe20000041874 */
[----:B------:R-:W-:Y:S01]  /*5c50*/  LDSM.16.MT88.4 R116, [R188+0x2800] ;  /* 0x00280000bc74783b */ /* 0x000fe20000004200 */
[----:B-1----:R-:W-:-:S06]  /*5c60*/  FFMA.FTZ R3, R139, c[0x0][0x2d0], -R0 ;  /* 0x0000b4008b037a23 */ /* 0x002fcc0000010800 */
[C---:B------:R-:W-:Y:S01]  /*5c70*/  HMMA.16816.F32.BF16 R104, R8.reuse, R30, R128 ;  /* 0x0000001e0868723c */ /* 0x040fe20000041880 */
[----:B------:R-:W1:Y:S01]  /*5c80*/  LDSM.16.MT88.4 R28, [R188+0x1800] ;  /* 0x00180000bc1c783b */ /* 0x000e620000004200 */
[----:B------:R3:W2:Y:S06]  /*5c90*/  MUFU.EX2 R139, R3 ;  /* 0x00000003008b7308 */ /* 0x0006ac0000000800 */
[C---:B----4-:R-:W-:Y:S08]  /*5ca0*/  HMMA.16816.F32.BF16 R52, R8.reuse, R12, R80 ;  /* 0x0000000c0834723c */ /* 0x050ff00000041850 */
[----:B------:R-:W-:Y:S01]  /*5cb0*/  HMMA.16816.F32.BF16 R60, R8, R14, R84 ;  /* 0x0000000e083c723c */ /* 0x000fe20000041854 */
[----:B------:R-:W4:Y:S01]  /*5cc0*/  LDSM.16.MT88.4 R12, [R194+0x1800] ;  /* 0x00180000c20c783b */ /* 0x000f220000004200 */
[----:B---3--:R-:W-:-:S04]  /*5cd0*/  FFMA.FTZ R3, R138, c[0x0][0x2d0], -R0 ;  /* 0x0000b4008a037a23 */ /* 0x008fc80000010800 */
[----:B------:R3:W-:Y:S02]  /*5ce0*/  MUFU.EX2 R137, R3 ;  /* 0x0000000300897308 */ /* 0x0007e40000000800 */
[----:B------:R-:W-:Y:S01]  /*5cf0*/  HMMA.16816.F32.BF16 R36, R8, R16, R36 ;  /* 0x000000100824723c */ /* 0x000fe20000041824 */
[----:B------:R-:W1:Y:S06]  /*5d00*/  LDSM.16.MT88.4 R16, [R188+0x4800] ;  /* 0x00480000bc10783b */ /* 0x000e6c0000004200 */
[----:B------:R-:W-:Y:S02]  /*5d10*/  F2FP.BF16.PACK_AB R8, R185, R186 ;  /* 0x000000bab908723e */ /* 0x000fe400000010ff */
[----:B-----5:R-:W-:-:S02]  /*5d20*/  F2FP.BF16.PACK_AB R10, R142, R143 ;  /* 0x0000008f8e0a723e */ /* 0x020fc400000010ff */
[----:B--2---:R-:W-:Y:S01]  /*5d30*/  F2FP.BF16.PACK_AB R9, R139, R141 ;  /* 0x0000008d8b09723e */ /* 0x004fe200000010ff */
[----:B---3--:R-:W-:-:S04]  /*5d40*/  FFMA.FTZ R3, R140, c[0x0][0x2d0], -R0 ;  /* 0x0000b4008c037a23 */ /* 0x008fc80000010800 */
[----:B------:R2:W3:Y:S02]  /*5d50*/  MUFU.EX2 R136, R3 ;  /* 0x0000000300887308 */ /* 0x0004e40000000800 */
[----:B--2---:R-:W-:Y:S01]  /*5d60*/  FFMA.FTZ R3, R149, c[0x0][0x2d0], -R2 ;  /* 0x0000b40095037a23 */ /* 0x004fe20000010802 */
[----:B---3--:R-:W-:-:S05]  /*5d70*/  F2FP.BF16.PACK_AB R11, R136, R137 ;  /* 0x00000089880b723e */ /* 0x008fca00000010ff */
[----:B------:R2:W-:Y:S02]  /*5d80*/  MUFU.EX2 R135, R3 ;  /* 0x0000000300877308 */ /* 0x0005e40000000800 */
[C---:B------:R-:W-:Y:S08]  /*5d90*/  HMMA.16816.F32.BF16 R76, R8.reuse, R24, R96 ;  /* 0x00000018084c723c */ /* 0x040ff00000041860 */
[----:B------:R-:W-:Y:S01]  /*5da0*/  HMMA.16816.F32.BF16 R96, R8, R20, R92 ;  /* 0x000000140860723c */ /* 0x000fe2000004185c */
[----:B--2---:R-:W-:-:S04]  /*5db0*/  FFMA.FTZ R3, R150, c[0x0][0x2d0], -R2 ;  /* 0x0000b40096037a23 */ /* 0x004fc80000010802 */
[----:B------:R2:W3:Y:S03]  /*5dc0*/  MUFU.EX2 R134, R3 ;  /* 0x0000000300867308 */ /* 0x0004e60000000800 */
[C---:B-1----:R-:W-:Y:S08]  /*5dd0*/  HMMA.16816.F32.BF16 R112, R8.reuse, R28, R112 ;  /* 0x0000001c0870723c */ /* 0x042ff00000041870 */
[----:B------:R-:W-:Y:S01]  /*5de0*/  HMMA.16816.F32.BF16 R100, R8, R30, R100 ;  /* 0x0000001e0864723c */ /* 0x000fe20000041864 */
[----:B------:R-:W1:Y:S01]  /*5df0*/  LDSM.16.MT88.4 R28, [R192+0x4800] ;  /* 0x00480000c01c783b */ /* 0x000e620000004200 */
[----:B--2---:R-:W-:-:S06]  /*5e00*/  FFMA.FTZ R3, R151, c[0x0][0x2d0], -R2 ;  /* 0x0000b40097037a23 */ /* 0x004fcc0000010802 */
[C---:B------:R-:W-:Y:S01]  /*5e10*/  HMMA.16816.F32.BF16 R92, R8.reuse, R22, R88 ;  /* 0x00000016085c723c */ /* 0x040fe20000041858 */
[----:B------:R-:W2:Y:S01]  /*5e20*/  LDSM.16.MT88.4 R20, [R191+0x4800] ;  /* 0x00480000bf14783b */ /* 0x000ea20000004200 */
[----:B------:R5:W-:Y:S06]  /*5e30*/  MUFU.EX2 R133, R3 ;  /* 0x0000000300857308 */ /* 0x000bec0000000800 */
[C---:B----4-:R-:W-:Y:S08]  /*5e40*/  HMMA.16816.F32.BF16 R84, R8.reuse, R12, R72 ;  /* 0x0000000c0854723c */ /* 0x050ff00000041848 */
[----:B------:R-:W-:Y:S01]  /*5e50*/  HMMA.16816.F32.BF16 R88, R8, R14, R68 ;  /* 0x0000000e0858723c */ /* 0x000fe20000041844 */
[----:B------:R-:W4:Y:S01]  /*5e60*/  LDSM.16.MT88.4 R12, [R194+0x4800] ;  /* 0x00480000c20c783b */ /* 0x000f220000004200 */
[----:B-----5:R-:W-:-:S04]  /*5e70*/  FFMA.FTZ R3, R156, c[0x0][0x2d0], -R2 ;  /* 0x0000b4009c037a23 */ /* 0x020fc80000010802 */
[----:B------:R5:W1:Y:S02]  /*5e80*/  MUFU.EX2 R132, R3 ;  /* 0x0000000300847308 */ /* 0x000a640000000800 */
[C---:B------:R-:W-:Y:S08]  /*5e90*/  HMMA.16816.F32.BF16 R80, R8.reuse, R16, R36 ;  /* 0x000000100850723c */ /* 0x040ff00000041824 */
[----:B------:R-:W-:Y:S01]  /*5ea0*/  HMMA.16816.F32.BF16 R72, R8, R18, R40 ;  /* 0x000000120848723c */ /* 0x000fe20000041828 */
[----:B------:R-:W3:Y:S01]  /*5eb0*/  LDSM.16.MT88.4 R16, [R188+0x2000] ;  /* 0x00200000bc10783b */ /* 0x000ee20000004200 */
[----:B-----5:R-:W-:-:S06]  /*5ec0*/  FFMA.FTZ R3, R145, c[0x0][0x2d0], -R0 ;  /* 0x0000b40091037a23 */ /* 0x020fcc0000010800 */
[C---:B-1----:R-:W-:Y:S01]  /*5ed0*/  HMMA.16816.F32.BF16 R36, R8.reuse, R30, R44 ;  /* 0x0000001e0824723c */ /* 0x042fe2000004182c */
[----:B------:R1:W-:Y:S07]  /*5ee0*/  MUFU.EX2 R131, R3 ;  /* 0x0000000300837308 */ /* 0x0003ee0000000800 */
[C---:B--2---:R-:W-:Y:S08]  /*5ef0*/  HMMA.16816.F32.BF16 R40, R8.reuse, R20, R48 ;  /* 0x000000140828723c */ /* 0x044ff00000041830 */
[----:B------:R-:W-:Y:S01]  /*5f00*/  HMMA.16816.F32.BF16 R104, R8, R26, R104 ;  /* 0x0000001a0868723c */ /* 0x000fe20000041868 */
[----:B------:R-:W-:Y:S01]  /*5f10*/  LDSM.16.MT88.4 R24, [R191+0x2000] ;  /* 0x00200000bf18783b */ /* 0x000fe20000004200 */
[----:B-1----:R-:W-:-:S04]  /*5f20*/  FFMA.FTZ R3, R147, c[0x0][0x2d0], -R0 ;  /* 0x0000b40093037a23 */ /* 0x002fc80000010800 */
[----:B------:R1:W2:Y:S02]  /*5f30*/  MUFU.EX2 R130, R3 ;  /* 0x0000000300827308 */ /* 0x0002a40000000800 */
[C---:B------:R-:W-:Y:S01]  /*5f40*/  HMMA.16816.F32.BF16 R32, R8.reuse, R28, R32 ;  /* 0x0000001c0820723c */ /* 0x040fe20000041820 */
[----:B------:R-:W5:Y:S07]  /*5f50*/  LDSM.16.MT88.4 R28, [R192+0x2000] ;  /* 0x00200000c01c783b */ /* 0x000f6e0000004200 */
[----:B------:R-:W-:Y:S01]  /*5f60*/  HMMA.16816.F32.BF16 R64, R8, R22, R56 ;  /* 0x000000160840723c */ /* 0x000fe20000041838 */
[----:B------:R-:W-:Y:S01]  /*5f70*/  LDSM.16.MT88.4 R20, [R194+0x2000] ;  /* 0x00200000c214783b */ /* 0x000fe20000004200 */
[----:B-1----:R-:W-:-:S06]  /*5f80*/  FFMA.FTZ R3, R146, c[0x0][0x2d0], -R0 ;  /* 0x0000b40092037a23 */ /* 0x002fcc0000010800 */
[C---:B----4-:R-:W-:Y:S01]  /*5f90*/  HMMA.16816.F32.BF16 R48, R8.reuse, R12, R52 ;  /* 0x0000000c0830723c */ /* 0x050fe20000041834 */
[----:B------:R1:W-:Y:S07]  /*5fa0*/  MUFU.EX2 R129, R3 ;  /* 0x0000000300817308 */ /* 0x0003ee0000000800 */
[----:B------:R-:W-:Y:S01]  /*5fb0*/  HMMA.16816.F32.BF16 R44, R8, R14, R60 ;  /* 0x0000000e082c723c */ /* 0x000fe2000004183c */
[----:B------:R-:W4:Y:S06]  /*5fc0*/  LDSM.16.MT88.4 R12, [R188+0x5000] ;  /* 0x00500000bc0c783b */ /* 0x000f2c0000004200 */
[----:B---3--:R-:W-:-:S02]  /*5fd0*/  F2FP.BF16.PACK_AB R8, R134, R135 ;  /* 0x000000878608723e */ /* 0x008fc400000010ff */
[----:B------:R-:W-:Y:S01]  /*5fe0*/  F2FP.BF16.PACK_AB R10, R132, R133 ;  /* 0x00000085840a723e */ /* 0x000fe200000010ff */
[----:B-1----:R-:W-:Y:S01]  /*5ff0*/  FFMA.FTZ R3, R148, c[0x0][0x2d0], -R0 ;  /* 0x0000b40094037a23 */ /* 0x002fe20000010800 */
[----:B--2---:R-:W-:-:S03]  /*6000*/  F2FP.BF16.PACK_AB R9, R130, R131 ;  /* 0x000000838209723e */ /* 0x004fc600000010ff */
        /* <DEDUP_REMOVED lines=8> */
[C---:B-----5:R-:W-:Y:S01]  /*6090*/  HMMA.16816.F32.BF16 R68, R8.reuse, R28, R76 ;  /* 0x0000001c0844723c */ /* 0x060fe2000004184c */
[----:B------:R1:W3:Y:S07]  /*60a0*/  MUFU.EX2 R110, R3 ;  /* 0x00000003006e7308 */ /* 0x0002ee0000000800 */
[C---:B------:R-:W-:Y:S01]  /*60b0*/  HMMA.16816.F32.BF16 R76, R8.reuse, R24, R96 ;  /* 0x00000018084c723c */ /* 0x040fe20000041860 */
[----:B------:R-:W-:Y:S07]  /*60c0*/  LDSM.16.MT88.4 R96, [R188+0x5800] ;  /* 0x00580000bc60783b */ /* 0x000fee0000004200 */
[----:B------:R-:W-:Y:S01]  /*60d0*/  HMMA.16816.F32.BF16 R56, R8, R26, R92 ;  /* 0x0000001a0838723c */ /* 0x000fe2000004185c */
[----:B------:R-:W5:Y:S01]  /*60e0*/  LDSM.16.MT88.4 R24, [R191+0x5000] ;  /* 0x00500000bf18783b */ /* 0x000f620000004200 */
[----:B-1----:R-:W-:-:S02]  /*60f0*/  FFMA.FTZ R3, R163, c[0x0][0x2d0], -R2 ;  /* 0x0000b400a3037a23 */ /* 0x002fc40000010802 */
[----:B------:R-:W-:Y:S02]  /*6100*/  FFMA.FTZ R2, R184, c[0x0][0x2d0], -R2 ;  /* 0x0000b400b8027a23 */ /* 0x000fe40000010802 */
[----:B------:R-:W-:Y:S02]  /*6110*/  MUFU.EX2 R109, R3 ;  /* 0x00000003006d7308 */ /* 0x000fe40000000800 */
[C---:B----4-:R-:W-:Y:S01]  /*6120*/  HMMA.16816.F32.BF16 R92, R8.reuse, R12, R80 ;  /* 0x0000000c085c723c */ /* 0x050fe20000041850 */
[----:B------:R-:W-:Y:S07]  /*6130*/  LDSM.16.MT88.4 R80, [R191+0x2800] ;  /* 0x00280000bf50783b */ /* 0x000fee0000004200 */
[C---:B------:R-:W-:Y:S01]  /*6140*/  HMMA.16816.F32.BF16 R60, R8.reuse, R14, R72 ;  /* 0x0000000e083c723c */ /* 0x040fe20000041848 */
[----:B------:R-:W1:Y:S04]  /*6150*/  LDSM.16.MT88.4 R12, [R194+0x5000] ;  /* 0x00500000c20c783b */ /* 0x000e680000004200 */
[----:B------:R-:W-:Y:S03]  /*6160*/  LDSM.16.MT88.4 R72, [R192+0x2800] ;  /* 0x00280000c048783b */ /* 0x000fe60000004200 */
[C---:B--2---:R-:W-:Y:S01]  /*6170*/  HMMA.16816.F32.BF16 R32, R8.reuse, R16, R32 ;  /* 0x000000100820723c */ /* 0x044fe20000041820 */
[----:B------:R2:W4:Y:S07]  /*6180*/  MUFU.EX2 R17, R2 ;  /* 0x0000000200117308 */ /* 0x00052e0000000800 */
[C---:B------:R-:W-:Y:S08]  /*6190*/  HMMA.16816.F32.BF16 R84, R8.reuse, R20, R84 ;  /* 0x000000140854723c */ /* 0x040ff00000041854 */
[C---:B------:R-:W-:Y:S01]  /*61a0*/  HMMA.16816.F32.BF16 R28, R8.reuse, R30, R104 ;  /* 0x0000001e081c723c */ /* 0x040fe20000041868 */
[--C-:B--2---:R-:W-:Y:S01]  /*61b0*/  FFMA.FTZ R2, R158, c[0x0][0x2d0], -R0.reuse ;  /* 0x0000b4009e027a23 */ /* 0x104fe20000010800 */
[----:B------:R-:W-:Y:S03]  /*61c0*/  LDSM.16.MT88.4 R104, [R192+0x5800] ;  /* 0x00580000c068783b */ /* 0x000fe60000004200 */
[----:B------:R2:W-:Y:S03]  /*61d0*/  MUFU.EX2 R16, R2 ;  /* 0x0000000200107308 */ /* 0x0005e60000000800 */
[C---:B-----5:R-:W-:Y:S08]  /*61e0*/  HMMA.16816.F32.BF16 R40, R8.reuse, R24, R40 ;  /* 0x000000180828723c */ /* 0x060ff00000041828 */
[----:B------:R-:W-:Y:S01]  /*61f0*/  HMMA.16816.F32.BF16 R20, R8, R22, R88 ;  /* 0x000000160814723c */ /* 0x000fe20000041858 */
[----:B------:R-:W-:Y:S01]  /*6200*/  LDSM.16.MT88.4 R88, [R194+0x2800] ;  /* 0x00280000c258783b */ /* 0x000fe20000004200 */
[----:B--2---:R-:W-:-:S06]  /*6210*/  FFMA.FTZ R2, R157, c[0x0][0x2d0], -R0 ;  /* 0x0000b4009d027a23 */ /* 0x004fcc0000010800 */
[C---:B------:R-:W-:Y:S01]  /*6220*/  HMMA.16816.F32.BF16 R36, R8.reuse, R18, R36 ;  /* 0x000000120824723c */ /* 0x040fe20000041824 */
[----:B------:R2:W5:Y:S07]  /*6230*/  MUFU.EX2 R5, R2 ;  /* 0x0000000200057308 */ /* 0x00056e0000000800 */
[C---:B------:R-:W-:Y:S07]  /*6240*/  HMMA.16816.F32.BF16 R24, R8.reuse, R26, R64 ;  /* 0x0000001a0818723c */ /* 0x040fee0000041840 */
[----:B---3--:R-:W-:Y:S01]  /*6250*/  F2FP.BF16.PACK_AB R64, R110, R111 ;  /* 0x0000006f6e40723e */ /* 0x008fe200000010ff */
[C---:B-1----:R-:W-:Y:S01]  /*6260*/  HMMA.16816.F32.BF16 R48, R8.reuse, R12, R48 ;  /* 0x0000000c0830723c */ /* 0x042fe20000041830 */
[--C-:B--2---:R-:W-:Y:S01]  /*6270*/  FFMA.FTZ R2, R160, c[0x0][0x2d0], -R0.reuse ;  /* 0x0000b400a0027a23 */ /* 0x104fe20000010800 */
[----:B----4-:R-:W-:Y:S01]  /*6280*/  F2FP.BF16.PACK_AB R66, R17, R109 ;  /* 0x0000006d1142723e */ /* 0x010fe200000010ff */
[----:B------:R-:W-:Y:S01]  /*6290*/  FFMA.FTZ R0, R159, c[0x0][0x2d0], -R0 ;  /* 0x0000b4009f007a23 */ /* 0x000fe20000010800 */
[----:B-----5:R-:W-:Y:S01]  /*62a0*/  F2FP.BF16.PACK_AB R65, R5, R16 ;  /* 0x000000100541723e */ /* 0x020fe200000010ff */
[----:B------:R-:W-:Y:S03]  /*62b0*/  MUFU.EX2 R3, R2 ;  /* 0x0000000200037308 */ /* 0x000fe60000000800 */
[----:B------:R-:W-:Y:S01]  /*62c0*/  HMMA.16816.F32.BF16 R44, R8, R14, R44 ;  /* 0x0000000e082c723c */ /* 0x000fe2000004182c */
[----:B------:R-:W1:Y:S04]  /*62d0*/  LDSM.16.MT88.4 R8, [R194+0x5800] ;  /* 0x00580000c208783b */ /* 0x000e680000004200 */
[----:B------:R2:W3:Y:S02]  /*62e0*/  MUFU.EX2 R2, R0 ;  /* 0x0000000000027308 */ /* 0x0004e40000000800 */
[----:B--2---:R-:W-:Y:S01]  /*62f0*/  FADD.FTZ R0, R242, R238 ;  /* 0x000000eef2007221 */ /* 0x004fe20000010000 */
[----:B---3--:R-:W-:-:S03]  /*6300*/  F2FP.BF16.PACK_AB R67, R2, R3 ;  /* 0x000000030243723e */ /* 0x008fc600000010ff */
[----:B------:R-:W-:-:S04]  /*6310*/  FADD.FTZ R0, R241, R0 ;  /* 0x00000000f1007221 */ /* 0x000fc80000010000 */
[----:B------:R-:W-:Y:S01]  /*6320*/  FADD.FTZ R0, R239, R0 ;  /* 0x00000000ef007221 */ /* 0x000fe20000010000 */
[C---:B------:R-:W-:Y:S03]  /*6330*/  HMMA.16816.F32.BF16 R76, R64.reuse, R80, R76 ;  /* 0x00000050404c723c */ /* 0x040fe6000004184c */
        /* <DEDUP_REMOVED lines=19> */
[----:B-1----:R-:W-:Y:S01]  /*6470*/  HMMA.16816.F32.BF16 R60, R64, R8, R48 ;  /* 0x00000008403c723c */ /* 0x002fe20000041830 */
        /* <DEDUP_REMOVED lines=29> */
[C---:B--2---:R-:W-:Y:S01]  /*6650*/  HMMA.16816.F32.BF16 R52, R64.reuse, R56, R40 ;  /* 0x000000384034723c */ /* 0x044fe20000041828 */
[----:B------:R-:W-:Y:S02]  /*6660*/  FADD.FTZ R2, R2, R3 ;  /* 0x0000000302027221 */ /* 0x000fe40000010000 */
[----:B------:R-:W-:Y:S01]  /*6670*/  @P2 IMAD.HI.U32 R8, R244, c[0x0][0x2c8], RZ ;  /* 0x0000b200f4082a27 */ /* 0x000fe200078e00ff */
[----:B------:R1:W-:Y:S03]  /*6680*/  STL [R1], R5 ;  /* 0x0000000501007387 */ /* 0x0003e60000100800 */
[----:B------:R-:W-:Y:S01]  /*6690*/  IMAD.MOV.U32 R0, RZ, RZ, R244 ;  /* 0x000000ffff007224 */ /* 0x000fe200078e00f4 */
[----:B------:R1:W-:Y:S01]  /*66a0*/  STL [R1+0x4], R2 ;  /* 0x0000040201007387 */ /* 0x0003e20000100800 */
[----:B------:R-:W-:Y:S01]  /*66b0*/  @P2 SHF.R.U32.HI R0, RZ, c[0x0][0x2cc], R8 ;  /* 0x0000b300ff002a19 */ /* 0x000fe20000011608 */
[----:B------:R-:W-:Y:S04]  /*66c0*/  HMMA.16816.F32.BF16 R72, R64, R74, R28 ;  /* 0x0000004a4048723c */ /* 0x000fe8000004181c */
[----:B------:R-:W-:-:S04]  /*66d0*/  IMAD.IADD R0, R240, 0x1, R0 ;  /* 0x00000001f0007824 */ /* 0x000fc800078e0200 */
[----:B------:R-:W-:Y:S01]  /*66e0*/  HMMA.16816.F32.BF16 R88, R64, R90, R20 ;  /* 0x0000005a4058723c */ /* 0x000fe20000041814 */
[----:B------:R-:W-:-:S07]  /*66f0*/  IADD3 R3, R0, c[0x0][0x328], RZ ;  /* 0x0000ca0000037a10 */ /* 0x000fce0007ffe0ff */
[C---:B------:R-:W-:Y:S08]  /*6700*/  HMMA.16816.F32.BF16 R104, R64.reuse, R106, R36 ;  /* 0x0000006a4068723c */ /* 0x040ff00000041824 */
[C---:B------:R-:W-:Y:S08]  /*6710*/  HMMA.16816.F32.BF16 R56, R64.reuse, R58, R24 ;  /* 0x0000003a4038723c */ /* 0x040ff00000041818 */
[----:B------:R-:W-:Y:S01]  /*6720*/  HMMA.16816.F32.BF16 R64, R64, R10, R44 ;  /* 0x0000000a4040723c */ /* 0x000fe2000004182c */
[----:B------:R-:W-:Y:S07]  /*6730*/  @!P1 BRA `(.L_x_557) ;  /* 0x0000010000009947 */ /* 0x000fee0003800000 */
[C---:B-1----:R-:W-:Y:S01]  /*6740*/  ISETP.GT.AND P0, PT, R0.reuse, RZ, PT ;  /* 0x000000ff0000720c */ /* 0x042fe20003f04270 */
        /* <DEDUP_REMOVED lines=9> */
.L_x_559:
[----:B------:R-:W-:-:S13]  /*67e0*/  ISETP.NE.AND P0, PT, R243, 0x1, PT ;  /* 0x00000001f300780c */ /* 0x000fda0003f05270 */
[----:B------:R-:W-:-:S05]  /*67f0*/  @P0 IMAD.HI.U32 R0, R2, c[0x0][0x330], RZ ;  /* 0x0000cc0002000a27 */ /* 0x000fca00078e00ff */
[----:B------:R-:W-:Y:S02]  /*6800*/  @P0 SHF.R.U32.HI R2, RZ, c[0x0][0x334], R0 ;  /* 0x0000cd00ff020a19 */ /* 0x000fe40000011600 */
.L_x_560:
[----:B------:R-:W-:Y:S05]  /*6810*/  BSYNC B0 ;  /* 0x0000000000007941 */ /* 0x000fea0003800000 */
.L_x_558:
[----:B------:R-:W-:-:S05]  /*6820*/  IMAD R2, R2, R243, c[0x0][0x32c] ;  /* 0x0000cb0002027624 */ /* 0x000fca00078e02f3 */
[----:B------:R-:W-:-:S05]  /*6830*/  IMNMX R3, R3, R2, PT ;  /* 0x0000000203037217 */ /* 0x000fca0003800200 */
.L_x_557:
[----:B-1----:R-:W-:-:S05]  /*6840*/  IMAD.HI R3, R3, 0x2aaaaaab, RZ ;  /* 0x2aaaaaab03037827 */ /* 0x002fca00078e02ff */
[----:B------:R-:W-:-:S04]  /*6850*/  SHF.R.U32.HI R0, RZ, 0x1f, R3 ;  /* 0x0000001fff007819 */ /* 0x000fc80000011603 */
[----:B------:R-:W-:-:S04]  /*6860*/  LEA.HI.SX32 R3, R3, R0, 0x1c ;  /* 0x0000000003037211 */ /* 0x000fc800078fe2ff */
[----:B------:R-:W-:-:S04]  /*6870*/  IMNMX R2, R223, R3, !PT ;  /* 0x00000003df027217 */ /* 0x000fc80007800200 */
[----:B------:R-:W-:Y:S01]  /*6880*/  ISETP.GE.AND P0, PT, R212, R2, PT ;  /* 0x00000002d400720c */ /* 0x000fe20003f06270 */
[----:B------:R1:W-:-:S12]  /*6890*/  STL [R1+0x14], R2 ;  /* 0x0000140201007387 */ /* 0x0003d80000100800 */
[----:B------:R-:W-:Y:S05]  /*68a0*/  @!P0 BRA `(.L_x_561) ;  /* 0x00003f1000008947 */ /* 0x000fea0003800000 */
[----:B------:R-:W-:Y:S02]  /*68b0*/  MOV R110, R4 ;  /* 0x00000004006e7202 */ /* 0x000fe40000000f00 */
[----:B------:R-:W-:Y:S02]  /*68c0*/  MOV R109, R108 ;  /* 0x0000006c006d7202 */ /* 0x000fe40000000f00 */
[----:B------:R-:W-:Y:S02]  /*68d0*/  MOV R186, R212 ;  /* 0x000000d400ba7202 */ /* 0x000fe40000000f00 */
.L_x_570:
[----:B------:R-:W-:Y:S04]  /*68e0*/  DEPBAR.LE SB0, 0x0 ;  /* 0x000080000000791a */ /* 0x000fe80000000000 */
[----:B------:R-:W-:Y:S01]  /*68f0*/  WARPSYNC 0xffffffff ;  /* 0xffffffff00007948 */ /* 0x000fe20003800000 */
[----:B------:R-:W-:Y:S01]  /*6900*/  BAR.SYNC.DEFER_BLOCKING 0x0 ;  /* 0x0000000000007b1d */ /* 0x000fe20000010000 */
[----:B------:R-:W-:Y:S11]  /*6910*/  ISETP.GT.AND P6, PT, R223, R186, PT ;  /* 0x000000badf00720c */ /* 0x000ff60003fc4270 */
[----:B------:R-:W-:Y:S02]  /*6920*/  @!UPT UIADD3 URZ, URZ, URZ, URZ ;  /* 0x0000003f3f3ff290 */ /* 0x000fe4000fffe03f */
[----:B------:R-:W-:Y:S01]  /*6930*/  @!P6 SHF.R.S32.HI R0, RZ, 0x1f, R186 ;  /* 0x0000001fff00e819 */ /* 0x000fe200000114ba */
[----:B-1----:R-:W-:Y:S02]  /*6940*/  @!P6 IMAD.MOV.U32 R2, RZ, RZ, c[0x0][0x208] ;  /* 0x00008200ff02e624 */ /* 0x002fe400078e00ff */
[----:B------:R-:W-:Y:S02]  /*6950*/  @!P6 IMAD.MOV.U32 R3, RZ, RZ, 0x5 ;  /* 0x00000005ff03e424 */ /* 0x000fe400078e00ff */
[----:B------:R-:W-:Y:S02]  /*6960*/  @!P6 IMAD R0, R0, c[0x0][0x208], RZ ;  /* 0x000082000000ea24 */ /* 0x000fe400078e02ff */
[----:B------:R-:W-:Y:S01]  /*6970*/  @!P6 IMAD.WIDE.U32 R30, R186, c[0x0][0x208], RZ ;  /* 0x00008200ba1eea25 */ /* 0x000fe200078e00ff */
[----:B------:R-:W-:Y:S01]  /*6980*/  @!P6 SHF.L.U64.HI R29, R2, R3, c[0x0][0x20c] ;  /* 0x00008300021de619 */ /* 0x000fe20000010203 */
[----:B------:R-:W1:Y:S02]  /*6990*/  LDSM.16.M88.4 R8, [R189] ;  /* 0x00000000bd08783b */ /* 0x000e640000000200 */
[----:B------:R-:W-:Y:S01]  /*69a0*/  @!P6 IMAD R0, R186, c[0x0][0x20c], R0 ;  /* 0x00008300ba00ea24 */ /* 0x000fe200078e0200 */
[----:B------:R-:W-:Y:S01]  /*69b0*/  ULDC UR4, c[0x0][0x324] ;  /* 0x0000c90000047ab9 */ /* 0x000fe20000000800 */
[----:B------:R-:W-:Y:S01]  /*69c0*/  @!P6 IMAD.SHL.U32 R28, R2, 0x20, RZ ;  /* 0x00000020021ce824 */ /* 0x000fe200078e00ff */
[----:B------:R-:W-:Y:S01]  /*69d0*/  ULOP3.LUT UR4, URZ, UR4, URZ, 0x33, !UPT ;  /* 0x000000043f047292 */ /* 0x000fe2000f8e333f */
[----:B------:R-:W2:Y:S01]  /*69e0*/  LDSM.16.M88.4 R16, [R189+0x800] ;  /* 0x00080000bd10783b */ /* 0x000ea20000000200 */
[----:B------:R-:W-:Y:S02]  /*69f0*/  @!P6 IMAD.IADD R0, R31, 0x1, R0 ;  /* 0x000000011f00e824 */ /* 0x000fe400078e0200 */
[----:B------:R-:W-:Y:S02]  /*6a00*/  @!P6 IMAD.WIDE.U32 R2, R30, 0x60, R28 ;  /* 0x000000601e02e825 */ /* 0x000fe400078e001c */
[----:B------:R-:W3:Y:S02]  /*6a10*/  LDSM.16.M88.4 R24, [R189+0x1000] ;  /* 0x00100000bd18783b */ /* 0x000ee40000000200 */
[----:B------:R-:W-:Y:S01]  /*6a20*/  @!P6 IMAD R46, R0, 0x60, RZ ;  /* 0x00000060002ee824 */ /* 0x000fe200078e02ff */
[-C--:B------:R-:W-:Y:S01]  /*6a30*/  @!P6 IADD3 R31, P4, R224, R2.reuse, RZ ;  /* 0x00000002e01fe210 */ /* 0x080fe20007f9e0ff */
[----:B------:R-:W-:Y:S01]  /*6a40*/  @!P6 IMAD.MOV.U32 R36, RZ, RZ, R224 ;  /* 0x000000ffff24e224 */ /* 0x000fe200078e00e0 */
[----:B------:R-:W4:Y:S01]  /*6a50*/  LDL R214, [R1+0x18] ;  /* 0x0000180001d67983 */ /* 0x000f220000100800 */
[----:B------:R-:W-:Y:S01]  /*6a60*/  @!P6 IMAD.IADD R0, R46, 0x1, R3 ;  /* 0x000000012e00e824 */ /* 0x000fe200078e0203 */
[C---:B------:R-:W-:Y:S01]  /*6a70*/  @!P6 LEA R184, P0, R31.reuse, c[0x0][0x1f8], 0x1 ;  /* 0x00007e001fb8ea11 */ /* 0x040fe200078008ff */
[--C-:B------:R-:W-:Y:S02]  /*6a80*/  @!P6 IMAD.MOV.U32 R37, RZ, RZ, R228.reuse ;  /* 0x000000ffff25e224 */ /* 0x100fe400078e00e4 */
[----:B------:R-:W5:Y:S01]  /*6a90*/  LDSM.16.M88.4 R32, [R189+0x1800] ;  /* 0x00180000bd20783b */ /* 0x000f620000000200 */
[----:B------:R-:W-:Y:S02]  /*6aa0*/  @!P6 IMAD.X R3, R0, 0x1, R228, P4 ;  /* 0x000000010003e824 */ /* 0x000fe400020e06e4 */
[----:B------:R-:W-:Y:S02]  /*6ab0*/  @!P6 IMAD.WIDE.U32 R36, R30, 0x60, R36 ;  /* 0x000000601e24e825 */ /* 0x000fe400078e0024 */
[----:B------:R-:W4:Y:S01]  /*6ac0*/  LDL R212, [R1+0x1c] ;  /* 0x00001c0001d47983 */ /* 0x000f220000100800 */
[----:B------:R-:W-:Y:S01]  /*6ad0*/  @!P6 LEA.HI.X R185, R31, c[0x0][0x1fc], R3, 0x1, P0 ;  /* 0x00007f001fb9ea11 */ /* 0x000fe200000f0c03 */
[----:B------:R-:W-:Y:S01]  /*6ae0*/  @!P6 IMAD.IADD R37, R37, 0x1, R46 ;  /* 0x000000012525e824 */ /* 0x000fe200078e022e */
[-C--:B------:R-:W-:Y:S01]  /*6af0*/  @!P6 IADD3 R39, P0, R28, R2.reuse, RZ ;  /* 0x000000021c27e210 */ /* 0x080fe20007f1e0ff */
[----:B------:R-:W-:Y:S01]  /*6b00*/  @!P6 IMAD.SHL.U32 R47, R36, 0x2, RZ ;  /* 0x00000002242fe824 */ /* 0x000fe200078e00ff */
[----:B------:R-:W3:Y:S01]  /*6b10*/  LDSM.16.M88.4 R40, [R189+0x2000] ;  /* 0x00200000bd28783b */ /* 0x000ee20000000200 */
[----:B------:R-:W-:Y:S04]  /*6b20*/  @!P6 IADD3 R3, P4, R224, 0x40, RZ ;  /* 0x00000040e003e810 */ /* 0x000fe80007f9e0ff */
[----:B------:R-:W4:Y:S01]  /*6b30*/  LDL R187, [R1+0x10] ;  /* 0x0000100001bb7983 */ /* 0x000f220000100800 */
[----:B------:R-:W-:Y:S01]  /*6b40*/  @!P6 IADD3 R45, P5, R3, R2, RZ ;  /* 0x00000002032de210 */ /* 0x000fe20007fbe0ff */
[C---:B------:R-:W-:Y:S02]  /*6b50*/  @!P6 IMAD.X R2, R0.reuse, 0x1, R29, P0 ;  /* 0x000000010002e824 */ /* 0x040fe400000e061d */
[----:B------:R-:W-:Y:S01]  /*6b60*/  @!P6 IMAD.X R38, RZ, RZ, R228, P4 ;  /* 0x000000ffff26e224 */ /* 0x000fe200020e06e4 */
[C---:B-1----:R-:W-:Y:S01]  /*6b70*/  HMMA.16816.F32.BF16 R4, R120.reuse, R8, RZ ;  /* 0x000000087804723c */ /* 0x042fe200000418ff */
[----:B------:R-:W1:Y:S02]  /*6b80*/  LDSM.16.M88.4 R48, [R189+0x2800] ;  /* 0x00280000bd30783b */ /* 0x000e640000000200 */
[C---:B------:R-:W-:Y:S02]  /*6b90*/  @!P6 IADD3 R44, P4, R39.reuse, R3, RZ ;  /* 0x00000003272ce210 */ /* 0x040fe40007f9e0ff */
[----:B------:R-:W-:Y:S01]  /*6ba0*/  @!P6 IADD3 R3, P0, R39, R224, RZ ;  /* 0x000000e02703e210 */ /* 0x000fe20007f1e0ff */
[----:B------:R-:W1:Y:S01]  /*6bb0*/  LDSM.16.M88.4 R128, [R195] ;  /* 0x00000000c380783b */ /* 0x000e620000000200 */
[--C-:B------:R-:W-:Y:S01]  /*6bc0*/  @!P6 IMAD.X R39, R0, 0x1, R38.reuse, P5 ;  /* 0x000000010027e824 */ /* 0x100fe200028e0626 */
[C---:B------:R-:W-:Y:S01]  /*6bd0*/  HMMA.16816.F32.BF16 R8, R120.reuse, R10, RZ ;  /* 0x0000000a7808723c */ /* 0x040fe200000418ff */
[C---:B------:R-:W-:Y:S02]  /*6be0*/  @!P6 LEA R160, P5, R45.reuse, c[0x0][0x1f8], 0x1 ;  /* 0x00007e002da0ea11 */ /* 0x040fe400078a08ff */
[----:B------:R-:W1:Y:S01]  /*6bf0*/  LDSM.16.M88.4 R132, [R206] ;  /* 0x00000000ce84783b */ /* 0x000e620000000200 */
[C---:B------:R-:W-:Y:S01]  /*6c00*/  @!P6 IMAD.X R38, R2.reuse, 0x1, R38, P4 ;  /* 0x000000010226e824 */ /* 0x040fe200020e0626 */
[----:B------:R-:W-:Y:S01]  /*6c10*/  @!P6 LEA.HI.X R161, R45, c[0x0][0x1fc], R39, 0x1, P5 ;  /* 0x00007f002da1ea11 */ /* 0x000fe200028f0c27 */
[----:B------:R-:W-:Y:S01]  /*6c20*/  @!P6 IMAD.X R2, R2, 0x1, R228, P0 ;  /* 0x000000010202e824 */ /* 0x000fe200000e06e4 */
[C---:B------:R-:W-:Y:S01]  /*6c30*/  @!P6 LEA R158, P0, R44.reuse, c[0x0][0x1f8], 0x1 ;  /* 0x00007e002c9eea11 */ /* 0x040fe200078008ff */
[C---:B--2---:R-:W-:Y:S01]  /*6c40*/  HMMA.16816.F32.BF16 R12, R120.reuse, R16, RZ ;  /* 0x00000010780c723c */ /* 0x044fe200000418ff */
[----:B------:R-:W2:Y:S03]  /*6c50*/  LDSM.16.M88.4 R136, [R205] ;  /* 0x00000000cd88783b */ /* 0x000ea60000000200 */
[----:B------:R-:W-:Y:S02]  /*6c60*/  @!P6 LEA.HI.X R159, R44, c[0x0][0x1fc], R38, 0x1, P0 ;  /* 0x00007f002c9fea11 */ /* 0x000fe400000f0c26 */
[----:B------:R-:W1:Y:S01]  /*6c70*/  LDSM.16.M88.4 R140, [R204] ;  /* 0x00000000cc8c783b */ /* 0x000e620000000200 */
[C---:B------:R-:W-:Y:S01]  /*6c80*/  @!P6 LEA R162, P4, R3.reuse, c[0x0][0x1f8], 0x1 ;  /* 0x00007e0003a2ea11 */ /* 0x040fe200078808ff */
[C---:B------:R-:W-:Y:S01]  /*6c90*/  HMMA.16816.F32.BF16 R16, R120.reuse, R18, RZ ;  /* 0x000000127810723c */ /* 0x040fe200000418ff */
[----:B------:R-:W-:Y:S02]  /*6ca0*/  @!P6 ISETP.GE.AND P0, PT, R246, c[0x0][0x1d4], PT ;  /* 0x00007500f600ea0c */ /* 0x000fe40003f06270 */
[----:B------:R-:W1:Y:S01]  /*6cb0*/  LDSM.16.M88.4 R144, [R203] ;  /* 0x00000000cb90783b */ /* 0x000e620000000200 */
[----:B------:R-:W-:Y:S02]  /*6cc0*/  @!P6 LEA.HI.X R163, R3, c[0x0][0x1fc], R2, 0x1, P4 ;  /* 0x00007f0003a3ea11 */ /* 0x000fe400020f0c02 */
[C---:B------:R-:W-:Y:S02]  /*6cd0*/  @!P6 IADD3 R2, P4, R47.reuse, c[0x0][0x1f8], RZ ;  /* 0x00007e002f02ea10 */ /* 0x040fe40007f9e0ff */
[C---:B---3--:R-:W-:Y:S01]  /*6ce0*/  HMMA.16816.F32.BF16 R20, R120.reuse, R24, RZ ;  /* 0x000000187814723c */ /* 0x048fe200000418ff */
[----:B------:R-:W3:Y:S03]  /*6cf0*/  LDSM.16.M88.4 R148, [R202] ;  /* 0x00000000ca94783b */ /* 0x000ee60000000200 */
[----:B------:R-:W-:Y:S04]  /*6d00*/  @!P6 SHF.L.U64.HI R0, R36, 0x1, R37 ;  /* 0x000000012400e819 */ /* 0x000fe80000010225 */
[C---:B------:R-:W-:Y:S01]  /*6d10*/  HMMA.16816.F32.BF16 R24, R120.reuse, R26, RZ ;  /* 0x0000001a7818723c */ /* 0x040fe200000418ff */
[----:B------:R-:W-:Y:S05]  /*6d20*/  @!P6 IADD3.X R3, R0, c[0x0][0x1fc], RZ, P4, !PT ;  /* 0x00007f000003ea10 */ /* 0x000fea00027fe4ff */
[----:B------:R-:W-:Y:S01]  /*6d30*/  @!PT LDS RZ, [RZ] ;  /* 0x00000000fffff984 */ /* 0x000fe20000000800 */
[----:B------:R-:W-:Y:S01]  /*6d40*/  @!PT LDS RZ, [RZ] ;  /* 0x00000000fffff984 */ /* 0x000fe20000000800 */
[----:B------:R-:W-:Y:S01]  /*6d50*/  @!PT LDS RZ, [RZ] ;  /* 0x00000000fffff984 */ /* 0x000fe20000000800 */
[----:B------:R1:W-:Y:S02]  /*6d60*/  @!P6 LDGSTS.E.BYPASS.LTC128B.128 [R213+0x100], [R2.64], !P0 ;  /* 0x0010000002d5efae */ /* 0x0003e4000c101d48 */
[C---:B-----5:R-:W-:Y:S08]  /*6d70*/  HMMA.16816.F32.BF16 R28, R120.reuse, R32, RZ ;  /* 0x00000020781c723c */ /* 0x060ff000000418ff */
[C---:B------:R-:W-:Y:S08]  /*6d80*/  HMMA.16816.F32.BF16 R32, R120.reuse, R34, RZ ;  /* 0x000000227820723c */ /* 0x040ff000000418ff */
[C---:B------:R-:W-:Y:S07]  /*6d90*/  HMMA.16816.F32.BF16 R36, R120.reuse, R40, RZ ;  /* 0x000000287824723c */ /* 0x040fee00000418ff */
[----:B------:R-:W-:Y:S05]  /*6da0*/  @!P6 IADD3 R40, P5, R47, 0x80, RZ ;  /* 0x000000802f28e810 */ /* 0x000fea0007fbe0ff */
[----:B------:R-:W-:Y:S02]  /*6db0*/  @!P6 IADD3 R156, P4, R40, c[0x0][0x1f8], RZ ;  /* 0x00007e00289cea10 */ /* 0x000fe40007f9e0ff */
[C---:B------:R-:W-:Y:S02]  /*6dc0*/  HMMA.16816.F32.BF16 R40, R120.reuse, R42, RZ ;  /* 0x0000002a7828723c */ /* 0x040fe400000418ff */
[----:B------:R-:W-:Y:S05]  /*6dd0*/  @!P6 IADD3.X R157, RZ, c[0x0][0x1fc], R0, P4, P5 ;  /* 0x00007f00ff9dea10 */ /* 0x000fea00027ea400 */
[----:B------:R5:W-:Y:S01]  /*6de0*/  @!P6 LDGSTS.E.BYPASS.LTC128B.128 [R213+0x3100], [R156.64], !P3 ;  /* 0x031000009cd5efae */ /* 0x000be2000d901d48 */
[C---:B-1----:R-:W-:Y:S04]  /*6df0*/  HMMA.16816.F32.BF16 R44, R120.reuse, R48, RZ ;  /* 0x00000030782c723c */ /* 0x042fe800000418ff */
[----:B------:R1:W-:Y:S04]  /*6e00*/  @!P6 LDGSTS.E.BYPASS.LTC128B.128 [R213+0x1100], [R184.64], !P0 ;  /* 0x01100000b8d5efae */ /* 0x0003e8000c101d48 */
[----:B------:R-:W-:Y:S01]  /*6e10*/  HMMA.16816.F32.BF16 R48, R120, R50, RZ ;  /* 0x000000327830723c */ /* 0x000fe200000418ff */
[----:B------:R1:W-:Y:S05]  /*6e20*/  @!P6 LDGSTS.E.BYPASS.LTC128B.128 [R213+0x4100], [R160.64], !P3 ;  /* 0x04100000a0d5efae */ /* 0x0003ea000d901d48 */
[----:B------:R1:W-:Y:S02]  /*6e30*/  @!P6 LDGSTS.E.BYPASS.LTC128B.128 [R213+0x2100], [R162.64], !P0 ;  /* 0x02100000a2d5efae */ /* 0x0003e4000c101d48 */
[C---:B------:R-:W-:Y:S03]  /*6e40*/  HMMA.16816.F32.BF16 R4, R124.reuse, R128, R4 ;  /* 0x000000807c04723c */ /* 0x040fe60000041804 */
[----:B------:R5:W-:Y:S02]  /*6e50*/  @!P6 LDGSTS.E.BYPASS.LTC128B.128 [R213+0x5100], [R158.64], !P3 ;  /* 0x051000009ed5efae */ /* 0x000be4000d901d48 */
[C---:B------:R-:W-:Y:S03]  /*6e60*/  ISETP.GT.AND P6, PT, R186.reuse, R223, PT ;  /* 0x000000dfba00720c */ /* 0x040fe60003fc4270 */
[C---:B------:R-:W-:Y:S01]  /*6e70*/  HMMA.16816.F32.BF16 R8, R124.reuse, R130, R8 ;  /* 0x000000827c08723c */ /* 0x040fe20000041808 */
[----:B------:R-:W-:Y:S05]  /*6e80*/  LDSM.16.M88.4 R128, [R193+0x1000] ;  /* 0x00100000c180783b */ /* 0x000fea0000000200 */
[----:B------:R-:W0:Y:S02]  /*6e90*/  LDGDEPBAR ;  /* 0x00000000000079af */ /* 0x000e240000000000 */
[C---:B------:R-:W-:Y:S04]  /*6ea0*/  HMMA.16816.F32.BF16 R12, R124.reuse, R132, R12 ;  /* 0x000000847c0c723c */ /* 0x040fe8000004180c */
[----:B------:R-:W-:Y:S01]  /*6eb0*/  @P6 IADD3 R0, R186, -0x1, RZ ;  /* 0xffffffffba006810 */ /* 0x000fe20007ffe0ff */
[----:B------:R-:W-:Y:S02]  /*6ec0*/  @P6 IMAD.MOV.U32 R3, RZ, RZ, c[0x0][0x1e0] ;  /* 0x00007800ff036624 */ /* 0x000fe400078e00ff */
[----:B------:R-:W-:Y:S01]  /*6ed0*/  @P6 IMAD.MOV.U32 R108, RZ, RZ, 0x5 ;  /* 0x00000005ff6c6424 */ /* 0x000fe200078e00ff */
[C---:B------:R-:W-:Y:S01]  /*6ee0*/  HMMA.16816.F32.BF16 R16, R124.reuse, R134, R16 ;  /* 0x000000867c10723c */ /* 0x040fe20000041810 */
[----:B-1----:R-:W-:Y:S03]  /*6ef0*/  LDSM.16.M88.4 R160, [R193+0x800] ;  /* 0x00080000c1a0783b */ /* 0x002fe60000000200 */
[----:B------:R-:W-:Y:S02]  /*6f00*/  @P6 SHF.R.S32.HI R2, RZ, 0x1f, R0 ;  /* 0x0000001fff026819 */ /* 0x000fe40000011400 */
[----:B-----5:R-:W1:Y:S02]  /*6f10*/  LDSM.16.M88.4 R156, [R193] ;  /* 0x00000000c19c783b */ /* 0x020e640000000200 */
[C---:B--2---:R-:W-:Y:S03]  /*6f20*/  HMMA.16816.F32.BF16 R20, R124.reuse, R136, R20 ;  /* 0x000000887c14723c */ /* 0x044fe60000041814 */
[----:B------:R-:W2:Y:S01]  /*6f30*/  LDSM.16.M88.4 R132, [R193+0x1800] ;  /* 0x00180000c184783b */ /* 0x000ea20000000200 */
[----:B------:R-:W-:Y:S04]  /*6f40*/  @P6 IMAD R2, R2, c[0x0][0x1e0], RZ ;  /* 0x0000780002026a24 */ /* 0x000fe800078e02ff */
[C---:B------:R-:W-:Y:S01]  /*6f50*/  HMMA.16816.F32.BF16 R24, R124.reuse, R138, R24 ;  /* 0x0000008a7c18723c */ /* 0x040fe20000041818 */
[----:B------:R-:W5:Y:S03]  /*6f60*/  LDSM.16.M88.4 R136, [R193+0x2000] ;  /* 0x00200000c188783b */ /* 0x000f660000000200 */
[C---:B------:R-:W-:Y:S04]  /*6f70*/  @P6 IMAD R2, R0.reuse, c[0x0][0x1e4], R2 ;  /* 0x0000790000026a24 */ /* 0x040fe800078e0202 */
[C---:B------:R-:W-:Y:S08]  /*6f80*/  HMMA.16816.F32.BF16 R28, R124.reuse, R140, R28 ;  /* 0x0000008c7c1c723c */ /* 0x040ff0000004181c */
[C---:B------:R-:W-:Y:S01]  /*6f90*/  HMMA.16816.F32.BF16 R32, R124.reuse, R142, R32 ;  /* 0x0000008e7c20723c */ /* 0x040fe20000041820 */
[----:B------:R-:W2:Y:S07]  /*6fa0*/  LDSM.16.M88.4 R140, [R193+0x2800] ;  /* 0x00280000c18c783b */ /* 0x000eae0000000200 */
[C---:B------:R-:W-:Y:S08]  /*6fb0*/  HMMA.16816.F32.BF16 R36, R124.reuse, R144, R36 ;  /* 0x000000907c24723c */ /* 0x040ff00000041824 */
[C---:B------:R-:W-:Y:S01]  /*6fc0*/  HMMA.16816.F32.BF16 R40, R124.reuse, R146, R40 ;  /* 0x000000927c28723c */ /* 0x040fe20000041828 */
[----:B------:R-:W2:Y:S07]  /*6fd0*/  LDSM.16.M88.4 R144, [R190] ;  /* 0x00000000be90783b */ /* 0x000eae0000000200 */
[C---:B---3--:R-:W-:Y:S08]  /*6fe0*/  HMMA.16816.F32.BF16 R44, R124.reuse, R148, R44 ;  /* 0x000000947c2c723c */ /* 0x048ff0000004182c */
[----:B------:R-:W-:Y:S01]  /*6ff0*/  HMMA.16816.F32.BF16 R48, R124, R150, R48 ;  /* 0x000000967c30723c */ /* 0x000fe20000041830 */
[----:B------:R-:W-:Y:S07]  /*7000*/  LDSM.16.M88.4 R148, [R190+0x1000] ;  /* 0x00100000be94783b */ /* 0x000fee0000000200 */
        /* <DEDUP_REMOVED lines=8> */
[----:B------:R-:W1:Y:S07]  /*7090*/  LDSM.16.M88.4 R128, [R190+0x800] ;  /* 0x00080000be80783b */ /* 0x000e6e0000000200 */
[C---:B--2---:R-:W-:Y:S08]  /*70a0*/  HMMA.16816.F32.BF16 R28, R152.reuse, R132, R28 ;  /* 0x00000084981c723c */ /* 0x044ff0000004181c */
[C---:B------:R-:W-:Y:S01]  /*70b0*/  HMMA.16816.F32.BF16 R32, R152.reuse, R134, R32 ;  /* 0x000000869820723c */ /* 0x040fe20000041820 */
[----:B------:R-:W2:Y:S07]  /*70c0*/  LDSM.16.M88.4 R132, [R190+0x1800] ;  /* 0x00180000be84783b */ /* 0x000eae0000000200 */
[C---:B-----5:R-:W-:Y:S08]  /*70d0*/  HMMA.16816.F32.BF16 R36, R152.reuse, R136, R36 ;  /* 0x000000889824723c */ /* 0x060ff00000041824 */
[C---:B------:R-:W-:Y:S01]  /*70e0*/  HMMA.16816.F32.BF16 R40, R152.reuse, R138, R40 ;  /* 0x0000008a9828723c */ /* 0x040fe20000041828 */
[----:B------:R-:W3:Y:S07]  /*70f0*/  LDSM.16.M88.4 R136, [R190+0x2000] ;  /* 0x00200000be88783b */ /* 0x000eee0000000200 */
[C---:B------:R-:W-:Y:S08]  /*7100*/  HMMA.16816.F32.BF16 R44, R152.reuse, R140, R44 ;  /* 0x0000008c982c723c */ /* 0x040ff0000004182c */
[----:B------:R-:W-:Y:S01]  /*7110*/  HMMA.16816.F32.BF16 R48, R152, R142, R48 ;  /* 0x0000008e9830723c */ /* 0x000fe20000041830 */
[----:B------:R-:W5:Y:S07]  /*7120*/  LDSM.16.M88.4 R140, [R189+0x3800] ;  /* 0x00380000bd8c783b */ /* 0x000f6e0000000200 */
[C---:B------:R-:W-:Y:S08]  /*7130*/  HMMA.16816.F32.BF16 R4, R164.reuse, R144, R4 ;  /* 0x00000090a404723c */ /* 0x040ff00000041804 */
[C---:B------:R-:W-:Y:S01]  /*7140*/  HMMA.16816.F32.BF16 R8, R164.reuse, R146, R8 ;  /* 0x00000092a408723c */ /* 0x040fe20000041808 */
[----:B------:R-:W-:Y:S07]  /*7150*/  LDSM.16.M88.4 R144, [R189+0x4800] ;  /* 0x00480000bd90783b */ /* 0x000fee0000000200 */
[C---:B-1----:R-:W-:Y:S08]  /*7160*/  HMMA.16816.F32.BF16 R12, R164.reuse, R128, R12 ;  /* 0x00000080a40c723c */ /* 0x042ff0000004180c */
[C---:B------:R-:W-:Y:S01]  /*7170*/  HMMA.16816.F32.BF16 R16, R164.reuse, R130, R16 ;  /* 0x00000082a410723c */ /* 0x040fe20000041810 */
[----:B------:R-:W1:Y:S07]  /*7180*/  LDSM.16.M88.4 R128, [R189+0x4000] ;  /* 0x00400000bd80783b */ /* 0x000e6e0000000200 */
[C---:B------:R-:W-:Y:S08]  /*7190*/  HMMA.16816.F32.BF16 R20, R164.reuse, R148, R20 ;  /* 0x00000094a414723c */ /* 0x040ff00000041814 */
[C---:B------:R-:W-:Y:S01]  /*71a0*/  HMMA.16816.F32.BF16 R24, R164.reuse, R150, R24 ;  /* 0x00000096a418723c */ /* 0x040fe20000041818 */
[----:B------:R-:W1:Y:S07]  /*71b0*/  LDSM.16.M88.4 R148, [R189+0x5000] ;  /* 0x00500000bd94783b */ /* 0x000e6e0000000200 */
[C---:B--2---:R-:W-:Y:S08]  /*71c0*/  HMMA.16816.F32.BF16 R28, R164.reuse, R132, R28 ;  /* 0x00000084a41c723c */ /* 0x044ff0000004181c */
[C---:B------:R-:W-:Y:S01]  /*71d0*/  HMMA.16816.F32.BF16 R32, R164.reuse, R134, R32 ;  /* 0x00000086a420723c */ /* 0x040fe20000041820 */
[----:B------:R-:W2:Y:S07]  /*71e0*/  LDSM.16.M88.4 R132, [R189+0x5800] ;  /* 0x00580000bd84783b */ /* 0x000eae0000000200 */
[C---:B---3--:R-:W-:Y:S08]  /*71f0*/  HMMA.16816.F32.BF16 R36, R164.reuse, R136, R36 ;  /* 0x00000088a424723c */ /* 0x048ff00000041824 */
[C---:B------:R-:W-:Y:S01]  /*7200*/  HMMA.16816.F32.BF16 R40, R164.reuse, R138, R40 ;  /* 0x0000008aa428723c */ /* 0x040fe20000041828 */
[----:B------:R-:W3:Y:S07]  /*7210*/  LDSM.16.M88.4 R136, [R201] ;  /* 0x00000000c988783b */ /* 0x000eee0000000200 */
[C---:B------:R-:W-:Y:S08]  /*7220*/  HMMA.16816.F32.BF16 R44, R164.reuse, R156, R44 ;  /* 0x0000009ca42c723c */ /* 0x040ff0000004182c */
[----:B------:R-:W-:Y:S01]  /*7230*/  HMMA.16816.F32.BF16 R48, R164, R158, R48 ;  /* 0x0000009ea430723c */ /* 0x000fe20000041830 */
[----:B------:R-:W2:Y:S07]  /*7240*/  LDSM.16.M88.4 R156, [R200] ;  /* 0x00000000c89c783b */ /* 0x000eae0000000200 */
[C---:B------:R-:W-:Y:S08]  /*7250*/  HMMA.16816.F32.BF16 R4, R168.reuse, R160, R4 ;  /* 0x000000a0a804723c */ /* 0x040ff00000041804 */
[C---:B------:R-:W-:Y:S01]  /*7260*/  HMMA.16816.F32.BF16 R8, R168.reuse, R162, R8 ;  /* 0x000000a2a808723c */ /* 0x040fe20000041808 */
[----:B------:R-:W-:Y:S07]  /*7270*/  LDSM.16.M88.4 R160, [R193+0x5800] ;  /* 0x00580000c1a0783b */ /* 0x000fee0000000200 */
[C---:B-----5:R-:W-:Y:S08]  /*7280*/  HMMA.16816.F32.BF16 R12, R168.reuse, R140, R12 ;  /* 0x0000008ca80c723c */ /* 0x060ff0000004180c */
[C---:B------:R-:W-:Y:S01]  /*7290*/  HMMA.16816.F32.BF16 R16, R168.reuse, R142, R16 ;  /* 0x0000008ea810723c */ /* 0x040fe20000041810 */
[----:B------:R-:W5:Y:S07]  /*72a0*/  LDSM.16.M88.4 R140, [R199] ;  /* 0x00000000c78c783b */ /* 0x000f6e0000000200 */
[C---:B-1----:R-:W-:Y:S08]  /*72b0*/  HMMA.16816.F32.BF16 R20, R168.reuse, R128, R20 ;  /* 0x00000080a814723c */ /* 0x042ff00000041814 */
[C---:B------:R-:W-:Y:S01]  /*72c0*/  HMMA.16816.F32.BF16 R24, R168.reuse, R130, R24 ;  /* 0x00000082a818723c */ /* 0x040fe20000041818 */
[----:B------:R-:W1:Y:S07]  /*72d0*/  LDSM.16.M88.4 R128, [R198] ;  /* 0x00000000c680783b */ /* 0x000e6e0000000200 */
[C---:B------:R-:W-:Y:S08]  /*72e0*/  HMMA.16816.F32.BF16 R28, R168.reuse, R144, R28 ;  /* 0x00000090a81c723c */ /* 0x040ff0000004181c */
[C---:B------:R-:W-:Y:S01]  /*72f0*/  HMMA.16816.F32.BF16 R32, R168.reuse, R146, R32 ;  /* 0x00000092a820723c */ /* 0x040fe20000041820 */
[----:B------:R-:W1:Y:S07]  /*7300*/  LDSM.16.M88.4 R144, [R197] ;  /* 0x00000000c590783b */ /* 0x000e6e0000000200 */
[C---:B------:R-:W-:Y:S08]  /*7310*/  HMMA.16816.F32.BF16 R36, R168.reuse, R148, R36 ;  /* 0x00000094a824723c */ /* 0x040ff00000041824 */
[C---:B------:R-:W-:Y:S01]  /*7320*/  HMMA.16816.F32.BF16 R40, R168.reuse, R150, R40 ;  /* 0x00000096a828723c */ /* 0x040fe20000041828 */
[----:B------:R-:W-:Y:S07]  /*7330*/  LDSM.16.M88.4 R148, [R193+0x3800] ;  /* 0x00380000c194783b */ /* 0x000fee0000000200 */
[C---:B--2---:R-:W-:Y:S08]  /*7340*/  HMMA.16816.F32.BF16 R44, R168.reuse, R132, R44 ;  /* 0x00000084a82c723c */ /* 0x044ff0000004182c */
[----:B------:R-:W-:Y:S01]  /*7350*/  HMMA.16816.F32.BF16 R48, R168, R134, R48 ;  /* 0x00000086a830723c */ /* 0x000fe20000041830 */
[----:B------:R-:W2:Y:S07]  /*7360*/  LDSM.16.M88.4 R132, [R196] ;  /* 0x00000000c484783b */ /* 0x000eae0000000200 */
[C---:B---3--:R-:W-:Y:S08]  /*7370*/  HMMA.16816.F32.BF16 R4, R172.reuse, R136, R4 ;  /* 0x00000088ac04723c */ /* 0x048ff00000041804 */
[C---:B------:R-:W-:Y:S01]  /*7380*/  HMMA.16816.F32.BF16 R8, R172.reuse, R138, R8 ;  /* 0x0000008aac08723c */ /* 0x040fe20000041808 */
[----:B------:R-:W3:Y:S07]  /*7390*/  LDSM.16.M88.4 R136, [R193+0x3000] ;  /* 0x00300000c188783b */ /* 0x000eee0000000200 */
        /* <DEDUP_REMOVED lines=17> */
[----:B------:R-:W-:Y:S07]  /*74b0*/  LDSM.16.M88.4 R136, [R190+0x4800] ;  /* 0x00480000be88783b */ /* 0x000fee0000000200 */
[C---:B------:R-:W-:Y:S08]  /*74c0*/  HMMA.16816.F32.BF16 R12, R176.reuse, R148, R12 ;  /* 0x00000094b00c723c */ /* 0x040ff0000004180c */
[C---:B------:R-:W-:Y:S08]  /*74d0*/  HMMA.16816.F32.BF16 R16, R176.reuse, R150, R16 ;  /* 0x00000096b010723c */ /* 0x040ff00000041810 */
[C---:B-----5:R-:W-:Y:S07]  /*74e0*/  HMMA.16816.F32.BF16 R20, R176.reuse, R140, R20 ;  /* 0x0000008cb014723c */ /* 0x060fee0000041814 */
[C---:B------:R-:W-:Y:S01]  /*74f0*/  @P6 SHF.L.U64.HI R141, R3.reuse, R108, c[0x0][0x1e4] ;  /* 0x00007900038d6619 */ /* 0x040fe2000001026c */
[C---:B------:R-:W-:Y:S04]  /*7500*/  HMMA.16816.F32.BF16 R24, R176.reuse, R142, R24 ;  /* 0x0000008eb018723c */ /* 0x040fe80000041818 */
[----:B------:R-:W-:Y:S03]  /*7510*/  @P6 IMAD.SHL.U32 R140, R3, 0x20, RZ ;  /* 0x00000020038c6824 */ /* 0x000fe600078e00ff */
[----:B------:R-:W-:Y:S01]  /*7520*/  @P6 IMAD.WIDE.U32 R142, R0, c[0x0][0x1e0], RZ ;  /* 0x00007800008e6a25 */ /* 0x000fe200078e00ff */
[C---:B-1----:R-:W-:Y:S04]  /*7530*/  HMMA.16816.F32.BF16 R28, R176.reuse, R128, R28 ;  /* 0x00000080b01c723c */ /* 0x042fe8000004181c */
[----:B------:R-:W-:Y:S02]  /*7540*/  @P6 IMAD.IADD R0, R143, 0x1, R2 ;  /* 0x000000018f006824 */ /* 0x000fe400078e0202 */
[----:B------:R-:W-:Y:S02]  /*7550*/  @P6 IMAD.WIDE.U32 R2, R142, 0x60, R140 ;  /* 0x000000608e026825 */ /* 0x000fe400078e008c */
[C---:B------:R-:W-:Y:S01]  /*7560*/  HMMA.16816.F32.BF16 R32, R176.reuse, R130, R32 ;  /* 0x00000082b020723c */ /* 0x040fe20000041820 */
[----:B------:R-:W1:Y:S03]  /*7570*/  LDSM.16.M88.4 R128, [R190+0x4000] ;  /* 0x00400000be80783b */ /* 0x000e660000000200 */
[----:B------:R-:W-:Y:S01]  /*7580*/  @P6 IMAD R111, R0, 0x60, RZ ;  /* 0x00000060006f6824 */ /* 0x000fe200078e02ff */
[-C--:B------:R-:W-:Y:S03]  /*7590*/  @P6 IADD3 R108, P4, R226, R2.reuse, RZ ;  /* 0x00000002e26c6210 */ /* 0x080fe60007f9e0ff */
[C---:B------:R-:W-:Y:S04]  /*75a0*/  HMMA.16816.F32.BF16 R36, R176.reuse, R156, R36 ;  /* 0x0000009cb024723c */ /* 0x040fe80000041824 */
[----:B------:R-:W-:Y:S04]  /*75b0*/  @P6 IMAD.IADD R0, R111, 0x1, R3 ;  /* 0x000000016f006824 */ /* 0x000fe800078e0203 */
[C---:B------:R-:W-:Y:S01]  /*75c0*/  HMMA.16816.F32.BF16 R40, R176.reuse, R158, R40 ;  /* 0x0000009eb028723c */ /* 0x040fe20000041828 */
[----:B------:R-:W3:Y:S07]  /*75d0*/  LDL R159, [R1+0x8] ;  /* 0x00000800019f7983 */ /* 0x000eee0000100800 */
[C---:B------:R-:W-:Y:S08]  /*75e0*/  HMMA.16816.F32.BF16 R44, R176.reuse, R160, R44 ;  /* 0x000000a0b02c723c */ /* 0x040ff0000004182c */
[----:B------:R-:W-:Y:S01]  /*75f0*/  HMMA.16816.F32.BF16 R48, R176, R162, R48 ;  /* 0x000000a2b030723c */ /* 0x000fe20000041830 */
[----:B------:R-:W3:Y:S07]  /*7600*/  LDL R162, [R1+0xc] ;  /* 0x00000c0001a27983 */ /* 0x000eee0000100800 */
[C---:B------:R-:W-:Y:S08]  /*7610*/  HMMA.16816.F32.BF16 R4, R180.reuse, R144, R4 ;  /* 0x00000090b404723c */ /* 0x040ff00000041804 */
[C---:B------:R-:W-:Y:S07]  /*7620*/  HMMA.16816.F32.BF16 R8, R180.reuse, R146, R8 ;  /* 0x00000092b408723c */ /* 0x040fee0000041808 */
[----:B------:R-:W-:Y:S01]  /*7630*/  @P6 LEA R146, P0, R108, c[0x0][0x1c8], 0x1 ;  /* 0x000072006c926a11 */ /* 0x000fe200078008ff */
[C---:B--2---:R-:W-:Y:S08]  /*7640*/  HMMA.16816.F32.BF16 R12, R180.reuse, R132, R12 ;  /* 0x00000084b40c723c */ /* 0x044ff0000004180c */
[C---:B------:R-:W-:Y:S01]  /*7650*/  HMMA.16816.F32.BF16 R16, R180.reuse, R134, R16 ;  /* 0x00000086b410723c */ /* 0x040fe20000041810 */
[----:B------:R-:W2:Y:S07]  /*7660*/  LDSM.16.M88.4 R132, [R190+0x5000] ;  /* 0x00500000be84783b */ /* 0x000eae0000000200 */
[C---:B-1----:R-:W-:Y:S07]  /*7670*/  HMMA.16816.F32.BF16 R20, R180.reuse, R128, R20 ;  /* 0x00000080b414723c */ /* 0x042fee0000041814 */
[----:B------:R-:W-:Y:S01]  /*7680*/  @P6 IMAD.MOV.U32 R128, RZ, RZ, R226 ;  /* 0x000000ffff806224 */ /* 0x000fe200078e00e2 */
[C---:B------:R-:W-:Y:S04]  /*7690*/  HMMA.16816.F32.BF16 R24, R180.reuse, R130, R24 ;  /* 0x00000082b418723c */ /* 0x040fe80000041818 */
[--C-:B------:R-:W-:Y:S03]  /*76a0*/  @P6 IMAD.MOV.U32 R129, RZ, RZ, R229.reuse ;  /* 0x000000ffff816224 */ /* 0x100fe600078e00e5 */
[----:B------:R-:W-:Y:S01]  /*76b0*/  @P6 IMAD.X R130, R0, 0x1, R229, P4 ;  /* 0x0000000100826824 */ /* 0x000fe200020e06e5 */
[C---:B------:R-:W-:Y:S04]  /*76c0*/  HMMA.16816.F32.BF16 R28, R180.reuse, R136, R28 ;  /* 0x00000088b41c723c */ /* 0x040fe8000004181c */
[----:B------:R-:W-:Y:S01]  /*76d0*/  @P6 IMAD.WIDE.U32 R128, R142, 0x60, R128 ;  /* 0x000000608e806825 */ /* 0x000fe200078e0080 */
[----:B------:R-:W-:Y:S02]  /*76e0*/  @P6 LEA.HI.X R147, R108, c[0x0][0x1cc], R130, 0x1, P0 ;  /* 0x000073006c936a11 */ /* 0x000fe400000f0c82 */
[----:B------:R-:W-:Y:S01]  /*76f0*/  @P6 IADD3 R3, P4, R226, 0x40, RZ ;  /* 0x00000040e2036810 */ /* 0x000fe20007f9e0ff */
[----:B------:R-:W-:Y:S01]  /*7700*/  @P6 IMAD.IADD R108, R129, 0x1, R111 ;  /* 0x00000001816c6824 */ /* 0x000fe200078e026f */
[-C--:B------:R-:W-:Y:S01]  /*7710*/  @P6 IADD3 R137, P0, R140, R2.reuse, RZ ;  /* 0x000000028c896210 */ /* 0x080fe20007f1e0ff */
[C---:B------:R-:W-:Y:S03]  /*7720*/  HMMA.16816.F32.BF16 R32, R180.reuse, R138, R32 ;  /* 0x0000008ab420723c */ /* 0x040fe60000041820 */
[C---:B------:R-:W-:Y:S01]  /*7730*/  @P6 SHF.L.U64.HI R145, R128.reuse, 0x1, R108 ;  /* 0x0000000180916819 */ /* 0x040fe2000001026c */
[----:B------:R-:W-:Y:S01]  /*7740*/  @P6 IMAD.SHL.U32 R144, R128, 0x2, RZ ;  /* 0x0000000280906824 */ /* 0x000fe200078e00ff */
[----:B------:R-:W-:Y:S01]  /*7750*/  @P6 IADD3 R111, P5, R3, R2, RZ ;  /* 0x00000002036f6210 */ /* 0x000fe20007fbe0ff */
[----:B------:R-:W1:Y:S01]  /*7760*/  LDSM.16.M88.4 R128, [R190+0x5800] ;  /* 0x00580000be80783b */ /* 0x000e620000000200 */
[----:B------:R-:W-:Y:S01]  /*7770*/  @P6 IMAD.X R108, RZ, RZ, R229, P4 ;  /* 0x000000ffff6c6224 */ /* 0x000fe200020e06e5 */
[----:B------:R-:W-:Y:S04]  /*7780*/  DEPBAR.LE SB0, 0x0 ;  /* 0x000080000000791a */ /* 0x000fe80000000000 */
[----:B------:R-:W-:Y:S01]  /*7790*/  BAR.SYNC.DEFER_BLOCKING 0x0 ;  /* 0x0000000000007b1d */ /* 0x000fe20000010000 */
[C---:B------:R-:W-:Y:S01]  /*77a0*/  @P6 IADD3 R136, P4, R137.reuse, R3, RZ ;  /* 0x0000000389886210 */ /* 0x040fe20007f9e0ff */
[C---:B------:R-:W-:Y:S01]  /*77b0*/  @P6 IMAD.X R2, R0.reuse, 0x1, R141, P0 ;  /* 0x0000000100026824 */ /* 0x040fe200000e068d */
[----:B------:R-:W-:Y:S01]  /*77c0*/  @P6 IADD3 R3, P0, R137, R226, RZ ;  /* 0x000000e289036210 */ /* 0x000fe20007f1e0ff */
[--C-:B------:R-:W-:Y:S01]  /*77d0*/  @P6 IMAD.X R0, R0, 0x1, R108.reuse, P5 ;  /* 0x0000000100006824 */ /* 0x100fe200028e066c */
[C---:B--2---:R-:W-:Y:S05]  /*77e0*/  HMMA.16816.F32.BF16 R36, R180.reuse, R132, R36 ;  /* 0x00000084b424723c */ /* 0x044fea0000041824 */
[C---:B------:R-:W-:Y:S01]  /*77f0*/  @P6 IMAD.X R108, R2.reuse, 0x1, R108, P4 ;  /* 0x00000001026c6824 */ /* 0x040fe200020e066c */
[----:B------:R-:W-:Y:S01]  /*7800*/  @P6 LEA R140, P4, R3, c[0x0][0x1c8], 0x1 ;  /* 0x00007200038c6a11 */ /* 0x000fe200078808ff */
[----:B------:R-:W-:Y:S01]  /*7810*/  @P6 IMAD.X R2, R2, 0x1, R229, P0 ;  /* 0x0000000102026824 */ /* 0x000fe200000e06e5 */
[C---:B------:R-:W-:Y:S01]  /*7820*/  @P6 LEA R138, P0, R136.reuse, c[0x0][0x1c8], 0x1 ;  /* 0x00007200888a6a11 */ /* 0x040fe200078008ff */
[C---:B------:R-:W-:Y:S03]  /*7830*/  HMMA.16816.F32.BF16 R40, R180.reuse, R134, R40 ;  /* 0x00000086b428723c */ /* 0x040fe60000041828 */
[----:B------:R-:W-:Y:S02]  /*7840*/  @P6 LEA.HI.X R139, R136, c[0x0][0x1cc], R108, 0x1, P0 ;  /* 0x00007300888b6a11 */ /* 0x000fe400000f0c6c */
[----:B------:R-:W-:Y:S02]  /*7850*/  @P6 ISETP.GE.AND P0, PT, R246, c[0x0][0x1d4], PT ;  /* 0x00007500f6006a0c */ /* 0x000fe40003f06270 */
[----:B------:R-:W-:Y:S02]  /*7860*/  @P6 LEA R142, P5, R111, c[0x0][0x1c8], 0x1 ;  /* 0x000072006f8e6a11 */ /* 0x000fe400078a08ff */
[----:B------:R-:W-:Y:S03]  /*7870*/  @P6 LEA.HI.X R141, R3, c[0x0][0x1cc], R2, 0x1, P4 ;  /* 0x00007300038d6a11 */ /* 0x000fe600020f0c02 */
[----:B------:R-:W-:Y:S02]  /*7880*/  @P6 IADD3 R132, P4, R144, c[0x0][0x1c8], RZ ;  /* 0x0000720090846a10 */ /* 0x000fe40007f9e0ff */
[----:B------:R-:W-:Y:S01]  /*7890*/  @P6 LEA.HI.X R143, R111, c[0x0][0x1cc], R0, 0x1, P5 ;  /* 0x000073006f8f6a11 */ /* 0x000fe200028f0c00 */
[----:B----4-:R-:W-:Y:S01]  /*78a0*/  IMAD.IADD R111, R212, 0x1, R214 ;  /* 0x00000001d46f7824 */ /* 0x010fe200078e02d6 */
[----:B------:R-:W-:Y:S02]  /*78b0*/  @P6 IADD3 R2, P5, R144, 0x80, RZ ;  /* 0x0000008090026810 */ /* 0x000fe40007fbe0ff */
[----:B------:R-:W-:Y:S01]  /*78c0*/  @P6 IADD3.X R133, R145, c[0x0][0x1cc], RZ, P4, !PT ;  /* 0x0000730091856a10 */ /* 0x000fe200027fe4ff */
[----:B------:R-:W-:Y:S01]  /*78d0*/  @P2 IMAD.HI.U32 R0, R111, c[0x0][0x2c8], RZ ;  /* 0x0000b2006f002a27 */ /* 0x000fe200078e00ff */
[----:B------:R-:W-:Y:S01]  /*78e0*/  @P6 IADD3 R2, P4, R2, c[0x0][0x1c8], RZ ;  /* 0x0000720002026a10 */ /* 0x000fe20007f9e0ff */
[C---:B-1----:R-:W-:Y:S02]  /*78f0*/  HMMA.16816.F32.BF16 R44, R180.reuse, R128, R44 ;  /* 0x00000080b42c723c */ /* 0x042fe4000004182c */
[----:B------:R-:W-:Y:S01]  /*7900*/  @!PT LDS RZ, [RZ] ;  /* 0x00000000fffff984 */ /* 0x000fe20000000800 */
[----:B------:R-:W-:Y:S01]  /*7910*/  @!PT LDS RZ, [RZ] ;  /* 0x00000000fffff984 */ /* 0x000fe20000000800 */
[----:B------:R-:W-:Y:S01]  /*7920*/  @!PT LDS RZ, [RZ] ;  /* 0x00000000fffff984 */ /* 0x000fe20000000800 */
[----:B------:R1:W-:Y:S01]  /*7930*/  @P6 LDGSTS.E.BYPASS.LTC128B.128 [R213+0x8100], [R132.64], !P0 ;  /* 0x0810000084d56fae */ /* 0x0003e2000c101d48 */
[----:B------:R-:W-:Y:S02]  /*7940*/  @P6 IADD3.X R3, RZ, c[0x0][0x1cc], R145, P4, P5 ;  /* 0x00007300ff036a10 */ /* 0x000fe400027ea491 */
[----:B------:R-:W-:Y:S03]  /*7950*/  @P2 SHF.R.U32.HI R111, RZ, c[0x0][0x2cc], R0 ;  /* 0x0000b300ff6f2a19 */ /* 0x000fe60000011600 */
[----:B------:R2:W-:Y:S01]  /*7960*/  @P6 LDGSTS.E.BYPASS.LTC128B.128 [R213+0xb100], [R2.64], !P3 ;  /* 0x0b10000002d56fae */ /* 0x0005e2000d901d48 */
[----:B------:R-:W-:Y:S04]  /*7970*/  HMMA.16816.F32.BF16 R48, R180, R130, R48 ;  /* 0x00000082b430723c */ /* 0x000fe80000041830 */
[----:B------:R1:W-:Y:S05]  /*7980*/  @P6 LDGSTS.E.BYPASS.LTC128B.128 [R213+0x9100], [R146.64], !P0 ;  /* 0x0910000092d56fae */ /* 0x0003ea000c101d48 */
[----:B------:R1:W-:Y:S05]  /*7990*/  @P6 LDGSTS.E.BYPASS.LTC128B.128 [R213+0xc100], [R142.64], !P3 ;  /* 0x0c1000008ed56fae */ /* 0x0003ea000d901d48 */
[----:B------:R1:W-:Y:S05]  /*79a0*/  @P6 LDGSTS.E.BYPASS.LTC128B.128 [R213+0xa100], [R140.64], !P0 ;  /* 0x0a1000008cd56fae */ /* 0x0003ea000c101d48 */
[----:B------:R1:W-:Y:S05]  /*79b0*/  @P6 LDGSTS.E.BYPASS.LTC128B.128 [R213+0xd100], [R138.64], !P3 ;  /* 0x0d1000008ad56fae */ /* 0x0003ea000d901d48 */
[----:B------:R-:W4:Y:S01]  /*79c0*/  SHFL.IDX PT, R108, R111, RZ, 0x1c1f ;  /* 0x001c1fff6f6c7589 */ /* 0x000f2200000e0000 */
[----:B--2---:R-:W-:Y:S04]  /*79d0*/  IMAD R3, R186, -0x60, RZ ;  /* 0xffffffa0ba037824 */ /* 0x004fe800078e02ff */
[----:B------:R-:W0:Y:S01]  /*79e0*/  LDGDEPBAR ;  /* 0x00000000000079af */ /* 0x000e220000000000 */
[----:B------:R-:W-:Y:S04]  /*79f0*/  IADD3 R0, -R187, 0x1, R3 ;  /* 0x00000001bb007810 */ /* 0x000fe80007ffe103 */
[----:B---3--:R-:W-:Y:S04]  /*7a00*/  IADD3 R0, -R159, R0, R162 ;  /* 0x000000009f007210 */ /* 0x008fe80007ffe1a2 */
[C---:B------:R-:W-:Y:S02]  /*7a10*/  IADD3 R129, R0.reuse, c[0x0][0x328], RZ ;  /* 0x0000ca0000817a10 */ /* 0x040fe40007ffe0ff */
[----:B------:R-:W-:Y:S03]  /*7a20*/  IADD3 R128, R0, UR4, RZ ;  /* 0x0000000400807c10 */ /* 0x000fe6000fffe0ff */
[----:B----4-:R-:W-:Y:S02]  /*7a30*/  IMAD.IADD R2, R129, 0x1, R108 ;  /* 0x0000000181027824 */ /* 0x010fe400078e026c */
[----:B------:R-:W-:Y:S01]  /*7a40*/  IMAD.IADD R0, R108, 0x1, R128 ;  /* 0x000000016c007824 */ /* 0x000fe200078e0280 */
[----:B------:R-:W-:-:S05]  /*7a50*/  @!P1 BRA `(.L_x_562) ;  /* 0x0000018000009947 */ /* 0x000fca0003800000 */
[----:B-1----:R-:W-:Y:S01]  /*7a60*/  IADD3 R108, -R159, R162, R108 ;  /* 0x000000a29f6c7210 */ /* 0x002fe20007ffe16c */
[----:B------:R-:W-:Y:S03]  /*7a70*/  BSSY B0, `(.L_x_563) ;  /* 0x0000011000007945 */ /* 0x000fe60003800000 */
        /* <DEDUP_REMOVED lines=11> */
.L_x_564:
[----:B------:R-:W-:Y:S04]  /*7b30*/  MOV R130, c[0x0][0x32c] ;  /* 0x0000cb0000827a02 */ /* 0x000fe80000000f00 */
[----:B------:R-:W-:Y:S11]  /*7b40*/  ISETP.NE.AND P0, PT, R130, 0x1, PT ;  /* 0x000000018200780c */ /* 0x000ff60003f05270 */
[----:B------:R-:W-:Y:S02]  /*7b50*/  @!UPT UIADD3 URZ, URZ, URZ, URZ ;  /* 0x0000003f3f3ff290 */ /* 0x000fe4000fffe03f */
[----:B------:R-:W-:Y:S05]  /*7b60*/  @P0 IMAD.HI.U32 R130, R108, c[0x0][0x330], RZ ;  /* 0x0000cc006c820a27 */ /* 0x000fea00078e00ff */
[----:B------:R-:W-:Y:S02]  /*7b70*/  @P0 SHF.R.U32.HI R108, RZ, c[0x0][0x334], R130 ;  /* 0x0000cd00ff6c0a19 */ /* 0x000fe40000011682 */
.L_x_565:
[----:B------:R-:W-:Y:S05]  /*7b80*/  BSYNC B0 ;  /* 0x0000000000007941 */ /* 0x000fea0003800000 */
.L_x_563:
[----:B------:R-:W-:Y:S04]  /*7b90*/  IMAD.IADD R130, R3, 0x1, -R187 ;  /* 0x0000000103827824 */ /* 0x000fe800078e0abb */
[----:B------:R-:W-:Y:S05]  /*7ba0*/  IMAD R108, R108, c[0x0][0x32c], R130 ;  /* 0x0000cb006c6c7a24 */ /* 0x000fea00078e0282 */
[----:B------:R-:W-:Y:S02]  /*7bb0*/  IADD3 R130, R108, c[0x0][0x32c], RZ ;  /* 0x0000cb006c827a10 */ /* 0x000fe40007ffe0ff */
[----:B------:R-:W-:Y:S02]  /*7bc0*/  IMNMX R0, R0, R108, !PT ;  /* 0x0000006c00007217 */ /* 0x000fe40007800200 */
[----:B------:R-:W-:Y:S02]  /*7bd0*/  IMNMX R2, R2, R130, PT ;  /* 0x0000008202027217 */ /* 0x000fe40003800200 */
.L_x_562:
[C---:B-1----:R-:W-:Y:S02]  /*7be0*/  ISETP.GE.AND P0, PT, R3.reuse, 0x2, PT ;  /* 0x000000020300780c */ /* 0x042fe40003f06270 */
[C---:B------:R-:W-:Y:S02]  /*7bf0*/  ISETP.GE.AND P4, PT, R3.reuse, 0x1, PT ;  /* 0x000000010300780c */ /* 0x040fe40003f86270 */
[----:B------:R-:W-:Y:S02]  /*7c00*/  P2R R144, PR, RZ, 0x1 ;  /* 0x00000001ff907803 */ /* 0x000fe40000000000 */
[C---:B------:R-:W-:Y:S02]  /*7c10*/  ISETP.GT.AND P0, PT, R0.reuse, 0x1, !P0 ;  /* 0x000000010000780c */ /* 0x040fe40004704270 */
[----:B------:R-:W-:Y:S02]  /*7c20*/  P2R R143, PR, RZ, 0x10 ;  /* 0x00000010ff8f7803 */ /* 0x000fe40000000000 */
[----:B------:R-:W-:Y:S02]  /*7c30*/  ISETP.GT.AND P4, PT, R0, RZ, !P4 ;  /* 0x000000ff0000720c */ /* 0x000fe40006784270 */
[C---:B------:R-:W-:Y:S02]  /*7c40*/  ISETP.LT.OR P0, PT, R2.reuse, 0x2, P0 ;  /* 0x000000020200780c */ /* 0x040fe40000701670 */
[----:B------:R-:W-:Y:S02]  /*7c50*/  ISETP.GE.AND P5, PT, R3, 0x9, PT ;  /* 0x000000090300780c */ /* 0x000fe40003fa6270 */
[----:B------:R-:W-:Y:S02]  /*7c60*/  ISETP.LT.OR P4, PT, R2, 0x1, P4 ;  /* 0x000000010200780c */ /* 0x000fe40002781670 */
[----:B------:R-:W-:Y:S02]  /*7c70*/  FSEL R133, R5, -INF , !P0 ;  /* 0xff80000005857808 */ /* 0x000fe40004000000 */
[----:B------:R-:W-:Y:S02]  /*7c80*/  ISETP.GT.AND P0, PT, R0, 0x8, !P5 ;  /* 0x000000080000780c */ /* 0x000fe40006f04270 */
[----:B------:R-:W-:Y:S02]  /*7c90*/  FSEL R130, R4, -INF , !P4 ;  /* 0xff80000004827808 */ /* 0x000fe40006000000 */
[----:B------:R-:W-:Y:S01]  /*7ca0*/  ISETP.LT.OR P0, PT, R2, 0x9, P0 ;  /* 0x000000090200780c */ /* 0x000fe20000701670 */
[----:B------:R-:W1:Y:S01]  /*7cb0*/  SHFL.IDX PT, R4, R111, 0x1, 0x1c1f ;  /* 0x003c1f006f047f89 */ /* 0x000e6200000e0000 */
[C---:B------:R-:W-:Y:S02]  /*7cc0*/  ISETP.GE.AND P4, PT, R3.reuse, 0xa, PT ;  /* 0x0000000a0300780c */ /* 0x040fe40003f86270 */
        /* <DEDUP_REMOVED lines=98> */
[----:B------:R-:W-:Y:S04]  /*82f0*/  ISETP.LT.OR P0, PT, R2, 0x59, P0 ;  /* 0x000000590200780c */ /* 0x000fe80000701670 */
[----:B------:R-:W-:Y:S02]  /*8300*/  FSEL R221, R48, -INF , !P0 ;  /* 0xff80000030dd7808 */ /* 0x000fe40004000000 */
[----:B------:R-:W-:Y:S01]  /*8310*/  ISETP.GT.AND P0, PT, R0, 0x59, !P4 ;  /* 0x000000590000780c */ /* 0x000fe20006704270 */
[--C-:B-1----:R-:W-:Y:S03]  /*8320*/  IMAD.IADD R0, R128, 0x1, R4.reuse ;  /* 0x0000000180007824 */ /* 0x102fe600078e0204 */
[----:B------:R-:W-:Y:S01]  /*8330*/  ISETP.LT.OR P0, PT, R2, 0x5a, P0 ;  /* 0x0000005a0200780c */ /* 0x000fe20000701670 */
[----:B------:R-:W-:Y:S03]  /*8340*/  IMAD.IADD R2, R129, 0x1, R4 ;  /* 0x0000000181027824 */ /* 0x000fe600078e0204 */
[----:B------:R-:W-:Y:S01]  /*8350*/  FSEL R222, R49, -INF , !P0 ;  /* 0xff80000031de7808 */ /* 0x000fe20004000000 */
[----:B------:R-:W-:-:S05]  /*8360*/  @!P1 BRA `(.L_x_566) ;  /* 0x0000018000009947 */ /* 0x000fca0003800000 */
[----:B------:R-:W-:Y:S01]  /*8370*/  IADD3 R4, -R159, R162, R4 ;  /* 0x000000a29f047210 */ /* 0x000fe20007ffe104 */
        /* <DEDUP_REMOVED lines=12> */
.L_x_568:
[----:B------:R-:W-:Y:S04]  /*8440*/  MOV R5, c[0x0][0x32c] ;  /* 0x0000cb0000057a02 */ /* 0x000fe80000000f00 */
[----:B------:R-:W-:Y:S11]  /*8450*/  ISETP.NE.AND P0, PT, R5, 0x1, PT ;  /* 0x000000010500780c */ /* 0x000ff60003f05270 */
[----:B------:R-:W-:Y:S02]  /*8460*/  @!UPT UIADD3 URZ, URZ, URZ, URZ ;  /* 0x0000003f3f3ff290 */ /* 0x000fe4000fffe03f */
[----:B------:R-:W-:Y:S05]  /*8470*/  @P0 IMAD.HI.U32 R5, R4, c[0x0][0x330], RZ ;  /* 0x0000cc0004050a27 */ /* 0x000fea00078e00ff */
[----:B------:R-:W-:Y:S02]  /*8480*/  @P0 SHF.R.U32.HI R4, RZ, c[0x0][0x334], R5 ;  /* 0x0000cd00ff040a19 */ /* 0x000fe40000011605 */
.L_x_569:
[----:B------:R-:W-:Y:S05]  /*8490*/  BSYNC B0 ;  /* 0x0000000000007941 */ /* 0x000fea0003800000 */
.L_x_567:
[----:B------:R-:W-:Y:S04]  /*84a0*/  IMAD.IADD R3, R3, 0x1, -R187 ;  /* 0x0000000103037824 */ /* 0x000fe800078e0abb */
[----:B------:R-:W-:Y:S05]  /*84b0*/  IMAD R3, R4, c[0x0][0x32c], R3 ;  /* 0x0000cb0004037a24 */ /* 0x000fea00078e0203 */
[----:B------:R-:W-:Y:S02]  /*84c0*/  IADD3 R4, R3, c[0x0][0x32c], RZ ;  /* 0x0000cb0003047a10 */ /* 0x000fe40007ffe0ff */
[----:B------:R-:W-:Y:S02]  /*84d0*/  IMNMX R0, R0, R3, !PT ;  /* 0x0000000300007217 */ /* 0x000fe40007800200 */
[----:B------:R-:W-:Y:S02]  /*84e0*/  IMNMX R2, R2, R4, PT ;  /* 0x0000000402027217 */ /* 0x000fe40003800200 */
.L_x_566:
        /* <DEDUP_REMOVED lines=82> */
[----:B------:R-:W-:Y:S01]  /*8a10*/  ISETP.GT.AND P6, PT, R0, 0x51, !P6 ;  /* 0x000000510000780c */ /* 0x000fe200077c4270 */
[----:B------:R-:W1:Y:S01]  /*8a20*/  SHFL.BFLY PT, R5, R3, 0x2, 0x1f ;  /* 0x0c401f0003057f89 */ /* 0x000e6200000e0000 */
[----:B------:R-:W-:Y:S02]  /*8a30*/  FSEL R141, R27, -INF , !P0 ;  /* 0xff8000001b8d7808 */ /* 0x000fe40004000000 */
[----:B------:R-:W-:Y:S02]  /*8a40*/  ISETP.NE.AND P0, PT, R108, RZ, PT ;  /* 0x000000ff6c00720c */ /* 0x000fe40003f05270 */
[----:B------:R-:W-:Y:S02]  /*8a50*/  FMNMX.FTZ R4, R141, R4, !PT ;  /* 0x000000048d047209 */ /* 0x000fe40007810000 */
[----:B------:R-:W-:Y:S02]  /*8a60*/  ISETP.GT.AND P0, PT, R0, 0x30, !P0 ;  /* 0x000000300000780c */ /* 0x000fe40004704270 */
[C---:B------:R-:W-:Y:S02]  /*8a70*/  ISETP.LT.OR P6, PT, R2.reuse, 0x52, P6 ;  /* 0x000000520200780c */ /* 0x040fe400037c1670 */
[----:B------:R-:W-:Y:S02]  /*8a80*/  ISETP.LT.OR P0, PT, R2, 0x31, P0 ;  /* 0x000000310200780c */ /* 0x000fe40000701670 */
[----:B------:R-:W-:Y:S02]  /*8a90*/  ISETP.GT.AND P5, PT, R0, 0x58, !P5 ;  /* 0x000000580000780c */ /* 0x000fe40006fa4270 */
[----:B------:R-:W-:Y:S02]  /*8aa0*/  FSEL R142, R30, -INF , !P0 ;  /* 0xff8000001e8e7808 */ /* 0x000fe40004000000 */
[----:B------:R-:W-:Y:S02]  /*8ab0*/  ISETP.NE.AND P0, PT, R25, RZ, PT ;  /* 0x000000ff1900720c */ /* 0x000fe40003f05270 */
[----:B------:R-:W-:Y:S02]  /*8ac0*/  FMNMX.FTZ R4, R142, R4, !PT ;  /* 0x000000048e047209 */ /* 0x000fe40007810000 */
[----:B------:R-:W-:Y:S02]  /*8ad0*/  ISETP.GT.AND P0, PT, R0, 0x31, !P0 ;  /* 0x000000310000780c */ /* 0x000fe40004704270 */
[----:B------:R-:W-:Y:S02]  /*8ae0*/  FSEL R217, R47, -INF , !P6 ;  /* 0xff8000002fd97808 */ /* 0x000fe40007000000 */
[----:B------:R-:W-:Y:S02]  /*8af0*/  ISETP.LT.OR P0, PT, R2, 0x32, P0 ;  /* 0x000000320200780c */ /* 0x000fe40000701670 */
[----:B-1----:R-:W-:Y:S02]  /*8b00*/  FMNMX.FTZ R3, R3, R5, !PT ;  /* 0x0000000503037209 */ /* 0x002fe40007810000 */
        /* <DEDUP_REMOVED lines=12> */
[C---:B------:R-:W-:Y:S02]  /*8bd0*/  ISETP.LT.OR P0, PT, R2.reuse, 0x3a, P0 ;  /* 0x0000003a0200780c */ /* 0x040fe40000701670 */
[----:B------:R-:W-:Y:S02]  /*8be0*/  ISETP.LT.OR P4, PT, R2, 0x5a, P4 ;  /* 0x0000005a0200780c */ /* 0x000fe40002781670 */
[----:B------:R-:W-:Y:S02]  /*8bf0*/  FSEL R159, R35, -INF , !P0 ;  /* 0xff800000239f7808 */ /* 0x000fe40004000000 */
[----:B------:R-:W-:Y:S02]  /*8c00*/  ISETP.NE.AND P0, PT, R20, RZ, PT ;  /* 0x000000ff1400720c */ /* 0x000fe40003f05270 */
[----:B------:R-:W-:Y:S01]  /*8c10*/  FMNMX.FTZ R4, R159, R4, !PT ;  /* 0x000000049f047209 */ /* 0x000fe20007810000 */
[----:B------:R-:W-:Y:S01]  /*8c20*/  LDSM.16.MT88.4 R20, [R192] ;  /* 0x00000000c014783b */ /* 0x000fe20000004200 */
[----:B------:R-:W-:Y:S02]  /*8c30*/  ISETP.GT.AND P0, PT, R0, 0x40, !P0 ;  /* 0x000000400000780c */ /* 0x000fe40004704270 */
[----:B------:R-:W-:Y:S02]  /*8c40*/  FSEL R111, R51, -INF , !P4 ;  /* 0xff800000336f7808 */ /* 0x000fe40006000000 */
[----:B------:R-:W-:Y:S04]  /*8c50*/  ISETP.LT.OR P0, PT, R2, 0x41, P0 ;  /* 0x000000410200780c */ /* 0x000fe80000701670 */
[----:B------:R-:W-:Y:S02]  /*8c60*/  FSEL R162, R38, -INF , !P0 ;  /* 0xff80000026a27808 */ /* 0x000fe40004000000 */
[----:B------:R-:W-:Y:S02]  /*8c70*/  ISETP.NE.AND P0, PT, R17, RZ, PT ;  /* 0x000000ff1100720c */ /* 0x000fe40003f05270 */
[----:B------:R-:W-:Y:S02]  /*8c80*/  FMNMX.FTZ R4, R162, R4, !PT ;  /* 0x00000004a2047209 */ /* 0x000fe40007810000 */
[----:B------:R-:W-:Y:S04]  /*8c90*/  ISETP.GT.AND P0, PT, R0, 0x41, !P0 ;  /* 0x000000410000780c */ /* 0x000fe80004704270 */
[----:B------:R-:W-:Y:S04]  /*8ca0*/  ISETP.LT.OR P0, PT, R2, 0x42, P0 ;  /* 0x000000420200780c */ /* 0x000fe80000701670 */
[----:B------:R-:W-:Y:S02]  /*8cb0*/  FSEL R163, R39, -INF , !P0 ;  /* 0xff80000027a37808 */ /* 0x000fe40004000000 */
[----:B------:R-:W-:Y:S01]  /*8cc0*/  ISETP.NE.AND P0, PT, R16, RZ, PT ;  /* 0x000000ff1000720c */ /* 0x000fe20003f05270 */
[----:B------:R-:W-:Y:S01]  /*8cd0*/  LDSM.16.MT88.4 R36, [R207] ;  /* 0x00000000cf24783b */ /* 0x000fe20000004200 */
[----:B------:R-:W-:Y:S02]  /*8ce0*/  FMNMX.FTZ R4, R163, R4, !PT ;  /* 0x00000004a3047209 */ /* 0x000fe40007810000 */
[----:B------:R-:W-:Y:S04]  /*8cf0*/  ISETP.GT.AND P0, PT, R0, 0x48, !P0 ;  /* 0x000000480000780c */ /* 0x000fe80004704270 */
[----:B------:R-:W-:Y:S04]  /*8d00*/  ISETP.LT.OR P0, PT, R2, 0x49, P0 ;  /* 0x000000490200780c */ /* 0x000fe80000701670 */
[----:B------:R-:W-:Y:S02]  /*8d10*/  FSEL R184, R42, -INF , !P0 ;  /* 0xff8000002ab87808 */ /* 0x000fe40004000000 */
[----:B------:R-:W-:Y:S02]  /*8d20*/  ISETP.NE.AND P0, PT, R13, RZ, PT ;  /* 0x000000ff0d00720c */ /* 0x000fe40003f05270 */
[----:B------:R-:W-:Y:S02]  /*8d30*/  FMNMX.FTZ R4, R184, R4, !PT ;  /* 0x00000004b8047209 */ /* 0x000fe40007810000 */
[----:B------:R-:W-:Y:S04]  /*8d40*/  ISETP.GT.AND P0, PT, R0, 0x49, !P0 ;  /* 0x000000490000780c */ /* 0x000fe80004704270 */
[----:B------:R-:W-:Y:S04]  /*8d50*/  ISETP.LT.OR P0, PT, R2, 0x4a, P0 ;  /* 0x0000004a0200780c */ /* 0x000fe80000701670 */
[----:B------:R-:W-:Y:S02]  /*8d60*/  FSEL R187, R43, -INF , !P0 ;  /* 0xff8000002bbb7808 */ /* 0x000fe40004000000 */
[----:B------:R-:W-:Y:S02]  /*8d70*/  ISETP.NE.AND P0, PT, R12, RZ, PT ;  /* 0x000000ff0c00720c */ /* 0x000fe40003f05270 */
[----:B------:R-:W-:Y:S01]  /*8d80*/  FMNMX.FTZ R4, R187, R4, !PT ;  /* 0x00000004bb047209 */ /* 0x000fe20007810000 */
[----:B------:R-:W-:Y:S01]  /*8d90*/  LDSM.16.MT88.4 R12, [R188] ;  /* 0x00000000bc0c783b */ /* 0x000fe20000004200 */
[----:B------:R-:W-:Y:S04]  /*8da0*/  ISETP.GT.AND P0, PT, R0, 0x50, !P0 ;  /* 0x000000500000780c */ /* 0x000fe80004704270 */
[----:B------:R-:W-:Y:S04]  /*8db0*/  ISETP.LT.OR P0, PT, R2, 0x51, P0 ;  /* 0x000000510200780c */ /* 0x000fe80000701670 */
[----:B------:R-:W-:Y:S02]  /*8dc0*/  FSEL R216, R46, -INF , !P0 ;  /* 0xff8000002ed87808 */ /* 0x000fe40004000000 */
[----:B------:R-:W-:Y:S02]  /*8dd0*/  LDSM.16.MT88.4 R44, [R188+0x3000] ;  /* 0x00300000bc2c783b */ /* 0x000fe40000004200 */
[----:B------:R-:W-:Y:S04]  /*8de0*/  FMNMX.FTZ R0, R216, R4, !PT ;  /* 0x00000004d8007209 */ /* 0x000fe80007810000 */
[----:B------:R-:W-:Y:S02]  /*8df0*/  FMNMX.FTZ R0, R217, R0, !PT ;  /* 0x00000000d9007209 */ /* 0x000fe40007810000 */
[----:B------:R-:W1:Y:S02]  /*8e00*/  SHFL.BFLY PT, R4, R3, 0x1, 0x1f ;  /* 0x0c201f0003047f89 */ /* 0x000e6400000e0000 */
[----:B------:R-:W-:Y:S04]  /*8e10*/  FMNMX.FTZ R0, R218, R0, !PT ;  /* 0x00000000da007209 */ /* 0x000fe80007810000 */
[----:B------:R-:W-:Y:S05]  /*8e20*/  FMNMX.FTZ R0, R111, R0, !PT ;  /* 0x000000006f007209 */ /* 0x000fea0007810000 */
[----:B------:R-:W2:Y:S01]  /*8e30*/  SHFL.BFLY PT, R2, R0, 0x2, 0x1f ;  /* 0x0c401f0000027f89 */ /* 0x000ea200000e0000 */
[----:B-1----:R-:W-:Y:S04]  /*8e40*/  FMNMX.FTZ R108, R3, R4, !PT ;  /* 0x00000004036c7209 */ /* 0x002fe80007810000 */
[C---:B------:R-:W-:Y:S01]  /*8e50*/  FSETP.NEU.FTZ.AND P0, PT, R108.reuse, -INF , PT ;  /* 0xff8000006c00780b */ /* 0x040fe20003f1d000 */
[----:B------:R-:W-:Y:S05]  /*8e60*/  FMUL.FTZ R3, R108, c[0x0][0x2d0] ;  /* 0x0000b4006c037a20 */ /* 0x000fea0000410000 */
[----:B------:R-:W-:Y:S02]  /*8e70*/  FSEL R132, R3, RZ, P0 ;  /* 0x000000ff03847208 */ /* 0x000fe40000000000 */
[----:B--2---:R-:W-:Y:S03]  /*8e80*/  FMNMX.FTZ R2, R0, R2, !PT ;  /* 0x0000000200027209 */ /* 0x004fe60007810000 */
[--C-:B------:R-:W-:Y:S02]  /*8e90*/  FFMA.FTZ R0, R130, c[0x0][0x2d0], -R132.reuse ;  /* 0x0000b40082007a23 */ /* 0x100fe40000010884 */
[----:B------:R-:W1:Y:S01]  /*8ea0*/  SHFL.BFLY PT, R3, R2, 0x1, 0x1f ;  /* 0x0c201f0002037f89 */ /* 0x000e6200000e0000 */
[--C-:B------:R-:W-:Y:S01]  /*8eb0*/  FFMA.FTZ R4, R9, c[0x0][0x2d0], -R132.reuse ;  /* 0x0000b40009047a23 */ /* 0x100fe20000010884 */
[----:B------:R2:W-:Y:S01]  /*8ec0*/  MUFU.EX2 R252, R0 ;  /* 0x0000000000fc7308 */ /* 0x0005e20000000800 */
[--C-:B------:R-:W-:Y:S02]  /*8ed0*/  FFMA.FTZ R40, R146, c[0x0][0x2d0], -R132.reuse ;  /* 0x0000b40092287a23 */ /* 0x100fe40000010884 */
[--C-:B------:R-:W-:Y:S07]  /*8ee0*/  FFMA.FTZ R48, R148, c[0x0][0x2d0], -R132.reuse ;  /* 0x0000b40094307a23 */ /* 0x100fee0000010884 */
[----:B------:R3:W-:Y:S10]  /*8ef0*/  MUFU.EX2 R28, R4 ;  /* 0x00000004001c7308 */ /* 0x0007f40000000800 */
[----:B------:R-:W-:Y:S01]  /*8f00*/  MUFU.EX2 R244, R40 ;  /* 0x0000002800f47308 */ /* 0x000fe20000000800 */
[----:B-1----:R-:W-:Y:S01]  /*8f10*/  FMNMX.FTZ R3, R2, R3, !PT ;  /* 0x0000000302037209 */ /* 0x002fe20007810000 */
[--C-:B--2---:R-:W-:Y:S08]  /*8f20*/  FFMA.FTZ R0, R133, c[0x0][0x2d0], -R132.reuse ;  /* 0x0000b40085007a23 */ /* 0x104ff00000010884 */
[----:B------:R1:W2:Y:S01]  /*8f30*/  MUFU.EX2 R133, R0 ;  /* 0x0000000000857308 */ /* 0x0002a20000000800 */
[----:B---3--:R-:W-:Y:S09]  /*8f40*/  FMUL.FTZ R4, R3, c[0x0][0x2d0] ;  /* 0x0000b40003047a20 */ /* 0x008ff20000410000 */
[----:B------:R-:W-:Y:S01]  /*8f50*/  MUFU.EX2 R242, R48 ;  /* 0x0000003000f27308 */ /* 0x000fe20000000800 */
[----:B-1----:R-:W-:Y:S01]  /*8f60*/  FFMA.FTZ R0, R131, c[0x0][0x2d0], -R132 ;  /* 0x0000b40083007a23 */ /* 0x002fe20000010884 */
[----:B--2---:R-:W-:Y:S08]  /*8f70*/  F2FP.BF16.PACK_AB R128, R133, R252 ;  /* 0x000000fc8580723e */ /* 0x004ff000000010ff */
[----:B------:R1:W-:Y:S02]  /*8f80*/  MUFU.EX2 R29, R0 ;  /* 0x00000000001d7308 */ /* 0x0003e40000000800 */
[----:B-1----:R-:W-:Y:S02]  /*8f90*/  FSEL R0, R108, RZ, P0 ;  /* 0x000000ff6c007208 */ /* 0x002fe40000000000 */
[----:B------:R-:W-:Y:S03]  /*8fa0*/  FSETP.NEU.FTZ.AND P0, PT, R3, -INF , PT ;  /* 0xff8000000300780b */ /* 0x000fe60003f1d000 */
[----:B------:R-:W-:Y:S01]  /*8fb0*/  FADD.FTZ R0, -R0, R109 ;  /* 0x0000006d00007221 */ /* 0x000fe20000010100 */
[----:B------:R-:W-:Y:S03]  /*8fc0*/  FSEL R109, R4, RZ, P0 ;  /* 0x000000ff046d7208 */ /* 0x000fe60000000000 */
[----:B------:R-:W-:Y:S02]  /*8fd0*/  FMUL.FTZ R0, R0, c[0x0][0x2d0] ;  /* 0x0000b40000007a20 */ /* 0x000fe40000410000 */
[--C-:B------:R-:W-:Y:S02]  /*8fe0*/  FFMA.FTZ R4, R6, c[0x0][0x2d0], -R109.reuse ;  /* 0x0000b40006047a23 */ /* 0x100fe4000001086d */
[----:B------:R1:W2:Y:S10]  /*8ff0*/  MUFU.EX2 R2, R0 ;  /* 0x0000000000027308 */ /* 0x0002b40000000800 */
[----:B------:R3:W-:Y:S01]  /*9000*/  MUFU.EX2 R251, R4 ;  /* 0x0000000400fb7308 */ /* 0x0007e20000000800 */
[--C-:B-1----:R-:W-:Y:S02]  /*9010*/  FFMA.FTZ R0, R8, c[0x0][0x2d0], -R109.reuse ;  /* 0x0000b40008007a23 */ /* 0x102fe4000001086d */
[C---:B--2---:R-:W-:Y:S07]  /*9020*/  FMUL.FTZ R5, R2.reuse, R113 ;  /* 0x0000007102057220 */ /* 0x044fee0000410000 */
[----:B------:R1:W2:Y:S01]  /*9030*/  MUFU.EX2 R250, R0 ;  /* 0x0000000000fa7308 */ /* 0x0002a20000000800 */
[C---:B------:R-:W-:Y:S02]  /*9040*/  FMUL.FTZ R8, R2.reuse, R116 ;  /* 0x0000007402087220 */ /* 0x040fe40000410000 */
[C---:B------:R-:W-:Y:S02]  /*9050*/  FMUL.FTZ R9, R2.reuse, R117 ;  /* 0x0000007502097220 */ /* 0x040fe40000410000 */
[C---:B------:R-:W-:Y:S02]  /*9060*/  FMUL.FTZ R16, R2.reuse, R72 ;  /* 0x0000004802107220 */ /* 0x040fe40000410000 */
[--C-:B---3--:R-:W-:Y:S02]  /*9070*/  FFMA.FTZ R4, R11, c[0x0][0x2d0], -R109.reuse ;  /* 0x0000b4000b047a23 */ /* 0x108fe4000001086d */
[C---:B------:R-:W-:Y:S02]  /*9080*/  FMUL.FTZ R17, R2.reuse, R73 ;  /* 0x0000004902117220 */ /* 0x040fe40000410000 */
[----:B------:R3:W-:Y:S01]  /*9090*/  MUFU.EX2 R248, R4 ;  /* 0x0000000400f87308 */ /* 0x0007e20000000800 */
[C---:B------:R-:W-:Y:S02]  /*90a0*/  FMUL.FTZ R24, R2.reuse, R80 ;  /* 0x0000005002187220 */ /* 0x040fe40000410000 */
[C---:B------:R-:W-:Y:S02]  /*90b0*/  FMUL.FTZ R25, R2.reuse, R81 ;  /* 0x0000005102197220 */ /* 0x040fe40000410000 */
[C---:B------:R-:W-:Y:S02]  /*90c0*/  FMUL.FTZ R32, R2.reuse, R88 ;  /* 0x0000005802207220 */ /* 0x040fe40000410000 */
[C---:B------:R-:W-:Y:S02]  /*90d0*/  FMUL.FTZ R33, R2.reuse, R89 ;  /* 0x0000005902217220 */ /* 0x040fe40000410000 */
[C---:B------:R-:W-:Y:S02]  /*90e0*/  FMUL.FTZ R40, R2.reuse, R96 ;  /* 0x0000006002287220 */ /* 0x040fe40000410000 */
[----:B------:R-:W-:Y:S02]  /*90f0*/  FMUL.FTZ R41, R2, R97 ;  /* 0x0000006102297220 */ /* 0x000fe40000410000 */
[----:B-1----:R-:W-:Y:S01]  /*9100*/  FFMA.FTZ R0, R7, c[0x0][0x2d0], -R109 ;  /* 0x0000b40007007a23 */ /* 0x002fe2000001086d */
[----:B--2---:R-:W-:Y:S01]  /*9110*/  F2FP.BF16.PACK_AB R129, R250, R251 ;  /* 0x000000fbfa81723e */ /* 0x004fe200000010ff */
[C---:B------:R-:W-:Y:S02]  /*9120*/  FMUL.FTZ R48, R2.reuse, R104 ;  /* 0x0000006802307220 */ /* 0x040fe40000410000 */
[----:B------:R1:W2:Y:S01]  /*9130*/  MUFU.EX2 R249, R0 ;  /* 0x0000000000f97308 */ /* 0x0002a20000000800 */
[C---:B------:R-:W-:Y:S01]  /*9140*/  FMUL.FTZ R49, R2.reuse, R105 ;  /* 0x0000006902317220 */ /* 0x040fe20000410000 */
[----:B------:R-:W4:Y:S01]  /*9150*/  LDL.LU R104, [R1] ;  /* 0x0000000001687983 */ /* 0x000f220000300800 */
[C---:B------:R-:W-:Y:S02]  /*9160*/  FMUL.FTZ R52, R2.reuse, R52 ;  /* 0x0000003402347220 */ /* 0x040fe40000410000 */
[C---:B------:R-:W-:Y:S02]  /*9170*/  FMUL.FTZ R53, R2.reuse, R53 ;  /* 0x0000003502357220 */ /* 0x040fe40000410000 */
[C---:B---3--:R-:W-:Y:S02]  /*9180*/  FMUL.FTZ R4, R2.reuse, R112 ;  /* 0x0000007002047220 */ /* 0x048fe40000410000 */
[----:B------:R-:W-:Y:S02]  /*9190*/  IMAD.MOV.U32 R112, RZ, RZ, R28 ;  /* 0x000000ffff707224 */ /* 0x000fe400078e001c */
[C---:B------:R-:W-:Y:S02]  /*91a0*/  FMUL.FTZ R56, R2.reuse, R56 ;  /* 0x0000003802387220 */ /* 0x040fe40000410000 */
[C---:B------:R-:W-:Y:S02]  /*91b0*/  FMUL.FTZ R57, R2.reuse, R57 ;  /* 0x0000003902397220 */ /* 0x040fe40000410000 */
[C---:B------:R-:W-:Y:S02]  /*91c0*/  FMUL.FTZ R60, R2.reuse, R60 ;  /* 0x0000003c023c7220 */ /* 0x040fe40000410000 */
[C---:B------:R-:W-:Y:S02]  /*91d0*/  FMUL.FTZ R61, R2.reuse, R61 ;  /* 0x0000003d023d7220 */ /* 0x040fe40000410000 */
[C---:B------:R-:W-:Y:S02]  /*91e0*/  FMUL.FTZ R64, R2.reuse, R64 ;  /* 0x0000004002407220 */ /* 0x040fe40000410000 */
[----:B------:R-:W-:Y:S01]  /*91f0*/  FMUL.FTZ R65, R2, R65 ;  /* 0x0000004102417220 */ /* 0x000fe20000410000 */
[----:B-1----:R-:W-:Y:S02]  /*9200*/  FSEL R0, R3, RZ, P0 ;  /* 0x000000ff03007208 */ /* 0x002fe40000000000 */
[----:B--2---:R-:W-:Y:S03]  /*9210*/  F2FP.BF16.PACK_AB R131, R248, R249 ;  /* 0x000000f9f883723e */ /* 0x004fe600000010ff */
[----:B------:R-:W-:Y:S02]  /*9220*/  FADD.FTZ R0, -R0, R110 ;  /* 0x0000006e00007221 */ /* 0x000fe40000010100 */
[----:B------:R-:W-:Y:S02]  /*9230*/  IMAD.MOV.U32 R110, RZ, RZ, R29 ;  /* 0x000000ffff6e7224 */ /* 0x000fe400078e001d */
[----:B------:R-:W-:Y:S03]  /*9240*/  FMUL.FTZ R0, R0, c[0x0][0x2d0] ;  /* 0x0000b40000007a20 */ /* 0x000fe60000410000 */
[----:B------:R-:W-:Y:S02]  /*9250*/  F2FP.BF16.PACK_AB R130, R28, R110 ;  /* 0x0000006e1c82723e */ /* 0x000fe400000010ff */
[----:B------:R-:W1:Y:S01]  /*9260*/  LDSM.16.MT88.4 R28, [R191] ;  /* 0x00000000bf1c783b */ /* 0x000e620000004200 */
[----:B------:R-:W2:Y:S02]  /*9270*/  MUFU.EX2 R0, R0 ;  /* 0x0000000000007308 */ /* 0x000ea40000000800 */
[C---:B--2---:R-:W-:Y:S02]  /*9280*/  FMUL.FTZ R6, R0.reuse, R114 ;  /* 0x0000007200067220 */ /* 0x044fe40000410000 */
[C---:B------:R-:W-:Y:S02]  /*9290*/  FMUL.FTZ R7, R0.reuse, R115 ;  /* 0x0000007300077220 */ /* 0x040fe40000410000 */
[C---:B------:R-:W-:Y:S02]  /*92a0*/  FMUL.FTZ R10, R0.reuse, R118 ;  /* 0x00000076000a7220 */ /* 0x040fe40000410000 */
[C---:B------:R-:W-:Y:S02]  /*92b0*/  FMUL.FTZ R11, R0.reuse, R119 ;  /* 0x00000077000b7220 */ /* 0x040fe40000410000 */
[----:B------:R-:W-:Y:S01]  /*92c0*/  LDSM.16.MT88.4 R116, [R188+0x2800] ;  /* 0x00280000bc74783b */ /* 0x000fe20000004200 */
[C---:B------:R-:W-:Y:S05]  /*92d0*/  HMMA.16816.F32.BF16 R4, R128.reuse, R12, R4 ;  /* 0x0000000c8004723c */ /* 0x040fea0000041804 */
[----:B------:R-:W-:Y:S02]  /*92e0*/  FMUL.FTZ R18, R0, R74 ;  /* 0x0000004a00127220 */ /* 0x000fe40000410000 */
[C---:B------:R-:W-:Y:S01]  /*92f0*/  FMUL.FTZ R12, R2.reuse, R68 ;  /* 0x00000044020c7220 */ /* 0x040fe20000410000 */
[C---:B------:R-:W-:Y:S04]  /*9300*/  HMMA.16816.F32.BF16 R8, R128.reuse, R14, R8 ;  /* 0x0000000e8008723c */ /* 0x040fe80000041808 */
[----:B------:R-:W-:Y:S02]  /*9310*/  FMUL.FTZ R13, R2, R69 ;  /* 0x00000045020d7220 */ /* 0x000fe40000410000 */
[C---:B------:R-:W-:Y:S02]  /*9320*/  FMUL.FTZ R19, R0.reuse, R75 ;  /* 0x0000004b00137220 */ /* 0x040fe40000410000 */
[C---:B------:R-:W-:Y:S01]  /*9330*/  FMUL.FTZ R14, R0.reuse, R70 ;  /* 0x00000046000e7220 */ /* 0x040fe20000410000 */
[----:B------:R-:W-:Y:S03]  /*9340*/  LDSM.16.MT88.4 R72, [R191+0x3000] ;  /* 0x00300000bf48783b */ /* 0x000fe60000004200 */
[C---:B------:R-:W-:Y:S02]  /*9350*/  FMUL.FTZ R15, R0.reuse, R71 ;  /* 0x00000047000f7220 */ /* 0x040fe40000410000 */
[C---:B------:R-:W-:Y:S02]  /*9360*/  FMUL.FTZ R26, R0.reuse, R82 ;  /* 0x00000052001a7220 */ /* 0x040fe40000410000 */
[C---:B------:R-:W-:Y:S01]  /*9370*/  FMUL.FTZ R27, R0.reuse, R83 ;  /* 0x00000053001b7220 */ /* 0x040fe20000410000 */
[----:B------:R-:W2:Y:S01]  /*9380*/  LDSM.16.MT88.4 R68, [R192+0x3000] ;  /* 0x00300000c044783b */ /* 0x000ea20000004200 */
[C---:B------:R-:W-:Y:S01]  /*9390*/  FMUL.FTZ R34, R0.reuse, R90 ;  /* 0x0000005a00227220 */ /* 0x040fe20000410000 */
[C---:B------:R-:W-:Y:S03]  /*93a0*/  HMMA.16816.F32.BF16 R12, R128.reuse, R20, R12 ;  /* 0x00000014800c723c */ /* 0x040fe6000004180c */
[C---:B------:R-:W-:Y:S02]  /*93b0*/  FMUL.FTZ R35, R0.reuse, R91 ;  /* 0x0000005b00237220 */ /* 0x040fe40000410000 */
[----:B------:R-:W-:Y:S01]  /*93c0*/  FMUL.FTZ R42, R0, R98 ;  /* 0x00000062002a7220 */ /* 0x000fe20000410000 */
[----:B------:R-:W-:Y:S01]  /*93d0*/  LDSM.16.MT88.4 R80, [R188+0x800] ;  /* 0x00080000bc50783b */ /* 0x000fe20000004200 */
[C---:B------:R-:W-:Y:S01]  /*93e0*/  FMUL.FTZ R20, R2.reuse, R76 ;  /* 0x0000004c02147220 */ /* 0x040fe20000410000 */
[C---:B------:R-:W-:Y:S04]  /*93f0*/  HMMA.16816.F32.BF16 R16, R128.reuse, R22, R16 ;  /* 0x000000168010723c */ /* 0x040fe80000041810 */
[----:B------:R-:W-:Y:S02]  /*9400*/  FMUL.FTZ R21, R2, R77 ;  /* 0x0000004d02157220 */ /* 0x000fe40000410000 */
[C---:B------:R-:W-:Y:S01]  /*9410*/  FMUL.FTZ R43, R0.reuse, R99 ;  /* 0x00000063002b7220 */ /* 0x040fe20000410000 */
[----:B------:R-:W-:Y:S01]  /*9420*/  LDSM.16.MT88.4 R88, [R194+0x800] ;  /* 0x00080000c258783b */ /* 0x000fe20000004200 */
[C---:B------:R-:W-:Y:S04]  /*9430*/  FMUL.FTZ R22, R0.reuse, R78 ;  /* 0x0000004e00167220 */ /* 0x040fe80000410000 */
[C---:B------:R-:W-:Y:S02]  /*9440*/  FMUL.FTZ R23, R0.reuse, R79 ;  /* 0x0000004f00177220 */ /* 0x040fe40000410000 */
[C---:B------:R-:W-:Y:S01]  /*9450*/  FMUL.FTZ R50, R0.reuse, R106 ;  /* 0x0000006a00327220 */ /* 0x040fe20000410000 */
[----:B------:R-:W3:Y:S01]  /*9460*/  LDSM.16.MT88.4 R76, [R194+0x3000] ;  /* 0x00300000c24c783b */ /* 0x000ee20000004200 */
[C---:B------:R-:W-:Y:S02]  /*9470*/  FMUL.FTZ R51, R0.reuse, R107 ;  /* 0x0000006b00337220 */ /* 0x040fe40000410000 */
[C---:B------:R-:W-:Y:S01]  /*9480*/  FMUL.FTZ R54, R0.reuse, R54 ;  /* 0x0000003600367220 */ /* 0x040fe20000410000 */
[C---:B-1----:R-:W-:Y:S03]  /*9490*/  HMMA.16816.F32.BF16 R20, R128.reuse, R28, R20 ;  /* 0x0000001c8014723c */ /* 0x042fe60000041814 */
[C---:B------:R-:W-:Y:S01]  /*94a0*/  FMUL.FTZ R55, R0.reuse, R55 ;  /* 0x0000003700377220 */ /* 0x040fe20000410000 */
[----:B------:R-:W-:Y:S01]  /*94b0*/  LDSM.16.MT88.4 R96, [R194+0x2800] ;  /* 0x00280000c260783b */ /* 0x000fe20000004200 */
[----:B------:R-:W-:Y:S02]  /*94c0*/  FMUL.FTZ R58, R0, R58 ;  /* 0x0000003a003a7220 */ /* 0x000fe40000410000 */
[C---:B------:R-:W-:Y:S01]  /*94d0*/  FMUL.FTZ R28, R2.reuse, R84 ;  /* 0x00000054021c7220 */ /* 0x040fe20000410000 */
[C---:B------:R-:W-:Y:S04]  /*94e0*/  HMMA.16816.F32.BF16 R24, R128.reuse, R30, R24 ;  /* 0x0000001e8018723c */ /* 0x040fe80000041818 */
[----:B------:R-:W-:Y:S02]  /*94f0*/  FMUL.FTZ R29, R2, R85 ;  /* 0x00000055021d7220 */ /* 0x000fe40000410000 */
[C---:B------:R-:W-:Y:S02]  /*9500*/  FMUL.FTZ R59, R0.reuse, R59 ;  /* 0x0000003b003b7220 */ /* 0x040fe40000410000 */
[C---:B------:R-:W-:Y:S04]  /*9510*/  FMUL.FTZ R30, R0.reuse, R86 ;  /* 0x00000056001e7220 */ /* 0x040fe80000410000 */
[C---:B------:R-:W-:Y:S02]  /*9520*/  FMUL.FTZ R31, R0.reuse, R87 ;  /* 0x00000057001f7220 */ /* 0x040fe40000410000 */
[----:B------:R-:W-:Y:S01]  /*9530*/  LDSM.16.MT88.4 R84, [R191+0x800] ;  /* 0x00080000bf54783b */ /* 0x000fe20000004200 */
[C---:B------:R-:W-:Y:S02]  /*9540*/  FMUL.FTZ R62, R0.reuse, R62 ;  /* 0x0000003e003e7220 */ /* 0x040fe40000410000 */
[C---:B------:R-:W-:Y:S02]  /*9550*/  FMUL.FTZ R63, R0.reuse, R63 ;  /* 0x0000003f003f7220 */ /* 0x040fe40000410000 */
[C---:B------:R-:W-:Y:S03]  /*9560*/  HMMA.16816.F32.BF16 R28, R128.reuse, R36, R28 ;  /* 0x00000024801c723c */ /* 0x040fe6000004181c */
[C---:B------:R-:W-:Y:S02]  /*9570*/  FMUL.FTZ R66, R0.reuse, R66 ;  /* 0x0000004200427220 */ /* 0x040fe40000410000 */
[----:B------:R-:W-:Y:S02]  /*9580*/  FMUL.FTZ R67, R0, R67 ;  /* 0x0000004300437220 */ /* 0x000fe40000410000 */
[--C-:B------:R-:W-:Y:S01]  /*9590*/  FFMA.FTZ R36, R145, c[0x0][0x2d0], -R132.reuse ;  /* 0x0000b40091247a23 */ /* 0x100fe20000010884 */
[C---:B------:R-:W-:Y:S03]  /*95a0*/  HMMA.16816.F32.BF16 R32, R128.reuse, R38, R32 ;  /* 0x000000268020723c */ /* 0x040fe60000041820 */
[----:B------:R1:W-:Y:S01]  /*95b0*/  MUFU.EX2 R245, R36 ;  /* 0x0000002400f57308 */ /* 0x0003e20000000800 */
[----:B------:R-:W-:Y:S03]  /*95c0*/  FMUL.FTZ R37, R2, R93 ;  /* 0x0000005d02257220 */ /* 0x000fe60000410000 */
[C---:B------:R-:W-:Y:S02]  /*95d0*/  FMUL.FTZ R38, R0.reuse, R94 ;  /* 0x0000005e00267220 */ /* 0x040fe40000410000 */
[----:B------:R-:W-:Y:S03]  /*95e0*/  FMUL.FTZ R39, R0, R95 ;  /* 0x0000005f00277220 */ /* 0x000fe60000410000 */
[C---:B-1----:R-:W-:Y:S02]  /*95f0*/  FMUL.FTZ R36, R2.reuse, R92 ;  /* 0x0000005c02247220 */ /* 0x042fe40000410000 */
[----:B------:R-:W-:Y:S05]  /*9600*/  LDSM.16.MT88.4 R92, [R194+0x4800] ;  /* 0x00480000c25c783b */ /* 0x000fea0000004200 */
[C---:B------:R-:W-:Y:S07]  /*9610*/  HMMA.16816.F32.BF16 R36, R128.reuse, R44, R36 ;  /* 0x0000002c8024723c */ /* 0x040fee0000041824 */
[--C-:B------:R-:W-:Y:S01]  /*9620*/  FFMA.FTZ R44, R147, c[0x0][0x2d0], -R132.reuse ;  /* 0x0000b400932c7a23 */ /* 0x100fe20000010884 */
[C---:B------:R-:W-:Y:S03]  /*9630*/  HMMA.16816.F32.BF16 R40, R128.reuse, R46, R40 ;  /* 0x0000002e8028723c */ /* 0x040fe60000041828 */
[----:B------:R1:W5:Y:S01]  /*9640*/  MUFU.EX2 R243, R44 ;  /* 0x0000002c00f37308 */ /* 0x0003620000000800 */
[----:B------:R-:W-:Y:S03]  /*9650*/  FMUL.FTZ R45, R2, R101 ;  /* 0x00000065022d7220 */ /* 0x000fe60000410000 */
[C---:B------:R-:W-:Y:S02]  /*9660*/  FMUL.FTZ R46, R0.reuse, R102 ;  /* 0x00000066002e7220 */ /* 0x040fe40000410000 */
[----:B------:R-:W-:Y:S03]  /*9670*/  FMUL.FTZ R47, R0, R103 ;  /* 0x00000067002f7220 */ /* 0x000fe60000410000 */
[----:B-1----:R-:W-:Y:S02]  /*9680*/  FMUL.FTZ R44, R2, R100 ;  /* 0x00000064022c7220 */ /* 0x002fe40000410000 */
[----:B------:R-:W-:Y:S05]  /*9690*/  LDSM.16.MT88.4 R100, [R188+0x5800] ;  /* 0x00580000bc64783b */ /* 0x000fea0000004200 */
[C---:B--2---:R-:W-:Y:S07]  /*96a0*/  HMMA.16816.F32.BF16 R44, R128.reuse, R68, R44 ;  /* 0x00000044802c723c */ /* 0x044fee000004182c */
[--C-:B------:R-:W-:Y:S01]  /*96b0*/  FFMA.FTZ R68, R140, c[0x0][0x2d0], -R109.reuse ;  /* 0x0000b4008c447a23 */ /* 0x100fe2000001086d */
[C---:B------:R-:W-:Y:S03]  /*96c0*/  HMMA.16816.F32.BF16 R48, R128.reuse, R70, R48 ;  /* 0x000000468030723c */ /* 0x040fe60000041830 */
[----:B------:R1:W-:Y:S04]  /*96d0*/  MUFU.EX2 R241, R68 ;  /* 0x0000004400f17308 */ /* 0x0003e80000000800 */
[----:B-----5:R-:W-:Y:S01]  /*96e0*/  F2FP.BF16.PACK_AB R70, R242, R243 ;  /* 0x000000f3f246723e */ /* 0x020fe200000010ff */
[C---:B------:R-:W-:Y:S08]  /*96f0*/  HMMA.16816.F32.BF16 R52, R128.reuse, R72, R52 ;  /* 0x000000488034723c */ /* 0x040ff00000041834 */
[C---:B------:R-:W-:Y:S01]  /*9700*/  HMMA.16816.F32.BF16 R56, R128.reuse, R74, R56 ;  /* 0x0000004a8038723c */ /* 0x040fe20000041838 */
[----:B------:R-:W2:Y:S07]  /*9710*/  LDSM.16.MT88.4 R72, [R192+0x800] ;  /* 0x00080000c048783b */ /* 0x000eae0000004200 */
[C---:B---3--:R-:W-:Y:S04]  /*9720*/  HMMA.16816.F32.BF16 R60, R128.reuse, R76, R60 ;  /* 0x0000004c803c723c */ /* 0x048fe8000004183c */
[--C-:B-1----:R-:W-:Y:S04]  /*9730*/  FFMA.FTZ R68, R139, c[0x0][0x2d0], -R109.reuse ;  /* 0x0000b4008b447a23 */ /* 0x102fe8000001086d */
[----:B------:R-:W-:Y:S01]  /*9740*/  HMMA.16816.F32.BF16 R64, R128, R78, R64 ;  /* 0x0000004e8040723c */ /* 0x000fe20000041840 */
[----:B------:R1:W3:Y:S01]  /*9750*/  MUFU.EX2 R240, R68 ;  /* 0x0000004400f07308 */ /* 0x0002e20000000800 */
[----:B------:R-:W5:Y:S02]  /*9760*/  LDSM.16.MT88.4 R76, [R188+0x3800] ;  /* 0x00380000bc4c783b */ /* 0x000f640000004200 */
[--C-:B-1----:R-:W-:Y:S01]  /*9770*/  FFMA.FTZ R68, R138, c[0x0][0x2d0], -R109.reuse ;  /* 0x0000b4008a447a23 */ /* 0x102fe2000001086d */
[----:B---3--:R-:W-:Y:S06]  /*9780*/  F2FP.BF16.PACK_AB R69, R240, R241 ;  /* 0x000000f1f045723e */ /* 0x008fec00000010ff */
[----:B------:R1:W-:Y:S02]  /*9790*/  MUFU.EX2 R239, R68 ;  /* 0x0000004400ef7308 */ /* 0x0003e40000000800 */
[--C-:B-1----:R-:W-:Y:S08]  /*97a0*/  FFMA.FTZ R68, R137, c[0x0][0x2d0], -R109.reuse ;  /* 0x0000b40089447a23 */ /* 0x102ff0000001086d */
[----:B------:R1:W3:Y:S02]  /*97b0*/  MUFU.EX2 R238, R68 ;  /* 0x0000004400ee7308 */ /* 0x0002e40000000800 */
[----:B-1----:R-:W-:Y:S02]  /*97c0*/  F2FP.BF16.PACK_AB R68, R244, R245 ;  /* 0x000000f5f444723e */ /* 0x002fe400000010ff */
[----:B---3--:R-:W-:Y:S07]  /*97d0*/  F2FP.BF16.PACK_AB R71, R238, R239 ;  /* 0x000000efee47723e */ /* 0x008fee00000010ff */
[C---:B------:R-:W-:Y:S07]  /*97e0*/  HMMA.16816.F32.BF16 R4, R68.reuse, R80, R4 ;  /* 0x000000504404723c */ /* 0x040fee0000041804 */
[--C-:B------:R-:W-:Y:S01]  /*97f0*/  FFMA.FTZ R80, R149, c[0x0][0x2d0], -R132.reuse ;  /* 0x0000b40095507a23 */ /* 0x100fe20000010884 */
[C---:B------:R-:W-:Y:S03]  /*9800*/  HMMA.16816.F32.BF16 R8, R68.reuse, R82, R8 ;  /* 0x000000524408723c */ /* 0x040fe60000041808 */
[----:B------:R1:W-:Y:S05]  /*9810*/  MUFU.EX2 R236, R80 ;  /* 0x0000005000ec7308 */ /* 0x0003ea0000000800 */
[C---:B--2---:R-:W-:Y:S08]  /*9820*/  HMMA.16816.F32.BF16 R12, R68.reuse, R72, R12 ;  /* 0x00000048440c723c */ /* 0x044ff0000004180c */
[C---:B------:R-:W-:Y:S01]  /*9830*/  HMMA.16816.F32.BF16 R16, R68.reuse, R74, R16 ;  /* 0x0000004a4410723c */ /* 0x040fe20000041810 */
[----:B------:R-:W2:Y:S07]  /*9840*/  LDSM.16.MT88.4 R72, [R192+0x3800] ;  /* 0x00380000c048783b */ /* 0x000eae0000004200 */
[C---:B------:R-:W-:Y:S04]  /*9850*/  HMMA.16816.F32.BF16 R20, R68.reuse, R84, R20 ;  /* 0x000000544414723c */ /* 0x040fe80000041814 */
[--C-:B-1----:R-:W-:Y:S03]  /*9860*/  FFMA.FTZ R80, R150, c[0x0][0x2d0], -R132.reuse ;  /* 0x0000b40096507a23 */ /* 0x102fe60000010884 */
[--C-:B------:R-:W-:Y:S01]  /*9870*/  FFMA.FTZ R84, R151, c[0x0][0x2d0], -R132.reuse ;  /* 0x0000b40097547a23 */ /* 0x100fe20000010884 */
[C---:B------:R-:W-:Y:S01]  /*9880*/  HMMA.16816.F32.BF16 R24, R68.reuse, R86, R24 ;  /* 0x000000564418723c */ /* 0x040fe20000041818 */
[----:B------:R1:W3:Y:S07]  /*9890*/  MUFU.EX2 R237, R80 ;  /* 0x0000005000ed7308 */ /* 0x0002ee0000000800 */
[C---:B------:R-:W-:Y:S03]  /*98a0*/  HMMA.16816.F32.BF16 R28, R68.reuse, R88, R28 ;  /* 0x00000058441c723c */ /* 0x040fe6000004181c */
[----:B------:R2:W-:Y:S04]  /*98b0*/  MUFU.EX2 R235, R84 ;  /* 0x0000005400eb7308 */ /* 0x0005e80000000800 */
[--C-:B------:R-:W-:Y:S01]  /*98c0*/  FFMA.FTZ R88, R157, c[0x0][0x2d0], -R132.reuse ;  /* 0x0000b4009d587a23 */ /* 0x100fe20000010884 */
[C---:B------:R-:W-:Y:S05]  /*98d0*/  HMMA.16816.F32.BF16 R32, R68.reuse, R90, R32 ;  /* 0x0000005a4420723c */ /* 0x040fea0000041820 */
[----:B------:R3:W-:Y:S03]  /*98e0*/  MUFU.EX2 R157, R88 ;  /* 0x00000058009d7308 */ /* 0x0007e60000000800 */
[C---:B-----5:R-:W-:Y:S01]  /*98f0*/  HMMA.16816.F32.BF16 R36, R68.reuse, R76, R36 ;  /* 0x0000004c4424723c */ /* 0x060fe20000041824 */
[----:B-1----:R-:W1:Y:S06]  /*9900*/  LDSM.16.MT88.4 R80, [R191+0x3800] ;  /* 0x00380000bf50783b */ /* 0x002e6c0000004200 */
[--C-:B------:R-:W-:Y:S01]  /*9910*/  FFMA.FTZ R76, R136, c[0x0][0x2d0], -R109.reuse ;  /* 0x0000b400884c7a23 */ /* 0x100fe2000001086d */
[C---:B------:R-:W-:Y:S03]  /*9920*/  HMMA.16816.F32.BF16 R40, R68.reuse, R78, R40 ;  /* 0x0000004e4428723c */ /* 0x040fe60000041828 */
[----:B------:R5:W-:Y:S01]  /*9930*/  MUFU.EX2 R233, R76 ;  /* 0x0000004c00e97308 */ /* 0x000be20000000800 */
[--C-:B--2---:R-:W-:Y:S04]  /*9940*/  FFMA.FTZ R84, R156, c[0x0][0x2d0], -R132.reuse ;  /* 0x0000b4009c547a23 */ /* 0x104fe80000010884 */
[C---:B------:R-:W-:Y:S05]  /*9950*/  HMMA.16816.F32.BF16 R44, R68.reuse, R72, R44 ;  /* 0x00000048442c723c */ /* 0x040fea000004182c */
[----:B------:R2:W2:Y:S01]  /*9960*/  MUFU.EX2 R234, R84 ;  /* 0x0000005400ea7308 */ /* 0x0004a20000000800 */
[----:B---3--:R-:W-:Y:S01]  /*9970*/  LDSM.16.MT88.4 R88, [R194+0x4000] ;  /* 0x00400000c258783b */ /* 0x008fe20000004200 */
[--C-:B------:R-:W-:Y:S01]  /*9980*/  FFMA.FTZ R72, R134, c[0x0][0x2d0], -R109.reuse ;  /* 0x0000b40086487a23 */ /* 0x100fe2000001086d */
[C---:B------:R-:W-:Y:S07]  /*9990*/  HMMA.16816.F32.BF16 R48, R68.reuse, R74, R48 ;  /* 0x0000004a4430723c */ /* 0x040fee0000041830 */
[----:B------:R3:W-:Y:S01]  /*99a0*/  MUFU.EX2 R231, R72 ;  /* 0x0000004800e77308 */ /* 0x0007e20000000800 */
[--C-:B-----5:R-:W-:Y:S01]  /*99b0*/  FFMA.FTZ R76, R135, c[0x0][0x2d0], -R109.reuse ;  /* 0x0000b400874c7a23 */ /* 0x120fe2000001086d */
[C---:B-1----:R-:W-:Y:S08]  /*99c0*/  HMMA.16816.F32.BF16 R52, R68.reuse, R80, R52 ;  /* 0x000000504434723c */ /* 0x042ff00000041834 */
[----:B------:R1:W5:Y:S01]  /*99d0*/  MUFU.EX2 R232, R76 ;  /* 0x0000004c00e87308 */ /* 0x0003620000000800 */
[----:B--2---:R-:W2:Y:S01]  /*99e0*/  LDSM.16.MT88.4 R84, [R194+0x3800] ;  /* 0x00380000c254783b */ /* 0x004ea20000004200 */
[C---:B------:R-:W-:Y:S07]  /*99f0*/  HMMA.16816.F32.BF16 R56, R68.reuse, R82, R56 ;  /* 0x000000524438723c */ /* 0x040fee0000041838 */
[----:B------:R-:W-:Y:S08]  /*9a00*/  LDSM.16.MT88.4 R80, [R191+0x1000] ;  /* 0x00100000bf50783b */ /* 0x000ff00000004200 */
[----:B---3--:R-:W3:Y:S01]  /*9a10*/  LDSM.16.MT88.4 R72, [R188+0x1000] ;  /* 0x00100000bc48783b */ /* 0x008ee20000004200 */
[--C-:B-1----:R-:W-:Y:S04]  /*9a20*/  FFMA.FTZ R76, R141, c[0x0][0x2d0], -R109.reuse ;  /* 0x0000b4008d4c7a23 */ /* 0x102fe8000001086d */
[----:B------:R1:W1:Y:S01]  /*9a30*/  MUFU.EX2 R230, R76 ;  /* 0x0000004c00e67308 */ /* 0x0002620000000800 */
[C---:B--2---:R-:W-:Y:S08]  /*9a40*/  HMMA.16816.F32.BF16 R60, R68.reuse, R84, R60 ;  /* 0x00000054443c723c */ /* 0x044ff0000004183c */
[----:B------:R-:W-:Y:S01]  /*9a50*/  HMMA.16816.F32.BF16 R64, R68, R86, R64 ;  /* 0x000000564440723c */ /* 0x000fe20000041840 */
[----:B-1----:R-:W1:Y:S06]  /*9a60*/  LDSM.16.MT88.4 R76, [R192+0x1000] ;  /* 0x00100000c04c783b */ /* 0x002e6c0000004200 */
[----:B------:R-:W-:Y:S02]  /*9a70*/  F2FP.BF16.PACK_AB R68, R237, R236 ;  /* 0x000000eced44723e */ /* 0x000fe400000010ff */
[----:B------:R-:W-:Y:S01]  /*9a80*/  F2FP.BF16.PACK_AB R70, R234, R235 ;  /* 0x000000ebea46723e */ /* 0x000fe200000010ff */
[----:B------:R-:W2:Y:S02]  /*9a90*/  LDSM.16.MT88.4 R84, [R194+0x1000] ;  /* 0x00100000c254783b */ /* 0x000ea40000004200 */
[----:B-----5:R-:W-:Y:S02]  /*9aa0*/  F2FP.BF16.PACK_AB R69, R232, R233 ;  /* 0x000000e9e845723e */ /* 0x020fe400000010ff */
[----:B------:R-:W-:Y:S07]  /*9ab0*/  F2FP.BF16.PACK_AB R71, R230, R231 ;  /* 0x000000e7e647723e */ /* 0x000fee00000010ff */
[C---:B---3--:R-:W-:Y:S07]  /*9ac0*/  HMMA.16816.F32.BF16 R4, R68.reuse, R72, R4 ;  /* 0x000000484404723c */ /* 0x048fee0000041804 */
[----:B------:R-:W-:Y:S01]  /*9ad0*/  FFMA.FTZ R72, R158, c[0x0][0x2d0], -R132 ;  /* 0x0000b4009e487a23 */ /* 0x000fe20000010884 */
[C---:B------:R-:W-:Y:S03]  /*9ae0*/  HMMA.16816.F32.BF16 R8, R68.reuse, R74, R8 ;  /* 0x0000004a4408723c */ /* 0x040fe60000041808 */
[----:B------:R3:W5:Y:S01]  /*9af0*/  MUFU.EX2 R156, R72 ;  /* 0x00000048009c7308 */ /* 0x0007620000000800 */
[----:B------:R-:W-:Y:S04]  /*9b00*/  IMAD.MOV.U32 R158, RZ, RZ, R112 ;  /* 0x000000ffff9e7224 */ /* 0x000fe800078e0070 */
[C---:B-1----:R-:W-:Y:S07]  /*9b10*/  HMMA.16816.F32.BF16 R12, R68.reuse, R76, R12 ;  /* 0x0000004c440c723c */ /* 0x042fee000004180c */
[----:B------:R-:W-:Y:S01]  /*9b20*/  FFMA.FTZ R76, R160, c[0x0][0x2d0], -R132 ;  /* 0x0000b400a04c7a23 */ /* 0x000fe20000010884 */
[C---:B------:R-:W-:Y:S03]  /*9b30*/  HMMA.16816.F32.BF16 R16, R68.reuse, R78, R16 ;  /* 0x0000004e4410723c */ /* 0x040fe60000041810 */
[----:B------:R1:W-:Y:S01]  /*9b40*/  MUFU.EX2 R151, R76 ;  /* 0x0000004c00977308 */ /* 0x0003e20000000800 */
[----:B------:R-:W-:Y:S01]  /*9b50*/  IMAD.MOV.U32 R160, RZ, RZ, R110 ;  /* 0x000000ffffa07224 */ /* 0x000fe200078e006e */
[----:B---3--:R-:W3:Y:S03]  /*9b60*/  LDSM.16.MT88.4 R72, [R188+0x4000] ;  /* 0x00400000bc48783b */ /* 0x008ee60000004200 */
[C---:B------:R-:W-:Y:S07]  /*9b70*/  HMMA.16816.F32.BF16 R20, R68.reuse, R80, R20 ;  /* 0x000000504414723c */ /* 0x040fee0000041814 */
[----:B------:R-:W-:Y:S01]  /*9b80*/  FFMA.FTZ R80, R142, c[0x0][0x2d0], -R109 ;  /* 0x0000b4008e507a23 */ /* 0x000fe2000001086d */
[C---:B------:R-:W-:Y:S03]  /*9b90*/  HMMA.16816.F32.BF16 R24, R68.reuse, R82, R24 ;  /* 0x000000524418723c */ /* 0x040fe60000041818 */
[----:B------:R4:W-:Y:S05]  /*9ba0*/  MUFU.EX2 R149, R80 ;  /* 0x0000005000957308 */ /* 0x0009ea0000000800 */
[C---:B--2---:R-:W-:Y:S04]  /*9bb0*/  HMMA.16816.F32.BF16 R28, R68.reuse, R84, R28 ;  /* 0x00000054441c723c */ /* 0x044fe8000004181c */
[--C-:B-1----:R-:W-:Y:S02]  /*9bc0*/  FFMA.FTZ R76, R161, c[0x0][0x2d0], -R132.reuse ;  /* 0x0000b400a14c7a23 */ /* 0x102fe40000010884 */
[----:B------:R-:W-:Y:S02]  /*9bd0*/  IMAD.MOV.U32 R161, RZ, RZ, R133 ;  /* 0x000000ffffa17224 */ /* 0x000fe400078e0085 */
[C---:B------:R-:W-:Y:S01]  /*9be0*/  HMMA.16816.F32.BF16 R32, R68.reuse, R86, R32 ;  /* 0x000000564420723c */ /* 0x040fe20000041820 */
[----:B------:R1:W2:Y:S03]  /*9bf0*/  MUFU.EX2 R150, R76 ;  /* 0x0000004c00967308 */ /* 0x0002a60000000800 */
[--C-:B------:R-:W-:Y:S07]  /*9c00*/  FFMA.FTZ R84, R143, c[0x0][0x2d0], -R109.reuse ;  /* 0x0000b4008f547a23 */ /* 0x100fee000001086d */
[----:B------:R2:W2:Y:S01]  /*9c10*/  MUFU.EX2 R148, R84 ;  /* 0x0000005400947308 */ /* 0x0004a20000000800 */
[----:B----4-:R-:W-:Y:S01]  /*9c20*/  LDSM.16.MT88.4 R80, [R191+0x4000] ;  /* 0x00400000bf50783b */ /* 0x010fe20000004200 */
[C---:B---3--:R-:W-:Y:S07]  /*9c30*/  HMMA.16816.F32.BF16 R36, R68.reuse, R72, R36 ;  /* 0x000000484424723c */ /* 0x048fee0000041824 */
[--C-:B------:R-:W-:Y:S01]  /*9c40*/  FFMA.FTZ R72, R159, c[0x0][0x2d0], -R109.reuse ;  /* 0x0000b4009f487a23 */ /* 0x100fe2000001086d */
[C---:B------:R-:W-:Y:S01]  /*9c50*/  HMMA.16816.F32.BF16 R40, R68.reuse, R74, R40 ;  /* 0x0000004a4428723c */ /* 0x040fe20000041828 */
[----:B------:R-:W3:Y:S02]  /*9c60*/  LDL.LU R159, [R1+0x4] ;  /* 0x00000400019f7983 */ /* 0x000ee40000300800 */
[----:B------:R4:W-:Y:S02]  /*9c70*/  MUFU.EX2 R146, R72 ;  /* 0x0000004800927308 */ /* 0x0009e40000000800 */
[----:B-1----:R-:W1:Y:S01]  /*9c80*/  LDSM.16.MT88.4 R76, [R192+0x4000] ;  /* 0x00400000c04c783b */ /* 0x002e620000004200 */
[--C-:B--2---:R-:W-:Y:S07]  /*9c90*/  FFMA.FTZ R84, R144, c[0x0][0x2d0], -R109.reuse ;  /* 0x0000b40090547a23 */ /* 0x104fee000001086d */
[----:B------:R2:W1:Y:S01]  /*9ca0*/  MUFU.EX2 R147, R84 ;  /* 0x0000005400937308 */ /* 0x0004620000000800 */
[----:B----4-:R-:W-:Y:S08]  /*9cb0*/  LDSM.16.MT88.4 R72, [R192+0x1800] ;  /* 0x00180000c048783b */ /* 0x010ff00000004200 */
[----:B--2---:R-:W2:Y:S01]  /*9cc0*/  LDSM.16.MT88.4 R84, [R188+0x1800] ;  /* 0x00180000bc54783b */ /* 0x004ea20000004200 */
[C---:B-1----:R-:W-:Y:S08]  /*9cd0*/  HMMA.16816.F32.BF16 R44, R68.reuse, R76, R44 ;  /* 0x0000004c442c723c */ /* 0x042ff0000004182c */
[C---:B------:R-:W-:Y:S01]  /*9ce0*/  HMMA.16816.F32.BF16 R48, R68.reuse, R78, R48 ;  /* 0x0000004e4430723c */ /* 0x040fe20000041830 */
[----:B------:R-:W1:Y:S07]  /*9cf0*/  LDSM.16.MT88.4 R76, [R191+0x1800] ;  /* 0x00180000bf4c783b */ /* 0x000e6e0000004200 */
[C---:B------:R-:W-:Y:S07]  /*9d00*/  HMMA.16816.F32.BF16 R52, R68.reuse, R80, R52 ;  /* 0x000000504434723c */ /* 0x040fee0000041834 */
[--C-:B------:R-:W-:Y:S01]  /*9d10*/  FFMA.FTZ R80, R185, c[0x0][0x2d0], -R132.reuse ;  /* 0x0000b400b9507a23 */ /* 0x100fe20000010884 */
[C---:B------:R-:W-:Y:S03]  /*9d20*/  HMMA.16816.F32.BF16 R56, R68.reuse, R82, R56 ;  /* 0x000000524438723c */ /* 0x040fe60000041838 */
[----:B------:R4:W-:Y:S05]  /*9d30*/  MUFU.EX2 R145, R80 ;  /* 0x0000005000917308 */ /* 0x0009ea0000000800 */
[C---:B------:R-:W-:Y:S08]  /*9d40*/  HMMA.16816.F32.BF16 R60, R68.reuse, R88, R60 ;  /* 0x00000058443c723c */ /* 0x040ff0000004183c */
[----:B------:R-:W-:Y:S01]  /*9d50*/  HMMA.16816.F32.BF16 R64, R68, R90, R64 ;  /* 0x0000005a4440723c */ /* 0x000fe20000041840 */
[----:B------:R-:W-:Y:S06]  /*9d60*/  LDSM.16.MT88.4 R88, [R191+0x4800] ;  /* 0x00480000bf58783b */ /* 0x000fec0000004200 */
[----:B-----5:R-:W-:Y:S02]  /*9d70*/  F2FP.BF16.PACK_AB R68, R156, R157 ;  /* 0x0000009d9c44723e */ /* 0x020fe400000010ff */
[----:B------:R-:W-:Y:S01]  /*9d80*/  F2FP.BF16.PACK_AB R70, R150, R151 ;  /* 0x000000979646723e */ /* 0x000fe200000010ff */
[----:B----4-:R-:W4:Y:S02]  /*9d90*/  LDSM.16.MT88.4 R80, [R194+0x1800] ;  /* 0x00180000c250783b */ /* 0x010f240000004200 */
[----:B------:R-:W-:Y:S02]  /*9da0*/  F2FP.BF16.PACK_AB R69, R148, R149 ;  /* 0x000000959445723e */ /* 0x000fe400000010ff */
[----:B------:R-:W-:Y:S07]  /*9db0*/  F2FP.BF16.PACK_AB R71, R146, R147 ;  /* 0x000000939247723e */ /* 0x000fee00000010ff */
[C---:B--2---:R-:W-:Y:S07]  /*9dc0*/  HMMA.16816.F32.BF16 R4, R68.reuse, R84, R4 ;  /* 0x000000544404723c */ /* 0x044fee0000041804 */
[--C-:B------:R-:W-:Y:S01]  /*9dd0*/  FFMA.FTZ R84, R212, c[0x0][0x2d0], -R132.reuse ;  /* 0x0000b400d4547a23 */ /* 0x100fe20000010884 */
[C---:B------:R-:W-:Y:S03]  /*9de0*/  HMMA.16816.F32.BF16 R8, R68.reuse, R86, R8 ;  /* 0x000000564408723c */ /* 0x040fe60000041808 */
[----:B------:R2:W5:Y:S01]  /*9df0*/  MUFU.EX2 R144, R84 ;  /* 0x0000005400907308 */ /* 0x0005620000000800 */
[----:B------:R-:W-:Y:S04]  /*9e00*/  IADD3 R212, R186, -0x1, RZ ;  /* 0xffffffffbad47810 */ /* 0x000fe80007ffe0ff */
[C---:B------:R-:W-:Y:S07]  /*9e10*/  HMMA.16816.F32.BF16 R12, R68.reuse, R72, R12 ;  /* 0x00000048440c723c */ /* 0x040fee000004180c */
[--C-:B------:R-:W-:Y:S01]  /*9e20*/  FFMA.FTZ R72, R214, c[0x0][0x2d0], -R132.reuse ;  /* 0x0000b400d6487a23 */ /* 0x100fe20000010884 */
[C---:B------:R-:W-:Y:S03]  /*9e30*/  HMMA.16816.F32.BF16 R16, R68.reuse, R74, R16 ;  /* 0x0000004a4410723c */ /* 0x040fe60000041810 */
[----:B------:R5:W-:Y:S05]  /*9e40*/  MUFU.EX2 R143, R72 ;  /* 0x00000048008f7308 */ /* 0x000bea0000000800 */
[C---:B-1----:R-:W-:Y:S01]  /*9e50*/  HMMA.16816.F32.BF16 R20, R68.reuse, R76, R20 ;  /* 0x0000004c4414723c */ /* 0x042fe20000041814 */
[----:B--2---:R-:W1:Y:S06]  /*9e60*/  LDSM.16.MT88.4 R84, [R188+0x4800] ;  /* 0x00480000bc54783b */ /* 0x004e6c0000004200 */
[--C-:B------:R-:W-:Y:S01]  /*9e70*/  FFMA.FTZ R76, R162, c[0x0][0x2d0], -R109.reuse ;  /* 0x0000b400a24c7a23 */ /* 0x100fe2000001086d */
[C---:B------:R-:W-:Y:S03]  /*9e80*/  HMMA.16816.F32.BF16 R24, R68.reuse, R78, R24 ;  /* 0x0000004e4418723c */ /* 0x040fe60000041818 */
[----:B------:R2:W-:Y:S05]  /*9e90*/  MUFU.EX2 R141, R76 ;  /* 0x0000004c008d7308 */ /* 0x0005ea0000000800 */
[C---:B----4-:R-:W-:Y:S04]  /*9ea0*/  HMMA.16816.F32.BF16 R28, R68.reuse, R80, R28 ;  /* 0x00000050441c723c */ /* 0x050fe8000004181c */
[--C-:B-----5:R-:W-:Y:S03]  /*9eb0*/  FFMA.FTZ R72, R215, c[0x0][0x2d0], -R132.reuse ;  /* 0x0000b400d7487a23 */ /* 0x120fe60000010884 */
[--C-:B------:R-:W-:Y:S01]  /*9ec0*/  FFMA.FTZ R80, R187, c[0x0][0x2d0], -R109.reuse ;  /* 0x0000b400bb507a23 */ /* 0x100fe2000001086d */
[C---:B------:R-:W-:Y:S01]  /*9ed0*/  HMMA.16816.F32.BF16 R32, R68.reuse, R82, R32 ;  /* 0x000000524420723c */ /* 0x040fe20000041820 */
[----:B------:R4:W5:Y:S10]  /*9ee0*/  MUFU.EX2 R142, R72 ;  /* 0x00000048008e7308 */ /* 0x0009740000000800 */
[----:B------:R5:W-:Y:S01]  /*9ef0*/  MUFU.EX2 R138, R80 ;  /* 0x00000050008a7308 */ /* 0x000be20000000800 */
[--C-:B--2---:R-:W-:Y:S01]  /*9f00*/  FFMA.FTZ R76, R163, c[0x0][0x2d0], -R109.reuse ;  /* 0x0000b400a34c7a23 */ /* 0x104fe2000001086d */
[C---:B-1----:R-:W-:Y:S08]  /*9f10*/  HMMA.16816.F32.BF16 R36, R68.reuse, R84, R36 ;  /* 0x000000544424723c */ /* 0x042ff00000041824 */
[----:B------:R1:W2:Y:S01]  /*9f20*/  MUFU.EX2 R140, R76 ;  /* 0x0000004c008c7308 */ /* 0x0002a20000000800 */
[----:B----4-:R-:W4:Y:S01]  /*9f30*/  LDSM.16.MT88.4 R72, [R192+0x4800] ;  /* 0x00480000c048783b */ /* 0x010f220000004200 */
[C---:B------:R-:W-:Y:S07]  /*9f40*/  HMMA.16816.F32.BF16 R40, R68.reuse, R86, R40 ;  /* 0x000000564428723c */ /* 0x040fee0000041828 */
[----:B------:R-:W-:Y:S08]  /*9f50*/  LDSM.16.MT88.4 R84, [R194+0x2000] ;  /* 0x00200000c254783b */ /* 0x000ff00000004200 */
[----:B-----5:R-:W-:Y:S01]  /*9f60*/  LDSM.16.MT88.4 R80, [R192+0x2000] ;  /* 0x00200000c050783b */ /* 0x020fe20000004200 */
[--C-:B-1----:R-:W-:Y:S04]  /*9f70*/  FFMA.FTZ R76, R184, c[0x0][0x2d0], -R109.reuse ;  /* 0x0000b400b84c7a23 */ /* 0x102fe8000001086d */
[----:B------:R1:W5:Y:S01]  /*9f80*/  MUFU.EX2 R139, R76 ;  /* 0x0000004c008b7308 */ /* 0x0003620000000800 */
[C---:B----4-:R-:W-:Y:S08]  /*9f90*/  HMMA.16816.F32.BF16 R44, R68.reuse, R72, R44 ;  /* 0x00000048442c723c */ /* 0x050ff0000004182c */
[C---:B------:R-:W-:Y:S01]  /*9fa0*/  HMMA.16816.F32.BF16 R48, R68.reuse, R74, R48 ;  /* 0x0000004a4430723c */ /* 0x040fe20000041830 */
[----:B-1----:R-:W1:Y:S07]  /*9fb0*/  LDSM.16.MT88.4 R76, [R188+0x2000] ;  /* 0x00200000bc4c783b */ /* 0x002e6e0000004200 */
[C---:B------:R-:W-:Y:S01]  /*9fc0*/  HMMA.16816.F32.BF16 R52, R68.reuse, R88, R52 ;  /* 0x000000584434723c */ /* 0x040fe20000041834 */
[----:B------:R-:W4:Y:S07]  /*9fd0*/  LDSM.16.MT88.4 R72, [R191+0x2000] ;  /* 0x00200000bf48783b */ /* 0x000f2e0000004200 */
[C---:B------:R-:W-:Y:S01]  /*9fe0*/  HMMA.16816.F32.BF16 R56, R68.reuse, R90, R56 ;  /* 0x0000005a4438723c */ /* 0x040fe20000041838 */
[----:B------:R-:W-:Y:S07]  /*9ff0*/  LDSM.16.MT88.4 R88, [R191+0x5000] ;  /* 0x00500000bf58783b */ /* 0x000fee0000004200 */
[C---:B------:R-:W-:Y:S07]  /*a000*/  HMMA.16816.F32.BF16 R60, R68.reuse, R92, R60 ;  /* 0x0000005c443c723c */ /* 0x040fee000004183c */
[--C-:B------:R-:W-:Y:S01]  /*a010*/  FFMA.FTZ R92, R217, c[0x0][0x2d0], -R109.reuse ;  /* 0x0000b400d95c7a23 */ /* 0x100fe2000001086d */
[----:B------:R-:W-:Y:S07]  /*a020*/  HMMA.16816.F32.BF16 R64, R68, R94, R64 ;  /* 0x0000005e4440723c */ /* 0x000fee0000041840 */
[----:B------:R-:W-:Y:S02]  /*a030*/  F2FP.BF16.PACK_AB R68, R144, R145 ;  /* 0x000000919044723e */ /* 0x000fe400000010ff */
[----:B------:R-:W-:Y:S03]  /*a040*/  F2FP.BF16.PACK_AB R70, R142, R143 ;  /* 0x0000008f8e46723e */ /* 0x000fe600000010ff */
[----:B--2---:R-:W-:Y:S02]  /*a050*/  F2FP.BF16.PACK_AB R69, R140, R141 ;  /* 0x0000008d8c45723e */ /* 0x004fe400000010ff */
[----:B-----5:R-:W-:Y:S07]  /*a060*/  F2FP.BF16.PACK_AB R71, R138, R139 ;  /* 0x0000008b8a47723e */ /* 0x020fee00000010ff */
[C---:B-1----:R-:W-:Y:S07]  /*a070*/  HMMA.16816.F32.BF16 R4, R68.reuse, R76, R4 ;  /* 0x0000004c4404723c */ /* 0x042fee0000041804 */
[--C-:B------:R-:W-:Y:S01]  /*a080*/  FFMA.FTZ R76, R219, c[0x0][0x2d0], -R132.reuse ;  /* 0x0000b400db4c7a23 */ /* 0x100fe20000010884 */
[C---:B------:R-:W-:Y:S03]  /*a090*/  HMMA.16816.F32.BF16 R8, R68.reuse, R78, R8 ;  /* 0x0000004e4408723c */ /* 0x040fe60000041808 */
[----:B------:R1:W-:Y:S05]  /*a0a0*/  MUFU.EX2 R137, R76 ;  /* 0x0000004c00897308 */ /* 0x0003ea0000000800 */
[C---:B------:R-:W-:Y:S07]  /*a0b0*/  HMMA.16816.F32.BF16 R12, R68.reuse, R80, R12 ;  /* 0x00000050440c723c */ /* 0x040fee000004180c */
[--C-:B------:R-:W-:Y:S01]  /*a0c0*/  FFMA.FTZ R80, R221, c[0x0][0x2d0], -R132.reuse ;  /* 0x0000b400dd507a23 */ /* 0x100fe20000010884 */
[C---:B------:R-:W-:Y:S03]  /*a0d0*/  HMMA.16816.F32.BF16 R16, R68.reuse, R82, R16 ;  /* 0x000000524410723c */ /* 0x040fe60000041810 */
[----:B------:R2:W-:Y:S05]  /*a0e0*/  MUFU.EX2 R135, R80 ;  /* 0x0000005000877308 */ /* 0x0005ea0000000800 */
[C---:B----4-:R-:W-:Y:S04]  /*a0f0*/  HMMA.16816.F32.BF16 R20, R68.reuse, R72, R20 ;  /* 0x000000484414723c */ /* 0x050fe80000041814 */
[--C-:B-1----:R-:W-:Y:S02]  /*a100*/  FFMA.FTZ R76, R220, c[0x0][0x2d0], -R132.reuse ;  /* 0x0000b400dc4c7a23 */ /* 0x102fe40000010884 */
[----:B------:R-:W-:Y:S02]  /*a110*/  FFMA.FTZ R132, R222, c[0x0][0x2d0], -R132 ;  /* 0x0000b400de847a23 */ /* 0x000fe40000010884 */
[C---:B------:R-:W-:Y:S01]  /*a120*/  HMMA.16816.F32.BF16 R24, R68.reuse, R74, R24 ;  /* 0x0000004a4418723c */ /* 0x040fe20000041818 */
[----:B------:R1:W4:Y:S03]  /*a130*/  MUFU.EX2 R136, R76 ;  /* 0x0000004c00887308 */ /* 0x0003260000000800 */
[--C-:B------:R-:W-:Y:S04]  /*a140*/  FFMA.FTZ R72, R216, c[0x0][0x2d0], -R109.reuse ;  /* 0x0000b400d8487a23 */ /* 0x100fe8000001086d */
[C---:B------:R-:W-:Y:S01]  /*a150*/  HMMA.16816.F32.BF16 R28, R68.reuse, R84, R28 ;  /* 0x00000054441c723c */ /* 0x040fe2000004181c */
[----:B--2---:R-:W-:Y:S02]  /*a160*/  LDSM.16.MT88.4 R80, [R192+0x5000] ;  /* 0x00500000c050783b */ /* 0x004fe40000004200 */
[----:B------:R2:W-:Y:S04]  /*a170*/  MUFU.EX2 R133, R72 ;  /* 0x0000004800857308 */ /* 0x0005e80000000800 */
[--C-:B------:R-:W-:Y:S01]  /*a180*/  FFMA.FTZ R84, R218, c[0x0][0x2d0], -R109.reuse ;  /* 0x0000b400da547a23 */ /* 0x100fe2000001086d */
[C---:B------:R-:W-:Y:S04]  /*a190*/  HMMA.16816.F32.BF16 R32, R68.reuse, R86, R32 ;  /* 0x000000564420723c */ /* 0x040fe80000041820 */
[----:B------:R-:W-:Y:S01]  /*a1a0*/  FFMA.FTZ R109, R111, c[0x0][0x2d0], -R109 ;  /* 0x0000b4006f6d7a23 */ /* 0x000fe2000001086d */
[----:B------:R5:W-:Y:S01]  /*a1b0*/  MUFU.EX2 R110, R84 ;  /* 0x00000054006e7308 */ /* 0x000be20000000800 */
[----:B-1----:R-:W1:Y:S01]  /*a1c0*/  LDSM.16.MT88.4 R76, [R188+0x5000] ;  /* 0x00500000bc4c783b */ /* 0x002e620000004200 */
[----:B----4-:R-:W-:Y:S08]  /*a1d0*/  F2FP.BF16.PACK_AB R128, R136, R137 ;  /* 0x000000898880723e */ /* 0x010ff000000010ff */
[----:B------:R-:W4:Y:S01]  /*a1e0*/  MUFU.EX2 R134, R132 ;  /* 0x0000008400867308 */ /* 0x000f220000000800 */
[----:B--2---:R-:W2:Y:S09]  /*a1f0*/  LDSM.16.MT88.4 R72, [R194+0x5000] ;  /* 0x00500000c248783b */ /* 0x004eb20000004200 */
[----:B------:R3:W3:Y:S01]  /*a200*/  MUFU.EX2 R132, R92 ;  /* 0x0000005c00847308 */ /* 0x0006e20000000800 */
[----:B-----5:R-:W5:Y:S09]  /*a210*/  LDSM.16.MT88.4 R84, [R192+0x2800] ;  /* 0x00280000c054783b */ /* 0x020f720000004200 */
[----:B------:R-:W2:Y:S01]  /*a220*/  MUFU.EX2 R109, R109 ;  /* 0x0000006d006d7308 */ /* 0x000ea20000000800 */
[----:B----4-:R-:W-:Y:S01]  /*a230*/  F2FP.BF16.PACK_AB R130, R134, R135 ;  /* 0x000000878682723e */ /* 0x010fe200000010ff */
[C---:B-1----:R-:W-:Y:S01]  /*a240*/  HMMA.16816.F32.BF16 R36, R68.reuse, R76, R36 ;  /* 0x0000004c4424723c */ /* 0x042fe20000041824 */
[----:B---3--:R-:W1:Y:S02]  /*a250*/  LDSM.16.MT88.4 R92, [R191+0x2800] ;  /* 0x00280000bf5c783b */ /* 0x008e640000004200 */
[----:B------:R-:W-:Y:S05]  /*a260*/  F2FP.BF16.PACK_AB R129, R132, R133 ;  /* 0x000000858481723e */ /* 0x000fea00000010ff */
[C---:B------:R-:W-:Y:S04]  /*a270*/  HMMA.16816.F32.BF16 R40, R68.reuse, R78, R40 ;  /* 0x0000004e4428723c */ /* 0x040fe80000041828 */
[----:B--2---:R-:W-:Y:S04]  /*a280*/  F2FP.BF16.PACK_AB R131, R109, R110 ;  /* 0x0000006e6d83723e */ /* 0x004fe800000010ff */
[C---:B------:R-:W-:Y:S08]  /*a290*/  HMMA.16816.F32.BF16 R44, R68.reuse, R80, R44 ;  /* 0x00000050442c723c */ /* 0x040ff0000004182c */
[C---:B------:R-:W-:Y:S08]  /*a2a0*/  HMMA.16816.F32.BF16 R48, R68.reuse, R82, R48 ;  /* 0x000000524430723c */ /* 0x040ff00000041830 */
[C---:B------:R-:W-:Y:S08]  /*a2b0*/  HMMA.16816.F32.BF16 R52, R68.reuse, R88, R52 ;  /* 0x000000584434723c */ /* 0x040ff00000041834 */
[C---:B------:R-:W-:Y:S08]  /*a2c0*/  HMMA.16816.F32.BF16 R56, R68.reuse, R90, R56 ;  /* 0x0000005a4438723c */ /* 0x040ff00000041838 */
[C---:B------:R-:W-:Y:S08]  /*a2d0*/  HMMA.16816.F32.BF16 R60, R68.reuse, R72, R60 ;  /* 0x00000048443c723c */ /* 0x040ff0000004183c */
[----:B------:R-:W-:Y:S08]  /*a2e0*/  HMMA.16816.F32.BF16 R64, R68, R74, R64 ;  /* 0x0000004a4440723c */ /* 0x000ff00000041840 */
[C---:B------:R-:W-:Y:S07]  /*a2f0*/  HMMA.16816.F32.BF16 R112, R128.reuse, R116, R4 ;  /* 0x000000748070723c */ /* 0x040fee0000041804 */
[----:B------:R-:W-:Y:S01]  /*a300*/  FFMA.FTZ R4, R2, R104, R252 ;  /* 0x0000006802047223 */ /* 0x000fe200000100fc */
[C---:B------:R-:W-:Y:S01]  /*a310*/  HMMA.16816.F32.BF16 R116, R128.reuse, R118, R8 ;  /* 0x000000768074723c */ /* 0x040fe20000041808 */
[----:B------:R-:W2:Y:S03]  /*a320*/  LDSM.16.MT88.4 R104, [R192+0x5800] ;  /* 0x00580000c068783b */ /* 0x000ea60000004200 */
[----:B------:R-:W-:Y:S02]  /*a330*/  FFMA.FTZ R2, R0, R159, R251 ;  /* 0x0000009f00027223 */ /* 0x000fe400000100fb */
[----:B------:R-:W-:Y:S02]  /*a340*/  FADD.FTZ R0, R161, R4 ;  /* 0x00000004a1007221 */ /* 0x000fe40000010000 */
[C---:B-----5:R-:W-:Y:S01]  /*a350*/  HMMA.16816.F32.BF16 R68, R128.reuse, R84, R12 ;  /* 0x000000548044723c */ /* 0x060fe2000004180c */
[----:B------:R-:W3:Y:S03]  /*a360*/  LDL R12, [R1+0x14] ;  /* 0x00001400010c7983 */ /* 0x000ee60000100800 */
[----:B------:R-:W-:Y:S01]  /*a370*/  FADD.FTZ R2, R250, R2 ;  /* 0x00000002fa027221 */ /* 0x000fe20000010000 */
[----:B------:R-:W4:Y:S01]  /*a380*/  LDSM.16.MT88.4 R4, [R191+0x5800] ;  /* 0x00580000bf04783b */ /* 0x000f220000004200 */
[----:B------:R-:W-:Y:S02]  /*a390*/  FADD.FTZ R0, R160, R0 ;  /* 0x00000000a0007221 */ /* 0x000fe40000010000 */
[C---:B------:R-:W-:Y:S04]  /*a3a0*/  HMMA.16816.F32.BF16 R72, R128.reuse, R86, R16 ;  /* 0x000000568048723c */ /* 0x040fe80000041810 */
[----:B------:R-:W-:Y:S01]  /*a3b0*/  FADD.FTZ R2, R249, R2 ;  /* 0x00000002f9027221 */ /* 0x000fe20000010000 */
[----:B------:R-:W5:Y:S01]  /*a3c0*/  LDSM.16.MT88.4 R8, [R194+0x5800] ;  /* 0x00580000c208783b */ /* 0x000f620000004200 */
[----:B------:R-:W-:Y:S02]  /*a3d0*/  FADD.FTZ R0, R158, R0 ;  /* 0x000000009e007221 */ /* 0x000fe40000010000 */
[C---:B-1----:R-:W-:Y:S04]  /*a3e0*/  HMMA.16816.F32.BF16 R76, R128.reuse, R92, R20 ;  /* 0x0000005c804c723c */ /* 0x042fe80000041814 */
[----:B------:R-:W-:Y:S02]  /*a3f0*/  FADD.FTZ R2, R248, R2 ;  /* 0x00000002f8027221 */ /* 0x000fe40000010000 */
[----:B------:R-:W-:Y:S02]  /*a400*/  FADD.FTZ R0, R245, R0 ;  /* 0x00000000f5007221 */ /* 0x000fe40000010000 */
[C---:B------:R-:W-:Y:S04]  /*a410*/  HMMA.16816.F32.BF16 R80, R128.reuse, R94, R24 ;  /* 0x0000005e8050723c */ /* 0x040fe80000041818 */
[----:B------:R-:W-:Y:S02]  /*a420*/  FADD.FTZ R2, R241, R2 ;  /* 0x00000002f1027221 */ /* 0x000fe40000010000 */
[----:B------:R-:W-:Y:S02]  /*a430*/  FADD.FTZ R0, R244, R0 ;  /* 0x00000000f4007221 */ /* 0x000fe40000010000 */
[----:B------:R-:W-:Y:S01]  /*a440*/  FADD.FTZ R2, R240, R2 ;  /* 0x00000002f0027221 */ /* 0x000fe20000010000 */
[C---:B------:R-:W-:Y:S03]  /*a450*/  HMMA.16816.F32.BF16 R84, R128.reuse, R96, R28 ;  /* 0x000000608054723c */ /* 0x040fe6000004181c */
[----:B------:R-:W-:Y:S02]  /*a460*/  FADD.FTZ R0, R243, R0 ;  /* 0x00000000f3007221 */ /* 0x000fe40000010000 */
[----:B------:R-:W-:Y:S02]  /*a470*/  FADD.FTZ R2, R239, R2 ;  /* 0x00000002ef027221 */ /* 0x000fe40000010000 */
[----:B------:R-:W-:Y:S01]  /*a480*/  FADD.FTZ R0, R242, R0 ;  /* 0x00000000f2007221 */ /* 0x000fe20000010000 */
        /* <DEDUP_REMOVED lines=12> */
[C---:B--2---:R-:W-:Y:S03]  /*a550*/  HMMA.16816.F32.BF16 R100, R128.reuse, R104, R44 ;  /* 0x000000688064723c */ /* 0x044fe6000004182c */
[----:B------:R-:W-:Y:S02]  /*a560*/  FADD.FTZ R0, R157, R0 ;  /* 0x000000009d007221 */ /* 0x000fe40000010000 */
[----:B------:R-:W-:Y:S02]  /*a570*/  FADD.FTZ R2, R149, R2 ;  /* 0x0000000295027221 */ /* 0x000fe40000010000 */
[----:B------:R-:W-:Y:S01]  /*a580*/  FADD.FTZ R0, R156, R0 ;  /* 0x000000009c007221 */ /* 0x000fe20000010000 */
[C---:B------:R-:W-:Y:S04]  /*a590*/  HMMA.16816.F32.BF16 R104, R128.reuse, R106, R48 ;  /* 0x0000006a8068723c */ /* 0x040fe80000041830 */
[----:B------:R-:W-:Y:S02]  /*a5a0*/  FADD.FTZ R2, R148, R2 ;  /* 0x0000000294027221 */ /* 0x000fe40000010000 */
[----:B------:R-:W-:Y:S02]  /*a5b0*/  FADD.FTZ R0, R151, R0 ;  /* 0x0000000097007221 */ /* 0x000fe40000010000 */
[----:B------:R-:W-:Y:S01]  /*a5c0*/  FADD.FTZ R2, R147, R2 ;  /* 0x0000000293027221 */ /* 0x000fe20000010000 */
[C---:B----4-:R-:W-:Y:S03]  /*a5d0*/  HMMA.16816.F32.BF16 R52, R128.reuse, R4, R52 ;  /* 0x000000048034723c */ /* 0x050fe60000041834 */
[----:B------:R-:W-:Y:S02]  /*a5e0*/  FADD.FTZ R0, R150, R0 ;  /* 0x0000000096007221 */ /* 0x000fe40000010000 */
[----:B------:R-:W-:Y:S02]  /*a5f0*/  FADD.FTZ R2, R146, R2 ;  /* 0x0000000292027221 */ /* 0x000fe40000010000 */
[----:B------:R-:W-:Y:S01]  /*a600*/  FADD.FTZ R0, R145, R0 ;  /* 0x0000000091007221 */ /* 0x000fe20000010000 */
[C---:B------:R-:W-:Y:S04]  /*a610*/  HMMA.16816.F32.BF16 R56, R128.reuse, R6, R56 ;  /* 0x000000068038723c */ /* 0x040fe80000041838 */
[----:B------:R-:W-:Y:S02]  /*a620*/  FADD.FTZ R2, R141, R2 ;  /* 0x000000028d027221 */ /* 0x000fe40000010000 */
[----:B------:R-:W-:Y:S02]  /*a630*/  FADD.FTZ R0, R144, R0 ;  /* 0x0000000090007221 */ /* 0x000fe40000010000 */
[----:B------:R-:W-:Y:S01]  /*a640*/  FADD.FTZ R2, R140, R2 ;  /* 0x000000028c027221 */ /* 0x000fe20000010000 */
[C---:B-----5:R-:W-:Y:S03]  /*a650*/  HMMA.16816.F32.BF16 R60, R128.reuse, R8, R60 ;  /* 0x00000008803c723c */ /* 0x060fe6000004183c */
        /* <DEDUP_REMOVED lines=13> */
[--C-:B------:R-:W-:Y:S01]  /*a730*/  IMAD.MOV.U32 R4, RZ, RZ, R3.reuse ;  /* 0x000000ffff047224 */ /* 0x100fe200078e0003 */
[----:B------:R1:W-:Y:S01]  /*a740*/  STL [R1], R2 ;  /* 0x0000000201007387 */ /* 0x0003e20000100800 */
[----:B------:R-:W-:Y:S02]  /*a750*/  IMAD.MOV.U32 R109, RZ, RZ, R108 ;  /* 0x000000ffff6d7224 */ /* 0x000fe400078e006c */
[----:B------:R-:W-:Y:S01]  /*a760*/  IMAD.MOV.U32 R110, RZ, RZ, R3 ;  /* 0x000000ffff6e7224 */ /* 0x000fe200078e0003 */
[----:B------:R1:W-:Y:S01]  /*a770*/  STL [R1+0x4], R0 ;  /* 0x0000040001007387 */ /* 0x0003e20000100800 */
[----:B---3--:R-:W-:Y:S01]  /*a780*/  ISETP.GT.AND P0, PT, R186, R12, PT ;  /* 0x0000000cba00720c */ /* 0x008fe20003f04270 */
[----:B------:R-:W-:Y:S11]  /*a790*/  IMAD.MOV.U32 R186, RZ, RZ, R212 ;  /* 0x000000ffffba7224 */ /* 0x000ff600078e00d4 */
[----:B------:R-:W-:Y:S01]  /*a7a0*/  @!UPT UIADD3 URZ, URZ, URZ, URZ ;  /* 0x0000003f3f3ff290 */ /* 0x000fe2000fffe03f */
[----:B-1----:R-:W-:-:S05]  /*a7b0*/  @P0 BRA `(.L_x_570) ;  /* 0xffffc12000000947 */ /* 0x002fca000383ffff */
.L_x_561:
[----:B------:R-:W2:Y:S04]  /*a7c0*/  LDL R0, [R1+0x18] ;  /* 0x0000180001007983 */ /* 0x000ea80000100800 */
[----:B------:R-:W3:Y:S04]  /*a7d0*/  LDL R3, [R1+0x8] ;  /* 0x0000080001037983 */ /* 0x000ee80000100800 */
[----:B-1----:R-:W4:Y:S01]  /*a7e0*/  LDL R2, [R1+0xc] ;  /* 0x00000c0001027983 */ /* 0x002f220000100800 */
[----:B--2---:R-:W-:Y:S01]  /*a7f0*/  IADD3 R0, R0, 0x7f, RZ ;  /* 0x0000007f00007810 */ /* 0x004fe20007ffe0ff */
[----:B---3--:R-:W-:-:S04]  /*a800*/  IMAD.MOV.U32 R5, RZ, RZ, R3 ;  /* 0x000000ffff057224 */ /* 0x008fc800078e0003 */
[----:B------:R-:W-:Y:S01]  /*a810*/  @P2 IMAD.HI.U32 R3, R0, c[0x0][0x2c8], RZ ;  /* 0x0000b20000032a27 */ /* 0x000fe200078e00ff */
[----:B----4-:R-:W-:-:S04]  /*a820*/  IADD3 R2, R2, 0x1, -R5 ;  /* 0x0000000102027810 */ /* 0x010fc80007ffe805 */
[----:B------:R-:W-:-:S05]  /*a830*/  @P2 SHF.R.U32.HI R0, RZ, c[0x0][0x2cc], R3 ;  /* 0x0000b300ff002a19 */ /* 0x000fca0000011603 */
[----:B------:R-:W-:-:S05]  /*a840*/  IMAD.IADD R0, R2, 0x1, R0 ;  /* 0x0000000102007824 */ /* 0x000fca00078e0200 */
[----:B------:R-:W-:Y:S01]  /*a850*/  IADD3 R2, R0, -c[0x0][0x324], RZ ;  /* 0x8000c90000027a10 */ /* 0x000fe20007ffe0ff */
[----:B------:R-:W-:Y:S05]  /*a860*/  @!P1 BRA `(.L_x_571) ;  /* 0x0000011000009947 */ /* 0x000fea0003800000 */
[----:B------:R-:W-:Y:S01]  /*a870*/  ISETP.GT.AND P0, PT, R0, -0x1, PT ;  /* 0xffffffff0000780c */ /* 0x000fe20003f04270 */
[----:B------:R-:W-:-:S12]  /*a880*/  BSSY B0, `(.L_x_572) ;  /* 0x000000d000007945 */ /* 0x000fd80003800000 */
        /* <DEDUP_REMOVED lines=8> */
.L_x_573:
[----:B------:R-:W-:-:S04]  /*a910*/  MOV R3, c[0x0][0x32c] ;  /* 0x0000cb0000037a02 */ /* 0x000fc80000000f00 */
[----:B------:R-:W-:-:S13]  /*a920*/  ISETP.NE.AND P0, PT, R3, 0x1, PT ;  /* 0x000000010300780c */ /* 0x000fda0003f05270 */
[----:B------:R-:W-:-:S05]  /*a930*/  @P0 IMAD.HI.U32 R3, R0, c[0x0][0x330], RZ ;  /* 0x0000cc0000030a27 */ /* 0x000fca00078e00ff */
[----:B------:R-:W-:Y:S02]  /*a940*/  @P0 SHF.R.U32.HI R0, RZ, c[0x0][0x334], R3 ;  /* 0x0000cd00ff000a19 */ /* 0x000fe40000011603 */
.L_x_574:
[----:B------:R-:W-:Y:S05]  /*a950*/  BSYNC B0 ;  /* 0x0000000000007941 */ /* 0x000fea0003800000 */
.L_x_572:
[----:B------:R-:W-:-:S05]  /*a960*/  IMAD R0, R0, c[0x0][0x32c], RZ ;  /* 0x0000cb0000007a24 */ /* 0x000fca00078e02ff */
[----:B------:R-:W-:-:S04]  /*a970*/  IMNMX R2, R2, R0, !PT ;  /* 0x0000000002027217 */ /* 0x000fc80007800200 */
.L_x_571:
[----:B------:R-:W-:-:S05]  /*a980*/  IADD3 R2, R2, 0x5f, RZ ;  /* 0x0000005f02027810 */ /* 0x000fca0007ffe0ff */
[----:B------:R-:W-:-:S05]  /*a990*/  IMAD.HI R2, R2, 0x2aaaaaab, RZ ;  /* 0x2aaaaaab02027827 */ /* 0x000fca00078e02ff */
[----:B------:R-:W-:-:S04]  /*a9a0*/  SHF.R.U32.HI R0, RZ, 0x1f, R2 ;  /* 0x0000001fff007819 */ /* 0x000fc80000011602 */
[----:B------:R-:W-:-:S04]  /*a9b0*/  LEA.HI.SX32 R0, R2, R0, 0x1c ;  /* 0x0000000002007211 */ /* 0x000fc800078fe2ff */
[----:B------:R-:W-:-:S04]  /*a9c0*/  IMNMX R220, R223, R0, !PT ;  /* 0x00000000dfdc7217 */ /* 0x000fc80007800200 */
[----:B------:R-:W-:-:S13]  /*a9d0*/  ISETP.GE.AND P0, PT, R212, R220, PT ;  /* 0x000000dcd400720c */ /* 0x000fda0003f06270 */
[----:B------:R-:W-:Y:S05]  /*a9e0*/  @!P0 BRA `(.L_x_575) ;  /* 0x00002c6000008947 */ /* 0x000fea0003800000 */
[----:B------:R-:W-:Y:S02]  /*a9f0*/  MOV R110, R4 ;  /* 0x00000004006e7202 */ /* 0x000fe40000000f00 */
[----:B------:R-:W-:Y:S02]  /*aa00*/  MOV R109, R108 ;  /* 0x0000006c006d7202 */ /* 0x000fe40000000f00 */
[----:B------:R-:W-:Y:S02]  /*aa10*/  MOV R214, R212 ;  /* 0x000000d400d67202 */ /* 0x000fe40000000f00 */
.L_x_576:
[----:B------:R-:W-:Y:S04]  /*aa20*/  DEPBAR.LE SB0, 0x0 ;  /* 0x000080000000791a */ /* 0x000fe80000000000 */
[----:B------:R-:W-:Y:S01]  /*aa30*/  WARPSYNC 0xffffffff ;  /* 0xffffffff00007948 */ /* 0x000fe20003800000 */
[----:B------:R-:W-:Y:S01]  /*aa40*/  BAR.SYNC.DEFER_BLOCKING 0x0 ;  /* 0x0000000000007b1d */ /* 0x000fe20000010000 */
[----:B------:R-:W-:Y:S02]  /*aa50*/  ISETP.GT.AND P6, PT, R223, R214, PT ;  /* 0x000000d6df00720c */ /* 0x000fe40003fc4270 */
[C---:B------:R-:W-:Y:S11]  /*aa60*/  IADD3 R212, R214.reuse, -0x1, RZ ;  /* 0xffffffffd6d47810 */ /* 0x040ff60007ffe0ff */
[----:B-1----:R-:W-:Y:S01]  /*aa70*/  @!P6 SHF.R.S32.HI R0, RZ, 0x1f, R214 ;  /* 0x0000001fff00e819 */ /* 0x002fe200000114d6 */
[----:B------:R-:W-:Y:S01]  /*aa80*/  @!P6 IMAD.WIDE.U32 R20, R214, c[0x0][0x208], RZ ;  /* 0x00008200d614ea25 */ /* 0x000fe200078e00ff */
[----:B------:R-:W-:Y:S02]  /*aa90*/  @!P6 MOV R2, c[0x0][0x208] ;  /* 0x000082000002ea02 */ /* 0x000fe40000000f00 */
[----:B------:R-:W-:Y:S01]  /*aaa0*/  @!P6 MOV R3, 0x5 ;  /* 0x000000050003e802 */ /* 0x000fe20000000f00 */
[----:B------:R-:W-:Y:S01]  /*aab0*/  @!P6 IMAD R0, R0, c[0x0][0x208], RZ ;  /* 0x000082000000ea24 */ /* 0x000fe200078e02ff */
[C---:B------:R-:W-:Y:S02]  /*aac0*/  @!P6 SHF.L.U32 R28, R2.reuse, 0x5, RZ ;  /* 0x00000005021ce819 */ /* 0x040fe400000006ff */
[----:B------:R-:W-:Y:S01]  /*aad0*/  @!P6 SHF.L.U64.HI R29, R2, R3, c[0x0][0x20c] ;  /* 0x00008300021de619 */ /* 0x000fe20000010203 */
[----:B------:R-:W-:Y:S01]  /*aae0*/  @!P6 IMAD R0, R214, c[0x0][0x20c], R0 ;  /* 0x00008300d600ea24 */ /* 0x000fe200078e0200 */
[----:B------:R-:W1:Y:S01]  /*aaf0*/  LDSM.16.M88.4 R8, [R189] ;  /* 0x00000000bd08783b */ /* 0x000e620000000200 */
[----:B------:R-:W-:Y:S02]  /*ab00*/  @!P6 MOV R30, R224 ;  /* 0x000000e0001ee202 */ /* 0x000fe40000000f00 */
[----:B------:R-:W-:Y:S01]  /*ab10*/  @!P6 IMAD.WIDE.U32 R2, R20, 0x60, R28 ;  /* 0x000000601402e825 */ /* 0x000fe200078e001c */
[----:B------:R-:W-:Y:S02]  /*ab20*/  @!P6 IADD3 R0, R21, R0, RZ ;  /* 0x000000001500e210 */ /* 0x000fe40007ffe0ff */
[----:B------:R-:W-:Y:S02]  /*ab30*/  @!P6 MOV R31, R228 ;  /* 0x000000e4001fe202 */ /* 0x000fe40000000f00 */
[----:B------:R-:W2:Y:S01]  /*ab40*/  LDSM.16.M88.4 R16, [R189+0x800] ;  /* 0x00080000bd10783b */ /* 0x000ea20000000200 */
[----:B------:R-:W-:Y:S01]  /*ab50*/  @!P6 IMAD R22, R0, 0x60, RZ ;  /* 0x000000600016e824 */ /* 0x000fe200078e02ff */
[----:B------:R-:W-:Y:S01]  /*ab60*/  @!P6 IADD3 R21, P4, R224, R2, RZ ;  /* 0x00000002e015e210 */ /* 0x000fe20007f9e0ff */
[----:B------:R-:W-:Y:S03]  /*ab70*/  @!P6 IMAD.WIDE.U32 R30, R20, 0x60, R30 ;  /* 0x00000060141ee825 */ /* 0x000fe600078e001e */
[----:B------:R-:W-:Y:S02]  /*ab80*/  @!P6 IADD3 R0, R22, R3, RZ ;  /* 0x000000031600e210 */ /* 0x000fe40007ffe0ff */
[----:B------:R-:W3:Y:S01]  /*ab90*/  LDSM.16.M88.4 R24, [R189+0x1000] ;  /* 0x00100000bd18783b */ /* 0x000ee20000000200 */
[C---:B------:R-:W-:Y:S02]  /*aba0*/  @!P6 LEA R160, P0, R21.reuse, c[0x0][0x1f8], 0x1 ;  /* 0x00007e0015a0ea11 */ /* 0x040fe400078008ff */
[----:B------:R-:W-:Y:S02]  /*abb0*/  @!P6 IADD3.X R3, R0, R228, RZ, P4, !PT ;  /* 0x000000e40003e210 */ /* 0x000fe400027fe4ff */
[----:B------:R-:W-:Y:S02]  /*abc0*/  @!P6 IADD3 R28, P4, R28, R2, RZ ;  /* 0x000000021c1ce210 */ /* 0x000fe40007f9e0ff */
[----:B------:R-:W-:Y:S01]  /*abd0*/  @!P6 LEA.HI.X R161, R21, c[0x0][0x1fc], R3, 0x1, P0 ;  /* 0x00007f0015a1ea11 */ /* 0x000fe200000f0c03 */
[----:B------:R-:W4:Y:S01]  /*abe0*/  LDL.LU R222, [R1] ;  /* 0x0000000001de7983 */ /* 0x000f220000300800 */
[----:B------:R-:W-:Y:S02]  /*abf0*/  @!P6 IADD3 R36, P0, R224, 0x40, RZ ;  /* 0x00000040e024e810 */ /* 0x000fe40007f1e0ff */
[----:B------:R-:W-:Y:S01]  /*ac00*/  @!P6 IADD3 R3, R31, R22, RZ ;  /* 0x000000161f03e210 */ /* 0x000fe20007ffe0ff */
[----:B------:R-:W5:Y:S01]  /*ac10*/  LDSM.16.M88.4 R32, [R189+0x1800] ;  /* 0x00180000bd20783b */ /* 0x000f620000000200 */
[----:B------:R-:W-:Y:S02]  /*ac20*/  @!P6 IADD3 R37, P5, R36, R2, RZ ;  /* 0x000000022425e210 */ /* 0x000fe40007fbe0ff */
[----:B------:R-:W-:Y:S02]  /*ac30*/  @!P6 SHF.L.U64.HI R108, R30, 0x1, R3 ;  /* 0x000000011e6ce819 */ /* 0x000fe40000010203 */
[----:B------:R-:W-:Y:S02]  /*ac40*/  @!P6 IADD3.X R3, RZ, R228, RZ, P0, !PT ;  /* 0x000000e4ff03e210 */ /* 0x000fe400007fe4ff */
[----:B------:R-:W-:Y:S01]  /*ac50*/  @!P6 IADD3 R38, P0, R28, R36, RZ ;  /* 0x000000241c26e210 */ /* 0x000fe20007f1e0ff */
[----:B------:R-:W4:Y:S01]  /*ac60*/  LDL.LU R221, [R1+0x4] ;  /* 0x0000040001dd7983 */ /* 0x000f220000300800 */
[----:B------:R-:W-:Y:S02]  /*ac70*/  @!P6 IADD3.X R2, R0, R29, RZ, P4, !PT ;  /* 0x0000001d0002e210 */ /* 0x000fe400027fe4ff */
[----:B------:R-:W-:Y:S01]  /*ac80*/  @!P6 IADD3 R36, P4, R28, R224, RZ ;  /* 0x000000e01c24e210 */ /* 0x000fe20007f9e0ff */
[C---:B-1----:R-:W-:Y:S01]  /*ac90*/  HMMA.16816.F32.BF16 R4, R120.reuse, R8, RZ ;  /* 0x000000087804723c */ /* 0x042fe200000418ff */
[----:B------:R-:W1:Y:S02]  /*aca0*/  LDSM.16.M88.4 R40, [R189+0x2000] ;  /* 0x00200000bd28783b */ /* 0x000e640000000200 */
[-C--:B------:R-:W-:Y:S02]  /*acb0*/  @!P6 IADD3.X R0, R0, R3.reuse, RZ, P5, !PT ;  /* 0x000000030000e210 */ /* 0x080fe40002ffe4ff */
[----:B------:R-:W-:Y:S02]  /*acc0*/  @!P6 IADD3.X R3, R2, R3, RZ, P0, !PT ;  /* 0x000000030203e210 */ /* 0x000fe400007fe4ff */
[----:B------:R-:W-:Y:S01]  /*acd0*/  @!P6 LEA R46, P0, R36, c[0x0][0x1f8], 0x1 ;  /* 0x00007e00242eea11 */ /* 0x000fe200078008ff */
[C---:B------:R-:W-:Y:S01]  /*ace0*/  HMMA.16816.F32.BF16 R8, R120.reuse, R10, RZ ;  /* 0x0000000a7808723c */ /* 0x040fe200000418ff */
[----:B------:R-:W-:Y:S01]  /*acf0*/  @!P6 IADD3.X R2, R2, R228, RZ, P4, !PT ;  /* 0x000000e40202e210 */ /* 0x000fe200027fe4ff */
[----:B------:R-:W1:Y:S02]  /*ad00*/  LDSM.16.M88.4 R48, [R189+0x2800] ;  /* 0x00280000bd30783b */ /* 0x000e640000000200 */
[----:B------:R-:W-:Y:S02]  /*ad10*/  @!P6 LEA R156, P4, R38, c[0x0][0x1f8], 0x1 ;  /* 0x00007e00269cea11 */ /* 0x000fe400078808ff */
[----:B------:R-:W-:Y:S02]  /*ad20*/  @!P6 LEA.HI.X R47, R36, c[0x0][0x1fc], R2, 0x1, P0 ;  /* 0x00007f00242fea11 */ /* 0x000fe400000f0c02 */
[C---:B--2---:R-:W-:Y:S01]  /*ad30*/  HMMA.16816.F32.BF16 R12, R120.reuse, R16, RZ ;  /* 0x00000010780c723c */ /* 0x044fe200000418ff */
[----:B------:R-:W-:Y:S01]  /*ad40*/  @!P6 ISETP.GE.AND P0, PT, R246, c[0x0][0x1d4], PT ;  /* 0x00007500f600ea0c */ /* 0x000fe20003f06270 */
[----:B------:R-:W2:Y:S02]  /*ad50*/  LDSM.16.M88.4 R128, [R195] ;  /* 0x00000000c380783b */ /* 0x000ea40000000200 */
[----:B------:R-:W-:Y:S02]  /*ad60*/  @!P6 SHF.L.U32 R39, R30, 0x1, RZ ;  /* 0x000000011e27e819 */ /* 0x000fe400000006ff */
[----:B------:R-:W-:Y:S02]  /*ad70*/  @!P6 LEA R158, P5, R37, c[0x0][0x1f8], 0x1 ;  /* 0x00007e00259eea11 */ /* 0x000fe400078a08ff */
[C---:B------:R-:W-:Y:S01]  /*ad80*/  HMMA.16816.F32.BF16 R16, R120.reuse, R18, RZ ;  /* 0x000000127810723c */ /* 0x040fe200000418ff */
[----:B------:R-:W-:Y:S01]  /*ad90*/  @!P6 LEA.HI.X R157, R38, c[0x0][0x1fc], R3, 0x1, P4 ;  /* 0x00007f00269dea11 */ /* 0x000fe200020f0c03 */
[----:B------:R-:W2:Y:S02]  /*ada0*/  LDSM.16.M88.4 R132, [R206] ;  /* 0x00000000ce84783b */ /* 0x000ea40000000200 */
[----:B------:R-:W-:Y:S02]  /*adb0*/  @!P6 IADD3 R44, P4, R39, c[0x0][0x1f8], RZ ;  /* 0x00007e00272cea10 */ /* 0x000fe40007f9e0ff */
[----:B------:R-:W-:Y:S02]  /*adc0*/  @!P6 LEA.HI.X R159, R37, c[0x0][0x1fc], R0, 0x1, P5 ;  /* 0x00007f00259fea11 */ /* 0x000fe400028f0c00 */
[C---:B---3--:R-:W-:Y:S01]  /*add0*/  HMMA.16816.F32.BF16 R20, R120.reuse, R24, RZ ;  /* 0x000000187814723c */ /* 0x048fe200000418ff */
[----:B------:R-:W-:Y:S01]  /*ade0*/  @!P6 IADD3.X R45, R108, c[0x0][0x1fc], RZ, P4, !PT ;  /* 0x00007f006c2dea10 */ /* 0x000fe200027fe4ff */
[----:B------:R-:W3:Y:S02]  /*adf0*/  LDSM.16.M88.4 R136, [R205] ;  /* 0x00000000cd88783b */ /* 0x000ee40000000200 */
[----:B------:R-:W-:Y:S04]  /*ae00*/  @!P6 IADD3 R2, P5, R39, 0x80, RZ ;  /* 0x000000802702e810 */ /* 0x000fe80007fbe0ff */
[C---:B------:R-:W-:Y:S01]  /*ae10*/  HMMA.16816.F32.BF16 R24, R120.reuse, R26, RZ ;  /* 0x0000001a7818723c */ /* 0x040fe200000418ff */
[----:B------:R-:W-:Y:S01]  /*ae20*/  @!P6 IADD3 R2, P4, R2, c[0x0][0x1f8], RZ ;  /* 0x00007e000202ea10 */ /* 0x000fe20007f9e0ff */
[----:B------:R-:W2:Y:S03]  /*ae30*/  LDSM.16.M88.4 R140, [R204] ;  /* 0x00000000cc8c783b */ /* 0x000ea60000000200 */
[----:B------:R-:W-:Y:S03]  /*ae40*/  @!P6 IADD3.X R3, RZ, c[0x0][0x1fc], R108, P4, P5 ;  /* 0x00007f00ff03ea10 */ /* 0x000fe600027ea46c */
[C---:B-----5:R-:W-:Y:S02]  /*ae50*/  HMMA.16816.F32.BF16 R28, R120.reuse, R32, RZ ;  /* 0x00000020781c723c */ /* 0x060fe400000418ff */
[----:B------:R-:W5:Y:S06]  /*ae60*/  LDSM.16.M88.4 R144, [R203] ;  /* 0x00000000cb90783b */ /* 0x000f6c0000000200 */
[C---:B------:R-:W-:Y:S02]  /*ae70*/  HMMA.16816.F32.BF16 R32, R120.reuse, R34, RZ ;  /* 0x000000227820723c */ /* 0x040fe400000418ff */
[----:B------:R-:W2:Y:S06]  /*ae80*/  LDSM.16.M88.4 R148, [R202] ;  /* 0x00000000ca94783b */ /* 0x000eac0000000200 */
[C---:B-1----:R-:W-:Y:S02]  /*ae90*/  HMMA.16816.F32.BF16 R36, R120.reuse, R40, RZ ;  /* 0x000000287824723c */ /* 0x042fe400000418ff */
[----:B------:R-:W-:Y:S01]  /*aea0*/  @!PT LDS RZ, [RZ] ;  /* 0x00000000fffff984 */ /* 0x000fe20000000800 */
[----:B------:R-:W-:Y:S01]  /*aeb0*/  @!PT LDS RZ, [RZ] ;  /* 0x00000000fffff984 */ /* 0x000fe20000000800 */
[----:B------:R-:W-:Y:S01]  /*aec0*/  @!PT LDS RZ, [RZ] ;  /* 0x00000000fffff984 */ /* 0x000fe20000000800 */
[----:B------:R1:W-:Y:S06]  /*aed0*/  @!P6 LDGSTS.E.BYPASS.LTC128B.128 [R213+0x100], [R44.64], !P0 ;  /* 0x001000002cd5efae */ /* 0x0003ec000c101d48 */
[C---:B------:R-:W-:Y:S02]  /*aee0*/  HMMA.16816.F32.BF16 R40, R120.reuse, R42, RZ ;  /* 0x0000002a7828723c */ /* 0x040fe400000418ff */
[----:B------:R1:W-:Y:S08]  /*aef0*/  @!P6 LDGSTS.E.BYPASS.LTC128B.128 [R213+0x3100], [R2.64], !P3 ;  /* 0x0310000002d5efae */ /* 0x0003f0000d901d48 */
[----:B------:R1:W-:Y:S08]  /*af00*/  @!P6 LDGSTS.E.BYPASS.LTC128B.128 [R213+0x1100], [R160.64], !P0 ;  /* 0x01100000a0d5efae */ /* 0x0003f0000c101d48 */
[----:B------:R2:W-:Y:S08]  /*af10*/  @!P6 LDGSTS.E.BYPASS.LTC128B.128 [R213+0x4100], [R158.64], !P3 ;  /* 0x041000009ed5efae */ /* 0x0005f0000d901d48 */
[----:B------:R2:W-:Y:S08]  /*af20*/  @!P6 LDGSTS.E.BYPASS.LTC128B.128 [R213+0x2100], [R46.64], !P0 ;  /* 0x021000002ed5efae */ /* 0x0005f0000c101d48 */
[----:B------:R3:W-:Y:S01]  /*af30*/  @!P6 LDGSTS.E.BYPASS.LTC128B.128 [R213+0x5100], [R156.64], !P3 ;  /* 0x051000009cd5efae */ /* 0x0007e2000d901d48 */
[----:B------:R-:W-:Y:S07]  /*af40*/  ISETP.GT.AND P6, PT, R214, R223, PT ;  /* 0x000000dfd600720c */ /* 0x000fee0003fc4270 */
[----:B-1----:R-:W-:Y:S06]  /*af50*/  LDSM.16.M88.4 R160, [R193+0x800] ;  /* 0x00080000c1a0783b */ /* 0x002fec0000000200 */
[----:B------:R-:W-:Y:S02]  /*af60*/  @P6 SHF.R.S32.HI R111, RZ, 0x1f, R212 ;  /* 0x0000001fff6f6819 */ /* 0x000fe400000114d4 */
[----:B------:R-:W0:Y:S01]  /*af70*/  LDGDEPBAR ;  /* 0x00000000000079af */ /* 0x000e220000000000 */
[C---:B--2---:R-:W-:Y:S07]  /*af80*/  HMMA.16816.F32.BF16 R44, R120.reuse, R48, RZ ;  /* 0x00000030782c723c */ /* 0x044fee00000418ff */
[----:B------:R-:W-:Y:S01]  /*af90*/  LDSM.16.M88.4 R184, [R190+0x3000] ;  /* 0x00300000beb8783b */ /* 0x000fe20000000200 */
[----:B------:R-:W-:Y:S07]  /*afa0*/  HMMA.16816.F32.BF16 R48, R120, R50, RZ ;  /* 0x000000327830723c */ /* 0x000fee00000418ff */
[----:B---3--:R-:W1:Y:S01]  /*afb0*/  LDSM.16.M88.4 R156, [R193] ;  /* 0x00000000c19c783b */ /* 0x008e620000000200 */
[C---:B------:R-:W-:Y:S08]  /*afc0*/  HMMA.16816.F32.BF16 R4, R124.reuse, R128, R4 ;  /* 0x000000807c04723c */ /* 0x040ff00000041804 */
[C---:B------:R-:W-:Y:S01]  /*afd0*/  HMMA.16816.F32.BF16 R8, R124.reuse, R130, R8 ;  /* 0x000000827c08723c */ /* 0x040fe20000041808 */
[----:B------:R-:W2:Y:S07]  /*afe0*/  LDSM.16.M88.4 R128, [R193+0x1000] ;  /* 0x00100000c180783b */ /* 0x000eae0000000200 */
[C---:B------:R-:W-:Y:S08]  /*aff0*/  HMMA.16816.F32.BF16 R12, R124.reuse, R132, R12 ;  /* 0x000000847c0c723c */ /* 0x040ff0000004180c */
[C---:B------:R-:W-:Y:S01]  /*b000*/  HMMA.16816.F32.BF16 R16, R124.reuse, R134, R16 ;  /* 0x000000867c10723c */ /* 0x040fe20000041810 */
[----:B------:R-:W3:Y:S07]  /*b010*/  LDSM.16.M88.4 R132, [R193+0x1800] ;  /* 0x00180000c184783b */ /* 0x000eee0000000200 */
[C---:B------:R-:W-:Y:S08]  /*b020*/  HMMA.16816.F32.BF16 R20, R124.reuse, R136, R20 ;  /* 0x000000887c14723c */ /* 0x040ff00000041814 */
[C---:B------:R-:W-:Y:S01]  /*b030*/  HMMA.16816.F32.BF16 R24, R124.reuse, R138, R24 ;  /* 0x0000008a7c18723c */ /* 0x040fe20000041818 */
[----:B------:R-:W1:Y:S07]  /*b040*/  LDSM.16.M88.4 R136, [R193+0x2000] ;  /* 0x00200000c188783b */ /* 0x000e6e0000000200 */
[C---:B------:R-:W-:Y:S08]  /*b050*/  HMMA.16816.F32.BF16 R28, R124.reuse, R140, R28 ;  /* 0x0000008c7c1c723c */ /* 0x040ff0000004181c */
[C---:B------:R-:W-:Y:S01]  /*b060*/  HMMA.16816.F32.BF16 R32, R124.reuse, R142, R32 ;  /* 0x0000008e7c20723c */ /* 0x040fe20000041820 */
[----:B------:R-:W2:Y:S07]  /*b070*/  LDSM.16.M88.4 R140, [R193+0x2800] ;  /* 0x00280000c18c783b */ /* 0x000eae0000000200 */
[C---:B-----5:R-:W-:Y:S08]  /*b080*/  HMMA.16816.F32.BF16 R36, R124.reuse, R144, R36 ;  /* 0x000000907c24723c */ /* 0x060ff00000041824 */
[C---:B------:R-:W-:Y:S01]  /*b090*/  HMMA.16816.F32.BF16 R40, R124.reuse, R146, R40 ;  /* 0x000000927c28723c */ /* 0x040fe20000041828 */
[----:B------:R-:W5:Y:S07]  /*b0a0*/  LDSM.16.M88.4 R144, [R190] ;  /* 0x00000000be90783b */ /* 0x000f6e0000000200 */
[C---:B------:R-:W-:Y:S08]  /*b0b0*/  HMMA.16816.F32.BF16 R44, R124.reuse, R148, R44 ;  /* 0x000000947c2c723c */ /* 0x040ff0000004182c */
[----:B------:R-:W-:Y:S01]  /*b0c0*/  HMMA.16816.F32.BF16 R48, R124, R150, R48 ;  /* 0x000000967c30723c */ /* 0x000fe20000041830 */
[----:B------:R-:W3:Y:S07]  /*b0d0*/  LDSM.16.M88.4 R148, [R190+0x800] ;  /* 0x00080000be94783b */ /* 0x000eee0000000200 */
[C---:B-1----:R-:W-:Y:S08]  /*b0e0*/  HMMA.16816.F32.BF16 R4, R152.reuse, R156, R4 ;  /* 0x0000009c9804723c */ /* 0x042ff00000041804 */
[C---:B------:R-:W-:Y:S01]  /*b0f0*/  HMMA.16816.F32.BF16 R8, R152.reuse, R158, R8 ;  /* 0x0000009e9808723c */ /* 0x040fe20000041808 */
[----:B------:R-:W-:Y:S07]  /*b100*/  LDSM.16.M88.4 R156, [R190+0x2000] ;  /* 0x00200000be9c783b */ /* 0x000fee0000000200 */
[C---:B------:R-:W-:Y:S08]  /*b110*/  HMMA.16816.F32.BF16 R12, R152.reuse, R160, R12 ;  /* 0x000000a0980c723c */ /* 0x040ff0000004180c */
[C---:B------:R-:W-:Y:S01]  /*b120*/  HMMA.16816.F32.BF16 R16, R152.reuse, R162, R16 ;  /* 0x000000a29810723c */ /* 0x040fe20000041810 */
[----:B------:R-:W-:Y:S07]  /*b130*/  LDSM.16.M88.4 R160, [R190+0x2800] ;  /* 0x00280000bea0783b */ /* 0x000fee0000000200 */
[C---:B--2---:R-:W-:Y:S08]  /*b140*/  HMMA.16816.F32.BF16 R20, R152.reuse, R128, R20 ;  /* 0x000000809814723c */ /* 0x044ff00000041814 */
[C---:B------:R-:W-:Y:S01]  /*b150*/  HMMA.16816.F32.BF16 R24, R152.reuse, R130, R24 ;  /* 0x000000829818723c */ /* 0x040fe20000041818 */
[----:B------:R-:W1:Y:S07]  /*b160*/  LDSM.16.M88.4 R128, [R190+0x1000] ;  /* 0x00100000be80783b */ /* 0x000e6e0000000200 */
[C---:B---3--:R-:W-:Y:S08]  /*b170*/  HMMA.16816.F32.BF16 R28, R152.reuse, R132, R28 ;  /* 0x00000084981c723c */ /* 0x048ff0000004181c */
[C---:B------:R-:W-:Y:S01]  /*b180*/  HMMA.16816.F32.BF16 R32, R152.reuse, R134, R32 ;  /* 0x000000869820723c */ /* 0x040fe20000041820 */
[----:B------:R-:W2:Y:S07]  /*b190*/  LDSM.16.M88.4 R132, [R190+0x1800] ;  /* 0x00180000be84783b */ /* 0x000eae0000000200 */
[C---:B------:R-:W-:Y:S08]  /*b1a0*/  HMMA.16816.F32.BF16 R36, R152.reuse, R136, R36 ;  /* 0x000000889824723c */ /* 0x040ff00000041824 */
[C---:B------:R-:W-:Y:S01]  /*b1b0*/  HMMA.16816.F32.BF16 R40, R152.reuse, R138, R40 ;  /* 0x0000008a9828723c */ /* 0x040fe20000041828 */
[----:B------:R-:W3:Y:S07]  /*b1c0*/  LDSM.16.M88.4 R136, [R189+0x3000] ;  /* 0x00300000bd88783b */ /* 0x000eee0000000200 */
[C---:B------:R-:W-:Y:S08]  /*b1d0*/  HMMA.16816.F32.BF16 R44, R152.reuse, R140, R44 ;  /* 0x0000008c982c723c */ /* 0x040ff0000004182c */
[----:B------:R-:W-:Y:S01]  /*b1e0*/  HMMA.16816.F32.BF16 R48, R152, R142, R48 ;  /* 0x0000008e9830723c */ /* 0x000fe20000041830 */
[----:B------:R-:W2:Y:S07]  /*b1f0*/  LDSM.16.M88.4 R140, [R189+0x3800] ;  /* 0x00380000bd8c783b */ /* 0x000eae0000000200 */
[C---:B-----5:R-:W-:Y:S08]  /*b200*/  HMMA.16816.F32.BF16 R4, R164.reuse, R144, R4 ;  /* 0x00000090a404723c */ /* 0x060ff00000041804 */
[C---:B------:R-:W-:Y:S01]  /*b210*/  HMMA.16816.F32.BF16 R8, R164.reuse, R146, R8 ;  /* 0x00000092a408723c */ /* 0x040fe20000041808 */
[----:B------:R-:W5:Y:S07]  /*b220*/  LDSM.16.M88.4 R144, [R189+0x4000] ;  /* 0x00400000bd90783b */ /* 0x000f6e0000000200 */
        /* <DEDUP_REMOVED lines=11> */
[----:B------:R-:W1:Y:S07]  /*b2e0*/  LDSM.16.M88.4 R156, [R201] ;  /* 0x00000000c99c783b */ /* 0x000e6e0000000200 */
[C---:B------:R-:W-:Y:S08]  /*b2f0*/  HMMA.16816.F32.BF16 R44, R164.reuse, R160, R44 ;  /* 0x000000a0a42c723c */ /* 0x040ff0000004182c */
[----:B------:R-:W-:Y:S01]  /*b300*/  HMMA.16816.F32.BF16 R48, R164, R162, R48 ;  /* 0x000000a2a430723c */ /* 0x000fe20000041830 */
[----:B------:R-:W-:Y:S07]  /*b310*/  LDSM.16.M88.4 R160, [R193+0x5000] ;  /* 0x00500000c1a0783b */ /* 0x000fee0000000200 */
[C---:B---3--:R-:W-:Y:S08]  /*b320*/  HMMA.16816.F32.BF16 R4, R168.reuse, R136, R4 ;  /* 0x00000088a804723c */ /* 0x048ff00000041804 */
[C---:B------:R-:W-:Y:S01]  /*b330*/  HMMA.16816.F32.BF16 R8, R168.reuse, R138, R8 ;  /* 0x0000008aa808723c */ /* 0x040fe20000041808 */
[----:B------:R-:W3:Y:S07]  /*b340*/  LDSM.16.M88.4 R136, [R200] ;  /* 0x00000000c888783b */ /* 0x000eee0000000200 */
[C---:B------:R-:W-:Y:S08]  /*b350*/  HMMA.16816.F32.BF16 R12, R168.reuse, R140, R12 ;  /* 0x0000008ca80c723c */ /* 0x040ff0000004180c */
[C---:B------:R-:W-:Y:S01]  /*b360*/  HMMA.16816.F32.BF16 R16, R168.reuse, R142, R16 ;  /* 0x0000008ea810723c */ /* 0x040fe20000041810 */
[----:B------:R-:W2:Y:S07]  /*b370*/  LDSM.16.M88.4 R140, [R199] ;  /* 0x00000000c78c783b */ /* 0x000eae0000000200 */
[C---:B-----5:R-:W-:Y:S08]  /*b380*/  HMMA.16816.F32.BF16 R20, R168.reuse, R144, R20 ;  /* 0x00000090a814723c */ /* 0x060ff00000041814 */
[C---:B------:R-:W-:Y:S01]  /*b390*/  HMMA.16816.F32.BF16 R24, R168.reuse, R146, R24 ;  /* 0x00000092a818723c */ /* 0x040fe20000041818 */
[----:B------:R-:W5:Y:S07]  /*b3a0*/  LDSM.16.M88.4 R144, [R198] ;  /* 0x00000000c690783b */ /* 0x000f6e0000000200 */
[C---:B------:R-:W-:Y:S08]  /*b3b0*/  HMMA.16816.F32.BF16 R28, R168.reuse, R148, R28 ;  /* 0x00000094a81c723c */ /* 0x040ff0000004181c */
[C---:B------:R-:W-:Y:S01]  /*b3c0*/  HMMA.16816.F32.BF16 R32, R168.reuse, R150, R32 ;  /* 0x00000096a820723c */ /* 0x040fe20000041820 */
[----:B------:R-:W-:Y:S07]  /*b3d0*/  LDSM.16.M88.4 R148, [R193+0x3000] ;  /* 0x00300000c194783b */ /* 0x000fee0000000200 */
[C---:B-1----:R-:W-:Y:S08]  /*b3e0*/  HMMA.16816.F32.BF16 R36, R168.reuse, R128, R36 ;  /* 0x00000080a824723c */ /* 0x042ff00000041824 */
[C---:B------:R-:W-:Y:S01]  /*b3f0*/  HMMA.16816.F32.BF16 R40, R168.reuse, R130, R40 ;  /* 0x00000082a828723c */ /* 0x040fe20000041828 */
[----:B------:R-:W1:Y:S07]  /*b400*/  LDSM.16.M88.4 R128, [R197] ;  /* 0x00000000c580783b */ /* 0x000e6e0000000200 */
[C---:B--2---:R-:W-:Y:S08]  /*b410*/  HMMA.16816.F32.BF16 R44, R168.reuse, R132, R44 ;  /* 0x00000084a82c723c */ /* 0x044ff0000004182c */
[----:B------:R-:W-:Y:S01]  /*b420*/  HMMA.16816.F32.BF16 R48, R168, R134, R48 ;  /* 0x00000086a830723c */ /* 0x000fe20000041830 */
[----:B------:R-:W2:Y:S07]  /*b430*/  LDSM.16.M88.4 R132, [R196] ;  /* 0x00000000c484783b */ /* 0x000eae0000000200 */
[C---:B------:R-:W-:Y:S08]  /*b440*/  HMMA.16816.F32.BF16 R4, R172.reuse, R156, R4 ;  /* 0x0000009cac04723c */ /* 0x040ff00000041804 */
[C---:B------:R-:W-:Y:S01]  /*b450*/  HMMA.16816.F32.BF16 R8, R172.reuse, R158, R8 ;  /* 0x0000009eac08723c */ /* 0x040fe20000041808 */
[----:B------:R-:W-:Y:S07]  /*b460*/  LDSM.16.M88.4 R156, [R193+0x4800] ;  /* 0x00480000c19c783b */ /* 0x000fee0000000200 */
[C---:B---3--:R-:W-:Y:S08]  /*b470*/  HMMA.16816.F32.BF16 R12, R172.reuse, R136, R12 ;  /* 0x00000088ac0c723c */ /* 0x048ff0000004180c */
[C---:B------:R-:W-:Y:S01]  /*b480*/  HMMA.16816.F32.BF16 R16, R172.reuse, R138, R16 ;  /* 0x0000008aac10723c */ /* 0x040fe20000041810 */
[----:B------:R-:W3:Y:S07]  /*b490*/  LDSM.16.M88.4 R136, [R193+0x3800] ;  /* 0x00380000c188783b */ /* 0x000eee0000000200 */
[C---:B------:R-:W-:Y:S08]  /*b4a0*/  HMMA.16816.F32.BF16 R20, R172.reuse, R140, R20 ;  /* 0x0000008cac14723c */ /* 0x040ff00000041814 */
[C---:B------:R-:W-:Y:S01]  /*b4b0*/  HMMA.16816.F32.BF16 R24, R172.reuse, R142, R24 ;  /* 0x0000008eac18723c */ /* 0x040fe20000041818 */
[----:B------:R-:W3:Y:S07]  /*b4c0*/  LDSM.16.M88.4 R140, [R193+0x4000] ;  /* 0x00400000c18c783b */ /* 0x000eee0000000200 */
[C---:B-----5:R-:W-:Y:S08]  /*b4d0*/  HMMA.16816.F32.BF16 R28, R172.reuse, R144, R28 ;  /* 0x00000090ac1c723c */ /* 0x060ff0000004181c */
[C---:B------:R-:W-:Y:S01]  /*b4e0*/  HMMA.16816.F32.BF16 R32, R172.reuse, R146, R32 ;  /* 0x00000092ac20723c */ /* 0x040fe20000041820 */
[----:B------:R-:W5:Y:S07]  /*b4f0*/  LDSM.16.M88.4 R144, [R193+0x5800] ;  /* 0x00580000c190783b */ /* 0x000f6e0000000200 */
[C---:B-1----:R-:W-:Y:S08]  /*b500*/  HMMA.16816.F32.BF16 R36, R172.reuse, R128, R36 ;  /* 0x00000080ac24723c */ /* 0x042ff00000041824 */
[C---:B------:R-:W-:Y:S01]  /*b510*/  HMMA.16816.F32.BF16 R40, R172.reuse, R130, R40 ;  /* 0x00000082ac28723c */ /* 0x040fe20000041828 */
[----:B------:R-:W1:Y:S07]  /*b520*/  LDSM.16.M88.4 R128, [R190+0x3800] ;  /* 0x00380000be80783b */ /* 0x000e6e0000000200 */
[C---:B--2---:R-:W-:Y:S08]  /*b530*/  HMMA.16816.F32.BF16 R44, R172.reuse, R132, R44 ;  /* 0x00000084ac2c723c */ /* 0x044ff0000004182c */
[----:B------:R-:W-:Y:S01]  /*b540*/  HMMA.16816.F32.BF16 R48, R172, R134, R48 ;  /* 0x00000086ac30723c */ /* 0x000fe20000041830 */
[----:B------:R-:W2:Y:S07]  /*b550*/  LDSM.16.M88.4 R132, [R190+0x4000] ;  /* 0x00400000be84783b */ /* 0x000eae0000000200 */
[C---:B------:R-:W-:Y:S08]  /*b560*/  HMMA.16816.F32.BF16 R4, R176.reuse, R148, R4 ;  /* 0x00000094b004723c */ /* 0x040ff00000041804 */
[C---:B------:R-:W-:Y:S08]  /*b570*/  HMMA.16816.F32.BF16 R8, R176.reuse, R150, R8 ;  /* 0x00000096b008723c */ /* 0x040ff00000041808 */
[C---:B---3--:R-:W-:Y:S08]  /*b580*/  HMMA.16816.F32.BF16 R12, R176.reuse, R136, R12 ;  /* 0x00000088b00c723c */ /* 0x048ff0000004180c */
[C---:B------:R-:W-:Y:S01]  /*b590*/  HMMA.16816.F32.BF16 R16, R176.reuse, R138, R16 ;  /* 0x0000008ab010723c */ /* 0x040fe20000041810 */
[----:B------:R-:W3:Y:S07]  /*b5a0*/  LDSM.16.M88.4 R136, [R190+0x4800] ;  /* 0x00480000be88783b */ /* 0x000eee0000000200 */
[C---:B------:R-:W-:Y:S08]  /*b5b0*/  HMMA.16816.F32.BF16 R20, R176.reuse, R140, R20 ;  /* 0x0000008cb014723c */ /* 0x040ff00000041814 */
[C---:B------:R-:W-:Y:S08]  /*b5c0*/  HMMA.16816.F32.BF16 R24, R176.reuse, R142, R24 ;  /* 0x0000008eb018723c */ /* 0x040ff00000041818 */
[C---:B------:R-:W-:Y:S08]  /*b5d0*/  HMMA.16816.F32.BF16 R28, R176.reuse, R156, R28 ;  /* 0x0000009cb01c723c */ /* 0x040ff0000004181c */
[C---:B------:R-:W-:Y:S08]  /*b5e0*/  HMMA.16816.F32.BF16 R32, R176.reuse, R158, R32 ;  /* 0x0000009eb020723c */ /* 0x040ff00000041820 */
[C---:B------:R-:W-:Y:S08]  /*b5f0*/  HMMA.16816.F32.BF16 R36, R176.reuse, R160, R36 ;  /* 0x000000a0b024723c */ /* 0x040ff00000041824 */
[C---:B------:R-:W-:Y:S08]  /*b600*/  HMMA.16816.F32.BF16 R40, R176.reuse, R162, R40 ;  /* 0x000000a2b028723c */ /* 0x040ff00000041828 */
[C---:B-----5:R-:W-:Y:S08]  /*b610*/  HMMA.16816.F32.BF16 R44, R176.reuse, R144, R44 ;  /* 0x00000090b02c723c */ /* 0x060ff0000004182c */
[----:B------:R-:W-:Y:S08]  /*b620*/  HMMA.16816.F32.BF16 R48, R176, R146, R48 ;  /* 0x00000092b030723c */ /* 0x000ff00000041830 */
[C---:B------:R-:W-:Y:S08]  /*b630*/  HMMA.16816.F32.BF16 R4, R180.reuse, R184, R4 ;  /* 0x000000b8b404723c */ /* 0x040ff00000041804 */
[C---:B------:R-:W-:Y:S08]  /*b640*/  HMMA.16816.F32.BF16 R8, R180.reuse, R186, R8 ;  /* 0x000000bab408723c */ /* 0x040ff00000041808 */
[C---:B-1----:R-:W-:Y:S08]  /*b650*/  HMMA.16816.F32.BF16 R12, R180.reuse, R128, R12 ;  /* 0x00000080b40c723c */ /* 0x042ff0000004180c */
[C---:B------:R-:W-:Y:S01]  /*b660*/  HMMA.16816.F32.BF16 R16, R180.reuse, R130, R16 ;  /* 0x00000082b410723c */ /* 0x040fe20000041810 */
[----:B------:R-:W1:Y:S03]  /*b670*/  LDSM.16.M88.4 R128, [R190+0x5000] ;  /* 0x00500000be80783b */ /* 0x000e660000000200 */
        /* <DEDUP_REMOVED lines=9> */
[C---:B---3--:R-:W-:Y:S01]  /*b710*/  HMMA.16816.F32.BF16 R28, R180.reuse, R136, R28 ;  /* 0x00000088b41c723c */ /* 0x048fe2000004181c */
[----:B------:R-:W-:Y:S04]  /*b720*/  BAR.SYNC.DEFER_BLOCKING 0x0 ;  /* 0x0000000000007b1d */ /* 0x000fe80000010000 */
[----:B------:R-:W-:Y:S02]  /*b730*/  FMNMX.FTZ R0, R9, R0, !PT ;  /* 0x0000000009007209 */ /* 0x000fe40007810000 */
[----:B------:R-:W-:Y:S01]  /*b740*/  FMNMX.FTZ R2, R10, R2, !PT ;  /* 0x000000020a027209 */ /* 0x000fe20007810000 */
[C---:B------:R-:W-:Y:S04]  /*b750*/  HMMA.16816.F32.BF16 R32, R180.reuse, R138, R32 ;  /* 0x0000008ab420723c */ /* 0x040fe80000041820 */
[----:B------:R-:W-:Y:S01]  /*b760*/  FMNMX.FTZ R0, R12, R0, !PT ;  /* 0x000000000c007209 */ /* 0x000fe20007810000 */
[----:B------:R-:W-:Y:S01]  /*b770*/  @P6 IMAD.WIDE.U32 R136, R212, c[0x0][0x1e0], RZ ;  /* 0x00007800d4886a25 */ /* 0x000fe200078e00ff */
[----:B------:R-:W-:Y:S02]  /*b780*/  FMNMX.FTZ R2, R11, R2, !PT ;  /* 0x000000020b027209 */ /* 0x000fe40007810000 */
[----:B------:R-:W-:Y:S01]  /*b790*/  FMNMX.FTZ R0, R13, R0, !PT ;  /* 0x000000000d007209 */ /* 0x000fe20007810000 */
[C---:B-1----:R-:W-:Y:S03]  /*b7a0*/  HMMA.16816.F32.BF16 R36, R180.reuse, R128, R36 ;  /* 0x00000080b424723c */ /* 0x042fe60000041824 */
[----:B------:R-:W-:Y:S02]  /*b7b0*/  FMNMX.FTZ R2, R14, R2, !PT ;  /* 0x000000020e027209 */ /* 0x000fe40007810000 */
[----:B------:R-:W-:Y:S02]  /*b7c0*/  FMNMX.FTZ R0, R16, R0, !PT ;  /* 0x0000000010007209 */ /* 0x000fe40007810000 */
[----:B------:R-:W-:Y:S01]  /*b7d0*/  FMNMX.FTZ R2, R15, R2, !PT ;  /* 0x000000020f027209 */ /* 0x000fe20007810000 */
[C---:B------:R-:W-:Y:S01]  /*b7e0*/  HMMA.16816.F32.BF16 R40, R180.reuse, R130, R40 ;  /* 0x00000082b428723c */ /* 0x040fe20000041828 */
[----:B------:R-:W-:Y:S03]  /*b7f0*/  @P6 MOV R128, c[0x0][0x1e0] ;  /* 0x0000780000806a02 */ /* 0x000fe60000000f00 */
        /* <DEDUP_REMOVED lines=38> */
[----:B------:R-:W-:Y:S02]  /*ba60*/  FMNMX.FTZ R0, R51, R0, !PT ;  /* 0x0000000033007209 */ /* 0x000fe40007810000 */
[----:B------:R-:W-:Y:S05]  /*ba70*/  @P6 MOV R131, R229 ;  /* 0x000000e500836202 */ /* 0x000fea0000000f00 */
[----:B------:R-:W2:Y:S01]  /*ba80*/  SHFL.BFLY PT, R2, R0, 0x2, 0x1f ;  /* 0x0c401f0000027f89 */ /* 0x000ea200000e0000 */
[----:B------:R-:W-:Y:S01]  /*ba90*/  @P6 IMAD.WIDE.U32 R130, R136, 0x60, R130 ;  /* 0x0000006088826825 */ /* 0x000fe200078e0082 */
[----:B-1----:R-:W-:Y:S06]  /*baa0*/  FMNMX.FTZ R3, R3, R108, !PT ;  /* 0x0000006c03037209 */ /* 0x002fec0007810000 */
[----:B------:R-:W1:Y:S01]  /*bab0*/  SHFL.BFLY PT, R108, R3, 0x1, 0x1f ;  /* 0x0c201f00036c7f89 */ /* 0x000e6200000e0000 */
[----:B--2---:R-:W-:Y:S07]  /*bac0*/  FMNMX.FTZ R0, R0, R2, !PT ;  /* 0x0000000200007209 */ /* 0x004fee0007810000 */
[----:B------:R-:W2:Y:S01]  /*bad0*/  SHFL.BFLY PT, R2, R0, 0x1, 0x1f ;  /* 0x0c201f0000027f89 */ /* 0x000ea200000e0000 */
[----:B-1----:R-:W-:Y:S05]  /*bae0*/  FMNMX.FTZ R108, R3, R108, !PT ;  /* 0x0000006c036c7209 */ /* 0x002fea0007810000 */
[----:B------:R-:W-:Y:S01]  /*baf0*/  FMUL.FTZ R140, R108, c[0x0][0x2d0] ;  /* 0x0000b4006c8c7a20 */ /* 0x000fe20000410000 */
[----:B--2---:R-:W-:Y:S01]  /*bb00*/  FMNMX.FTZ R3, R0, R2, !PT ;  /* 0x0000000200037209 */ /* 0x004fe20007810000 */
[----:B------:R-:W-:Y:S01]  /*bb10*/  FADD.FTZ R0, -R108, R109 ;  /* 0x0000006d6c007221 */ /* 0x000fe20000010100 */
[----:B------:R-:W-:Y:S01]  /*bb20*/  @P6 MOV R2, 0x5 ;  /* 0x0000000500026802 */ /* 0x000fe20000000f00 */
[----:B------:R-:W-:Y:S02]  /*bb30*/  @P6 IMAD R109, R111, c[0x0][0x1e0], RZ ;  /* 0x000078006f6d6a24 */ /* 0x000fe400078e02ff */
[----:B------:R-:W-:Y:S01]  /*bb40*/  FMUL.FTZ R0, R0, c[0x0][0x2d0] ;  /* 0x0000b40000007a20 */ /* 0x000fe20000410000 */
[----:B------:R-:W-:Y:S01]  /*bb50*/  @P6 SHF.L.U64.HI R129, R128, R2, c[0x0][0x1e4] ;  /* 0x0000790080816619 */ /* 0x000fe20000010202 */
[----:B------:R-:W-:Y:S01]  /*bb60*/  @P6 IMAD R109, R212, c[0x0][0x1e4], R109 ;  /* 0x00007900d46d6a24 */ /* 0x000fe200078e026d */
[----:B------:R-:W-:Y:S01]  /*bb70*/  @P6 SHF.L.U32 R128, R128, 0x5, RZ ;  /* 0x0000000580806819 */ /* 0x000fe200000006ff */
[----:B------:R1:W2:Y:S01]  /*bb80*/  MUFU.EX2 R2, R0 ;  /* 0x0000000000027308 */ /* 0x0002a20000000800 */
[--C-:B------:R-:W-:Y:S02]  /*bb90*/  FFMA.FTZ R5, R5, c[0x0][0x2d0], -R140.reuse ;  /* 0x0000b40005057a23 */ /* 0x100fe4000001088c */
[----:B------:R-:W-:Y:S01]  /*bba0*/  @P6 IADD3 R109, R137, R109, RZ ;  /* 0x0000006d896d6210 */ /* 0x000fe20007ffe0ff */
[--C-:B------:R-:W-:Y:S02]  /*bbb0*/  FFMA.FTZ R9, R9, c[0x0][0x2d0], -R140.reuse ;  /* 0x0000b40009097a23 */ /* 0x100fe4000001088c */
[--C-:B------:R-:W-:Y:S02]  /*bbc0*/  FFMA.FTZ R12, R12, c[0x0][0x2d0], -R140.reuse ;  /* 0x0000b4000c0c7a23 */ /* 0x100fe4000001088c */
[----:B------:R-:W-:Y:S02]  /*bbd0*/  @P6 IMAD R133, R109, 0x60, RZ ;  /* 0x000000606d856824 */ /* 0x000fe400078e02ff */
[----:B------:R3:W-:Y:S01]  /*bbe0*/  MUFU.EX2 R218, R5 ;  /* 0x0000000500da7308 */ /* 0x0007e20000000800 */
[--C-:B------:R-:W-:Y:S02]  /*bbf0*/  FFMA.FTZ R13, R13, c[0x0][0x2d0], -R140.reuse ;  /* 0x0000b4000d0d7a23 */ /* 0x100fe4000001088c */
[--C-:B------:R-:W-:Y:S02]  /*bc00*/  FFMA.FTZ R21, R21, c[0x0][0x2d0], -R140.reuse ;  /* 0x0000b40015157a23 */ /* 0x100fe4000001088c */
[----:B------:R-:W-:Y:S05]  /*bc10*/  FFMA.FTZ R29, R29, c[0x0][0x2d0], -R140 ;  /* 0x0000b4001d1d7a23 */ /* 0x000fea000001088c */
[----:B------:R-:W-:Y:S01]  /*bc20*/  MUFU.EX2 R216, R9 ;  /* 0x0000000900d87308 */ /* 0x000fe20000000800 */
[----:B-1----:R-:W-:Y:S02]  /*bc30*/  FADD.FTZ R0, -R3, R110 ;  /* 0x0000006e03007221 */ /* 0x002fe40000010100 */
[----:B------:R-:W-:Y:S04]  /*bc40*/  @P6 IMAD.WIDE.U32 R110, R136, 0x60, R128 ;  /* 0x00000060886e6825 */ /* 0x000fe800078e0080 */
[----:B------:R-:W-:Y:S01]  /*bc50*/  FMUL.FTZ R0, R0, c[0x0][0x2d0] ;  /* 0x0000b40000007a20 */ /* 0x000fe20000410000 */
[----:B------:R-:W-:Y:S01]  /*bc60*/  @P6 IADD3 R109, R133, R111, RZ ;  /* 0x0000006f856d6210 */ /* 0x000fe20007ffe0ff */
[----:B------:R-:W-:Y:S01]  /*bc70*/  FFMA.FTZ R111, R4, c[0x0][0x2d0], -R140 ;  /* 0x0000b400046f7a23 */ /* 0x000fe2000001088c */
[----:B------:R-:W-:Y:S01]  /*bc80*/  @P6 IADD3 R132, P4, R226, R110, RZ ;  /* 0x0000006ee2846210 */ /* 0x000fe20007f9e0ff */
[----:B------:R1:W-:Y:S01]  /*bc90*/  MUFU.EX2 R215, R12 ;  /* 0x0000000c00d77308 */ /* 0x0003e20000000800 */
[----:B--2---:R-:W-:Y:S02]  /*bca0*/  FMUL.FTZ R68, R2, R68 ;  /* 0x0000004402447220 */ /* 0x004fe40000410000 */
[----:B------:R-:W-:Y:S01]  /*bcb0*/  @P6 LEA R134, P0, R132, c[0x0][0x1c8], 0x1 ;  /* 0x0000720084866a11 */ /* 0x000fe200078008ff */
[C---:B------:R-:W-:Y:S01]  /*bcc0*/  FMUL.FTZ R69, R2.reuse, R69 ;  /* 0x0000004502457220 */ /* 0x040fe20000410000 */
[----:B------:R-:W-:Y:S01]  /*bcd0*/  @P6 IADD3.X R4, R109, R229, RZ, P4, !PT ;  /* 0x000000e56d046210 */ /* 0x000fe200027fe4ff */
[----:B------:R-:W-:Y:S01]  /*bce0*/  FMUL.FTZ R72, R2, R72 ;  /* 0x0000004802487220 */ /* 0x000fe20000410000 */
[----:B------:R-:W-:Y:S01]  /*bcf0*/  @P6 IADD3 R128, P4, R128, R110, RZ ;  /* 0x0000006e80806210 */ /* 0x000fe20007f9e0ff */
[----:B------:R-:W-:Y:S01]  /*bd00*/  FMUL.FTZ R73, R2, R73 ;  /* 0x0000004902497220 */ /* 0x000fe20000410000 */
[----:B------:R-:W-:Y:S01]  /*bd10*/  @P6 LEA.HI.X R135, R132, c[0x0][0x1cc], R4, 0x1, P0 ;  /* 0x0000730084876a11 */ /* 0x000fe200000f0c04 */
[----:B------:R2:W-:Y:S01]  /*bd20*/  MUFU.EX2 R219, R111 ;  /* 0x0000006f00db7308 */ /* 0x0005e20000000800 */
[----:B------:R-:W-:Y:S01]  /*bd30*/  @P6 IADD3 R4, R131, R133, RZ ;  /* 0x0000008583046210 */ /* 0x000fe20007ffe0ff */
[C---:B------:R-:W-:Y:S01]  /*bd40*/  FMUL.FTZ R76, R2.reuse, R76 ;  /* 0x0000004c024c7220 */ /* 0x040fe20000410000 */
[----:B---3--:R-:W-:Y:S01]  /*bd50*/  @P6 IADD3.X R5, R109, R129, RZ, P4, !PT ;  /* 0x000000816d056210 */ /* 0x008fe200027fe4ff */
[----:B------:R-:W-:Y:S01]  /*bd60*/  FMUL.FTZ R77, R2, R77 ;  /* 0x0000004d024d7220 */ /* 0x000fe20000410000 */
[----:B------:R-:W-:Y:S01]  /*bd70*/  @P6 SHF.L.U64.HI R136, R130, 0x1, R4 ;  /* 0x0000000182886819 */ /* 0x000fe20000010204 */
[----:B------:R-:W-:Y:S01]  /*bd80*/  FMUL.FTZ R80, R2, R80 ;  /* 0x0000005002507220 */ /* 0x000fe20000410000 */
[----:B------:R-:W-:Y:S01]  /*bd90*/  @P6 SHF.L.U32 R133, R130, 0x1, RZ ;  /* 0x0000000182856819 */ /* 0x000fe200000006ff */
[C---:B------:R-:W-:Y:S02]  /*bda0*/  FMUL.FTZ R81, R2.reuse, R81 ;  /* 0x0000005102517220 */ /* 0x040fe40000410000 */
[----:B------:R-:W3:Y:S01]  /*bdb0*/  MUFU.EX2 R0, R0 ;  /* 0x0000000000007308 */ /* 0x000ee20000000800 */
[C---:B------:R-:W-:Y:S02]  /*bdc0*/  FMUL.FTZ R84, R2.reuse, R84 ;  /* 0x0000005402547220 */ /* 0x040fe40000410000 */
[----:B------:R-:W-:Y:S02]  /*bdd0*/  FMUL.FTZ R85, R2, R85 ;  /* 0x0000005502557220 */ /* 0x000fe40000410000 */
[--C-:B-1----:R-:W-:Y:S02]  /*bde0*/  FFMA.FTZ R12, R16, c[0x0][0x2d0], -R140.reuse ;  /* 0x0000b400100c7a23 */ /* 0x102fe4000001088c */
[C---:B------:R-:W-:Y:S02]  /*bdf0*/  FMUL.FTZ R88, R2.reuse, R88 ;  /* 0x0000005802587220 */ /* 0x040fe40000410000 */
[C---:B------:R-:W-:Y:S01]  /*be00*/  FMUL.FTZ R89, R2.reuse, R89 ;  /* 0x0000005902597220 */ /* 0x040fe20000410000 */
[----:B------:R-:W-:Y:S01]  /*be10*/  MUFU.EX2 R186, R12 ;  /* 0x0000000c00ba7308 */ /* 0x000fe20000000800 */
[C---:B------:R-:W-:Y:S02]  /*be20*/  FMUL.FTZ R92, R2.reuse, R92 ;  /* 0x0000005c025c7220 */ /* 0x040fe40000410000 */
[----:B------:R-:W-:Y:S01]  /*be30*/  FMUL.FTZ R93, R2, R93 ;  /* 0x0000005d025d7220 */ /* 0x000fe20000410000 */
[----:B--2---:R-:W-:Y:S01]  /*be40*/  @P6 IADD3 R111, P0, R226, 0x40, RZ ;  /* 0x00000040e26f6810 */ /* 0x004fe20007f1e0ff */
[C---:B------:R-:W-:Y:S02]  /*be50*/  FMUL.FTZ R96, R2.reuse, R96 ;  /* 0x0000006002607220 */ /* 0x040fe40000410000 */
[----:B------:R-:W-:Y:S01]  /*be60*/  FMUL.FTZ R97, R2, R97 ;  /* 0x0000006102617220 */ /* 0x000fe20000410000 */
[----:B------:R-:W-:Y:S01]  /*be70*/  @P6 IADD3 R131, P5, R111, R110, RZ ;  /* 0x0000006e6f836210 */ /* 0x000fe20007fbe0ff */
[----:B------:R-:W-:Y:S01]  /*be80*/  FFMA.FTZ R110, R8, c[0x0][0x2d0], -R140 ;  /* 0x0000b400086e7a23 */ /* 0x000fe2000001088c */
[----:B------:R-:W-:Y:S01]  /*be90*/  @P6 IADD3.X R4, RZ, R229, RZ, P0, !PT ;  /* 0x000000e5ff046210 */ /* 0x000fe200007fe4ff */
[----:B------:R-:W-:Y:S01]  /*bea0*/  FMUL.FTZ R100, R2, R100 ;  /* 0x0000006402647220 */ /* 0x000fe20000410000 */
[C---:B------:R-:W-:Y:S01]  /*beb0*/  @P6 IADD3 R132, P0, R128.reuse, R111, RZ ;  /* 0x0000006f80846210 */ /* 0x040fe20007f1e0ff */
[----:B------:R1:W2:Y:S01]  /*bec0*/  MUFU.EX2 R217, R110 ;  /* 0x0000006e00d97308 */ /* 0x0002a20000000800 */
[----:B------:R-:W-:Y:S01]  /*bed0*/  @P6 IADD3 R111, P4, R128, R226, RZ ;  /* 0x000000e2806f6210 */ /* 0x000fe20007f9e0ff */
[C---:B---3--:R-:W-:Y:S01]  /*bee0*/  FMUL.FTZ R70, R0.reuse, R70 ;  /* 0x0000004600467220 */ /* 0x048fe20000410000 */
[-C--:B------:R-:W-:Y:S01]  /*bef0*/  @P6 IADD3.X R8, R109, R4.reuse, RZ, P5, !PT ;  /* 0x000000046d086210 */ /* 0x080fe20002ffe4ff */
[----:B------:R-:W-:Y:S01]  /*bf00*/  FMUL.FTZ R109, R3, c[0x0][0x2d0] ;  /* 0x0000b400036d7a20 */ /* 0x000fe20000410000 */
[----:B------:R-:W-:Y:S01]  /*bf10*/  @P6 IADD3.X R4, R5, R4, RZ, P0, !PT ;  /* 0x0000000405046210 */ /* 0x000fe200007fe4ff */
[----:B------:R-:W-:Y:S01]  /*bf20*/  FMUL.FTZ R71, R0, R71 ;  /* 0x0000004700477220 */ /* 0x000fe20000410000 */
[----:B------:R-:W-:Y:S01]  /*bf30*/  @P6 LEA R128, P0, R111, c[0x0][0x1c8], 0x1 ;  /* 0x000072006f806a11 */ /* 0x000fe200078008ff */
[--C-:B------:R-:W-:Y:S01]  /*bf40*/  FFMA.FTZ R6, R6, c[0x0][0x2d0], -R109.reuse ;  /* 0x0000b40006067a23 */ /* 0x100fe2000001086d */
[----:B------:R-:W-:Y:S01]  /*bf50*/  @P6 IADD3.X R5, R5, R229, RZ, P4, !PT ;  /* 0x000000e505056210 */ /* 0x000fe200027fe4ff */
[----:B------:R-:W-:Y:S01]  /*bf60*/  FFMA.FTZ R7, R7, c[0x0][0x2d0], -R109 ;  /* 0x0000b40007077a23 */ /* 0x000fe2000001086d */
[----:B------:R-:W-:Y:S01]  /*bf70*/  @P6 LEA R130, P5, R131, c[0x0][0x1c8], 0x1 ;  /* 0x0000720083826a11 */ /* 0x000fe200078a08ff */
[----:B------:R3:W-:Y:S01]  /*bf80*/  MUFU.EX2 R147, R6 ;  /* 0x0000000600937308 */ /* 0x0007e20000000800 */
[----:B------:R-:W-:Y:S01]  /*bf90*/  @P6 LEA.HI.X R129, R111, c[0x0][0x1cc], R5, 0x1, P0 ;  /* 0x000073006f816a11 */ /* 0x000fe200000f0c05 */
[----:B------:R-:W-:Y:S01]  /*bfa0*/  FMUL.FTZ R74, R0, R74 ;  /* 0x0000004a004a7220 */ /* 0x000fe20000410000 */
[----:B------:R-:W-:Y:S01]  /*bfb0*/  @P6 ISETP.GE.AND P0, PT, R246, c[0x0][0x1d4], PT ;  /* 0x00007500f6006a0c */ /* 0x000fe20003f06270 */
[C---:B------:R-:W-:Y:S01]  /*bfc0*/  FMUL.FTZ R75, R0.reuse, R75 ;  /* 0x0000004b004b7220 */ /* 0x040fe20000410000 */
[----:B------:R-:W-:Y:S01]  /*bfd0*/  @P6 LEA.HI.X R131, R131, c[0x0][0x1cc], R8, 0x1, P5 ;  /* 0x0000730083836a11 */ /* 0x000fe200028f0c08 */
[C---:B------:R-:W-:Y:S02]  /*bfe0*/  FMUL.FTZ R78, R0.reuse, R78 ;  /* 0x0000004e004e7220 */ /* 0x040fe40000410000 */
[C---:B------:R-:W-:Y:S02]  /*bff0*/  FMUL.FTZ R79, R0.reuse, R79 ;  /* 0x0000004f004f7220 */ /* 0x040fe40000410000 */
[----:B------:R5:W4:Y:S01]  /*c000*/  MUFU.EX2 R148, R7 ;  /* 0x0000000700947308 */ /* 0x000b220000000800 */
[----:B------:R-:W-:Y:S01]  /*c010*/  FMUL.FTZ R82, R0, R82 ;  /* 0x0000005200527220 */ /* 0x000fe20000410000 */
[----:B-1----:R-:W-:Y:S01]  /*c020*/  @P6 LEA R110, P4, R132, c[0x0][0x1c8], 0x1 ;  /* 0x00007200846e6a11 */ /* 0x002fe200078808ff */
[----:B------:R-:W-:Y:S02]  /*c030*/  FMUL.FTZ R83, R0, R83 ;  /* 0x0000005300537220 */ /* 0x000fe40000410000 */
[----:B------:R-:W-:Y:S01]  /*c040*/  FFMA.FTZ R12, R17, c[0x0][0x2d0], -R140 ;  /* 0x0000b400110c7a23 */ /* 0x000fe2000001088c */
[----:B------:R-:W-:Y:S01]  /*c050*/  @P6 LEA.HI.X R111, R132, c[0x0][0x1cc], R4, 0x1, P4 ;  /* 0x00007300846f6a11 */ /* 0x000fe200020f0c04 */
[C---:B------:R-:W-:Y:S01]  /*c060*/  FMUL.FTZ R86, R0.reuse, R86 ;  /* 0x0000005600567220 */ /* 0x040fe20000410000 */
[C---:B------:R-:W-:Y:S01]  /*c070*/  @P6 IADD3 R8, P4, R133.reuse, c[0x0][0x1c8], RZ ;  /* 0x0000720085086a10 */ /* 0x040fe20007f9e0ff */
[----:B------:R-:W-:Y:S01]  /*c080*/  FMUL.FTZ R87, R0, R87 ;  /* 0x0000005700577220 */ /* 0x000fe20000410000 */
[----:B------:R-:W-:Y:S01]  /*c090*/  @P6 IADD3 R4, P5, R133, 0x80, RZ ;  /* 0x0000008085046810 */ /* 0x000fe20007fbe0ff */
[----:B------:R1:W1:Y:S01]  /*c0a0*/  MUFU.EX2 R185, R12 ;  /* 0x0000000c00b97308 */ /* 0x0002620000000800 */
[----:B------:R-:W-:Y:S01]  /*c0b0*/  @P6 IADD3.X R9, R136, c[0x0][0x1cc], RZ, P4, !PT ;  /* 0x0000730088096a10 */ /* 0x000fe200027fe4ff */
[----:B------:R-:W-:Y:S01]  /*c0c0*/  FMUL.FTZ R90, R0, R90 ;  /* 0x0000005a005a7220 */ /* 0x000fe20000410000 */
[----:B------:R-:W-:Y:S01]  /*c0d0*/  @P6 IADD3 R4, P4, R4, c[0x0][0x1c8], RZ ;  /* 0x0000720004046a10 */ /* 0x000fe20007f9e0ff */
[----:B---3--:R-:W-:Y:S01]  /*c0e0*/  FMUL.FTZ R6, R0, R114 ;  /* 0x0000007200067220 */ /* 0x008fe20000410000 */
[----:B--2---:R-:W-:Y:S01]  /*c0f0*/  F2FP.BF16.PACK_AB R114, R216, R217 ;  /* 0x000000d9d872723e */ /* 0x004fe200000010ff */
[----:B------:R2:W-:Y:S01]  /*c100*/  @P6 LDGSTS.E.BYPASS.LTC128B.128 [R213+0x8100], [R8.64], !P0 ;  /* 0x0810000008d56fae */ /* 0x0005e2000c101d48 */
[----:B------:R-:W-:Y:S01]  /*c110*/  @P6 IADD3.X R5, RZ, c[0x0][0x1cc], R136, P4, P5 ;  /* 0x00007300ff056a10 */ /* 0x000fe200027ea488 */
[C---:B------:R-:W-:Y:S02]  /*c120*/  FMUL.FTZ R91, R0.reuse, R91 ;  /* 0x0000005b005b7220 */ /* 0x040fe40000410000 */
[C---:B------:R-:W-:Y:S01]  /*c130*/  FMUL.FTZ R94, R0.reuse, R94 ;  /* 0x0000005e005e7220 */ /* 0x040fe20000410000 */
[----:B------:R-:W-:Y:S01]  /*c140*/  MUFU.EX2 R187, R13 ;  /* 0x0000000d00bb7308 */ /* 0x000fe20000000800 */
[C---:B------:R-:W-:Y:S02]  /*c150*/  FMUL.FTZ R95, R0.reuse, R95 ;  /* 0x0000005f005f7220 */ /* 0x040fe40000410000 */
[----:B------:R3:W-:Y:S01]  /*c160*/  @P6 LDGSTS.E.BYPASS.LTC128B.128 [R213+0xb100], [R4.64], !P3 ;  /* 0x0b10000004d56fae */ /* 0x0007e2000d901d48 */
[C---:B-----5:R-:W-:Y:S02]  /*c170*/  FMUL.FTZ R7, R0.reuse, R115 ;  /* 0x0000007300077220 */ /* 0x060fe40000410000 */
[C---:B------:R-:W-:Y:S02]  /*c180*/  FMUL.FTZ R98, R0.reuse, R98 ;  /* 0x0000006200627220 */ /* 0x040fe40000410000 */
[----:B------:R-:W-:Y:S02]  /*c190*/  FMUL.FTZ R99, R0, R99 ;  /* 0x0000006300637220 */ /* 0x000fe40000410000 */
[----:B------:R-:W-:Y:S01]  /*c1a0*/  FMUL.FTZ R101, R2, R101 ;  /* 0x0000006502657220 */ /* 0x000fe20000410000 */
[----:B------:R5:W-:Y:S01]  /*c1b0*/  @P6 LDGSTS.E.BYPASS.LTC128B.128 [R213+0x9100], [R134.64], !P0 ;  /* 0x0910000086d56fae */ /* 0x000be2000c101d48 */
[----:B------:R-:W-:Y:S01]  /*c1c0*/  FMUL.FTZ R102, R0, R102 ;  /* 0x0000006600667220 */ /* 0x000fe20000410000 */
[----:B------:R-:W-:Y:S01]  /*c1d0*/  MUFU.EX2 R184, R21 ;  /* 0x0000001500b87308 */ /* 0x000fe20000000800 */
[--C-:B-1----:R-:W-:Y:S02]  /*c1e0*/  FFMA.FTZ R12, R18, c[0x0][0x2d0], -R109.reuse ;  /* 0x0000b400120c7a23 */ /* 0x102fe4000001086d */
[----:B------:R-:W-:Y:S02]  /*c1f0*/  FMUL.FTZ R103, R0, R103 ;  /* 0x0000006700677220 */ /* 0x000fe40000410000 */
[C---:B------:R-:W-:Y:S01]  /*c200*/  FMUL.FTZ R104, R2.reuse, R104 ;  /* 0x0000006802687220 */ /* 0x040fe20000410000 */
[----:B------:R1:W-:Y:S01]  /*c210*/  @P6 LDGSTS.E.BYPASS.LTC128B.128 [R213+0xc100], [R130.64], !P3 ;  /* 0x0c10000082d56fae */ /* 0x0003e2000d901d48 */
[C---:B------:R-:W-:Y:S02]  /*c220*/  FMUL.FTZ R105, R2.reuse, R105 ;  /* 0x0000006902697220 */ /* 0x040fe40000410000 */
[C---:B--2---:R-:W-:Y:S01]  /*c230*/  FMUL.FTZ R8, R2.reuse, R116 ;  /* 0x0000007402087220 */ /* 0x044fe20000410000 */
[----:B------:R2:W-:Y:S01]  /*c240*/  MUFU.EX2 R142, R12 ;  /* 0x0000000c008e7308 */ /* 0x0005e20000000800 */
[----:B------:R-:W-:Y:S02]  /*c250*/  FMUL.FTZ R9, R2, R117 ;  /* 0x0000007502097220 */ /* 0x000fe40000410000 */
[C---:B------:R-:W-:Y:S01]  /*c260*/  FMUL.FTZ R106, R0.reuse, R106 ;  /* 0x0000006a006a7220 */ /* 0x040fe20000410000 */
[----:B------:R1:W-:Y:S01]  /*c270*/  @P6 LDGSTS.E.BYPASS.LTC128B.128 [R213+0xa100], [R128.64], !P0 ;  /* 0x0a10000080d56fae */ /* 0x0003e2000c101d48 */
[----:B------:R-:W-:Y:S01]  /*c280*/  FMUL.FTZ R107, R0, R107 ;  /* 0x0000006b006b7220 */ /* 0x000fe20000410000 */
[----:B------:R-:W-:Y:S01]  /*c290*/  ISETP.GT.AND P0, PT, R214, R220, PT ;  /* 0x000000dcd600720c */ /* 0x000fe20003f04270 */
[--C-:B---3--:R-:W-:Y:S01]  /*c2a0*/  FFMA.FTZ R4, R10, c[0x0][0x2d0], -R109.reuse ;  /* 0x0000b4000a047a23 */ /* 0x108fe2000001086d */
[----:B------:R-:W-:Y:S01]  /*c2b0*/  MOV R214, R212 ;  /* 0x000000d400d67202 */ /* 0x000fe20000000f00 */
[----:B------:R-:W-:Y:S01]  /*c2c0*/  FMUL.FTZ R5, R2, R113 ;  /* 0x0000007102057220 */ /* 0x000fe20000410000 */
[----:B----4-:R-:W-:Y:S01]  /*c2d0*/  F2FP.BF16.PACK_AB R113, R148, R147 ;  /* 0x000000939471723e */ /* 0x010fe200000010ff */
[----:B------:R3:W-:Y:S01]  /*c2e0*/  MUFU.EX2 R146, R4 ;  /* 0x0000000400927308 */ /* 0x0007e20000000800 */
[----:B------:R4:W-:Y:S01]  /*c2f0*/  @P6 LDGSTS.E.BYPASS.LTC128B.128 [R213+0xd100], [R110.64], !P3 ;  /* 0x0d1000006ed56fae */ /* 0x0009e2000d901d48 */
[----:B------:R-:W-:Y:S02]  /*c300*/  FMUL.FTZ R10, R0, R118 ;  /* 0x00000076000a7220 */ /* 0x000fe40000410000 */
[C---:B------:R-:W-:Y:S02]  /*c310*/  FMUL.FTZ R52, R2.reuse, R52 ;  /* 0x0000003402347220 */ /* 0x040fe40000410000 */
[----:B------:R-:W-:Y:S02]  /*c320*/  FMUL.FTZ R53, R2, R53 ;  /* 0x0000003502357220 */ /* 0x000fe40000410000 */
[C---:B------:R-:W-:Y:S01]  /*c330*/  FMUL.FTZ R54, R0.reuse, R54 ;  /* 0x0000003600367220 */ /* 0x040fe20000410000 */
[----:B-----5:R-:W-:Y:S01]  /*c340*/  LDSM.16.MT88.4 R132, [R192] ;  /* 0x00000000c084783b */ /* 0x020fe20000004200 */
[----:B------:R-:W-:Y:S01]  /*c350*/  FMUL.FTZ R55, R0, R55 ;  /* 0x0000003700377220 */ /* 0x000fe20000410000 */
[----:B------:R-:W-:Y:S01]  /*c360*/  MUFU.EX2 R159, R29 ;  /* 0x0000001d009f7308 */ /* 0x000fe20000000800 */
[--C-:B------:R-:W-:Y:S02]  /*c370*/  FFMA.FTZ R14, R14, c[0x0][0x2d0], -R109.reuse ;  /* 0x0000b4000e0e7a23 */ /* 0x100fe4000001086d */
[--C-:B--2---:R-:W-:Y:S02]  /*c380*/  FFMA.FTZ R12, R19, c[0x0][0x2d0], -R109.reuse ;  /* 0x0000b400130c7a23 */ /* 0x104fe4000001086d */
[--C-:B------:R-:W-:Y:S01]  /*c390*/  FFMA.FTZ R15, R15, c[0x0][0x2d0], -R109.reuse ;  /* 0x0000b4000f0f7a23 */ /* 0x100fe2000001086d */
[----:B------:R-:W-:Y:S01]  /*c3a0*/  LDSM.16.MT88.4 R136, [R191] ;  /* 0x00000000bf88783b */ /* 0x000fe20000004200 */
[C---:B------:R-:W-:Y:S02]  /*c3b0*/  FMUL.FTZ R56, R2.reuse, R56 ;  /* 0x0000003802387220 */ /* 0x040fe40000410000 */
[----:B------:R-:W-:Y:S01]  /*c3c0*/  FMUL.FTZ R57, R2, R57 ;  /* 0x0000003902397220 */ /* 0x000fe20000410000 */
[----:B------:R2:W-:Y:S01]  /*c3d0*/  MUFU.EX2 R144, R14 ;  /* 0x0000000e00907308 */ /* 0x0005e20000000800 */
[C---:B------:R-:W-:Y:S02]  /*c3e0*/  FMUL.FTZ R58, R0.reuse, R58 ;  /* 0x0000003a003a7220 */ /* 0x040fe40000410000 */
[--C-:B---3--:R-:W-:Y:S01]  /*c3f0*/  FFMA.FTZ R4, R11, c[0x0][0x2d0], -R109.reuse ;  /* 0x0000b4000b047a23 */ /* 0x108fe2000001086d */
[----:B-1----:R-:W1:Y:S01]  /*c400*/  LDSM.16.MT88.4 R128, [R188] ;  /* 0x00000000bc80783b */ /* 0x002e620000004200 */
[C---:B------:R-:W-:Y:S02]  /*c410*/  FMUL.FTZ R11, R0.reuse, R119 ;  /* 0x00000077000b7220 */ /* 0x040fe40000410000 */
[----:B------:R-:W-:Y:S02]  /*c420*/  FMUL.FTZ R59, R0, R59 ;  /* 0x0000003b003b7220 */ /* 0x000fe40000410000 */
[C---:B------:R-:W-:Y:S01]  /*c430*/  FMUL.FTZ R60, R2.reuse, R60 ;  /* 0x0000003c023c7220 */ /* 0x040fe20000410000 */
[----:B------:R-:W3:Y:S01]  /*c440*/  MUFU.EX2 R145, R4 ;  /* 0x0000000400917308 */ /* 0x000ee20000000800 */
[----:B------:R-:W-:Y:S01]  /*c450*/  FMUL.FTZ R61, R2, R61 ;  /* 0x0000003d023d7220 */ /* 0x000fe20000410000 */
[----:B------:R-:W5:Y:S01]  /*c460*/  LDSM.16.MT88.4 R116, [R207] ;  /* 0x00000000cf74783b */ /* 0x000f620000004200 */
[C---:B------:R-:W-:Y:S02]  /*c470*/  FMUL.FTZ R62, R0.reuse, R62 ;  /* 0x0000003e003e7220 */ /* 0x040fe40000410000 */
[----:B------:R-:W-:Y:S02]  /*c480*/  FMUL.FTZ R63, R0, R63 ;  /* 0x0000003f003f7220 */ /* 0x000fe40000410000 */
[C---:B------:R-:W-:Y:S02]  /*c490*/  FMUL.FTZ R64, R2.reuse, R64 ;  /* 0x0000004002407220 */ /* 0x040fe40000410000 */
[----:B------:R-:W-:Y:S01]  /*c4a0*/  FMUL.FTZ R65, R2, R65 ;  /* 0x0000004102417220 */ /* 0x000fe20000410000 */
[----:B------:R-:W1:Y:S01]  /*c4b0*/  MUFU.EX2 R143, R15 ;  /* 0x0000000f008f7308 */ /* 0x000e620000000800 */
[----:B------:R-:W-:Y:S01]  /*c4c0*/  LDSM.16.MT88.4 R16, [R192+0x800] ;  /* 0x00080000c010783b */ /* 0x000fe20000004200 */
[C---:B------:R-:W-:Y:S02]  /*c4d0*/  FMUL.FTZ R66, R0.reuse, R66 ;  /* 0x0000004200427220 */ /* 0x040fe40000410000 */
[----:B------:R-:W-:Y:S01]  /*c4e0*/  FMUL.FTZ R67, R0, R67 ;  /* 0x0000004300437220 */ /* 0x000fe20000410000 */
[----:B--2---:R-:W-:Y:S01]  /*c4f0*/  F2FP.BF16.PACK_AB R14, R185, R186 ;  /* 0x000000bab90e723e */ /* 0x004fe200000010ff */
[--C-:B------:R-:W-:Y:S02]  /*c500*/  FFMA.FTZ R22, R22, c[0x0][0x2d0], -R109.reuse ;  /* 0x0000b40016167a23 */ /* 0x100fe4000001086d */
[--C-:B------:R-:W-:Y:S01]  /*c510*/  FFMA.FTZ R23, R23, c[0x0][0x2d0], -R109.reuse ;  /* 0x0000b40017177a23 */ /* 0x100fe2000001086d */
[----:B------:R-:W0:Y:S01]  /*c520*/  LDGDEPBAR ;  /* 0x00000000000079af */ /* 0x000e220000000000 */
[----:B------:R2:W2:Y:S01]  /*c530*/  MUFU.EX2 R141, R12 ;  /* 0x0000000c008d7308 */ /* 0x0004a20000000800 */
[--C-:B------:R-:W-:Y:S02]  /*c540*/  FFMA.FTZ R31, R31, c[0x0][0x2d0], -R109.reuse ;  /* 0x0000b4001f1f7a23 */ /* 0x100fe4000001086d */
[----:B------:R-:W-:Y:S01]  /*c550*/  FFMA.FTZ R35, R35, c[0x0][0x2d0], -R109 ;  /* 0x0000b40023237a23 */ /* 0x000fe2000001086d */
[----:B---3--:R-:W-:Y:S01]  /*c560*/  F2FP.BF16.PACK_AB R115, R145, R146 ;  /* 0x000000929173723e */ /* 0x008fe200000010ff */
[----:B------:R-:W-:Y:S01]  /*c570*/  FMUL.FTZ R4, R2, R112 ;  /* 0x0000007002047220 */ /* 0x000fe20000410000 */
[----:B------:R-:W-:Y:S01]  /*c580*/  F2FP.BF16.PACK_AB R112, R218, R219 ;  /* 0x000000dbda70723e */ /* 0x000fe200000010ff */
[----:B------:R-:W-:Y:S02]  /*c590*/  FFMA.FTZ R2, R2, R222, R219 ;  /* 0x000000de02027223 */ /* 0x000fe400000100db */
[----:B------:R-:W-:Y:S02]  /*c5a0*/  FFMA.FTZ R0, R0, R221, R147 ;  /* 0x000000dd00007223 */ /* 0x000fe40000010093 */
[----:B------:R-:W-:Y:S02]  /*c5b0*/  FADD.FTZ R2, R218, R2 ;  /* 0x00000002da027221 */ /* 0x000fe40000010000 */
[----:B------:R-:W-:Y:S01]  /*c5c0*/  FADD.FTZ R0, R148, R0 ;  /* 0x0000000094007221 */ /* 0x000fe20000010000 */
[C---:B-1----:R-:W-:Y:S05]  /*c5d0*/  HMMA.16816.F32.BF16 R4, R112.reuse, R128, R4 ;  /* 0x000000807004723c */ /* 0x042fea0000041804 */
[----:B------:R-:W-:Y:S01]  /*c5e0*/  F2FP.BF16.PACK_AB R13, R143, R144 ;  /* 0x000000908f0d723e */ /* 0x000fe200000010ff */
[----:B------:R-:W-:Y:S02]  /*c5f0*/  FADD.FTZ R2, R217, R2 ;  /* 0x00000002d9027221 */ /* 0x000fe40000010000 */
[C---:B------:R-:W-:Y:S01]  /*c600*/  HMMA.16816.F32.BF16 R8, R112.reuse, R130, R8 ;  /* 0x000000827008723c */ /* 0x040fe20000041808 */
[----:B------:R-:W1:Y:S03]  /*c610*/  LDSM.16.MT88.4 R128, [R188+0x3000] ;  /* 0x00300000bc80783b */ /* 0x000e660000004200 */
[----:B--2---:R-:W-:Y:S01]  /*c620*/  F2FP.BF16.PACK_AB R12, R187, R215 ;  /* 0x000000d7bb0c723e */ /* 0x004fe200000010ff */
[----:B------:R-:W-:Y:S01]  /*c630*/  FADD.FTZ R2, R216, R2 ;  /* 0x00000002d8027221 */ /* 0x000fe20000010000 */
[----:B------:R-:W-:Y:S01]  /*c640*/  F2FP.BF16.PACK_AB R15, R141, R142 ;  /* 0x0000008e8d0f723e */ /* 0x000fe200000010ff */
[----:B------:R-:W-:Y:S01]  /*c650*/  FADD.FTZ R0, R146, R0 ;  /* 0x0000000092007221 */ /* 0x000fe20000010000 */
        /* <DEDUP_REMOVED lines=10> */
[C---:B------:R-:W-:Y:S01]  /*c700*/  HMMA.16816.F32.BF16 R80, R112.reuse, R138, R80 ;  /* 0x0000008a7050723c */ /* 0x040fe20000041850 */
[----:B------:R-:W3:Y:S03]  /*c710*/  MUFU.EX2 R138, R22 ;  /* 0x00000016008a7308 */ /* 0x000ee60000000800 */
[----:B------:R-:W-:Y:S02]  /*c720*/  FADD.FTZ R2, R185, R2 ;  /* 0x00000002b9027221 */ /* 0x000fe40000010000 */
[----:B------:R-:W-:Y:S02]  /*c730*/  FADD.FTZ R0, R142, R0 ;  /* 0x000000008e007221 */ /* 0x000fe40000010000 */
[C---:B-----5:R-:W-:Y:S03]  /*c740*/  HMMA.16816.F32.BF16 R84, R112.reuse, R116, R84 ;  /* 0x000000747054723c */ /* 0x060fe60000041854 */
[----:B------:R-:W5:Y:S01]  /*c750*/  MUFU.EX2 R139, R23 ;  /* 0x00000017008b7308 */ /* 0x000f620000000800 */
[----:B------:R-:W-:Y:S04]  /*c760*/  FADD.FTZ R0, R141, R0 ;  /* 0x000000008d007221 */ /* 0x000fe80000010000 */
[C---:B------:R-:W-:Y:S01]  /*c770*/  HMMA.16816.F32.BF16 R88, R112.reuse, R118, R88 ;  /* 0x000000767058723c */ /* 0x040fe20000041858 */
[----:B------:R-:W4:Y:S07]  /*c780*/  LDSM.16.MT88.4 R116, [R191+0x3000] ;  /* 0x00300000bf74783b */ /* 0x000f2e0000004200 */
[C---:B-1----:R-:W-:Y:S04]  /*c790*/  HMMA.16816.F32.BF16 R92, R112.reuse, R128, R92 ;  /* 0x00000080705c723c */ /* 0x042fe8000004185c */
[----:B---3--:R-:W-:Y:S04]  /*c7a0*/  FADD.FTZ R0, R138, R0 ;  /* 0x000000008a007221 */ /* 0x008fe80000010000 */
[C---:B------:R-:W-:Y:S01]  /*c7b0*/  HMMA.16816.F32.BF16 R96, R112.reuse, R130, R96 ;  /* 0x000000827060723c */ /* 0x040fe20000041860 */
[----:B------:R-:W1:Y:S03]  /*c7c0*/  LDSM.16.MT88.4 R128, [R194+0x3000] ;  /* 0x00300000c280783b */ /* 0x000e660000004200 */
[----:B-----5:R-:W-:Y:S04]  /*c7d0*/  FADD.FTZ R0, R139, R0 ;  /* 0x000000008b007221 */ /* 0x020fe80000010000 */
[C---:B--2---:R-:W-:Y:S08]  /*c7e0*/  HMMA.16816.F32.BF16 R100, R112.reuse, R132, R100 ;  /* 0x000000847064723c */ /* 0x044ff00000041864 */
[C---:B------:R-:W-:Y:S01]  /*c7f0*/  HMMA.16816.F32.BF16 R104, R112.reuse, R134, R104 ;  /* 0x000000867068723c */ /* 0x040fe20000041868 */
[----:B------:R-:W2:Y:S07]  /*c800*/  LDSM.16.MT88.4 R132, [R188+0x800] ;  /* 0x00080000bc84783b */ /* 0x000eae0000004200 */
[C---:B----4-:R-:W-:Y:S08]  /*c810*/  HMMA.16816.F32.BF16 R52, R112.reuse, R116, R52 ;  /* 0x000000747034723c */ /* 0x050ff00000041834 */
[C---:B------:R-:W-:Y:S01]  /*c820*/  HMMA.16816.F32.BF16 R56, R112.reuse, R118, R56 ;  /* 0x000000767038723c */ /* 0x040fe20000041838 */
[----:B------:R-:W3:Y:S07]  /*c830*/  LDSM.16.MT88.4 R116, [R191+0x800] ;  /* 0x00080000bf74783b */ /* 0x000eee0000004200 */
[C---:B-1----:R-:W-:Y:S08]  /*c840*/  HMMA.16816.F32.BF16 R60, R112.reuse, R128, R60 ;  /* 0x00000080703c723c */ /* 0x042ff0000004183c */
[----:B------:R-:W-:Y:S01]  /*c850*/  HMMA.16816.F32.BF16 R64, R112, R130, R64 ;  /* 0x000000827040723c */ /* 0x000fe20000041840 */
[----:B------:R-:W1:Y:S07]  /*c860*/  LDSM.16.MT88.4 R112, [R194+0x800] ;  /* 0x00080000c270783b */ /* 0x000e6e0000004200 */
[C---:B--2---:R-:W-:Y:S01]  /*c870*/  HMMA.16816.F32.BF16 R4, R12.reuse, R132, R4 ;  /* 0x000000840c04723c */ /* 0x044fe20000041804 */
[----:B------:R-:W2:Y:S01]  /*c880*/  LDSM.16.MT88.4 R128, [R188+0x3800] ;  /* 0x00380000bc80783b */ /* 0x000ea20000004200 */
[----:B------:R-:W-:Y:S06]  /*c890*/  MUFU.EX2 R132, R35 ;  /* 0x0000002300847308 */ /* 0x000fec0000000800 */
[C---:B------:R-:W-:Y:S04]  /*c8a0*/  HMMA.16816.F32.BF16 R8, R12.reuse, R134, R8 ;  /* 0x000000860c08723c */ /* 0x040fe80000041808 */
[----:B------:R-:W-:Y:S04]  /*c8b0*/  MUFU.EX2 R134, R31 ;  /* 0x0000001f00867308 */ /* 0x000fe80000000800 */
[C---:B------:R-:W-:Y:S07]  /*c8c0*/  HMMA.16816.F32.BF16 R68, R12.reuse, R16, R68 ;  /* 0x000000100c44723c */ /* 0x040fee0000041844 */
[--C-:B------:R-:W-:Y:S01]  /*c8d0*/  FFMA.FTZ R16, R20, c[0x0][0x2d0], -R140.reuse ;  /* 0x0000b40014107a23 */ /* 0x100fe2000001088c */
[C---:B------:R-:W-:Y:S03]  /*c8e0*/  HMMA.16816.F32.BF16 R72, R12.reuse, R18, R72 ;  /* 0x000000120c48723c */ /* 0x040fe60000041848 */
[----:B------:R4:W5:Y:S01]  /*c8f0*/  MUFU.EX2 R163, R16 ;  /* 0x0000001000a37308 */ /* 0x0009620000000800 */
[--C-:B------:R-:W-:Y:S02]  /*c900*/  FFMA.FTZ R20, R24, c[0x0][0x2d0], -R140.reuse ;  /* 0x0000b40018147a23 */ /* 0x100fe4000001088c */
[----:B------:R-:W-:Y:S02]  /*c910*/  FFMA.FTZ R24, R28, c[0x0][0x2d0], -R140 ;  /* 0x0000b4001c187a23 */ /* 0x000fe4000001088c */
[C---:B---3--:R-:W-:Y:S05]  /*c920*/  HMMA.16816.F32.BF16 R76, R12.reuse, R116, R76 ;  /* 0x000000740c4c723c */ /* 0x048fea000004184c */
[----:B------:R3:W2:Y:S03]  /*c930*/  MUFU.EX2 R162, R20 ;  /* 0x0000001400a27308 */ /* 0x0006a60000000800 */
[C---:B------:R-:W-:Y:S01]  /*c940*/  HMMA.16816.F32.BF16 R80, R12.reuse, R118, R80 ;  /* 0x000000760c50723c */ /* 0x040fe20000041850 */
[----:B------:R-:W-:Y:S06]  /*c950*/  LDSM.16.MT88.4 R116, [R191+0x3800] ;  /* 0x00380000bf74783b */ /* 0x000fec0000004200 */
[----:B------:R-:W-:Y:S01]  /*c960*/  MUFU.EX2 R160, R24 ;  /* 0x0000001800a07308 */ /* 0x000fe20000000800 */
[C---:B-1----:R-:W-:Y:S01]  /*c970*/  HMMA.16816.F32.BF16 R84, R12.reuse, R112, R84 ;  /* 0x000000700c54723c */ /* 0x042fe20000041854 */
[----:B----4-:R-:W1:Y:S03]  /*c980*/  LDSM.16.MT88.4 R16, [R192+0x3800] ;  /* 0x00380000c010783b */ /* 0x010e660000004200 */
[----:B-----5:R-:W-:Y:S04]  /*c990*/  FADD.FTZ R2, R163, R2 ;  /* 0x00000002a3027221 */ /* 0x020fe80000010000 */
[C---:B------:R-:W-:Y:S01]  /*c9a0*/  HMMA.16816.F32.BF16 R88, R12.reuse, R114, R88 ;  /* 0x000000720c58723c */ /* 0x040fe20000041858 */
[----:B------:R-:W4:Y:S03]  /*c9b0*/  LDSM.16.MT88.4 R112, [R194+0x3800] ;  /* 0x00380000c270783b */ /* 0x000f260000004200 */
[----:B------:R-:W-:Y:S02]  /*c9c0*/  FADD.FTZ R2, R184, R2 ;  /* 0x00000002b8027221 */ /* 0x000fe40000010000 */
[----:B---3--:R-:W-:Y:S02]  /*c9d0*/  FFMA.FTZ R20, R25, c[0x0][0x2d0], -R140 ;  /* 0x0000b40019147a23 */ /* 0x008fe4000001088c */
[C---:B--2---:R-:W-:Y:S02]  /*c9e0*/  HMMA.16816.F32.BF16 R92, R12.reuse, R128, R92 ;  /* 0x000000800c5c723c */ /* 0x044fe4000004185c */
[----:B------:R2:W3:Y:S02]  /*c9f0*/  MUFU.EX2 R161, R20 ;  /* 0x0000001400a17308 */ /* 0x0004e40000000800 */
[----:B------:R-:W-:Y:S04]  /*ca00*/  FADD.FTZ R2, R162, R2 ;  /* 0x00000002a2027221 */ /* 0x000fe80000010000 */
[C---:B------:R-:W-:Y:S01]  /*ca10*/  HMMA.16816.F32.BF16 R96, R12.reuse, R130, R96 ;  /* 0x000000820c60723c */ /* 0x040fe20000041860 */
[----:B------:R-:W-:Y:S03]  /*ca20*/  LDSM.16.MT88.4 R128, [R191+0x4000] ;  /* 0x00400000bf80783b */ /* 0x000fe60000004200 */
[--C-:B--2---:R-:W-:Y:S04]  /*ca30*/  FFMA.FTZ R20, R26, c[0x0][0x2d0], -R109.reuse ;  /* 0x0000b4001a147a23 */ /* 0x104fe8000001086d */
[C---:B-1----:R-:W-:Y:S01]  /*ca40*/  HMMA.16816.F32.BF16 R100, R12.reuse, R16, R100 ;  /* 0x000000100c64723c */ /* 0x042fe20000041864 */
[----:B------:R-:W1:Y:S03]  /*ca50*/  MUFU.EX2 R137, R20 ;  /* 0x0000001400897308 */ /* 0x000e660000000800 */
[----:B---3--:R-:W-:Y:S03]  /*ca60*/  FADD.FTZ R2, R161, R2 ;  /* 0x00000002a1027221 */ /* 0x008fe60000010000 */
[--C-:B------:R-:W-:Y:S01]  /*ca70*/  FFMA.FTZ R16, R27, c[0x0][0x2d0], -R109.reuse ;  /* 0x0000b4001b107a23 */ /* 0x100fe2000001086d */
[C---:B------:R-:W-:Y:S01]  /*ca80*/  HMMA.16816.F32.BF16 R104, R12.reuse, R18, R104 ;  /* 0x000000120c68723c */ /* 0x040fe20000041868 */
[----:B------:R-:W-:Y:S03]  /*ca90*/  LDSM.16.MT88.4 R24, [R191+0x1000] ;  /* 0x00100000bf18783b */ /* 0x000fe60000004200 */
[----:B------:R-:W-:Y:S01]  /*caa0*/  FADD.FTZ R2, R160, R2 ;  /* 0x00000002a0027221 */ /* 0x000fe20000010000 */
[----:B------:R-:W2:Y:S03]  /*cab0*/  MUFU.EX2 R136, R16 ;  /* 0x0000001000887308 */ /* 0x000ea60000000800 */
[C---:B------:R-:W-:Y:S04]  /*cac0*/  HMMA.16816.F32.BF16 R52, R12.reuse, R116, R52 ;  /* 0x000000740c34723c */ /* 0x040fe80000041834 */
[----:B------:R-:W-:Y:S04]  /*cad0*/  FADD.FTZ R2, R159, R2 ;  /* 0x000000029f027221 */ /* 0x000fe80000010000 */
[C---:B------:R-:W-:Y:S01]  /*cae0*/  HMMA.16816.F32.BF16 R56, R12.reuse, R118, R56 ;  /* 0x000000760c38723c */ /* 0x040fe20000041838 */
[----:B------:R-:W-:Y:S03]  /*caf0*/  LDSM.16.MT88.4 R116, [R192+0x4000] ;  /* 0x00400000c074783b */ /* 0x000fe60000004200 */
[----:B-1----:R-:W-:Y:S04]  /*cb00*/  FADD.FTZ R0, R137, R0 ;  /* 0x0000000089007221 */ /* 0x002fe80000010000 */
[C---:B----4-:R-:W-:Y:S01]  /*cb10*/  HMMA.16816.F32.BF16 R60, R12.reuse, R112, R60 ;  /* 0x000000700c3c723c */ /* 0x050fe2000004183c */
[----:B------:R-:W1:Y:S03]  /*cb20*/  LDSM.16.MT88.4 R20, [R188+0x1000] ;  /* 0x00100000bc14783b */ /* 0x000e660000004200 */
[----:B--2---:R-:W-:Y:S04]  /*cb30*/  FADD.FTZ R0, R136, R0 ;  /* 0x0000000088007221 */ /* 0x004fe80000010000 */
[----:B------:R-:W-:Y:S01]  /*cb40*/  HMMA.16816.F32.BF16 R64, R12, R114, R64 ;  /* 0x000000720c40723c */ /* 0x000fe20000041840 */
[----:B------:R-:W2:Y:S06]  /*cb50*/  LDSM.16.MT88.4 R16, [R192+0x1000] ;  /* 0x00100000c010783b */ /* 0x000eac0000004200 */
[----:B------:R-:W-:Y:S02]  /*cb60*/  F2FP.BF16.PACK_AB R12, R184, R163 ;  /* 0x000000a3b80c723e */ /* 0x000fe400000010ff */
[----:B------:R-:W-:Y:S01]  /*cb70*/  F2FP.BF16.PACK_AB R14, R161, R162 ;  /* 0x000000a2a10e723e */ /* 0x000fe200000010ff */
[----:B------:R-:W3:Y:S02]  /*cb80*/  LDSM.16.MT88.4 R112, [R194+0x1000] ;  /* 0x00100000c270783b */ /* 0x000ee40000004200 */
[----:B------:R-:W-:Y:S02]  /*cb90*/  F2FP.BF16.PACK_AB R13, R139, R138 ;  /* 0x0000008a8b0d723e */ /* 0x000fe400000010ff */
[----:B------:R-:W-:Y:S07]  /*cba0*/  F2FP.BF16.PACK_AB R15, R136, R137 ;  /* 0x00000089880f723e */ /* 0x000fee00000010ff */
[C---:B-1----:R-:W-:Y:S07]  /*cbb0*/  HMMA.16816.F32.BF16 R4, R12.reuse, R20, R4 ;  /* 0x000000140c04723c */ /* 0x042fee0000041804 */
[--C-:B------:R-:W-:Y:S01]  /*cbc0*/  FFMA.FTZ R20, R32, c[0x0][0x2d0], -R140.reuse ;  /* 0x0000b40020147a23 */ /* 0x100fe2000001088c */
[C---:B------:R-:W-:Y:S03]  /*cbd0*/  HMMA.16816.F32.BF16 R8, R12.reuse, R22, R8 ;  /* 0x000000160c08723c */ /* 0x040fe60000041808 */
[----:B------:R1:W4:Y:S05]  /*cbe0*/  MUFU.EX2 R158, R20 ;  /* 0x00000014009e7308 */ /* 0x00032a0000000800 */
[C---:B--2---:R-:W-:Y:S07]  /*cbf0*/  HMMA.16816.F32.BF16 R68, R12.reuse, R16, R68 ;  /* 0x000000100c44723c */ /* 0x044fee0000041844 */
[--C-:B------:R-:W-:Y:S01]  /*cc00*/  FFMA.FTZ R16, R30, c[0x0][0x2d0], -R109.reuse ;  /* 0x0000b4001e107a23 */ /* 0x100fe2000001086d */
[C---:B------:R-:W-:Y:S01]  /*cc10*/  HMMA.16816.F32.BF16 R72, R12.reuse, R18, R72 ;  /* 0x000000120c48723c */ /* 0x040fe20000041848 */
[----:B------:R-:W-:Y:S02]  /*cc20*/  LDSM.16.MT88.4 R28, [R192+0x1800] ;  /* 0x00180000c01c783b */ /* 0x000fe40000004200 */
[----:B------:R-:W2:Y:S05]  /*cc30*/  MUFU.EX2 R135, R16 ;  /* 0x0000001000877308 */ /* 0x000eaa0000000800 */
[C---:B------:R-:W-:Y:S04]  /*cc40*/  HMMA.16816.F32.BF16 R76, R12.reuse, R24, R76 ;  /* 0x000000180c4c723c */ /* 0x040fe8000004184c */
[----:B-1----:R-:W-:Y:S02]  /*cc50*/  FFMA.FTZ R20, R33, c[0x0][0x2d0], -R140 ;  /* 0x0000b40021147a23 */ /* 0x002fe4000001088c */
[----:B----4-:R-:W-:Y:S02]  /*cc60*/  FADD.FTZ R2, R158, R2 ;  /* 0x000000029e027221 */ /* 0x010fe40000010000 */
[C---:B------:R-:W-:Y:S01]  /*cc70*/  HMMA.16816.F32.BF16 R80, R12.reuse, R26, R80 ;  /* 0x0000001a0c50723c */ /* 0x040fe20000041850 */
[----:B------:R1:W4:Y:S03]  /*cc80*/  MUFU.EX2 R157, R20 ;  /* 0x00000014009d7308 */ /* 0x0003260000000800 */
[--C-:B------:R-:W-:Y:S02]  /*cc90*/  FFMA.FTZ R24, R34, c[0x0][0x2d0], -R109.reuse ;  /* 0x0000b40022187a23 */ /* 0x100fe4000001086d */
[----:B------:R-:W-:Y:S02]  /*cca0*/  LDSM.16.MT88.4 R32, [R191+0x1800] ;  /* 0x00180000bf20783b */ /* 0x000fe40000004200 */
[C---:B---3--:R-:W-:Y:S03]  /*ccb0*/  HMMA.16816.F32.BF16 R84, R12.reuse, R112, R84 ;  /* 0x000000700c54723c */ /* 0x048fe60000041854 */
[----:B------:R3:W5:Y:S01]  /*ccc0*/  MUFU.EX2 R133, R24 ;  /* 0x0000001800857308 */ /* 0x0007620000000800 */
[----:B--2---:R-:W-:Y:S02]  /*ccd0*/  FADD.FTZ R0, R135, R0 ;  /* 0x0000000087007221 */ /* 0x004fe40000010000 */
[----:B------:R-:W-:Y:S02]  /*cce0*/  LDSM.16.MT88.4 R16, [R194+0x4000] ;  /* 0x00400000c210783b */ /* 0x000fe40000004200 */
[C---:B------:R-:W-:Y:S04]  /*ccf0*/  HMMA.16816.F32.BF16 R88, R12.reuse, R114, R88 ;  /* 0x000000720c58723c */ /* 0x040fe80000041858 */
[----:B------:R-:W-:Y:S02]  /*cd00*/  FADD.FTZ R0, R134, R0 ;  /* 0x0000000086007221 */ /* 0x000fe40000010000 */
[----:B-1----:R-:W1:Y:S01]  /*cd10*/  LDSM.16.MT88.4 R20, [R188+0x4000] ;  /* 0x00400000bc14783b */ /* 0x002e620000004200 */
[----:B----4-:R-:W-:Y:S07]  /*cd20*/  FADD.FTZ R2, R157, R2 ;  /* 0x000000029d027221 */ /* 0x010fee0000010000 */
[----:B---3--:R-:W2:Y:S01]  /*cd30*/  LDSM.16.MT88.4 R24, [R188+0x1800] ;  /* 0x00180000bc18783b */ /* 0x008ea20000004200 */
[----:B-----5:R-:W-:Y:S04]  /*cd40*/  FADD.FTZ R0, R133, R0 ;  /* 0x0000000085007221 */ /* 0x020fe80000010000 */
[----:B------:R-:W-:Y:S01]  /*cd50*/  FADD.FTZ R0, R132, R0 ;  /* 0x0000000084007221 */ /* 0x000fe20000010000 */
[C---:B-1----:R-:W-:Y:S08]  /*cd60*/  HMMA.16816.F32.BF16 R92, R12.reuse, R20, R92 ;  /* 0x000000140c5c723c */ /* 0x042ff0000004185c */
[C---:B------:R-:W-:Y:S01]  /*cd70*/  HMMA.16816.F32.BF16 R96, R12.reuse, R22, R96 ;  /* 0x000000160c60723c */ /* 0x040fe20000041860 */
[----:B------:R-:W-:Y:S07]  /*cd80*/  LDSM.16.MT88.4 R20, [R188+0x4800] ;  /* 0x00480000bc14783b */ /* 0x000fee0000004200 */
[C---:B------:R-:W-:Y:S08]  /*cd90*/  HMMA.16816.F32.BF16 R100, R12.reuse, R116, R100 ;  /* 0x000000740c64723c */ /* 0x040ff00000041864 */
[C---:B------:R-:W-:Y:S01]  /*cda0*/  HMMA.16816.F32.BF16 R104, R12.reuse, R118, R104 ;  /* 0x000000760c68723c */ /* 0x040fe20000041868 */
[----:B------:R-:W-:Y:S07]  /*cdb0*/  LDSM.16.MT88.4 R116, [R188+0x2800] ;  /* 0x00280000bc74783b */ /* 0x000fee0000004200 */
[C---:B------:R-:W-:Y:S08]  /*cdc0*/  HMMA.16816.F32.BF16 R52, R12.reuse, R128, R52 ;  /* 0x000000800c34723c */ /* 0x040ff00000041834 */
[C---:B------:R-:W-:Y:S08]  /*cdd0*/  HMMA.16816.F32.BF16 R56, R12.reuse, R130, R56 ;  /* 0x000000820c38723c */ /* 0x040ff00000041838 */
[C---:B------:R-:W-:Y:S08]  /*cde0*/  HMMA.16816.F32.BF16 R60, R12.reuse, R16, R60 ;  /* 0x000000100c3c723c */ /* 0x040ff0000004183c */
[----:B------:R-:W-:Y:S01]  /*cdf0*/  HMMA.16816.F32.BF16 R64, R12, R18, R64 ;  /* 0x000000120c40723c */ /* 0x000fe20000041840 */
[----:B------:R-:W1:Y:S06]  /*ce00*/  LDSM.16.MT88.4 R16, [R194+0x1800] ;  /* 0x00180000c210783b */ /* 0x000e6c0000004200 */
[----:B------:R-:W-:Y:S02]  /*ce10*/  F2FP.BF16.PACK_AB R12, R159, R160 ;  /* 0x000000a09f0c723e */ /* 0x000fe400000010ff */
[----:B------:R-:W-:Y:S03]  /*ce20*/  F2FP.BF16.PACK_AB R14, R157, R158 ;  /* 0x0000009e9d0e723e */ /* 0x000fe600000010ff */
[----:B------:R-:W-:Y:S02]  /*ce30*/  F2FP.BF16.PACK_AB R13, R134, R135 ;  /* 0x00000087860d723e */ /* 0x000fe400000010ff */
[----:B------:R-:W-:Y:S07]  /*ce40*/  F2FP.BF16.PACK_AB R15, R132, R133 ;  /* 0x00000085840f723e */ /* 0x000fee00000010ff */
[C---:B--2---:R-:W-:Y:S07]  /*ce50*/  HMMA.16816.F32.BF16 R4, R12.reuse, R24, R4 ;  /* 0x000000180c04723c */ /* 0x044fee0000041804 */
[--C-:B------:R-:W-:Y:S01]  /*ce60*/  FFMA.FTZ R24, R36, c[0x0][0x2d0], -R140.reuse ;  /* 0x0000b40024187a23 */ /* 0x100fe2000001088c */
[C---:B------:R-:W-:Y:S03]  /*ce70*/  HMMA.16816.F32.BF16 R8, R12.reuse, R26, R8 ;  /* 0x0000001a0c08723c */ /* 0x040fe60000041808 */
[----:B------:R2:W3:Y:S05]  /*ce80*/  MUFU.EX2 R156, R24 ;  /* 0x00000018009c7308 */ /* 0x0004ea0000000800 */
[C---:B------:R-:W-:Y:S07]  /*ce90*/  HMMA.16816.F32.BF16 R68, R12.reuse, R28, R68 ;  /* 0x0000001c0c44723c */ /* 0x040fee0000041844 */
[----:B------:R-:W-:Y:S01]  /*cea0*/  FFMA.FTZ R28, R37, c[0x0][0x2d0], -R140 ;  /* 0x0000b400251c7a23 */ /* 0x000fe2000001088c */
[C---:B------:R-:W-:Y:S03]  /*ceb0*/  HMMA.16816.F32.BF16 R72, R12.reuse, R30, R72 ;  /* 0x0000001e0c48723c */ /* 0x040fe60000041848 */
[----:B------:R4:W5:Y:S05]  /*cec0*/  MUFU.EX2 R151, R28 ;  /* 0x0000001c00977308 */ /* 0x00096a0000000800 */
[C---:B------:R-:W-:Y:S01]  /*ced0*/  HMMA.16816.F32.BF16 R76, R12.reuse, R32, R76 ;  /* 0x000000200c4c723c */ /* 0x040fe2000004184c */
[----:B--2---:R-:W2:Y:S03]  /*cee0*/  LDSM.16.MT88.4 R24, [R192+0x4800] ;  /* 0x00480000c018783b */ /* 0x004ea60000004200 */
[----:B---3--:R-:W-:Y:S03]  /*cef0*/  FADD.FTZ R2, R156, R2 ;  /* 0x000000029c027221 */ /* 0x008fe60000010000 */
[--C-:B------:R-:W-:Y:S01]  /*cf00*/  FFMA.FTZ R32, R38, c[0x0][0x2d0], -R109.reuse ;  /* 0x0000b40026207a23 */ /* 0x100fe2000001086d */
[C---:B------:R-:W-:Y:S03]  /*cf10*/  HMMA.16816.F32.BF16 R80, R12.reuse, R34, R80 ;  /* 0x000000220c50723c */ /* 0x040fe60000041850 */
[----:B------:R3:W3:Y:S05]  /*cf20*/  MUFU.EX2 R129, R32 ;  /* 0x0000002000817308 */ /* 0x0006ea0000000800 */
[C---:B-1----:R-:W-:Y:S04]  /*cf30*/  HMMA.16816.F32.BF16 R84, R12.reuse, R16, R84 ;  /* 0x000000100c54723c */ /* 0x042fe80000041854 */
[----:B----4-:R-:W-:Y:S02]  /*cf40*/  FFMA.FTZ R28, R40, c[0x0][0x2d0], -R140 ;  /* 0x0000b400281c7a23 */ /* 0x010fe4000001088c */
[----:B-----5:R-:W-:Y:S02]  /*cf50*/  FADD.FTZ R2, R151, R2 ;  /* 0x0000000297027221 */ /* 0x020fe40000010000 */
[C---:B------:R-:W-:Y:S01]  /*cf60*/  HMMA.16816.F32.BF16 R88, R12.reuse, R18, R88 ;  /* 0x000000120c58723c */ /* 0x040fe20000041858 */
[----:B------:R-:W1:Y:S03]  /*cf70*/  MUFU.EX2 R150, R28 ;  /* 0x0000001c00967308 */ /* 0x000e660000000800 */
[--C-:B------:R-:W-:Y:S04]  /*cf80*/  FFMA.FTZ R16, R41, c[0x0][0x2d0], -R140.reuse ;  /* 0x0000b40029107a23 */ /* 0x100fe8000001088c */
[C---:B------:R-:W-:Y:S03]  /*cf90*/  HMMA.16816.F32.BF16 R92, R12.reuse, R20, R92 ;  /* 0x000000140c5c723c */ /* 0x040fe6000004185c */
[----:B------:R4:W5:Y:S01]  /*cfa0*/  MUFU.EX2 R149, R16 ;  /* 0x0000001000957308 */ /* 0x0009620000000800 */
[----:B---3--:R-:W-:Y:S02]  /*cfb0*/  FFMA.FTZ R32, R45, c[0x0][0x2d0], -R140 ;  /* 0x0000b4002d207a23 */ /* 0x008fe4000001088c */
[----:B------:R-:W-:Y:S02]  /*cfc0*/  FADD.FTZ R0, R129, R0 ;  /* 0x0000000081007221 */ /* 0x000fe40000010000 */
[C---:B------:R-:W-:Y:S04]  /*cfd0*/  HMMA.16816.F32.BF16 R96, R12.reuse, R22, R96 ;  /* 0x000000160c60723c */ /* 0x040fe80000041860 */
[--C-:B------:R-:W-:Y:S01]  /*cfe0*/  FFMA.FTZ R20, R39, c[0x0][0x2d0], -R109.reuse ;  /* 0x0000b40027147a23 */ /* 0x100fe2000001086d */
[----:B------:R3:W-:Y:S01]  /*cff0*/  MUFU.EX2 R130, R32 ;  /* 0x0000002000827308 */ /* 0x0007e20000000800 */
[----:B------:R-:W-:Y:S02]  /*d000*/  LDSM.16.MT88.4 R36, [R191+0x2800] ;  /* 0x00280000bf24783b */ /* 0x000fe40000004200 */
[C---:B--2---:R-:W-:Y:S04]  /*d010*/  HMMA.16816.F32.BF16 R100, R12.reuse, R24, R100 ;  /* 0x000000180c64723c */ /* 0x044fe80000041864 */
[----:B-1----:R-:W-:Y:S02]  /*d020*/  FADD.FTZ R2, R150, R2 ;  /* 0x0000000296027221 */ /* 0x002fe40000010000 */
[----:B------:R-:W1:Y:S01]  /*d030*/  LDSM.16.MT88.4 R28, [R191+0x4800] ;  /* 0x00480000bf1c783b */ /* 0x000e620000004200 */
[----:B------:R2:W2:Y:S01]  /*d040*/  MUFU.EX2 R128, R20 ;  /* 0x0000001400807308 */ /* 0x0004a20000000800 */
[C---:B------:R-:W-:Y:S04]  /*d050*/  HMMA.16816.F32.BF16 R104, R12.reuse, R26, R104 ;  /* 0x0000001a0c68723c */ /* 0x040fe80000041868 */
[--C-:B------:R-:W-:Y:S02]  /*d060*/  FFMA.FTZ R24, R43, c[0x0][0x2d0], -R109.reuse ;  /* 0x0000b4002b187a23 */ /* 0x100fe4000001086d */
[----:B----4-:R-:W4:Y:S01]  /*d070*/  LDSM.16.MT88.4 R16, [R194+0x4800] ;  /* 0x00480000c210783b */ /* 0x010f220000004200 */
[----:B-----5:R-:W-:Y:S02]  /*d080*/  FADD.FTZ R2, R149, R2 ;  /* 0x0000000295027221 */ /* 0x020fe40000010000 */
[----:B------:R5:W-:Y:S05]  /*d090*/  MUFU.EX2 R110, R24 ;  /* 0x00000018006e7308 */ /* 0x000bea0000000800 */
[----:B---3--:R-:W-:Y:S01]  /*d0a0*/  LDSM.16.MT88.4 R32, [R194+0x5000] ;  /* 0x00500000c220783b */ /* 0x008fe20000004200 */
[--C-:B--2---:R-:W-:Y:S02]  /*d0b0*/  FFMA.FTZ R20, R42, c[0x0][0x2d0], -R109.reuse ;  /* 0x0000b4002a147a23 */ /* 0x104fe4000001086d */
[----:B------:R-:W-:Y:S02]  /*d0c0*/  FADD.FTZ R0, R128, R0 ;  /* 0x0000000080007221 */ /* 0x000fe40000010000 */
[----:B------:R-:W2:Y:S03]  /*d0d0*/  MUFU.EX2 R111, R20 ;  /* 0x00000014006f7308 */ /* 0x000ea60000000800 */
[----:B-----5:R-:W-:Y:S01]  /*d0e0*/  LDSM.16.MT88.4 R24, [R192+0x2000] ;  /* 0x00200000c018783b */ /* 0x020fe20000004200 */
[C---:B-1----:R-:W-:Y:S08]  /*d0f0*/  HMMA.16816.F32.BF16 R52, R12.reuse, R28, R52 ;  /* 0x0000001c0c34723c */ /* 0x042ff00000041834 */
[C---:B------:R-:W-:Y:S01]  /*d100*/  HMMA.16816.F32.BF16 R56, R12.reuse, R30, R56 ;  /* 0x0000001e0c38723c */ /* 0x040fe20000041838 */
[----:B------:R-:W-:Y:S03]  /*d110*/  LDSM.16.MT88.4 R28, [R191+0x2000] ;  /* 0x00200000bf1c783b */ /* 0x000fe60000004200 */
[----:B--2---:R-:W-:Y:S04]  /*d120*/  FADD.FTZ R0, R111, R0 ;  /* 0x000000006f007221 */ /* 0x004fe80000010000 */
[C---:B----4-:R-:W-:Y:S01]  /*d130*/  HMMA.16816.F32.BF16 R60, R12.reuse, R16, R60 ;  /* 0x000000100c3c723c */ /* 0x050fe2000004183c */
[----:B------:R-:W1:Y:S03]  /*d140*/  LDSM.16.MT88.4 R20, [R188+0x2000] ;  /* 0x00200000bc14783b */ /* 0x000e660000004200 */
[----:B------:R-:W-:Y:S04]  /*d150*/  FADD.FTZ R0, R110, R0 ;  /* 0x000000006e007221 */ /* 0x000fe80000010000 */
[----:B------:R-:W-:Y:S01]  /*d160*/  HMMA.16816.F32.BF16 R64, R12, R18, R64 ;  /* 0x000000120c40723c */ /* 0x000fe20000041840 */
[----:B------:R-:W2:Y:S06]  /*d170*/  LDSM.16.MT88.4 R16, [R194+0x2000] ;  /* 0x00200000c210783b */ /* 0x000eac0000004200 */
[----:B------:R-:W-:Y:S02]  /*d180*/  F2FP.BF16.PACK_AB R12, R151, R156 ;  /* 0x0000009c970c723e */ /* 0x000fe400000010ff */
[----:B------:R-:W-:Y:S03]  /*d190*/  F2FP.BF16.PACK_AB R14, R149, R150 ;  /* 0x00000096950e723e */ /* 0x000fe600000010ff */
[----:B------:R-:W-:Y:S02]  /*d1a0*/  F2FP.BF16.PACK_AB R13, R128, R129 ;  /* 0x00000081800d723e */ /* 0x000fe400000010ff */
[----:B------:R-:W-:Y:S02]  /*d1b0*/  F2FP.BF16.PACK_AB R15, R110, R111 ;  /* 0x0000006f6e0f723e */ /* 0x000fe400000010ff */
[----:B------:R-:W-:Y:S05]  /*d1c0*/  MOV R110, R3 ;  /* 0x00000003006e7202 */ /* 0x000fea0000000f00 */
[C---:B-1----:R-:W-:Y:S07]  /*d1d0*/  HMMA.16816.F32.BF16 R4, R12.reuse, R20, R4 ;  /* 0x000000140c04723c */ /* 0x042fee0000041804 */
[--C-:B------:R-:W-:Y:S01]  /*d1e0*/  FFMA.FTZ R20, R44, c[0x0][0x2d0], -R140.reuse ;  /* 0x0000b4002c147a23 */ /* 0x100fe2000001088c */
[C---:B------:R-:W-:Y:S03]  /*d1f0*/  HMMA.16816.F32.BF16 R8, R12.reuse, R22, R8 ;  /* 0x000000160c08723c */ /* 0x040fe60000041808 */
[----:B------:R1:W3:Y:S05]  /*d200*/  MUFU.EX2 R131, R20 ;  /* 0x0000001400837308 */ /* 0x0002ea0000000800 */
[C---:B------:R-:W-:Y:S07]  /*d210*/  HMMA.16816.F32.BF16 R68, R12.reuse, R24, R68 ;  /* 0x000000180c44723c */ /* 0x040fee0000041844 */
[--C-:B------:R-:W-:Y:S01]  /*d220*/  FFMA.FTZ R24, R48, c[0x0][0x2d0], -R140.reuse ;  /* 0x0000b40030187a23 */ /* 0x100fe2000001088c */
[C---:B------:R-:W-:Y:S03]  /*d230*/  HMMA.16816.F32.BF16 R72, R12.reuse, R26, R72 ;  /* 0x0000001a0c48723c */ /* 0x040fe60000041848 */
[----:B------:R4:W-:Y:S05]  /*d240*/  MUFU.EX2 R45, R24 ;  /* 0x00000018002d7308 */ /* 0x0009ea0000000800 */
[C---:B------:R-:W-:Y:S01]  /*d250*/  HMMA.16816.F32.BF16 R76, R12.reuse, R28, R76 ;  /* 0x0000001c0c4c723c */ /* 0x040fe2000004184c */
[----:B-1----:R-:W1:Y:S06]  /*d260*/  LDSM.16.MT88.4 R20, [R188+0x5000] ;  /* 0x00500000bc14783b */ /* 0x002e6c0000004200 */
[--C-:B------:R-:W-:Y:S01]  /*d270*/  FFMA.FTZ R28, R46, c[0x0][0x2d0], -R109.reuse ;  /* 0x0000b4002e1c7a23 */ /* 0x100fe2000001086d */
[C---:B------:R-:W-:Y:S03]  /*d280*/  HMMA.16816.F32.BF16 R80, R12.reuse, R30, R80 ;  /* 0x0000001e0c50723c */ /* 0x040fe60000041850 */
[----:B------:R5:W-:Y:S05]  /*d290*/  MUFU.EX2 R43, R28 ;  /* 0x0000001c002b7308 */ /* 0x000bea0000000800 */
[C---:B--2---:R-:W-:Y:S04]  /*d2a0*/  HMMA.16816.F32.BF16 R84, R12.reuse, R16, R84 ;  /* 0x000000100c54723c */ /* 0x044fe80000041854 */
[----:B----4-:R-:W-:Y:S03]  /*d2b0*/  FFMA.FTZ R24, R49, c[0x0][0x2d0], -R140 ;  /* 0x0000b40031187a23 */ /* 0x010fe6000001088c */
[--C-:B------:R-:W-:Y:S01]  /*d2c0*/  FFMA.FTZ R16, R47, c[0x0][0x2d0], -R109.reuse ;  /* 0x0000b4002f107a23 */ /* 0x100fe2000001086d */
[C---:B------:R-:W-:Y:S01]  /*d2d0*/  HMMA.16816.F32.BF16 R88, R12.reuse, R18, R88 ;  /* 0x000000120c58723c */ /* 0x040fe20000041858 */
[----:B------:R2:W4:Y:S01]  /*d2e0*/  MUFU.EX2 R44, R24 ;  /* 0x00000018002c7308 */ /* 0x0005220000000800 */
[----:B-----5:R-:W-:Y:S09]  /*d2f0*/  LDSM.16.MT88.4 R28, [R191+0x5000] ;  /* 0x00500000bf1c783b */ /* 0x020ff20000004200 */
[----:B------:R5:W3:Y:S01]  /*d300*/  MUFU.EX2 R42, R16 ;  /* 0x00000010002a7308 */ /* 0x000ae20000000800 */
[C---:B-1----:R-:W-:Y:S01]  /*d310*/  HMMA.16816.F32.BF16 R92, R12.reuse, R20, R92 ;  /* 0x000000140c5c723c */ /* 0x042fe2000004185c */
[----:B--2---:R-:W1:Y:S07]  /*d320*/  LDSM.16.MT88.4 R24, [R192+0x5000] ;  /* 0x00500000c018783b */ /* 0x004e6e0000004200 */
[C---:B------:R-:W-:Y:S01]  /*d330*/  HMMA.16816.F32.BF16 R96, R12.reuse, R22, R96 ;  /* 0x000000160c60723c */ /* 0x040fe20000041860 */
[----:B------:R-:W-:Y:S03]  /*d340*/  LDSM.16.MT88.4 R20, [R194+0x2800] ;  /* 0x00280000c214783b */ /* 0x000fe60000004200 */
[--C-:B-----5:R-:W-:Y:S02]  /*d350*/  FFMA.FTZ R16, R50, c[0x0][0x2d0], -R109.reuse ;  /* 0x0000b40032107a23 */ /* 0x120fe4000001086d */
[----:B------:R-:W-:Y:S02]  /*d360*/  FFMA.FTZ R109, R51, c[0x0][0x2d0], -R109 ;  /* 0x0000b400336d7a23 */ /* 0x000fe4000001086d */
[----:B------:R2:W-:Y:S10]  /*d370*/  MUFU.EX2 R41, R16 ;  /* 0x0000001000297308 */ /* 0x0005f40000000800 */
[----:B------:R5:W3:Y:S01]  /*d380*/  MUFU.EX2 R40, R109 ;  /* 0x0000006d00287308 */ /* 0x000ae20000000800 */
[----:B--2---:R-:W2:Y:S01]  /*d390*/  LDSM.16.MT88.4 R16, [R192+0x2800] ;  /* 0x00280000c010783b */ /* 0x004ea20000004200 */
[C---:B-1----:R-:W-:Y:S08]  /*d3a0*/  HMMA.16816.F32.BF16 R100, R12.reuse, R24, R100 ;  /* 0x000000180c64723c */ /* 0x042ff00000041864 */
[C---:B------:R-:W-:Y:S01]  /*d3b0*/  HMMA.16816.F32.BF16 R104, R12.reuse, R26, R104 ;  /* 0x0000001a0c68723c */ /* 0x040fe20000041868 */
[----:B------:R-:W1:Y:S03]  /*d3c0*/  LDSM.16.MT88.4 R24, [R188+0x5800] ;  /* 0x00580000bc18783b */ /* 0x000e660000004200 */
[----:B-----5:R-:W-:Y:S04]  /*d3d0*/  MOV R109, R108 ;  /* 0x0000006c006d7202 */ /* 0x020fe80000000f00 */
[C---:B------:R-:W-:Y:S08]  /*d3e0*/  HMMA.16816.F32.BF16 R52, R12.reuse, R28, R52 ;  /* 0x0000001c0c34723c */ /* 0x040ff00000041834 */
[C---:B------:R-:W-:Y:S08]  /*d3f0*/  HMMA.16816.F32.BF16 R56, R12.reuse, R30, R56 ;  /* 0x0000001e0c38723c */ /* 0x040ff00000041838 */
[C---:B------:R-:W-:Y:S08]  /*d400*/  HMMA.16816.F32.BF16 R60, R12.reuse, R32, R60 ;  /* 0x000000200c3c723c */ /* 0x040ff0000004183c */
[----:B------:R-:W-:Y:S07]  /*d410*/  HMMA.16816.F32.BF16 R64, R12, R34, R64 ;  /* 0x000000220c40723c */ /* 0x000fee0000041840 */
[----:B---3--:R-:W-:Y:S02]  /*d420*/  F2FP.BF16.PACK_AB R12, R130, R131 ;  /* 0x00000083820c723e */ /* 0x008fe400000010ff */
[----:B----4-:R-:W-:Y:S03]  /*d430*/  F2FP.BF16.PACK_AB R14, R44, R45 ;  /* 0x0000002d2c0e723e */ /* 0x010fe600000010ff */
[----:B------:R-:W-:Y:S02]  /*d440*/  F2FP.BF16.PACK_AB R13, R42, R43 ;  /* 0x0000002b2a0d723e */ /* 0x000fe400000010ff */
[----:B------:R-:W-:Y:S07]  /*d450*/  F2FP.BF16.PACK_AB R15, R40, R41 ;  /* 0x00000029280f723e */ /* 0x000fee00000010ff */
[C---:B------:R-:W-:Y:S01]  /*d460*/  HMMA.16816.F32.BF16 R112, R12.reuse, R116, R4 ;  /* 0x000000740c70723c */ /* 0x040fe20000041804 */
[----:B------:R-:W3:Y:S07]  /*d470*/  LDSM.16.MT88.4 R4, [R192+0x5800] ;  /* 0x00580000c004783b */ /* 0x000eee0000004200 */
[C---:B------:R-:W-:Y:S01]  /*d480*/  HMMA.16816.F32.BF16 R116, R12.reuse, R118, R8 ;  /* 0x000000760c74723c */ /* 0x040fe20000041808 */
[----:B------:R-:W4:Y:S07]  /*d490*/  LDSM.16.MT88.4 R8, [R191+0x5800] ;  /* 0x00580000bf08783b */ /* 0x000f2e0000004200 */
[C---:B--2---:R-:W-:Y:S08]  /*d4a0*/  HMMA.16816.F32.BF16 R68, R12.reuse, R16, R68 ;  /* 0x000000100c44723c */ /* 0x044ff00000041844 */
[C---:B------:R-:W-:Y:S01]  /*d4b0*/  HMMA.16816.F32.BF16 R72, R12.reuse, R18, R72 ;  /* 0x000000120c48723c */ /* 0x040fe20000041848 */
[----:B------:R-:W2:Y:S07]  /*d4c0*/  LDSM.16.MT88.4 R16, [R194+0x5800] ;  /* 0x00580000c210783b */ /* 0x000eae0000004200 */
[C---:B------:R-:W-:Y:S08]  /*d4d0*/  HMMA.16816.F32.BF16 R76, R12.reuse, R36, R76 ;  /* 0x000000240c4c723c */ /* 0x040ff0000004184c */
[C---:B------:R-:W-:Y:S08]  /*d4e0*/  HMMA.16816.F32.BF16 R80, R12.reuse, R38, R80 ;  /* 0x000000260c50723c */ /* 0x040ff00000041850 */
[C---:B------:R-:W-:Y:S08]  /*d4f0*/  HMMA.16816.F32.BF16 R84, R12.reuse, R20, R84 ;  /* 0x000000140c54723c */ /* 0x040ff00000041854 */
[C---:B------:R-:W-:Y:S08]  /*d500*/  HMMA.16816.F32.BF16 R88, R12.reuse, R22, R88 ;  /* 0x000000160c58723c */ /* 0x040ff00000041858 */
[C---:B-1----:R-:W-:Y:S08]  /*d510*/  HMMA.16816.F32.BF16 R92, R12.reuse, R24, R92 ;  /* 0x000000180c5c723c */ /* 0x042ff0000004185c */
[C---:B------:R-:W-:Y:S08]  /*d520*/  HMMA.16816.F32.BF16 R96, R12.reuse, R26, R96 ;  /* 0x0000001a0c60723c */ /* 0x040ff00000041860 */
[C---:B---3--:R-:W-:Y:S07]  /*d530*/  HMMA.16816.F32.BF16 R100, R12.reuse, R4, R100 ;  /* 0x000000040c64723c */ /* 0x048fee0000041864 */
[----:B------:R-:W-:Y:S01]  /*d540*/  FADD.FTZ R4, R131, R2 ;  /* 0x0000000283047221 */ /* 0x000fe20000010000 */
[C---:B------:R-:W-:Y:S04]  /*d550*/  HMMA.16816.F32.BF16 R104, R12.reuse, R6, R104 ;  /* 0x000000060c68723c */ /* 0x040fe80000041868 */
[----:B------:R-:W-:Y:S02]  /*d560*/  FADD.FTZ R2, R43, R0 ;  /* 0x000000002b027221 */ /* 0x000fe40000010000 */
[----:B------:R-:W-:Y:S02]  /*d570*/  FADD.FTZ R0, R130, R4 ;  /* 0x0000000482007221 */ /* 0x000fe40000010000 */
[C---:B----4-:R-:W-:Y:S04]  /*d580*/  HMMA.16816.F32.BF16 R52, R12.reuse, R8, R52 ;  /* 0x000000080c34723c */ /* 0x050fe80000041834 */
[----:B------:R-:W-:Y:S02]  /*d590*/  FADD.FTZ R4, R42, R2 ;  /* 0x000000022a047221 */ /* 0x000fe40000010000 */
[----:B------:R-:W-:Y:S02]  /*d5a0*/  FADD.FTZ R2, R45, R0 ;  /* 0x000000002d027221 */ /* 0x000fe40000010000 */
[C---:B------:R-:W-:Y:S04]  /*d5b0*/  HMMA.16816.F32.BF16 R56, R12.reuse, R10, R56 ;  /* 0x0000000a0c38723c */ /* 0x040fe80000041838 */
[----:B------:R-:W-:Y:S02]  /*d5c0*/  FADD.FTZ R2, R44, R2 ;  /* 0x000000022c027221 */ /* 0x000fe40000010000 */
[----:B------:R-:W-:Y:S01]  /*d5d0*/  FADD.FTZ R0, R41, R4 ;  /* 0x0000000429007221 */ /* 0x000fe20000010000 */
[----:B------:R-:W-:Y:S01]  /*d5e0*/  MOV R4, R3 ;  /* 0x0000000300047202 */ /* 0x000fe20000000f00 */
[C---:B--2---:R-:W-:Y:S01]  /*d5f0*/  HMMA.16816.F32.BF16 R60, R12.reuse, R16, R60 ;  /* 0x000000100c3c723c */ /* 0x044fe2000004183c */
[----:B------:R1:W-:Y:S03]  /*d600*/  STL [R1], R2 ;  /* 0x0000000201007387 */ /* 0x0003e60000100800 */
[----:B------:R-:W-:Y:S04]  /*d610*/  FADD.FTZ R0, R40, R0 ;  /* 0x0000000028007221 */ /* 0x000fe80000010000 */
[----:B------:R-:W-:Y:S01]  /*d620*/  HMMA.16816.F32.BF16 R64, R12, R18, R64 ;  /* 0x000000120c40723c */ /* 0x000fe20000041840 */
[----:B------:R1:W-:Y:S01]  /*d630*/  STL [R1+0x4], R0 ;  /* 0x0000040001007387 */ /* 0x0003e20000100800 */
[----:B------:R-:W-:-:S06]  /*d640*/  @P0 BRA `(.L_x_576) ;  /* 0xffffd3d000000947 */ /* 0x000fcc000383ffff */
.L_x_575:
[----:B------:R-:W-:-:S13]  /*d650*/  ISETP.GE.AND P0, PT, R212, R223, PT ;  /* 0x000000dfd400720c */ /* 0x000fda0003f06270 */
[----:B------:R-:W-:Y:S05]  /*d660*/  @!P0 BRA `(.L_x_577) ;  /* 0x00003e5000008947 */ /* 0x000fea0003800000 */
[----:B------:R-:W-:Y:S02]  /*d670*/  MOV R110, R4 ;  /* 0x00000004006e7202 */ /* 0x000fe40000000f00 */
[----:B------:R-:W-:Y:S02]  /*d680*/  MOV R109, R108 ;  /* 0x0000006c006d7202 */ /* 0x000fe40000000f00 */
.L_x_586:
[----:B------:R-:W-:Y:S04]  /*d690*/  DEPBAR.LE SB0, 0x0 ;  /* 0x000080000000791a */ /* 0x000fe80000000000 */
[----:B------:R-:W-:Y:S01]  /*d6a0*/  WARPSYNC 0xffffffff ;  /* 0xffffffff00007948 */ /* 0x000fe20003800000 */
[----:B------:R-:W-:Y:S01]  /*d6b0*/  BAR.SYNC.DEFER_BLOCKING 0x0 ;  /* 0x0000000000007b1d */ /* 0x000fe20000010000 */
[----:B-1----:R-:W-:Y:S01]  /*d6c0*/  SHF.R.S32.HI R0, RZ, 0x1f, R212 ;  /* 0x0000001fff007819 */ /* 0x002fe200000114d4 */
[----:B------:R-:W-:Y:S01]  /*d6d0*/  IMAD.MOV.U32 R214, RZ, RZ, 0x5 ;  /* 0x00000005ffd67424 */ /* 0x000fe200078e00ff */
[----:B------:R-:W-:Y:S01]  /*d6e0*/  IADD3 R36, P0, R224, 0x40, RZ ;  /* 0x00000040e0247810 */ /* 0x000fe20007f1e0ff */
[----:B------:R-:W-:Y:S02]  /*d6f0*/  IMAD.MOV.U32 R3, RZ, RZ, c[0x0][0x208] ;  /* 0x00008200ff037624 */ /* 0x000fe400078e00ff */
[----:B------:R-:W-:Y:S02]  /*d700*/  IMAD R0, R0, c[0x0][0x208], RZ ;  /* 0x0000820000007a24 */ /* 0x000fe400078e02ff */
[C---:B------:R-:W-:Y:S04]  /*d710*/  IMAD.WIDE.U32 R20, R212.reuse, c[0x0][0x208], RZ ;  /* 0x00008200d4147a25 */ /* 0x040fe800078e00ff */
[----:B------:R-:W-:Y:S02]  /*d720*/  IMAD R0, R212, c[0x0][0x20c], R0 ;  /* 0x00008300d4007a24 */ /* 0x000fe400078e0200 */
[C---:B--2---:R-:W-:Y:S01]  /*d730*/  IMAD.SHL.U32 R2, R3.reuse, 0x20, RZ ;  /* 0x0000002003027824 */ /* 0x044fe200078e00ff */
[----:B------:R-:W-:Y:S01]  /*d740*/  SHF.L.U64.HI R3, R3, R214, c[0x0][0x20c] ;  /* 0x0000830003037619 */ /* 0x000fe200000102d6 */
[----:B------:R-:W-:Y:S02]  /*d750*/  IMAD.IADD R0, R21, 0x1, R0 ;  /* 0x0000000115007824 */ /* 0x000fe400078e0200 */
[----:B------:R-:W-:Y:S02]  /*d760*/  IMAD.MOV.U32 R28, RZ, RZ, R224 ;  /* 0x000000ffff1c7224 */ /* 0x000fe400078e00e0 */
[----:B------:R-:W-:Y:S02]  /*d770*/  IMAD.MOV.U32 R29, RZ, RZ, R228 ;  /* 0x000000ffff1d7224 */ /* 0x000fe400078e00e4 */
[C---:B------:R-:W-:Y:S01]  /*d780*/  IMAD.WIDE.U32 R30, R20.reuse, 0x60, R2 ;  /* 0x00000060141e7825 */ /* 0x040fe200078e0002 */
[----:B------:R-:W1:Y:S01]  /*d790*/  LDSM.16.M88.4 R8, [R189] ;  /* 0x00000000bd08783b */ /* 0x000e620000000200 */
[----:B------:R-:W-:Y:S02]  /*d7a0*/  ULDC UR4, c[0x0][0x324] ;  /* 0x0000c90000047ab9 */ /* 0x000fe40000000800 */
[----:B------:R-:W-:Y:S01]  /*d7b0*/  IMAD.WIDE.U32 R28, R20, 0x60, R28 ;  /* 0x00000060141c7825 */ /* 0x000fe200078e001c */
[-C--:B------:R-:W-:Y:S01]  /*d7c0*/  IADD3 R44, P6, R224, R30.reuse, RZ ;  /* 0x0000001ee02c7210 */ /* 0x080fe20007fde0ff */
[----:B------:R-:W-:Y:S01]  /*d7d0*/  ULOP3.LUT UR4, URZ, UR4, URZ, 0x33, !UPT ;  /* 0x000000043f047292 */ /* 0x000fe2000f8e333f */
[----:B------:R-:W2:Y:S01]  /*d7e0*/  LDSM.16.M88.4 R16, [R189+0x800] ;  /* 0x00080000bd10783b */ /* 0x000ea20000000200 */
[-C--:B------:R-:W-:Y:S01]  /*d7f0*/  IADD3 R39, P5, R36, R30.reuse, RZ ;  /* 0x0000001e24277210 */ /* 0x080fe20007fbe0ff */
[----:B------:R-:W-:Y:S01]  /*d800*/  IMAD.SHL.U32 R45, R28, 0x2, RZ ;  /* 0x000000021c2d7824 */ /* 0x000fe200078e00ff */
[----:B------:R-:W-:Y:S01]  /*d810*/  IADD3 R38, P4, R2, R30, RZ ;  /* 0x0000001e02267210 */ /* 0x000fe20007f9e0ff */
[----:B------:R-:W-:Y:S01]  /*d820*/  IMAD.X R37, RZ, RZ, R228, P0 ;  /* 0x000000ffff257224 */ /* 0x000fe200000e06e4 */
[----:B------:R-:W3:Y:S01]  /*d830*/  LDSM.16.M88.4 R24, [R189+0x1000] ;  /* 0x00100000bd18783b */ /* 0x000ee20000000200 */
[----:B------:R-:W-:Y:S01]  /*d840*/  IMAD R0, R0, 0x60, RZ ;  /* 0x0000006000007824 */ /* 0x000fe200078e02ff */
[----:B------:R-:W-:Y:S03]  /*d850*/  IADD3 R46, P0, R38, R36, RZ ;  /* 0x00000024262e7210 */ /* 0x000fe60007f1e0ff */
[----:B------:R-:W4:Y:S01]  /*d860*/  LDL R219, [R1+0x18] ;  /* 0x0000180001db7983 */ /* 0x000f220000100800 */
[----:B------:R-:W-:Y:S02]  /*d870*/  IMAD.IADD R2, R29, 0x1, R0 ;  /* 0x000000011d027824 */ /* 0x000fe400078e0200 */
[----:B------:R-:W-:Y:S02]  /*d880*/  IMAD.IADD R0, R0, 0x1, R31 ;  /* 0x0000000100007824 */ /* 0x000fe400078e021f */
[----:B------:R-:W5:Y:S01]  /*d890*/  LDSM.16.M88.4 R32, [R189+0x1800] ;  /* 0x00180000bd20783b */ /* 0x000f620000000200 */
[----:B------:R-:W-:Y:S01]  /*d8a0*/  SHF.L.U64.HI R47, R28, 0x1, R2 ;  /* 0x000000011c2f7819 */ /* 0x000fe20000010202 */
[----:B------:R-:W-:Y:S01]  /*d8b0*/  IMAD.X R2, R0, 0x1, R3, P4 ;  /* 0x0000000100027824 */ /* 0x000fe200020e0603 */
[----:B------:R-:W-:Y:S01]  /*d8c0*/  IADD3 R3, P4, R38, R224, RZ ;  /* 0x000000e026037210 */ /* 0x000fe20007f9e0ff */
[----:B------:R-:W-:Y:S01]  /*d8d0*/  IMAD.X R38, R0, 0x1, R228, P6 ;  /* 0x0000000100267824 */ /* 0x000fe200030e06e4 */
[----:B------:R-:W4:Y:S01]  /*d8e0*/  LDL R218, [R1+0x1c] ;  /* 0x00001c0001da7983 */ /* 0x000f220000100800 */
[----:B------:R-:W-:Y:S01]  /*d8f0*/  LEA R160, P6, R44, c[0x0][0x1f8], 0x1 ;  /* 0x00007e002ca07a11 */ /* 0x000fe200078c08ff */
[--C-:B------:R-:W-:Y:S01]  /*d900*/  IMAD.X R0, R0, 0x1, R37.reuse, P5 ;  /* 0x0000000100007824 */ /* 0x100fe200028e0625 */
[C---:B------:R-:W-:Y:S01]  /*d910*/  LEA R158, P5, R39.reuse, c[0x0][0x1f8], 0x1 ;  /* 0x00007e00279e7a11 */ /* 0x040fe200078a08ff */
[----:B------:R-:W-:Y:S01]  /*d920*/  IMAD.X R108, R2, 0x1, R37, P0 ;  /* 0x00000001026c7824 */ /* 0x000fe200000e0625 */
[----:B------:R-:W3:Y:S01]  /*d930*/  LDSM.16.M88.4 R40, [R189+0x2000] ;  /* 0x00200000bd28783b */ /* 0x000ee20000000200 */
[----:B------:R-:W-:Y:S01]  /*d940*/  LEA.HI.X R161, R44, c[0x0][0x1fc], R38, 0x1, P6 ;  /* 0x00007f002ca17a11 */ /* 0x000fe200030f0c26 */
[----:B------:R-:W-:Y:S01]  /*d950*/  IMAD.X R36, R2, 0x1, R228, P4 ;  /* 0x0000000102247824 */ /* 0x000fe200020e06e4 */
[----:B------:R-:W-:Y:S02]  /*d960*/  LEA.HI.X R159, R39, c[0x0][0x1fc], R0, 0x1, P5 ;  /* 0x00007f00279f7a11 */ /* 0x000fe400028f0c00 */
[----:B------:R-:W4:Y:S01]  /*d970*/  LDL R215, [R1+0x10] ;  /* 0x0000100001d77983 */ /* 0x000f220000100800 */
[----:B------:R-:W-:Y:S02]  /*d980*/  IADD3 R44, P5, R45, c[0x0][0x1f8], RZ ;  /* 0x00007e002d2c7a10 */ /* 0x000fe40007fbe0ff */
[C---:B------:R-:W-:Y:S01]  /*d990*/  LEA R162, P4, R3.reuse, c[0x0][0x1f8], 0x1 ;  /* 0x00007e0003a27a11 */ /* 0x040fe200078808ff */
[C---:B-1----:R-:W-:Y:S01]  /*d9a0*/  HMMA.16816.F32.BF16 R4, R120.reuse, R8, RZ ;  /* 0x000000087804723c */ /* 0x042fe200000418ff */
[----:B------:R-:W1:Y:S02]  /*d9b0*/  LDSM.16.M88.4 R48, [R189+0x2800] ;  /* 0x00280000bd30783b */ /* 0x000e640000000200 */
[----:B------:R-:W-:Y:S02]  /*d9c0*/  LEA.HI.X R163, R3, c[0x0][0x1fc], R36, 0x1, P4 ;  /* 0x00007f0003a37a11 */ /* 0x000fe400020f0c24 */
[----:B------:R-:W-:Y:S01]  /*d9d0*/  LEA R156, P4, R46, c[0x0][0x1f8], 0x1 ;  /* 0x00007e002e9c7a11 */ /* 0x000fe200078808ff */
[----:B------:R-:W4:Y:S01]  /*d9e0*/  LDL R217, [R1+0xc] ;  /* 0x00000c0001d97983 */ /* 0x000f220000100800 */
[----:B------:R-:W-:Y:S01]  /*d9f0*/  ISETP.GE.AND P0, PT, R246, c[0x0][0x1d4], PT ;  /* 0x00007500f6007a0c */ /* 0x000fe20003f06270 */
[C---:B------:R-:W-:Y:S01]  /*da00*/  HMMA.16816.F32.BF16 R8, R120.reuse, R10, RZ ;  /* 0x0000000a7808723c */ /* 0x040fe200000418ff */
[----:B------:R-:W-:Y:S02]  /*da10*/  LEA.HI.X R157, R46, c[0x0][0x1fc], R108, 0x1, P4 ;  /* 0x00007f002e9d7a11 */ /* 0x000fe400020f0c6c */
[----:B------:R-:W1:Y:S01]  /*da20*/  LDSM.16.M88.4 R128, [R195] ;  /* 0x00000000c380783b */ /* 0x000e620000000200 */
[----:B------:R-:W-:Y:S02]  /*da30*/  IADD3 R2, P6, R45, 0x80, RZ ;  /* 0x000000802d027810 */ /* 0x000fe40007fde0ff */
[----:B------:R-:W-:Y:S02]  /*da40*/  IADD3.X R45, R47, c[0x0][0x1fc], RZ, P5, !PT ;  /* 0x00007f002f2d7a10 */ /* 0x000fe40002ffe4ff */
[C---:B--2---:R-:W-:Y:S01]  /*da50*/  HMMA.16816.F32.BF16 R12, R120.reuse, R16, RZ ;  /* 0x00000010780c723c */ /* 0x044fe200000418ff */
[----:B------:R-:W2:Y:S03]  /*da60*/  LDL R216, [R1+0x8] ;  /* 0x0000080001d87983 */ /* 0x000ea60000100800 */
[----:B------:R-:W-:Y:S02]  /*da70*/  IADD3 R2, P5, R2, c[0x0][0x1f8], RZ ;  /* 0x00007e0002027a10 */ /* 0x000fe40007fbe0ff */
[----:B------:R-:W1:Y:S02]  /*da80*/  LDSM.16.M88.4 R132, [R206] ;  /* 0x00000000ce84783b */ /* 0x000e640000000200 */
[C---:B------:R-:W-:Y:S01]  /*da90*/  HMMA.16816.F32.BF16 R16, R120.reuse, R18, RZ ;  /* 0x000000127810723c */ /* 0x040fe200000418ff */
[----:B------:R-:W-:Y:S02]  /*daa0*/  IADD3.X R3, RZ, c[0x0][0x1fc], R47, P5, P6 ;  /* 0x00007f00ff037a10 */ /* 0x000fe40002fec42f */
[----:B------:R-:W1:Y:S01]  /*dab0*/  LDSM.16.M88.4 R136, [R205] ;  /* 0x00000000cd88783b */ /* 0x000e620000000200 */
[C---:B------:R-:W-:Y:S04]  /*dac0*/  ISETP.GT.AND P6, PT, R212.reuse, R223, PT ;  /* 0x000000dfd400720c */ /* 0x040fe80003fc4270 */
[C---:B---3--:R-:W-:Y:S01]  /*dad0*/  HMMA.16816.F32.BF16 R20, R120.reuse, R24, RZ ;  /* 0x000000187814723c */ /* 0x048fe200000418ff */
[----:B------:R-:W3:Y:S05]  /*dae0*/  LDSM.16.M88.4 R140, [R204] ;  /* 0x00000000cc8c783b */ /* 0x000eea0000000200 */
[----:B------:R-:W1:Y:S02]  /*daf0*/  LDSM.16.M88.4 R144, [R203] ;  /* 0x00000000cb90783b */ /* 0x000e640000000200 */
[C---:B------:R-:W-:Y:S01]  /*db00*/  HMMA.16816.F32.BF16 R24, R120.reuse, R26, RZ ;  /* 0x0000001a7818723c */ /* 0x040fe200000418ff */
[----:B------:R-:W-:Y:S02]  /*db10*/  @P6 IMAD.MOV.U32 R111, RZ, RZ, c[0x0][0x1e0] ;  /* 0x00007800ff6f6624 */ /* 0x000fe400078e00ff */
[----:B------:R-:W3:Y:S01]  /*db20*/  LDSM.16.M88.4 R148, [R202] ;  /* 0x00000000ca94783b */ /* 0x000ee20000000200 */
[----:B------:R-:W-:Y:S04]  /*db30*/  @P6 IADD3 R0, R212, -0x1, RZ ;  /* 0xffffffffd4006810 */ /* 0x000fe80007ffe0ff */
[C---:B-----5:R-:W-:Y:S01]  /*db40*/  HMMA.16816.F32.BF16 R28, R120.reuse, R32, RZ ;  /* 0x00000020781c723c */ /* 0x060fe200000418ff */
[----:B------:R-:W-:Y:S01]  /*db50*/  @!PT LDS RZ, [RZ] ;  /* 0x00000000fffff984 */ /* 0x000fe20000000800 */
[----:B------:R-:W-:Y:S01]  /*db60*/  @!PT LDS RZ, [RZ] ;  /* 0x00000000fffff984 */ /* 0x000fe20000000800 */
[----:B------:R-:W-:Y:S01]  /*db70*/  @!PT LDS RZ, [RZ] ;  /* 0x00000000fffff984 */ /* 0x000fe20000000800 */
[----:B------:R1:W-:Y:S05]  /*db80*/  LDGSTS.E.BYPASS.LTC128B.128 [R213+0x100], [R44.64], !P0 ;  /* 0x001000002cd57fae */ /* 0x0003ea000c101d48 */
[----:B------:R5:W-:Y:S02]  /*db90*/  LDGSTS.E.BYPASS.LTC128B.128 [R213+0x3100], [R2.64], !P3 ;  /* 0x0310000002d57fae */ /* 0x000be4000d901d48 */
[C---:B------:R-:W-:Y:S03]  /*dba0*/  HMMA.16816.F32.BF16 R32, R120.reuse, R34, RZ ;  /* 0x000000227820723c */ /* 0x040fe600000418ff */
[----:B------:R3:W-:Y:S05]  /*dbb0*/  LDGSTS.E.BYPASS.LTC128B.128 [R213+0x1100], [R160.64], !P0 ;  /* 0x01100000a0d57fae */ /* 0x0007ea000c101d48 */
[C---:B------:R-:W-:Y:S01]  /*dbc0*/  HMMA.16816.F32.BF16 R36, R120.reuse, R40, RZ ;  /* 0x000000287824723c */ /* 0x040fe200000418ff */
[----:B------:R3:W-:Y:S05]  /*dbd0*/  LDGSTS.E.BYPASS.LTC128B.128 [R213+0x4100], [R158.64], !P3 ;  /* 0x041000009ed57fae */ /* 0x0007ea000d901d48 */
[----:B------:R3:W-:Y:S02]  /*dbe0*/  LDGSTS.E.BYPASS.LTC128B.128 [R213+0x2100], [R162.64], !P0 ;  /* 0x02100000a2d57fae */ /* 0x0007e4000c101d48 */
[C---:B------:R-:W-:Y:S03]  /*dbf0*/  HMMA.16816.F32.BF16 R40, R120.reuse, R42, RZ ;  /* 0x0000002a7828723c */ /* 0x040fe600000418ff */
[----:B------:R3:W-:Y:S05]  /*dc00*/  LDGSTS.E.BYPASS.LTC128B.128 [R213+0x5100], [R156.64], !P3 ;  /* 0x051000009cd57fae */ /* 0x0007ea000d901d48 */
[C---:B-1----:R-:W-:Y:S01]  /*dc10*/  HMMA.16816.F32.BF16 R44, R120.reuse, R48, RZ ;  /* 0x00000030782c723c */ /* 0x042fe200000418ff */
[----:B------:R-:W-:Y:S03]  /*dc20*/  LDSM.16.M88.4 R184, [R193+0x1000] ;  /* 0x00100000c1b8783b */ /* 0x000fe60000000200 */
[C---:B-----5:R-:W-:Y:S02]  /*dc30*/  @P6 SHF.L.U64.HI R3, R111.reuse, R214, c[0x0][0x1e4] ;  /* 0x000079006f036619 */ /* 0x060fe400000102d6 */
[----:B------:R-:W0:Y:S01]  /*dc40*/  LDGDEPBAR ;  /* 0x00000000000079af */ /* 0x000e220000000000 */
[----:B------:R-:W-:Y:S01]  /*dc50*/  @P6 SHF.R.S32.HI R2, RZ, 0x1f, R0 ;  /* 0x0000001fff026819 */ /* 0x000fe20000011400 */
[----:B------:R-:W-:Y:S04]  /*dc60*/  HMMA.16816.F32.BF16 R48, R120, R50, RZ ;  /* 0x000000327830723c */ /* 0x000fe800000418ff */
[----:B------:R-:W-:Y:S04]  /*dc70*/  @P6 IMAD R2, R2, c[0x0][0x1e0], RZ ;  /* 0x0000780002026a24 */ /* 0x000fe800078e02ff */
[C---:B------:R-:W-:Y:S01]  /*dc80*/  HMMA.16816.F32.BF16 R4, R124.reuse, R128, R4 ;  /* 0x000000807c04723c */ /* 0x040fe20000041804 */
[----:B---3--:R-:W-:Y:S04]  /*dc90*/  LDSM.16.M88.4 R160, [R193+0x800] ;  /* 0x00080000c1a0783b */ /* 0x008fe80000000200 */
[----:B------:R-:W-:Y:S01]  /*dca0*/  @P6 IMAD R108, R0, c[0x0][0x1e4], R2 ;  /* 0x00007900006c6a24 */ /* 0x000fe200078e0202 */
[----:B------:R-:W1:Y:S01]  /*dcb0*/  LDSM.16.M88.4 R156, [R193] ;  /* 0x00000000c19c783b */ /* 0x000e620000000200 */
[----:B------:R-:W-:Y:S01]  /*dcc0*/  @P6 IMAD.SHL.U32 R2, R111, 0x20, RZ ;  /* 0x000000206f026824 */ /* 0x000fe200078e00ff */
[C---:B------:R-:W-:Y:S03]  /*dcd0*/  HMMA.16816.F32.BF16 R8, R124.reuse, R130, R8 ;  /* 0x000000827c08723c */ /* 0x040fe60000041808 */
[----:B------:R-:W3:Y:S01]  /*dce0*/  LDSM.16.M88.4 R128, [R193+0x1800] ;  /* 0x00180000c180783b */ /* 0x000ee20000000200 */
[----:B------:R-:W-:Y:S04]  /*dcf0*/  @P6 IADD3 R111, P4, R226, 0x40, RZ ;  /* 0x00000040e26f6810 */ /* 0x000fe80007f9e0ff */
[C---:B------:R-:W-:Y:S08]  /*dd00*/  HMMA.16816.F32.BF16 R12, R124.reuse, R132, R12 ;  /* 0x000000847c0c723c */ /* 0x040ff0000004180c */
[C---:B------:R-:W-:Y:S01]  /*dd10*/  HMMA.16816.F32.BF16 R16, R124.reuse, R134, R16 ;  /* 0x000000867c10723c */ /* 0x040fe20000041810 */
[----:B------:R-:W5:Y:S07]  /*dd20*/  LDSM.16.M88.4 R132, [R193+0x2000] ;  /* 0x00200000c184783b */ /* 0x000f6e0000000200 */
[C---:B------:R-:W-:Y:S08]  /*dd30*/  HMMA.16816.F32.BF16 R20, R124.reuse, R136, R20 ;  /* 0x000000887c14723c */ /* 0x040ff00000041814 */
[C---:B------:R-:W-:Y:S01]  /*dd40*/  HMMA.16816.F32.BF16 R24, R124.reuse, R138, R24 ;  /* 0x0000008a7c18723c */ /* 0x040fe20000041818 */
[----:B------:R-:W1:Y:S07]  /*dd50*/  LDSM.16.M88.4 R136, [R193+0x2800] ;  /* 0x00280000c188783b */ /* 0x000e6e0000000200 */
[C---:B------:R-:W-:Y:S08]  /*dd60*/  HMMA.16816.F32.BF16 R28, R124.reuse, R140, R28 ;  /* 0x0000008c7c1c723c */ /* 0x040ff0000004181c */
[C---:B------:R-:W-:Y:S01]  /*dd70*/  HMMA.16816.F32.BF16 R32, R124.reuse, R142, R32 ;  /* 0x0000008e7c20723c */ /* 0x040fe20000041820 */
[----:B------:R-:W3:Y:S07]  /*dd80*/  LDSM.16.M88.4 R140, [R190] ;  /* 0x00000000be8c783b */ /* 0x000eee0000000200 */
[C---:B------:R-:W-:Y:S08]  /*dd90*/  HMMA.16816.F32.BF16 R36, R124.reuse, R144, R36 ;  /* 0x000000907c24723c */ /* 0x040ff00000041824 */
[C---:B------:R-:W-:Y:S01]  /*dda0*/  HMMA.16816.F32.BF16 R40, R124.reuse, R146, R40 ;  /* 0x000000927c28723c */ /* 0x040fe20000041828 */
[----:B------:R-:W3:Y:S07]  /*ddb0*/  LDSM.16.M88.4 R144, [R190+0x800] ;  /* 0x00080000be90783b */ /* 0x000eee0000000200 */
[C---:B------:R-:W-:Y:S08]  /*ddc0*/  HMMA.16816.F32.BF16 R44, R124.reuse, R148, R44 ;  /* 0x000000947c2c723c */ /* 0x040ff0000004182c */
[----:B------:R-:W-:Y:S01]  /*ddd0*/  HMMA.16816.F32.BF16 R48, R124, R150, R48 ;  /* 0x000000967c30723c */ /* 0x000fe20000041830 */
[----:B------:R-:W2:Y:S07]  /*dde0*/  LDSM.16.M88.4 R148, [R190+0x1000] ;  /* 0x00100000be94783b */ /* 0x000eae0000000200 */
        /* <DEDUP_REMOVED lines=20> */
[----:B------:R-:W3:Y:S07]  /*df30*/  LDSM.16.M88.4 R140, [R189+0x4000] ;  /* 0x00400000bd8c783b */ /* 0x000eee0000000200 */
[C---:B------:R-:W-:Y:S08]  /*df40*/  HMMA.16816.F32.BF16 R12, R164.reuse, R144, R12 ;  /* 0x00000090a40c723c */ /* 0x040ff0000004180c */
[C---:B------:R-:W-:Y:S01]  /*df50*/  HMMA.16816.F32.BF16 R16, R164.reuse, R146, R16 ;  /* 0x00000092a410723c */ /* 0x040fe20000041810 */
[----:B------:R-:W3:Y:S07]  /*df60*/  LDSM.16.M88.4 R144, [R189+0x4800] ;  /* 0x00480000bd90783b */ /* 0x000eee0000000200 */
[C---:B--2---:R-:W-:Y:S08]  /*df70*/  HMMA.16816.F32.BF16 R20, R164.reuse, R148, R20 ;  /* 0x00000094a414723c */ /* 0x044ff00000041814 */
[C---:B------:R-:W-:Y:S01]  /*df80*/  HMMA.16816.F32.BF16 R24, R164.reuse, R150, R24 ;  /* 0x00000096a418723c */ /* 0x040fe20000041818 */
[----:B------:R-:W-:Y:S07]  /*df90*/  LDSM.16.M88.4 R148, [R201] ;  /* 0x00000000c994783b */ /* 0x000fee0000000200 */
[C---:B-1----:R-:W-:Y:S08]  /*dfa0*/  HMMA.16816.F32.BF16 R28, R164.reuse, R128, R28 ;  /* 0x00000080a41c723c */ /* 0x042ff0000004181c */
[C---:B------:R-:W-:Y:S01]  /*dfb0*/  HMMA.16816.F32.BF16 R32, R164.reuse, R130, R32 ;  /* 0x00000082a420723c */ /* 0x040fe20000041820 */
[----:B------:R-:W1:Y:S07]  /*dfc0*/  LDSM.16.M88.4 R128, [R189+0x5000] ;  /* 0x00500000bd80783b */ /* 0x000e6e0000000200 */
[C---:B------:R-:W-:Y:S08]  /*dfd0*/  HMMA.16816.F32.BF16 R36, R164.reuse, R156, R36 ;  /* 0x0000009ca424723c */ /* 0x040ff00000041824 */
[C---:B------:R-:W-:Y:S01]  /*dfe0*/  HMMA.16816.F32.BF16 R40, R164.reuse, R158, R40 ;  /* 0x0000009ea428723c */ /* 0x040fe20000041828 */
[----:B------:R-:W-:Y:S07]  /*dff0*/  LDSM.16.M88.4 R156, [R193+0x4800] ;  /* 0x00480000c19c783b */ /* 0x000fee0000000200 */
[C---:B------:R-:W-:Y:S08]  /*e000*/  HMMA.16816.F32.BF16 R44, R164.reuse, R160, R44 ;  /* 0x000000a0a42c723c */ /* 0x040ff0000004182c */
[----:B------:R-:W-:Y:S01]  /*e010*/  HMMA.16816.F32.BF16 R48, R164, R162, R48 ;  /* 0x000000a2a430723c */ /* 0x000fe20000041830 */
[----:B------:R-:W-:Y:S07]  /*e020*/  LDSM.16.M88.4 R160, [R193+0x5000] ;  /* 0x00500000c1a0783b */ /* 0x000fee0000000200 */
[C---:B---3--:R-:W-:Y:S08]  /*e030*/  HMMA.16816.F32.BF16 R4, R168.reuse, R132, R4 ;  /* 0x00000084a804723c */ /* 0x048ff00000041804 */
[C---:B------:R-:W-:Y:S01]  /*e040*/  HMMA.16816.F32.BF16 R8, R168.reuse, R134, R8 ;  /* 0x00000086a808723c */ /* 0x040fe20000041808 */
[----:B------:R-:W2:Y:S07]  /*e050*/  LDSM.16.M88.4 R132, [R189+0x5800] ;  /* 0x00580000bd84783b */ /* 0x000eae0000000200 */
[C---:B-----5:R-:W-:Y:S08]  /*e060*/  HMMA.16816.F32.BF16 R12, R168.reuse, R136, R12 ;  /* 0x00000088a80c723c */ /* 0x060ff0000004180c */
[C---:B------:R-:W-:Y:S01]  /*e070*/  HMMA.16816.F32.BF16 R16, R168.reuse, R138, R16 ;  /* 0x0000008aa810723c */ /* 0x040fe20000041810 */
[----:B------:R-:W3:Y:S07]  /*e080*/  LDSM.16.M88.4 R136, [R200] ;  /* 0x00000000c888783b */ /* 0x000eee0000000200 */
[C---:B------:R-:W-:Y:S08]  /*e090*/  HMMA.16816.F32.BF16 R20, R168.reuse, R140, R20 ;  /* 0x0000008ca814723c */ /* 0x040ff00000041814 */
[C---:B------:R-:W-:Y:S01]  /*e0a0*/  HMMA.16816.F32.BF16 R24, R168.reuse, R142, R24 ;  /* 0x0000008ea818723c */ /* 0x040fe20000041818 */
[----:B------:R-:W5:Y:S07]  /*e0b0*/  LDSM.16.M88.4 R140, [R199] ;  /* 0x00000000c78c783b */ /* 0x000f6e0000000200 */
[C---:B------:R-:W-:Y:S08]  /*e0c0*/  HMMA.16816.F32.BF16 R28, R168.reuse, R144, R28 ;  /* 0x00000090a81c723c */ /* 0x040ff0000004181c */
[C---:B------:R-:W-:Y:S01]  /*e0d0*/  HMMA.16816.F32.BF16 R32, R168.reuse, R146, R32 ;  /* 0x00000092a820723c */ /* 0x040fe20000041820 */
[----:B------:R-:W3:Y:S07]  /*e0e0*/  LDSM.16.M88.4 R144, [R198] ;  /* 0x00000000c690783b */ /* 0x000eee0000000200 */
        /* <DEDUP_REMOVED lines=12> */
[C---:B-----5:R-:W-:Y:S08]  /*e1b0*/  HMMA.16816.F32.BF16 R20, R172.reuse, R140, R20 ;  /* 0x0000008cac14723c */ /* 0x060ff00000041814 */
[C---:B------:R-:W-:Y:S01]  /*e1c0*/  HMMA.16816.F32.BF16 R24, R172.reuse, R142, R24 ;  /* 0x0000008eac18723c */ /* 0x040fe20000041818 */
[----:B------:R-:W5:Y:S07]  /*e1d0*/  LDSM.16.M88.4 R140, [R193+0x3800] ;  /* 0x00380000c18c783b */ /* 0x000f6e0000000200 */
[C---:B------:R-:W-:Y:S08]  /*e1e0*/  HMMA.16816.F32.BF16 R28, R172.reuse, R144, R28 ;  /* 0x00000090ac1c723c */ /* 0x040ff0000004181c */
        /* <DEDUP_REMOVED lines=11> */
[C---:B-----5:R-:W-:Y:S07]  /*e2a0*/  HMMA.16816.F32.BF16 R12, R176.reuse, R140, R12 ;  /* 0x0000008cb00c723c */ /* 0x060fee000004180c */
[----:B------:R-:W-:Y:S01]  /*e2b0*/  @P6 IMAD.WIDE.U32 R140, R0, c[0x0][0x1e0], RZ ;  /* 0x00007800008c6a25 */ /* 0x000fe200078e00ff */
[C---:B------:R-:W-:Y:S04]  /*e2c0*/  HMMA.16816.F32.BF16 R16, R176.reuse, R142, R16 ;  /* 0x0000008eb010723c */ /* 0x040fe80000041810 */
[----:B------:R-:W-:Y:S03]  /*e2d0*/  @P6 IMAD.IADD R0, R141, 0x1, R108 ;  /* 0x000000018d006824 */ /* 0x000fe600078e026c */
[----:B------:R-:W-:Y:S01]  /*e2e0*/  @P6 IMAD.X R143, RZ, RZ, R229, P4 ;  /* 0x000000ffff8f6224 */ /* 0x000fe200020e06e5 */
[C---:B------:R-:W-:Y:S08]  /*e2f0*/  HMMA.16816.F32.BF16 R20, R176.reuse, R148, R20 ;  /* 0x00000094b014723c */ /* 0x040ff00000041814 */
[C---:B------:R-:W-:Y:S08]  /*e300*/  HMMA.16816.F32.BF16 R24, R176.reuse, R150, R24 ;  /* 0x00000096b018723c */ /* 0x040ff00000041818 */
[C---:B------:R-:W-:Y:S08]  /*e310*/  HMMA.16816.F32.BF16 R28, R176.reuse, R156, R28 ;  /* 0x0000009cb01c723c */ /* 0x040ff0000004181c */
[C---:B------:R-:W-:Y:S08]  /*e320*/  HMMA.16816.F32.BF16 R32, R176.reuse, R158, R32 ;  /* 0x0000009eb020723c */ /* 0x040ff00000041820 */
[C---:B------:R-:W-:Y:S08]  /*e330*/  HMMA.16816.F32.BF16 R36, R176.reuse, R160, R36 ;  /* 0x000000a0b024723c */ /* 0x040ff00000041824 */
[C---:B------:R-:W-:Y:S08]  /*e340*/  HMMA.16816.F32.BF16 R40, R176.reuse, R162, R40 ;  /* 0x000000a2b028723c */ /* 0x040ff00000041828 */
[C---:B----4-:R-:W-:Y:S07]  /*e350*/  HMMA.16816.F32.BF16 R44, R176.reuse, R144, R44 ;  /* 0x00000090b02c723c */ /* 0x050fee000004182c */
[----:B------:R-:W-:Y:S01]  /*e360*/  @P6 IMAD R145, R0, 0x60, RZ ;  /* 0x0000006000916824 */ /* 0x000fe200078e02ff */
[----:B------:R-:W-:Y:S08]  /*e370*/  HMMA.16816.F32.BF16 R48, R176, R146, R48 ;  /* 0x00000092b030723c */ /* 0x000ff00000041830 */
[C---:B------:R-:W-:Y:S08]  /*e380*/  HMMA.16816.F32.BF16 R4, R180.reuse, R184, R4 ;  /* 0x000000b8b404723c */ /* 0x040ff00000041804 */
[C---:B------:R-:W-:Y:S08]  /*e390*/  HMMA.16816.F32.BF16 R8, R180.reuse, R186, R8 ;  /* 0x000000bab408723c */ /* 0x040ff00000041808 */
[C---:B-1----:R-:W-:Y:S08]  /*e3a0*/  HMMA.16816.F32.BF16 R12, R180.reuse, R128, R12 ;  /* 0x00000080b40c723c */ /* 0x042ff0000004180c */
[C---:B------:R-:W-:Y:S01]  /*e3b0*/  HMMA.16816.F32.BF16 R16, R180.reuse, R130, R16 ;  /* 0x00000082b410723c */ /* 0x040fe20000041810 */
[----:B------:R-:W1:Y:S07]  /*e3c0*/  LDSM.16.M88.4 R128, [R190+0x5000] ;  /* 0x00500000be80783b */ /* 0x000e6e0000000200 */
[C---:B--2---:R-:W-:Y:S07]  /*e3d0*/  HMMA.16816.F32.BF16 R20, R180.reuse, R132, R20 ;  /* 0x00000084b414723c */ /* 0x044fee0000041814 */
[----:B------:R-:W-:Y:S01]  /*e3e0*/  @P6 IMAD.WIDE.U32 R132, R140, 0x60, R2 ;  /* 0x000000608c846825 */ /* 0x000fe200078e0002 */
[C---:B------:R-:W-:Y:S04]  /*e3f0*/  HMMA.16816.F32.BF16 R24, R180.reuse, R134, R24 ;  /* 0x00000086b418723c */ /* 0x040fe80000041818 */
[-C--:B------:R-:W-:Y:S01]  /*e400*/  @P6 IADD3 R142, P5, R2, R132.reuse, RZ ;  /* 0x00000084028e6210 */ /* 0x080fe20007fbe0ff */
[----:B------:R-:W-:Y:S01]  /*e410*/  @P6 IMAD.IADD R0, R145, 0x1, R133 ;  /* 0x0000000191006824 */ /* 0x000fe200078e0285 */
[-C--:B------:R-:W-:Y:S01]  /*e420*/  @P6 IADD3 R141, P4, R226, R132.reuse, RZ ;  /* 0x00000084e28d6210 */ /* 0x080fe20007f9e0ff */
[----:B------:R-:W-:Y:S01]  /*e430*/  @P6 IMAD.MOV.U32 R2, RZ, RZ, R226 ;  /* 0x000000ffff026224 */ /* 0x000fe200078e00e2 */
[C---:B---3--:R-:W-:Y:S04]  /*e440*/  HMMA.16816.F32.BF16 R28, R180.reuse, R136, R28 ;  /* 0x00000088b41c723c */ /* 0x048fe8000004181c */
[C---:B------:R-:W-:Y:S01]  /*e450*/  @P6 IMAD.X R144, R0.reuse, 0x1, R3, P5 ;  /* 0x0000000100906824 */ /* 0x040fe200028e0603 */
[----:B------:R-:W-:Y:S01]  /*e460*/  @P6 IADD3 R108, P5, R111, R132, RZ ;  /* 0x000000846f6c6210 */ /* 0x000fe20007fbe0ff */
[--C-:B------:R-:W-:Y:S01]  /*e470*/  @P6 IMAD.MOV.U32 R3, RZ, RZ, R229.reuse ;  /* 0x000000ffff036224 */ /* 0x100fe200078e00e5 */
[----:B------:R-:W2:Y:S01]  /*e480*/  LDSM.16.M88.4 R132, [R190+0x5800] ;  /* 0x00580000be84783b */ /* 0x000ea20000000200 */
[----:B------:R-:W-:Y:S04]  /*e490*/  DEPBAR.LE SB0, 0x0 ;  /* 0x000080000000791a */ /* 0x000fe80000000000 */
[----:B------:R-:W-:Y:S01]  /*e4a0*/  BAR.SYNC.DEFER_BLOCKING 0x0 ;  /* 0x0000000000007b1d */ /* 0x000fe20000010000 */
[C---:B------:R-:W-:Y:S01]  /*e4b0*/  @P6 IMAD.X R136, R0.reuse, 0x1, R229, P4 ;  /* 0x0000000100886824 */ /* 0x040fe200020e06e5 */
[C---:B------:R-:W-:Y:S01]  /*e4c0*/  @P6 LEA R146, P4, R141.reuse, c[0x0][0x1c8], 0x1 ;  /* 0x000072008d926a11 */ /* 0x040fe200078808ff */
[C---:B------:R-:W-:Y:S05]  /*e4d0*/  HMMA.16816.F32.BF16 R32, R180.reuse, R138, R32 ;  /* 0x0000008ab420723c */ /* 0x040fea0000041820 */
[----:B------:R-:W-:Y:S01]  /*e4e0*/  @P6 IMAD.X R0, R0, 0x1, R143, P5 ;  /* 0x0000000100006824 */ /* 0x000fe200028e068f */
[----:B------:R-:W-:Y:S01]  /*e4f0*/  @P6 LEA R148, P5, R108, c[0x0][0x1c8], 0x1 ;  /* 0x000072006c946a11 */ /* 0x000fe200078a08ff */
[----:B------:R-:W-:Y:S01]  /*e500*/  @P6 IMAD.WIDE.U32 R2, R140, 0x60, R2 ;  /* 0x000000608c026825 */ /* 0x000fe200078e0002 */
[----:B------:R-:W-:Y:S01]  /*e510*/  @P6 LEA.HI.X R147, R141, c[0x0][0x1cc], R136, 0x1, P4 ;  /* 0x000073008d936a11 */ /* 0x000fe200020f0c88 */
[C---:B-1----:R-:W-:Y:S03]  /*e520*/  HMMA.16816.F32.BF16 R36, R180.reuse, R128, R36 ;  /* 0x00000080b424723c */ /* 0x042fe60000041824 */
[----:B------:R-:W-:Y:S01]  /*e530*/  @P6 LEA.HI.X R149, R108, c[0x0][0x1cc], R0, 0x1, P5 ;  /* 0x000073006c956a11 */ /* 0x000fe200028f0c00 */
[----:B------:R-:W-:Y:S01]  /*e540*/  @P6 IMAD.IADD R136, R3, 0x1, R145 ;  /* 0x0000000103886824 */ /* 0x000fe200078e0291 */
[----:B------:R-:W-:Y:S01]  /*e550*/  @P6 IADD3 R108, P5, R142, R111, RZ ;  /* 0x0000006f8e6c6210 */ /* 0x000fe20007fbe0ff */
[----:B------:R-:W-:Y:S01]  /*e560*/  @P6 IMAD.SHL.U32 R3, R2, 0x2, RZ ;  /* 0x0000000202036824 */ /* 0x000fe200078e00ff */
[----:B------:R-:W-:Y:S01]  /*e570*/  @P6 IADD3 R0, P4, R142, R226, RZ ;  /* 0x000000e28e006210 */ /* 0x000fe20007f9e0ff */
[C---:B------:R-:W-:Y:S04]  /*e580*/  HMMA.16816.F32.BF16 R40, R180.reuse, R130, R40 ;  /* 0x00000082b428723c */ /* 0x040fe80000041828 */
[----:B------:R-:W-:Y:S01]  /*e590*/  @P6 IMAD.X R137, R144, 0x1, R143, P5 ;  /* 0x0000000190896824 */ /* 0x000fe200028e068f */
[----:B------:R-:W-:Y:S01]  /*e5a0*/  @P6 LEA R140, P5, R0, c[0x0][0x1c8], 0x1 ;  /* 0x00007200008c6a11 */ /* 0x000fe200078a08ff */
[----:B------:R-:W-:Y:S01]  /*e5b0*/  @P6 IMAD.X R111, R144, 0x1, R229, P4 ;  /* 0x00000001906f6824 */ /* 0x000fe200020e06e5 */
[----:B------:R-:W-:Y:S02]  /*e5c0*/  @P6 LEA R138, P4, R108, c[0x0][0x1c8], 0x1 ;  /* 0x000072006c8a6a11 */ /* 0x000fe400078808ff */
[----:B------:R-:W-:Y:S03]  /*e5d0*/  @P6 SHF.L.U64.HI R136, R2, 0x1, R136 ;  /* 0x0000000102886819 */ /* 0x000fe60000010288 */
[----:B------:R-:W-:Y:S02]  /*e5e0*/  @P6 LEA.HI.X R139, R108, c[0x0][0x1cc], R137, 0x1, P4 ;  /* 0x000073006c8b6a11 */ /* 0x000fe400020f0c89 */
[C---:B------:R-:W-:Y:S01]  /*e5f0*/  @P6 IADD3 R128, P4, R3.reuse, c[0x0][0x1c8], RZ ;  /* 0x0000720003806a10 */ /* 0x040fe20007f9e0ff */
[C---:B--2---:R-:W-:Y:S03]  /*e600*/  HMMA.16816.F32.BF16 R44, R180.reuse, R132, R44 ;  /* 0x00000084b42c723c */ /* 0x044fe6000004182c */
[----:B------:R-:W-:Y:S01]  /*e610*/  @P6 LEA.HI.X R141, R0, c[0x0][0x1cc], R111, 0x1, P5 ;  /* 0x00007300008d6a11 */ /* 0x000fe200028f0c6f */
[----:B------:R-:W-:Y:S01]  /*e620*/  IMAD.IADD R111, R218, 0x1, R219 ;  /* 0x00000001da6f7824 */ /* 0x000fe200078e02db */
[----:B------:R-:W-:Y:S02]  /*e630*/  @P6 IADD3 R3, P5, R3, 0x80, RZ ;  /* 0x0000008003036810 */ /* 0x000fe40007fbe0ff */
[----:B------:R-:W-:Y:S01]  /*e640*/  @P6 IADD3.X R129, R136, c[0x0][0x1cc], RZ, P4, !PT ;  /* 0x0000730088816a10 */ /* 0x000fe200027fe4ff */
[----:B------:R-:W-:Y:S01]  /*e650*/  @P2 IMAD.HI.U32 R0, R111, c[0x0][0x2c8], RZ ;  /* 0x0000b2006f002a27 */ /* 0x000fe200078e00ff */
[----:B------:R-:W-:Y:S01]  /*e660*/  @P6 IADD3 R2, P4, R3, c[0x0][0x1c8], RZ ;  /* 0x0000720003026a10 */ /* 0x000fe20007f9e0ff */
[----:B------:R-:W-:Y:S02]  /*e670*/  HMMA.16816.F32.BF16 R48, R180, R134, R48 ;  /* 0x00000086b430723c */ /* 0x000fe40000041830 */
[----:B------:R-:W-:Y:S01]  /*e680*/  @!PT LDS RZ, [RZ] ;  /* 0x00000000fffff984 */ /* 0x000fe20000000800 */
[----:B------:R-:W-:Y:S01]  /*e690*/  @!PT LDS RZ, [RZ] ;  /* 0x00000000fffff984 */ /* 0x000fe20000000800 */
[----:B------:R-:W-:Y:S01]  /*e6a0*/  @!PT LDS RZ, [RZ] ;  /* 0x00000000fffff984 */ /* 0x000fe20000000800 */
[----:B------:R1:W-:Y:S01]  /*e6b0*/  @P6 LDGSTS.E.BYPASS.LTC128B.128 [R213+0x8100], [R128.64], !P0 ;  /* 0x0810000080d56fae */ /* 0x0003e2000c101d48 */
[----:B------:R-:W-:Y:S02]  /*e6c0*/  @P6 IADD3.X R3, RZ, c[0x0][0x1cc], R136, P4, P5 ;  /* 0x00007300ff036a10 */ /* 0x000fe400027ea488 */
[----:B------:R-:W-:Y:S03]  /*e6d0*/  @P2 SHF.R.U32.HI R111, RZ, c[0x0][0x2cc], R0 ;  /* 0x0000b300ff6f2a19 */ /* 0x000fe60000011600 */
[----:B------:R2:W-:Y:S05]  /*e6e0*/  @P6 LDGSTS.E.BYPASS.LTC128B.128 [R213+0xb100], [R2.64], !P3 ;  /* 0x0b10000002d56fae */ /* 0x0005ea000d901d48 */
        /* <DEDUP_REMOVED lines=8> */
[----:B------:R-:W-:Y:S04]  /*e770*/  IADD3 R0, -R216, R0, R217 ;  /* 0x00000000d8007210 */ /* 0x000fe80007ffe1d9 */
[C---:B-1----:R-:W-:Y:S02]  /*e780*/  IADD3 R129, R0.reuse, c[0x0][0x328], RZ ;  /* 0x0000ca0000817a10 */ /* 0x042fe40007ffe0ff */
[----:B------:R-:W-:Y:S03]  /*e790*/  IADD3 R128, R0, UR4, RZ ;  /* 0x0000000400807c10 */ /* 0x000fe6000fffe0ff */
[----:B----4-:R-:W-:Y:S02]  /*e7a0*/  IMAD.IADD R2, R129, 0x1, R108 ;  /* 0x0000000181027824 */ /* 0x010fe400078e026c */
[----:B------:R-:W-:Y:S01]  /*e7b0*/  IMAD.IADD R0, R108, 0x1, R128 ;  /* 0x000000016c007824 */ /* 0x000fe200078e0280 */
[----:B------:R-:W-:-:S05]  /*e7c0*/  @!P1 BRA `(.L_x_578) ;  /* 0x0000018000009947 */ /* 0x000fca0003800000 */
[----:B---3--:R-:W-:Y:S01]  /*e7d0*/  IADD3 R108, -R216, R217, R108 ;  /* 0x000000d9d86c7210 */ /* 0x008fe20007ffe16c */
        /* <DEDUP_REMOVED lines=12> */
.L_x_580:
[----:B------:R-:W-:Y:S04]  /*e8a0*/  MOV R130, c[0x0][0x32c] ;  /* 0x0000cb0000827a02 */ /* 0x000fe80000000f00 */
[----:B------:R-:W-:Y:S11]  /*e8b0*/  ISETP.NE.AND P0, PT, R130, 0x1, PT ;  /* 0x000000018200780c */ /* 0x000ff60003f05270 */
[----:B------:R-:W-:Y:S02]  /*e8c0*/  @!UPT UIADD3 URZ, URZ, URZ, URZ ;  /* 0x0000003f3f3ff290 */ /* 0x000fe4000fffe03f */
[----:B------:R-:W-:Y:S05]  /*e8d0*/  @P0 IMAD.HI.U32 R130, R108, c[0x0][0x330], RZ ;  /* 0x0000cc006c820a27 */ /* 0x000fea00078e00ff */
[----:B------:R-:W-:Y:S02]  /*e8e0*/  @P0 SHF.R.U32.HI R108, RZ, c[0x0][0x334], R130 ;  /* 0x0000cd00ff6c0a19 */ /* 0x000fe40000011682 */
.L_x_581:
[----:B------:R-:W-:Y:S05]  /*e8f0*/  BSYNC B0 ;  /* 0x0000000000007941 */ /* 0x000fea0003800000 */
.L_x_579:
[----:B------:R-:W-:Y:S04]  /*e900*/  IMAD.IADD R130, R3, 0x1, -R215 ;  /* 0x0000000103827824 */ /* 0x000fe800078e0ad7 */
[----:B------:R-:W-:Y:S05]  /*e910*/  IMAD R108, R108, c[0x0][0x32c], R130 ;  /* 0x0000cb006c6c7a24 */ /* 0x000fea00078e0282 */
[----:B------:R-:W-:Y:S02]  /*e920*/  IADD3 R130, R108, c[0x0][0x32c], RZ ;  /* 0x0000cb006c827a10 */ /* 0x000fe40007ffe0ff */
[----:B------:R-:W-:Y:S02]  /*e930*/  IMNMX R0, R0, R108, !PT ;  /* 0x0000006c00007217 */ /* 0x000fe40007800200 */
[----:B------:R-:W-:Y:S02]  /*e940*/  IMNMX R2, R2, R130, PT ;  /* 0x0000008202027217 */ /* 0x000fe40003800200 */
.L_x_578:
[C---:B---3--:R-:W-:Y:S02]  /*e950*/  ISETP.GE.AND P0, PT, R3.reuse, 0x2, PT ;  /* 0x000000020300780c */ /* 0x048fe40003f06270 */
        /* <DEDUP_REMOVED lines=133> */
.L_x_584:
[----:B------:R-:W-:Y:S04]  /*f1b0*/  MOV R5, c[0x0][0x32c] ;  /* 0x0000cb0000057a02 */ /* 0x000fe80000000f00 */
[----:B------:R-:W-:Y:S11]  /*f1c0*/  ISETP.NE.AND P0, PT, R5, 0x1, PT ;  /* 0x000000010500780c */ /* 0x000ff60003f05270 */
[----:B------:R-:W-:Y:S02]  /*f1d0*/  @!UPT UIADD3 URZ, URZ, URZ, URZ ;  /* 0x0000003f3f3ff290 */ /* 0x000fe4000fffe03f */
[----:B------:R-:W-:Y:S05]  /*f1e0*/  @P0 IMAD.HI.U32 R5, R4, c[0x0][0x330], RZ ;  /* 0x0000cc0004050a27 */ /* 0x000fea00078e00ff */
[----:B------:R-:W-:Y:S02]  /*f1f0*/  @P0 SHF.R.U32.HI R4, RZ, c[0x0][0x334], R5 ;  /* 0x0000cd00ff040a19 */ /* 0x000fe40000011605 */
.L_x_585:
[----:B------:R-:W-:Y:S05]  /*f200*/  BSYNC B0 ;  /* 0x0000000000007941 */ /* 0x000fea0003800000 */
.L_x_583:
[----:B------:R-:W-:Y:S04]  /*f210*/  IMAD.IADD R3, R3, 0x1, -R215 ;  /* 0x0000000103037824 */ /* 0x000fe800078e0ad7 */
[----:B------:R-:W-:Y:S05]  /*f220*/  IMAD R3, R4, c[0x0][0x32c], R3 ;  /* 0x0000cb0004037a24 */ /* 0x000fea00078e0203 */
[----:B------:R-:W-:Y:S02]  /*f230*/  IADD3 R4, R3, c[0x0][0x32c], RZ ;  /* 0x0000cb0003047a10 */ /* 0x000fe40007ffe0ff */
[----:B------:R-:W-:Y:S02]  /*f240*/  IMNMX R0, R0, R3, !PT ;  /* 0x0000000300007217 */ /* 0x000fe40007800200 */
[----:B------:R-:W-:Y:S02]  /*f250*/  IMNMX R2, R2, R4, PT ;  /* 0x0000000402027217 */ /* 0x000fe40003800200 */
.L_x_582:
[----:B------:R-:W-:Y:S01]  /*f260*/  ISETP.NE.AND P0, PT, R143, RZ, PT ;  /* 0x000000ff8f00720c */ /* 0x000fe20003f05270 */
[----:B------:R-:W2:Y:S01]  /*f270*/  LDL.LU R241, [R1] ;  /* 0x0000000001f17983 */ /* 0x000ea20000300800 */
[----:B------:R-:W-:Y:S02]  /*f280*/  FMNMX.FTZ R3, R130, R109, !PT ;  /* 0x0000006d82037209 */ /* 0x000fe40007810000 */
[----:B------:R-:W-:Y:S01]  /*f290*/  ISETP.GT.AND P0, PT, R0, RZ, !P0 ;  /* 0x000000ff0000720c */ /* 0x000fe20004704270 */
[----:B------:R-:W3:Y:S01]  /*f2a0*/  LDL.LU R240, [R1+0x4] ;  /* 0x0000040001f07983 */ /* 0x000ee20000300800 */
        /* <DEDUP_REMOVED lines=84> */
[C---:B------:R-:W-:Y:S02]  /*f7f0*/  ISETP.GT.AND P0, PT, R0.reuse, 0x30, !P0 ;  /* 0x000000300000780c */ /* 0x040fe40004704270 */
[----:B------:R-:W-:Y:S02]  /*f800*/  ISETP.GT.AND P5, PT, R0, 0x58, !P5 ;  /* 0x000000580000780c */ /* 0x000fe40006fa4270 */
[----:B------:R-:W-:Y:S02]  /*f810*/  ISETP.LT.OR P0, PT, R2, 0x31, P0 ;  /* 0x000000310200780c */ /* 0x000fe40000701670 */
[----:B------:R-:W-:Y:S02]  /*f820*/  ISETP.GT.AND P4, PT, R0, 0x59, !P4 ;  /* 0x000000590000780c */ /* 0x000fe40006784270 */
[----:B------:R-:W-:Y:S02]  /*f830*/  FSEL R48, R30, -INF , !P0 ;  /* 0xff8000001e307808 */ /* 0x000fe40004000000 */
[----:B------:R-:W-:Y:S02]  /*f840*/  ISETP.NE.AND P0, PT, R25, RZ, PT ;  /* 0x000000ff1900720c */ /* 0x000fe40003f05270 */
[----:B------:R-:W-:Y:S02]  /*f850*/  FMNMX.FTZ R4, R48, R4, !PT ;  /* 0x0000000430047209 */ /* 0x000fe40007810000 */
[----:B------:R-:W-:Y:S02]  /*f860*/  ISETP.GT.AND P0, PT, R0, 0x31, !P0 ;  /* 0x000000310000780c */ /* 0x000fe40004704270 */
[C---:B------:R-:W-:Y:S02]  /*f870*/  ISETP.LT.OR P6, PT, R2.reuse, 0x52, P6 ;  /* 0x000000520200780c */ /* 0x040fe400037c1670 */
[----:B------:R-:W-:Y:S02]  /*f880*/  ISETP.LT.OR P0, PT, R2, 0x32, P0 ;  /* 0x000000320200780c */ /* 0x000fe40000701670 */
[----:B------:R-:W-:Y:S02]  /*f890*/  FSEL R136, R47, -INF , !P6 ;  /* 0xff8000002f887808 */ /* 0x000fe40007000000 */
[----:B------:R-:W-:Y:S02]  /*f8a0*/  FSEL R49, R31, -INF , !P0 ;  /* 0xff8000001f317808 */ /* 0x000fe40004000000 */
[----:B------:R-:W-:Y:S01]  /*f8b0*/  ISETP.NE.AND P0, PT, R24, RZ, PT ;  /* 0x000000ff1800720c */ /* 0x000fe20003f05270 */
[----:B------:R-:W-:Y:S01]  /*f8c0*/  LDSM.16.MT88.4 R28, [R191] ;  /* 0x00000000bf1c783b */ /* 0x000fe20000004200 */
[----:B------:R-:W-:Y:S02]  /*f8d0*/  FMNMX.FTZ R4, R49, R4, !PT ;  /* 0x0000000431047209 */ /* 0x000fe40007810000 */
[----:B------:R-:W-:Y:S02]  /*f8e0*/  ISETP.GT.AND P0, PT, R0, 0x38, !P0 ;  /* 0x000000380000780c */ /* 0x000fe40004704270 */
[C---:B------:R-:W-:Y:S02]  /*f8f0*/  ISETP.LT.OR P5, PT, R2.reuse, 0x59, P5 ;  /* 0x000000590200780c */ /* 0x040fe40002fa1670 */
[C---:B------:R-:W-:Y:S01]  /*f900*/  ISETP.LT.OR P0, PT, R2.reuse, 0x39, P0 ;  /* 0x000000390200780c */ /* 0x040fe20000701670 */
[----:B------:R-:W-:Y:S01]  /*f910*/  LDSM.16.MT88.4 R24, [R192] ;  /* 0x00000000c018783b */ /* 0x000fe20000004200 */
[----:B------:R-:W-:Y:S02]  /*f920*/  ISETP.LT.OR P4, PT, R2, 0x5a, P4 ;  /* 0x0000005a0200780c */ /* 0x000fe40002781670 */
[----:B------:R-:W-:Y:S02]  /*f930*/  FSEL R111, R34, -INF , !P0 ;  /* 0xff800000226f7808 */ /* 0x000fe40004000000 */
[----:B------:R-:W-:Y:S02]  /*f940*/  ISETP.NE.AND P0, PT, R21, RZ, PT ;  /* 0x000000ff1500720c */ /* 0x000fe40003f05270 */
[----:B------:R-:W-:Y:S02]  /*f950*/  FMNMX.FTZ R4, R111, R4, !PT ;  /* 0x000000046f047209 */ /* 0x000fe40007810000 */
[----:B------:R-:W-:Y:S02]  /*f960*/  ISETP.GT.AND P0, PT, R0, 0x39, !P0 ;  /* 0x000000390000780c */ /* 0x000fe40004704270 */
[----:B------:R-:W-:Y:S02]  /*f970*/  FSEL R50, R50, -INF , !P5 ;  /* 0xff80000032327808 */ /* 0x000fe40006800000 */
        /* <DEDUP_REMOVED lines=25> */
[----:B------:R-:W-:Y:S02]  /*fb10*/  ISETP.GT.AND P0, PT, R0, 0x50, !P0 ;  /* 0x000000500000780c */ /* 0x000fe40004704270 */
[----:B------:R-:W-:Y:S02]  /*fb20*/  FSEL R12, R51, -INF , !P4 ;  /* 0xff800000330c7808 */ /* 0x000fe40006000000 */
[----:B------:R-:W-:Y:S04]  /*fb30*/  ISETP.LT.OR P0, PT, R2, 0x51, P0 ;  /* 0x000000510200780c */ /* 0x000fe80000701670 */
[----:B------:R-:W-:Y:S04]  /*fb40*/  FSEL R46, R46, -INF , !P0 ;  /* 0xff8000002e2e7808 */ /* 0x000fe80004000000 */
[----:B------:R-:W-:Y:S04]  /*fb50*/  FMNMX.FTZ R0, R46, R4, !PT ;  /* 0x000000042e007209 */ /* 0x000fe80007810000 */
[----:B------:R-:W-:Y:S04]  /*fb60*/  FMNMX.FTZ R0, R136, R0, !PT ;  /* 0x0000000088007209 */ /* 0x000fe80007810000 */
[----:B------:R-:W-:Y:S02]  /*fb70*/  FMNMX.FTZ R0, R50, R0, !PT ;  /* 0x0000000032007209 */ /* 0x000fe40007810000 */
[----:B-1----:R-:W-:Y:S02]  /*fb80*/  FMNMX.FTZ R3, R3, R5, !PT ;  /* 0x0000000503037209 */ /* 0x002fe40007810000 */
[----:B------:R-:W-:Y:S03]  /*fb90*/  FMNMX.FTZ R0, R12, R0, !PT ;  /* 0x000000000c007209 */ /* 0x000fe60007810000 */
[----:B------:R-:W1:Y:S08]  /*fba0*/  SHFL.BFLY PT, R4, R3, 0x1, 0x1f ;  /* 0x0c201f0003047f89 */ /* 0x000e7000000e0000 */
[----:B------:R-:W4:Y:S01]  /*fbb0*/  SHFL.BFLY PT, R2, R0, 0x2, 0x1f ;  /* 0x0c401f0000027f89 */ /* 0x000f2200000e0000 */
[----:B-1----:R-:W-:Y:S04]  /*fbc0*/  FMNMX.FTZ R108, R3, R4, !PT ;  /* 0x00000004036c7209 */ /* 0x002fe80007810000 */
[C---:B------:R-:W-:Y:S01]  /*fbd0*/  FSETP.NEU.FTZ.AND P0, PT, R108.reuse, -INF , PT ;  /* 0xff8000006c00780b */ /* 0x040fe20003f1d000 */
[----:B------:R-:W-:Y:S01]  /*fbe0*/  FMUL.FTZ R3, R108, c[0x0][0x2d0] ;  /* 0x0000b4006c037a20 */ /* 0x000fe20000410000 */
[----:B----4-:R-:W-:Y:S04]  /*fbf0*/  FMNMX.FTZ R2, R0, R2, !PT ;  /* 0x0000000200027209 */ /* 0x010fe80007810000 */
[----:B------:R-:W-:Y:S02]  /*fc00*/  FSEL R13, R3, RZ, P0 ;  /* 0x000000ff030d7208 */ /* 0x000fe40000000000 */
[----:B------:R-:W1:Y:S03]  /*fc10*/  SHFL.BFLY PT, R3, R2, 0x1, 0x1f ;  /* 0x0c201f0002037f89 */ /* 0x000e6600000e0000 */
[--C-:B------:R-:W-:Y:S02]  /*fc20*/  FFMA.FTZ R15, R145, c[0x0][0x2d0], -R13.reuse ;  /* 0x0000b400910f7a23 */ /* 0x100fe4000001080d */
[--C-:B------:R-:W-:Y:S02]  /*fc30*/  FFMA.FTZ R0, R130, c[0x0][0x2d0], -R13.reuse ;  /* 0x0000b40082007a23 */ /* 0x100fe4000001080d */
[----:B------:R4:W-:Y:S01]  /*fc40*/  MUFU.EX2 R231, R15 ;  /* 0x0000000f00e77308 */ /* 0x0009e20000000800 */
[--C-:B------:R-:W-:Y:S09]  /*fc50*/  FFMA.FTZ R4, R9, c[0x0][0x2d0], -R13.reuse ;  /* 0x0000b40009047a23 */ /* 0x100ff2000001080d */
[----:B------:R5:W-:Y:S01]  /*fc60*/  MUFU.EX2 R236, R0 ;  /* 0x0000000000ec7308 */ /* 0x000be20000000800 */
[----:B-1----:R-:W-:Y:S09]  /*fc70*/  FMNMX.FTZ R3, R2, R3, !PT ;  /* 0x0000000302037209 */ /* 0x002ff20007810000 */
[----:B------:R1:W-:Y:S01]  /*fc80*/  MUFU.EX2 R237, R4 ;  /* 0x0000000400ed7308 */ /* 0x0003e20000000800 */
[--C-:B----4-:R-:W-:Y:S09]  /*fc90*/  FFMA.FTZ R15, R146, c[0x0][0x2d0], -R13.reuse ;  /* 0x0000b400920f7a23 */ /* 0x110ff2000001080d */
[----:B------:R4:W-:Y:S01]  /*fca0*/  MUFU.EX2 R230, R15 ;  /* 0x0000000f00e67308 */ /* 0x0009e20000000800 */
[--C-:B-----5:R-:W-:Y:S09]  /*fcb0*/  FFMA.FTZ R0, R132, c[0x0][0x2d0], -R13.reuse ;  /* 0x0000b40084007a23 */ /* 0x120ff2000001080d */
[----:B------:R5:W2:Y:S01]  /*fcc0*/  MUFU.EX2 R239, R0 ;  /* 0x0000000000ef7308 */ /* 0x000aa20000000800 */
[----:B-1----:R-:W-:Y:S02]  /*fcd0*/  FMUL.FTZ R4, R3, c[0x0][0x2d0] ;  /* 0x0000b40003047a20 */ /* 0x002fe40000410000 */
[--C-:B----4-:R-:W-:Y:S07]  /*fce0*/  FFMA.FTZ R15, R147, c[0x0][0x2d0], -R13.reuse ;  /* 0x0000b400930f7a23 */ /* 0x110fee000001080d */
[----:B------:R1:W-:Y:S01]  /*fcf0*/  MUFU.EX2 R222, R15 ;  /* 0x0000000f00de7308 */ /* 0x0003e20000000800 */
[--C-:B-----5:R-:W-:Y:S01]  /*fd00*/  FFMA.FTZ R0, R131, c[0x0][0x2d0], -R13.reuse ;  /* 0x0000b40083007a23 */ /* 0x120fe2000001080d */
[----:B--2---:R-:W-:Y:S08]  /*fd10*/  F2FP.BF16.PACK_AB R16, R239, R236 ;  /* 0x000000ecef10723e */ /* 0x004ff000000010ff */
[----:B------:R2:W4:Y:S01]  /*fd20*/  MUFU.EX2 R238, R0 ;  /* 0x0000000000ee7308 */ /* 0x0005220000000800 */
[----:B-1----:R-:W-:Y:S09]  /*fd30*/  FFMA.FTZ R15, R148, c[0x0][0x2d0], -R13 ;  /* 0x0000b400940f7a23 */ /* 0x002ff2000001080d */
[----:B------:R1:W-:Y:S01]  /*fd40*/  MUFU.EX2 R221, R15 ;  /* 0x0000000f00dd7308 */ /* 0x0003e20000000800 */
[----:B--2---:R-:W-:Y:S02]  /*fd50*/  FSEL R0, R108, RZ, P0 ;  /* 0x000000ff6c007208 */ /* 0x004fe40000000000 */
[----:B------:R-:W-:Y:S02]  /*fd60*/  FSETP.NEU.FTZ.AND P0, PT, R3, -INF , PT ;  /* 0xff8000000300780b */ /* 0x000fe40003f1d000 */
[----:B----4-:R-:W-:Y:S01]  /*fd70*/  F2FP.BF16.PACK_AB R18, R237, R238 ;  /* 0x000000eeed12723e */ /* 0x010fe200000010ff */
[----:B------:R-:W-:Y:S01]  /*fd80*/  FADD.FTZ R0, -R0, R109 ;  /* 0x0000006d00007221 */ /* 0x000fe20000010100 */
[----:B------:R-:W-:Y:S03]  /*fd90*/  FSEL R14, R4, RZ, P0 ;  /* 0x000000ff040e7208 */ /* 0x000fe60000000000 */
[----:B------:R-:W-:Y:S02]  /*fda0*/  FMUL.FTZ R0, R0, c[0x0][0x2d0] ;  /* 0x0000b40000007a20 */ /* 0x000fe40000410000 */
[--C-:B------:R-:W-:Y:S02]  /*fdb0*/  FFMA.FTZ R4, R6, c[0x0][0x2d0], -R14.reuse ;  /* 0x0000b40006047a23 */ /* 0x100fe4000001080e */
[----:B------:R2:W4:Y:S01]  /*fdc0*/  MUFU.EX2 R2, R0 ;  /* 0x0000000000027308 */ /* 0x0005220000000800 */
[--C-:B-1----:R-:W-:Y:S09]  /*fdd0*/  FFMA.FTZ R15, R32, c[0x0][0x2d0], -R14.reuse ;  /* 0x0000b400200f7a23 */ /* 0x102ff2000001080e */
[----:B------:R1:W-:Y:S10]  /*fde0*/  MUFU.EX2 R220, R15 ;  /* 0x0000000f00dc7308 */ /* 0x0003f40000000800 */
[----:B------:R5:W-:Y:S01]  /*fdf0*/  MUFU.EX2 R235, R4 ;  /* 0x0000000400eb7308 */ /* 0x000be20000000800 */
[--C-:B--2---:R-:W-:Y:S02]  /*fe00*/  FFMA.FTZ R0, R8, c[0x0][0x2d0], -R14.reuse ;  /* 0x0000b40008007a23 */ /* 0x104fe4000001080e */
[C---:B----4-:R-:W-:Y:S02]  /*fe10*/  FMUL.FTZ R5, R2.reuse, R113 ;  /* 0x0000007102057220 */ /* 0x050fe40000410000 */
[C---:B------:R-:W-:Y:S05]  /*fe20*/  FMUL.FTZ R8, R2.reuse, R116 ;  /* 0x0000007402087220 */ /* 0x040fea0000410000 */
[----:B------:R-:W2:Y:S01]  /*fe30*/  MUFU.EX2 R234, R0 ;  /* 0x0000000000ea7308 */ /* 0x000ea20000000800 */
[C---:B------:R-:W-:Y:S02]  /*fe40*/  FMUL.FTZ R9, R2.reuse, R117 ;  /* 0x0000007502097220 */ /* 0x040fe40000410000 */
[C---:B------:R-:W-:Y:S02]  /*fe50*/  FMUL.FTZ R68, R2.reuse, R68 ;  /* 0x0000004402447220 */ /* 0x040fe40000410000 */
[--C-:B-1----:R-:W-:Y:S02]  /*fe60*/  FFMA.FTZ R15, R33, c[0x0][0x2d0], -R14.reuse ;  /* 0x0000b400210f7a23 */ /* 0x102fe4000001080e */
[C---:B------:R-:W-:Y:S01]  /*fe70*/  FMUL.FTZ R69, R2.reuse, R69 ;  /* 0x0000004502457220 */ /* 0x040fe20000410000 */
[----:B------:R-:W-:Y:S01]  /*fe80*/  LDSM.16.MT88.4 R32, [R191+0x800] ;  /* 0x00080000bf20783b */ /* 0x000fe20000004200 */
[C---:B------:R-:W-:Y:S01]  /*fe90*/  FMUL.FTZ R72, R2.reuse, R72 ;  /* 0x0000004802487220 */ /* 0x040fe20000410000 */
[----:B------:R1:W-:Y:S01]  /*fea0*/  MUFU.EX2 R219, R15 ;  /* 0x0000000f00db7308 */ /* 0x0003e20000000800 */
[C---:B------:R-:W-:Y:S02]  /*feb0*/  FMUL.FTZ R73, R2.reuse, R73 ;  /* 0x0000004902497220 */ /* 0x040fe40000410000 */
[C---:B------:R-:W-:Y:S02]  /*fec0*/  FMUL.FTZ R76, R2.reuse, R76 ;  /* 0x0000004c024c7220 */ /* 0x040fe40000410000 */
[--C-:B-----5:R-:W-:Y:S02]  /*fed0*/  FFMA.FTZ R4, R11, c[0x0][0x2d0], -R14.reuse ;  /* 0x0000b4000b047a23 */ /* 0x120fe4000001080e */
[C---:B------:R-:W-:Y:S02]  /*fee0*/  FMUL.FTZ R77, R2.reuse, R77 ;  /* 0x0000004d024d7220 */ /* 0x040fe40000410000 */
[C---:B------:R-:W-:Y:S01]  /*fef0*/  FMUL.FTZ R80, R2.reuse, R80 ;  /* 0x0000005002507220 */ /* 0x040fe20000410000 */
[----:B------:R4:W-:Y:S01]  /*ff00*/  MUFU.EX2 R232, R4 ;  /* 0x0000000400e87308 */ /* 0x0009e20000000800 */
[C---:B------:R-:W-:Y:S02]  /*ff10*/  FMUL.FTZ R81, R2.reuse, R81 ;  /* 0x0000005102517220 */ /* 0x040fe40000410000 */
[----:B------:R-:W-:Y:S01]  /*ff20*/  FMUL.FTZ R84, R2, R84 ;  /* 0x0000005402547220 */ /* 0x000fe20000410000 */
[----:B--2---:R-:W-:Y:S01]  /*ff30*/  F2FP.BF16.PACK_AB R17, R234, R235 ;  /* 0x000000ebea11723e */ /* 0x004fe200000010ff */
[--C-:B------:R-:W-:Y:S02]  /*ff40*/  FFMA.FTZ R0, R7, c[0x0][0x2d0], -R14.reuse ;  /* 0x0000b40007007a23 */ /* 0x100fe4000001080e */
[C---:B------:R-:W-:Y:S02]  /*ff50*/  FMUL.FTZ R85, R2.reuse, R85 ;  /* 0x0000005502557220 */ /* 0x040fe40000410000 */
[C---:B------:R-:W-:Y:S01]  /*ff60*/  FMUL.FTZ R88, R2.reuse, R88 ;  /* 0x0000005802587220 */ /* 0x040fe20000410000 */
[----:B------:R2:W5:Y:S01]  /*ff70*/  MUFU.EX2 R233, R0 ;  /* 0x0000000000e97308 */ /* 0x0005620000000800 */
[C---:B------:R-:W-:Y:S02]  /*ff80*/  FMUL.FTZ R89, R2.reuse, R89 ;  /* 0x0000005902597220 */ /* 0x040fe40000410000 */
[----:B------:R-:W-:Y:S02]  /*ff90*/  FMUL.FTZ R92, R2, R92 ;  /* 0x0000005c025c7220 */ /* 0x000fe40000410000 */
[----:B-1----:R-:W-:Y:S02]  /*ffa0*/  FFMA.FTZ R15, R36, c[0x0][0x2d0], -R14 ;  /* 0x0000b400240f7a23 */ /* 0x002fe4000001080e */
[C---:B------:R-:W-:Y:S02]  /*ffb0*/  FMUL.FTZ R93, R2.reuse, R93 ;  /* 0x0000005d025d7220 */ /* 0x040fe40000410000 */
[C---:B------:R-:W-:Y:S01]  /*ffc0*/  FMUL.FTZ R96, R2.reuse, R96 ;  /* 0x0000006002607220 */ /* 0x040fe20000410000 */
[----:B------:R1:W-:Y:S01]  /*ffd0*/  MUFU.EX2 R218, R15 ;  /* 0x0000000f00da7308 */ /* 0x0003e20000000800 */
[C---:B------:R-:W-:Y:S02]  /*ffe0*/  FMUL.FTZ R97, R2.reuse, R97 ;  /* 0x0000006102617220 */ /* 0x040fe40000410000 */
[C---:B------:R-:W-:Y:S02]  /*fff0*/  FMUL.FTZ R100, R2.reuse, R100 ;  /* 0x0000006402647220 */ /* 0x040fe40000410000 */
[C---:B----4-:R-:W-:Y:S02]  /*10000*/  FMUL.FTZ R4, R2.reuse, R112 ;  /* 0x0000007002047220 */ /* 0x050fe40000410000 */
[C---:B------:R-:W-:Y:S02]  /*10010*/  FMUL.FTZ R101, R2.reuse, R101 ;  /* 0x0000006502657220 */ /* 0x040fe40000410000 */
[C---:B------:R-:W-:Y:S02]  /*10020*/  FMUL.FTZ R104, R2.reuse, R104 ;  /* 0x0000006802687220 */ /* 0x040fe40000410000 */
[C---:B------:R-:W-:Y:S02]  /*10030*/  FMUL.FTZ R105, R2.reuse, R105 ;  /* 0x0000006902697220 */ /* 0x040fe40000410000 */
[C---:B------:R-:W-:Y:S01]  /*10040*/  FMUL.FTZ R52, R2.reuse, R52 ;  /* 0x0000003402347220 */ /* 0x040fe20000410000 */
[----:B--2---:R-:W-:Y:S01]  /*10050*/  FSEL R0, R3, RZ, P0 ;  /* 0x000000ff03007208 */ /* 0x004fe20000000000 */
[----:B------:R-:W-:Y:S01]  /*10060*/  FMUL.FTZ R53, R2, R53 ;  /* 0x0000003502357220 */ /* 0x000fe20000410000 */
[----:B-----5:R-:W-:Y:S01]  /*10070*/  F2FP.BF16.PACK_AB R19, R232, R233 ;  /* 0x000000e9e813723e */ /* 0x020fe200000010ff */
[----:B------:R-:W-:Y:S01]  /*10080*/  FMUL.FTZ R56, R2, R56 ;  /* 0x0000003802387220 */ /* 0x000fe20000410000 */
[----:B------:R-:W-:Y:S01]  /*10090*/  ISETP.GT.AND P0, PT, R212, R223, PT ;  /* 0x000000dfd400720c */ /* 0x000fe20003f04270 */
[----:B------:R-:W-:Y:S02]  /*100a0*/  FADD.FTZ R0, -R0, R110 ;  /* 0x0000006e00007221 */ /* 0x000fe40000010100 */
[----:B------:R-:W-:Y:S02]  /*100b0*/  FMUL.FTZ R57, R2, R57 ;  /* 0x0000003902397220 */ /* 0x000fe40000410000 */
[----:B------:R-:W-:Y:S02]  /*100c0*/  FMUL.FTZ R0, R0, c[0x0][0x2d0] ;  /* 0x0000b40000007a20 */ /* 0x000fe40000410000 */
[--C-:B-1----:R-:W-:Y:S02]  /*100d0*/  FFMA.FTZ R15, R37, c[0x0][0x2d0], -R14.reuse ;  /* 0x0000b400250f7a23 */ /* 0x102fe4000001080e */
[----:B------:R-:W-:Y:S01]  /*100e0*/  LDSM.16.MT88.4 R36, [R194+0x800] ;  /* 0x00080000c224783b */ /* 0x000fe20000004200 */
[C---:B------:R-:W-:Y:S01]  /*100f0*/  FMUL.FTZ R60, R2.reuse, R60 ;  /* 0x0000003c023c7220 */ /* 0x040fe20000410000 */
[----:B------:R1:W-:Y:S01]  /*10100*/  MUFU.EX2 R217, R15 ;  /* 0x0000000f00d97308 */ /* 0x0003e20000000800 */
[C---:B------:R-:W-:Y:S02]  /*10110*/  FMUL.FTZ R61, R2.reuse, R61 ;  /* 0x0000003d023d7220 */ /* 0x040fe40000410000 */
[C---:B------:R-:W-:Y:S02]  /*10120*/  FMUL.FTZ R64, R2.reuse, R64 ;  /* 0x0000004002407220 */ /* 0x040fe40000410000 */
[----:B------:R-:W-:Y:S05]  /*10130*/  FMUL.FTZ R65, R2, R65 ;  /* 0x0000004102417220 */ /* 0x000fea0000410000 */
[----:B------:R-:W2:Y:S01]  /*10140*/  MUFU.EX2 R0, R0 ;  /* 0x0000000000007308 */ /* 0x000ea20000000800 */
[--C-:B-1----:R-:W-:Y:S09]  /*10150*/  FFMA.FTZ R15, R149, c[0x0][0x2d0], -R13.reuse ;  /* 0x0000b400950f7a23 */ /* 0x102ff2000001080d */
[----:B------:R1:W-:Y:S01]  /*10160*/  MUFU.EX2 R215, R15 ;  /* 0x0000000f00d77308 */ /* 0x0003e20000000800 */
[C---:B--2---:R-:W-:Y:S02]  /*10170*/  FMUL.FTZ R6, R0.reuse, R114 ;  /* 0x0000007200067220 */ /* 0x044fe40000410000 */
[C---:B------:R-:W-:Y:S02]  /*10180*/  FMUL.FTZ R7, R0.reuse, R115 ;  /* 0x0000007300077220 */ /* 0x040fe40000410000 */
[C---:B------:R-:W-:Y:S02]  /*10190*/  FMUL.FTZ R10, R0.reuse, R118 ;  /* 0x00000076000a7220 */ /* 0x040fe40000410000 */
[C---:B------:R-:W-:Y:S02]  /*101a0*/  FMUL.FTZ R11, R0.reuse, R119 ;  /* 0x00000077000b7220 */ /* 0x040fe40000410000 */
[----:B------:R-:W-:Y:S01]  /*101b0*/  LDSM.16.MT88.4 R116, [R188+0x2800] ;  /* 0x00280000bc74783b */ /* 0x000fe20000004200 */
[C---:B------:R-:W-:Y:S05]  /*101c0*/  HMMA.16816.F32.BF16 R4, R16.reuse, R20, R4 ;  /* 0x000000141004723c */ /* 0x040fea0000041804 */
[C---:B------:R-:W-:Y:S02]  /*101d0*/  FMUL.FTZ R70, R0.reuse, R70 ;  /* 0x0000004600467220 */ /* 0x040fe40000410000 */
[----:B------:R-:W-:Y:S01]  /*101e0*/  FMUL.FTZ R71, R0, R71 ;  /* 0x0000004700477220 */ /* 0x000fe20000410000 */
[C---:B------:R-:W-:Y:S01]  /*101f0*/  HMMA.16816.F32.BF16 R8, R16.reuse, R22, R8 ;  /* 0x000000161008723c */ /* 0x040fe20000041808 */
[----:B------:R-:W2:Y:S03]  /*10200*/  LDSM.16.MT88.4 R20, [R207] ;  /* 0x00000000cf14783b */ /* 0x000ea60000004200 */
[--C-:B-1----:R-:W-:Y:S02]  /*10210*/  FFMA.FTZ R15, R150, c[0x0][0x2d0], -R13.reuse ;  /* 0x0000b400960f7a23 */ /* 0x102fe4000001080d */
[C---:B------:R-:W-:Y:S02]  /*10220*/  FMUL.FTZ R74, R0.reuse, R74 ;  /* 0x0000004a004a7220 */ /* 0x040fe40000410000 */
[C---:B------:R-:W-:Y:S01]  /*10230*/  HMMA.16816.F32.BF16 R68, R16.reuse, R24, R68 ;  /* 0x000000181044723c */ /* 0x040fe20000041844 */
[----:B------:R1:W4:Y:S03]  /*10240*/  MUFU.EX2 R216, R15 ;  /* 0x0000000f00d87308 */ /* 0x0003260000000800 */
[C---:B------:R-:W-:Y:S02]  /*10250*/  FMUL.FTZ R75, R0.reuse, R75 ;  /* 0x0000004b004b7220 */ /* 0x040fe40000410000 */
[C---:B------:R-:W-:Y:S02]  /*10260*/  FMUL.FTZ R78, R0.reuse, R78 ;  /* 0x0000004e004e7220 */ /* 0x040fe40000410000 */
[C---:B------:R-:W-:Y:S03]  /*10270*/  FMUL.FTZ R79, R0.reuse, R79 ;  /* 0x0000004f004f7220 */ /* 0x040fe60000410000 */
[C---:B------:R-:W-:Y:S01]  /*10280*/  HMMA.16816.F32.BF16 R72, R16.reuse, R26, R72 ;  /* 0x0000001a1048723c */ /* 0x040fe20000041848 */
[----:B------:R-:W5:Y:S02]  /*10290*/  LDSM.16.MT88.4 R24, [R188+0x3000] ;  /* 0x00300000bc18783b */ /* 0x000f640000004200 */
[C---:B------:R-:W-:Y:S02]  /*102a0*/  FMUL.FTZ R82, R0.reuse, R82 ;  /* 0x0000005200527220 */ /* 0x040fe40000410000 */
[C---:B------:R-:W-:Y:S02]  /*102b0*/  FMUL.FTZ R83, R0.reuse, R83 ;  /* 0x0000005300537220 */ /* 0x040fe40000410000 */
[C---:B------:R-:W-:Y:S01]  /*102c0*/  FMUL.FTZ R86, R0.reuse, R86 ;  /* 0x0000005600567220 */ /* 0x040fe20000410000 */
[C---:B------:R-:W-:Y:S04]  /*102d0*/  HMMA.16816.F32.BF16 R76, R16.reuse, R28, R76 ;  /* 0x0000001c104c723c */ /* 0x040fe8000004184c */
[C---:B------:R-:W-:Y:S02]  /*102e0*/  FMUL.FTZ R87, R0.reuse, R87 ;  /* 0x0000005700577220 */ /* 0x040fe40000410000 */
[--C-:B-1----:R-:W-:Y:S02]  /*102f0*/  FFMA.FTZ R15, R151, c[0x0][0x2d0], -R13.reuse ;  /* 0x0000b400970f7a23 */ /* 0x102fe4000001080d */
[C---:B------:R-:W-:Y:S01]  /*10300*/  HMMA.16816.F32.BF16 R80, R16.reuse, R30, R80 ;  /* 0x0000001e1050723c */ /* 0x040fe20000041850 */
[----:B------:R-:W1:Y:S01]  /*10310*/  LDSM.16.MT88.4 R28, [R192+0x3000] ;  /* 0x00300000c01c783b */ /* 0x000e620000004200 */
[----:B------:R3:W-:Y:S02]  /*10320*/  MUFU.EX2 R151, R15 ;  /* 0x0000000f00977308 */ /* 0x0007e40000000800 */
[C---:B------:R-:W-:Y:S02]  /*10330*/  FMUL.FTZ R90, R0.reuse, R90 ;  /* 0x0000005a005a7220 */ /* 0x040fe40000410000 */
[C---:B------:R-:W-:Y:S02]  /*10340*/  FMUL.FTZ R91, R0.reuse, R91 ;  /* 0x0000005b005b7220 */ /* 0x040fe40000410000 */
[C---:B--2---:R-:W-:Y:S04]  /*10350*/  HMMA.16816.F32.BF16 R84, R16.reuse, R20, R84 ;  /* 0x000000141054723c */ /* 0x044fe80000041854 */
[C---:B------:R-:W-:Y:S02]  /*10360*/  FMUL.FTZ R94, R0.reuse, R94 ;  /* 0x0000005e005e7220 */ /* 0x040fe40000410000 */
[C---:B------:R-:W-:Y:S02]  /*10370*/  FMUL.FTZ R95, R0.reuse, R95 ;  /* 0x0000005f005f7220 */ /* 0x040fe40000410000 */
[C---:B------:R-:W-:Y:S01]  /*10380*/  HMMA.16816.F32.BF16 R88, R16.reuse, R22, R88 ;  /* 0x000000161058723c */ /* 0x040fe20000041858 */
[----:B------:R-:W2:Y:S03]  /*10390*/  LDSM.16.MT88.4 R20, [R191+0x3000] ;  /* 0x00300000bf14783b */ /* 0x000ea60000004200 */
[C---:B------:R-:W-:Y:S02]  /*103a0*/  FMUL.FTZ R98, R0.reuse, R98 ;  /* 0x0000006200627220 */ /* 0x040fe40000410000 */
[C---:B------:R-:W-:Y:S02]  /*103b0*/  FMUL.FTZ R99, R0.reuse, R99 ;  /* 0x0000006300637220 */ /* 0x040fe40000410000 */
[----:B------:R-:W-:Y:S01]  /*103c0*/  FMUL.FTZ R102, R0, R102 ;  /* 0x0000006600667220 */ /* 0x000fe20000410000 */
[C---:B-----5:R-:W-:Y:S03]  /*103d0*/  HMMA.16816.F32.BF16 R92, R16.reuse, R24, R92 ;  /* 0x00000018105c723c */ /* 0x060fe6000004185c */
[--C-:B---3--:R-:W-:Y:S02]  /*103e0*/  FFMA.FTZ R15, R156, c[0x0][0x2d0], -R13.reuse ;  /* 0x0000b4009c0f7a23 */ /* 0x108fe4000001080d */
[C---:B------:R-:W-:Y:S02]  /*103f0*/  FMUL.FTZ R103, R0.reuse, R103 ;  /* 0x0000006700677220 */ /* 0x040fe40000410000 */
[----:B------:R3:W5:Y:S01]  /*10400*/  MUFU.EX2 R150, R15 ;  /* 0x0000000f00967308 */ /* 0x0007620000000800 */
[C---:B------:R-:W-:Y:S01]  /*10410*/  HMMA.16816.F32.BF16 R96, R16.reuse, R26, R96 ;  /* 0x0000001a1060723c */ /* 0x040fe20000041860 */
[----:B------:R-:W4:Y:S03]  /*10420*/  LDSM.16.MT88.4 R24, [R194+0x3000] ;  /* 0x00300000c218783b */ /* 0x000f260000004200 */
[C---:B------:R-:W-:Y:S02]  /*10430*/  FMUL.FTZ R106, R0.reuse, R106 ;  /* 0x0000006a006a7220 */ /* 0x040fe40000410000 */
[C---:B------:R-:W-:Y:S02]  /*10440*/  FMUL.FTZ R107, R0.reuse, R107 ;  /* 0x0000006b006b7220 */ /* 0x040fe40000410000 */
[C---:B-1----:R-:W-:Y:S04]  /*10450*/  HMMA.16816.F32.BF16 R100, R16.reuse, R28, R100 ;  /* 0x0000001c1064723c */ /* 0x042fe80000041864 */
[C---:B------:R-:W-:Y:S02]  /*10460*/  FMUL.FTZ R54, R0.reuse, R54 ;  /* 0x0000003600367220 */ /* 0x040fe40000410000 */
[C---:B------:R-:W-:Y:S02]  /*10470*/  FMUL.FTZ R55, R0.reuse, R55 ;  /* 0x0000003700377220 */ /* 0x040fe40000410000 */
[C---:B------:R-:W-:Y:S01]  /*10480*/  HMMA.16816.F32.BF16 R104, R16.reuse, R30, R104 ;  /* 0x0000001e1068723c */ /* 0x040fe20000041868 */
[----:B------:R-:W1:Y:S03]  /*10490*/  LDSM.16.MT88.4 R28, [R188+0x800] ;  /* 0x00080000bc1c783b */ /* 0x000e660000004200 */
[C---:B------:R-:W-:Y:S02]  /*104a0*/  FMUL.FTZ R58, R0.reuse, R58 ;  /* 0x0000003a003a7220 */ /* 0x040fe40000410000 */
[----:B------:R-:W-:Y:S02]  /*104b0*/  FMUL.FTZ R59, R0, R59 ;  /* 0x0000003b003b7220 */ /* 0x000fe40000410000 */
[C---:B--2---:R-:W-:Y:S04]  /*104c0*/  HMMA.16816.F32.BF16 R52, R16.reuse, R20, R52 ;  /* 0x000000141034723c */ /* 0x044fe80000041834 */
[--C-:B---3--:R-:W-:Y:S02]  /*104d0*/  FFMA.FTZ R15, R40, c[0x0][0x2d0], -R14.reuse ;  /* 0x0000b400280f7a23 */ /* 0x108fe4000001080e */
[C---:B------:R-:W-:Y:S02]  /*104e0*/  FMUL.FTZ R62, R0.reuse, R62 ;  /* 0x0000003e003e7220 */ /* 0x040fe40000410000 */
[C---:B------:R-:W-:Y:S01]  /*104f0*/  HMMA.16816.F32.BF16 R56, R16.reuse, R22, R56 ;  /* 0x000000161038723c */ /* 0x040fe20000041838 */
[----:B------:R2:W-:Y:S01]  /*10500*/  MUFU.EX2 R149, R15 ;  /* 0x0000000f00957308 */ /* 0x0005e20000000800 */
[----:B------:R-:W3:Y:S02]  /*10510*/  LDSM.16.MT88.4 R20, [R192+0x800] ;  /* 0x00080000c014783b */ /* 0x000ee40000004200 */
[C---:B------:R-:W-:Y:S02]  /*10520*/  FMUL.FTZ R63, R0.reuse, R63 ;  /* 0x0000003f003f7220 */ /* 0x040fe40000410000 */
[C---:B------:R-:W-:Y:S02]  /*10530*/  FMUL.FTZ R66, R0.reuse, R66 ;  /* 0x0000004200427220 */ /* 0x040fe40000410000 */
[----:B------:R-:W-:Y:S03]  /*10540*/  FMUL.FTZ R67, R0, R67 ;  /* 0x0000004300437220 */ /* 0x000fe60000410000 */
[C---:B----4-:R-:W-:Y:S08]  /*10550*/  HMMA.16816.F32.BF16 R60, R16.reuse, R24, R60 ;  /* 0x00000018103c723c */ /* 0x050ff0000004183c */
[----:B------:R-:W-:Y:S01]  /*10560*/  HMMA.16816.F32.BF16 R64, R16, R26, R64 ;  /* 0x0000001a1040723c */ /* 0x000fe20000041840 */
[----:B------:R-:W4:Y:S03]  /*10570*/  LDSM.16.MT88.4 R24, [R188+0x3800] ;  /* 0x00380000bc18783b */ /* 0x000f260000004200 */
[--C-:B--2---:R-:W-:Y:S03]  /*10580*/  FFMA.FTZ R15, R41, c[0x0][0x2d0], -R14.reuse ;  /* 0x0000b400290f7a23 */ /* 0x104fe6000001080e */
[----:B------:R-:W-:Y:S02]  /*10590*/  F2FP.BF16.PACK_AB R16, R230, R231 ;  /* 0x000000e7e610723e */ /* 0x000fe400000010ff */
[----:B------:R-:W-:Y:S01]  /*105a0*/  F2FP.BF16.PACK_AB R18, R221, R222 ;  /* 0x000000dedd12723e */ /* 0x000fe200000010ff */
[----:B------:R2:W2:Y:S01]  /*105b0*/  MUFU.EX2 R148, R15 ;  /* 0x0000000f00947308 */ /* 0x0004a20000000800 */
[----:B------:R-:W-:Y:S01]  /*105c0*/  LDSM.16.MT88.4 R40, [R194+0x4800] ;  /* 0x00480000c228783b */ /* 0x000fe20000004200 */
[----:B------:R-:W-:Y:S02]  /*105d0*/  F2FP.BF16.PACK_AB R17, R219, R220 ;  /* 0x000000dcdb11723e */ /* 0x000fe400000010ff */
[----:B------:R-:W-:Y:S07]  /*105e0*/  F2FP.BF16.PACK_AB R19, R217, R218 ;  /* 0x000000dad913723e */ /* 0x000fee00000010ff */
[C---:B-1----:R-:W-:Y:S08]  /*105f0*/  HMMA.16816.F32.BF16 R4, R16.reuse, R28, R4 ;  /* 0x0000001c1004723c */ /* 0x042ff00000041804 */
[C---:B------:R-:W-:Y:S01]  /*10600*/  HMMA.16816.F32.BF16 R8, R16.reuse, R30, R8 ;  /* 0x0000001e1008723c */ /* 0x040fe20000041808 */
[----:B------:R-:W-:Y:S03]  /*10610*/  LDSM.16.MT88.4 R28, [R191+0x3800] ;  /* 0x00380000bf1c783b */ /* 0x000fe60000004200 */
[--C-:B--2---:R-:W-:Y:S04]  /*10620*/  FFMA.FTZ R15, R44, c[0x0][0x2d0], -R14.reuse ;  /* 0x0000b4002c0f7a23 */ /* 0x104fe8000001080e */
[C---:B---3--:R-:W-:Y:S01]  /*10630*/  HMMA.16816.F32.BF16 R68, R16.reuse, R20, R68 ;  /* 0x000000141044723c */ /* 0x048fe20000041844 */
[----:B------:R1:W-:Y:S07]  /*10640*/  MUFU.EX2 R147, R15 ;  /* 0x0000000f00937308 */ /* 0x0003ee0000000800 */
[C---:B------:R-:W-:Y:S01]  /*10650*/  HMMA.16816.F32.BF16 R72, R16.reuse, R22, R72 ;  /* 0x000000161048723c */ /* 0x040fe20000041848 */
[----:B------:R-:W2:Y:S07]  /*10660*/  LDSM.16.MT88.4 R20, [R192+0x3800] ;  /* 0x00380000c014783b */ /* 0x000eae0000004200 */
[C---:B------:R-:W-:Y:S08]  /*10670*/  HMMA.16816.F32.BF16 R76, R16.reuse, R32, R76 ;  /* 0x00000020104c723c */ /* 0x040ff0000004184c */
[C---:B------:R-:W-:Y:S01]  /*10680*/  HMMA.16816.F32.BF16 R80, R16.reuse, R34, R80 ;  /* 0x000000221050723c */ /* 0x040fe20000041850 */
[----:B------:R-:W3:Y:S03]  /*10690*/  LDSM.16.MT88.4 R32, [R194+0x3800] ;  /* 0x00380000c220783b */ /* 0x000ee60000004200 */
[--C-:B-1----:R-:W-:Y:S04]  /*106a0*/  FFMA.FTZ R15, R45, c[0x0][0x2d0], -R14.reuse ;  /* 0x0000b4002d0f7a23 */ /* 0x102fe8000001080e */
[C---:B------:R-:W-:Y:S01]  /*106b0*/  HMMA.16816.F32.BF16 R84, R16.reuse, R36, R84 ;  /* 0x000000241054723c */ /* 0x040fe20000041854 */
[----:B------:R1:W1:Y:S07]  /*106c0*/  MUFU.EX2 R146, R15 ;  /* 0x0000000f00927308 */ /* 0x00026e0000000800 */
[C---:B------:R-:W-:Y:S01]  /*106d0*/  HMMA.16816.F32.BF16 R88, R16.reuse, R38, R88 ;  /* 0x000000261058723c */ /* 0x040fe20000041858 */
[----:B------:R-:W-:Y:S07]  /*106e0*/  LDSM.16.MT88.4 R36, [R194+0x4000] ;  /* 0x00400000c224783b */ /* 0x000fee0000004200 */
[C---:B----4-:R-:W-:Y:S08]  /*106f0*/  HMMA.16816.F32.BF16 R92, R16.reuse, R24, R92 ;  /* 0x00000018105c723c */ /* 0x050ff0000004185c */
[C---:B------:R-:W-:Y:S01]  /*10700*/  HMMA.16816.F32.BF16 R96, R16.reuse, R26, R96 ;  /* 0x0000001a1060723c */ /* 0x040fe20000041860 */
[----:B------:R-:W-:Y:S03]  /*10710*/  LDSM.16.MT88.4 R24, [R192+0x1000] ;  /* 0x00100000c018783b */ /* 0x000fe60000004200 */
[--C-:B-1----:R-:W-:Y:S04]  /*10720*/  FFMA.FTZ R15, R157, c[0x0][0x2d0], -R13.reuse ;  /* 0x0000b4009d0f7a23 */ /* 0x102fe8000001080d */
[C---:B--2---:R-:W-:Y:S01]  /*10730*/  HMMA.16816.F32.BF16 R100, R16.reuse, R20, R100 ;  /* 0x000000141064723c */ /* 0x044fe20000041864 */
[----:B------:R1:W-:Y:S07]  /*10740*/  MUFU.EX2 R145, R15 ;  /* 0x0000000f00917308 */ /* 0x0003ee0000000800 */
[C---:B------:R-:W-:Y:S01]  /*10750*/  HMMA.16816.F32.BF16 R104, R16.reuse, R22, R104 ;  /* 0x000000161068723c */ /* 0x040fe20000041868 */
[----:B------:R-:W2:Y:S07]  /*10760*/  LDSM.16.MT88.4 R20, [R188+0x1000] ;  /* 0x00100000bc14783b */ /* 0x000eae0000004200 */
[C---:B------:R-:W-:Y:S08]  /*10770*/  HMMA.16816.F32.BF16 R52, R16.reuse, R28, R52 ;  /* 0x0000001c1034723c */ /* 0x040ff00000041834 */
[C---:B------:R-:W-:Y:S01]  /*10780*/  HMMA.16816.F32.BF16 R56, R16.reuse, R30, R56 ;  /* 0x0000001e1038723c */ /* 0x040fe20000041838 */
[----:B------:R-:W4:Y:S03]  /*10790*/  LDSM.16.MT88.4 R28, [R191+0x1000] ;  /* 0x00100000bf1c783b */ /* 0x000f260000004200 */
[--C-:B-1----:R-:W-:Y:S04]  /*107a0*/  FFMA.FTZ R15, R158, c[0x0][0x2d0], -R13.reuse ;  /* 0x0000b4009e0f7a23 */ /* 0x102fe8000001080d */
[C---:B---3--:R-:W-:Y:S01]  /*107b0*/  HMMA.16816.F32.BF16 R60, R16.reuse, R32, R60 ;  /* 0x00000020103c723c */ /* 0x048fe2000004183c */
[----:B------:R1:W3:Y:S07]  /*107c0*/  MUFU.EX2 R144, R15 ;  /* 0x0000000f00907308 */ /* 0x0002ee0000000800 */
[----:B------:R-:W-:Y:S01]  /*107d0*/  HMMA.16816.F32.BF16 R64, R16, R34, R64 ;  /* 0x000000221040723c */ /* 0x000fe20000041840 */
[----:B------:R-:W3:Y:S06]  /*107e0*/  LDSM.16.MT88.4 R32, [R194+0x1000] ;  /* 0x00100000c220783b */ /* 0x000eec0000004200 */
[----:B------:R-:W-:Y:S02]  /*107f0*/  F2FP.BF16.PACK_AB R16, R216, R215 ;  /* 0x000000d7d810723e */ /* 0x000fe400000010ff */
[----:B-----5:R-:W-:Y:S03]  /*10800*/  F2FP.BF16.PACK_AB R18, R150, R151 ;  /* 0x000000979612723e */ /* 0x020fe600000010ff */
[----:B------:R-:W-:Y:S02]  /*10810*/  F2FP.BF16.PACK_AB R17, R148, R149 ;  /* 0x000000959411723e */ /* 0x000fe400000010ff */
[----:B------:R-:W-:Y:S01]  /*10820*/  F2FP.BF16.PACK_AB R19, R146, R147 ;  /* 0x000000939213723e */ /* 0x000fe200000010ff */
[--C-:B-1----:R-:W-:Y:S06]  /*10830*/  FFMA.FTZ R15, R159, c[0x0][0x2d0], -R13.reuse ;  /* 0x0000b4009f0f7a23 */ /* 0x102fec000001080d */
[C---:B--2---:R-:W-:Y:S01]  /*10840*/  HMMA.16816.F32.BF16 R4, R16.reuse, R20, R4 ;  /* 0x000000141004723c */ /* 0x044fe20000041804 */
[----:B------:R1:W-:Y:S07]  /*10850*/  MUFU.EX2 R143, R15 ;  /* 0x0000000f008f7308 */ /* 0x0003ee0000000800 */
[C---:B------:R-:W-:Y:S01]  /*10860*/  HMMA.16816.F32.BF16 R8, R16.reuse, R22, R8 ;  /* 0x000000161008723c */ /* 0x040fe20000041808 */
[----:B------:R-:W2:Y:S07]  /*10870*/  LDSM.16.MT88.4 R20, [R188+0x4000] ;  /* 0x00400000bc14783b */ /* 0x000eae0000004200 */
[C---:B------:R-:W-:Y:S08]  /*10880*/  HMMA.16816.F32.BF16 R68, R16.reuse, R24, R68 ;  /* 0x000000181044723c */ /* 0x040ff00000041844 */
[C---:B------:R-:W-:Y:S01]  /*10890*/  HMMA.16816.F32.BF16 R72, R16.reuse, R26, R72 ;  /* 0x0000001a1048723c */ /* 0x040fe20000041848 */
[----:B------:R-:W5:Y:S03]  /*108a0*/  LDSM.16.MT88.4 R24, [R192+0x4000] ;  /* 0x00400000c018783b */ /* 0x000f660000004200 */
[--C-:B-1----:R-:W-:Y:S04]  /*108b0*/  FFMA.FTZ R15, R160, c[0x0][0x2d0], -R13.reuse ;  /* 0x0000b400a00f7a23 */ /* 0x102fe8000001080d */
[C---:B----4-:R-:W-:Y:S01]  /*108c0*/  HMMA.16816.F32.BF16 R76, R16.reuse, R28, R76 ;  /* 0x0000001c104c723c */ /* 0x050fe2000004184c */
[----:B------:R1:W4:Y:S07]  /*108d0*/  MUFU.EX2 R142, R15 ;  /* 0x0000000f008e7308 */ /* 0x00032e0000000800 */
[C---:B------:R-:W-:Y:S01]  /*108e0*/  HMMA.16816.F32.BF16 R80, R16.reuse, R30, R80 ;  /* 0x0000001e1050723c */ /* 0x040fe20000041850 */
[----:B------:R-:W4:Y:S07]  /*108f0*/  LDSM.16.MT88.4 R28, [R191+0x4000] ;  /* 0x00400000bf1c783b */ /* 0x000f2e0000004200 */
[C---:B---3--:R-:W-:Y:S08]  /*10900*/  HMMA.16816.F32.BF16 R84, R16.reuse, R32, R84 ;  /* 0x000000201054723c */ /* 0x048ff00000041854 */
[C---:B------:R-:W-:Y:S01]  /*10910*/  HMMA.16816.F32.BF16 R88, R16.reuse, R34, R88 ;  /* 0x000000221058723c */ /* 0x040fe20000041858 */
[----:B------:R-:W3:Y:S03]  /*10920*/  LDSM.16.MT88.4 R32, [R188+0x1800] ;  /* 0x00180000bc20783b */ /* 0x000ee60000004200 */
[--C-:B-1----:R-:W-:Y:S04]  /*10930*/  FFMA.FTZ R15, R48, c[0x0][0x2d0], -R14.reuse ;  /* 0x0000b400300f7a23 */ /* 0x102fe8000001080e */
[C---:B--2---:R-:W-:Y:S01]  /*10940*/  HMMA.16816.F32.BF16 R92, R16.reuse, R20, R92 ;  /* 0x00000014105c723c */ /* 0x044fe2000004185c */
[----:B------:R1:W-:Y:S07]  /*10950*/  MUFU.EX2 R141, R15 ;  /* 0x0000000f008d7308 */ /* 0x0003ee0000000800 */
[C---:B------:R-:W-:Y:S01]  /*10960*/  HMMA.16816.F32.BF16 R96, R16.reuse, R22, R96 ;  /* 0x000000161060723c */ /* 0x040fe20000041860 */
[----:B------:R-:W2:Y:S07]  /*10970*/  LDSM.16.MT88.4 R20, [R192+0x1800] ;  /* 0x00180000c014783b */ /* 0x000eae0000004200 */
[C---:B-----5:R-:W-:Y:S08]  /*10980*/  HMMA.16816.F32.BF16 R100, R16.reuse, R24, R100 ;  /* 0x000000181064723c */ /* 0x060ff00000041864 */
[C---:B------:R-:W-:Y:S01]  /*10990*/  HMMA.16816.F32.BF16 R104, R16.reuse, R26, R104 ;  /* 0x0000001a1068723c */ /* 0x040fe20000041868 */
[----:B------:R-:W5:Y:S03]  /*109a0*/  LDSM.16.MT88.4 R24, [R191+0x1800] ;  /* 0x00180000bf18783b */ /* 0x000f660000004200 */
[--C-:B-1----:R-:W-:Y:S04]  /*109b0*/  FFMA.FTZ R15, R49, c[0x0][0x2d0], -R14.reuse ;  /* 0x0000b400310f7a23 */ /* 0x102fe8000001080e */
[C---:B----4-:R-:W-:Y:S01]  /*109c0*/  HMMA.16816.F32.BF16 R52, R16.reuse, R28, R52 ;  /* 0x0000001c1034723c */ /* 0x050fe20000041834 */
[----:B------:R1:W4:Y:S07]  /*109d0*/  MUFU.EX2 R140, R15 ;  /* 0x0000000f008c7308 */ /* 0x00032e0000000800 */
[C---:B------:R-:W-:Y:S01]  /*109e0*/  HMMA.16816.F32.BF16 R56, R16.reuse, R30, R56 ;  /* 0x0000001e1038723c */ /* 0x040fe20000041838 */
[----:B------:R-:W2:Y:S07]  /*109f0*/  LDSM.16.MT88.4 R28, [R194+0x1800] ;  /* 0x00180000c21c783b */ /* 0x000eae0000004200 */
[C---:B------:R-:W-:Y:S08]  /*10a00*/  HMMA.16816.F32.BF16 R60, R16.reuse, R36, R60 ;  /* 0x00000024103c723c */ /* 0x040ff0000004183c */
[----:B------:R-:W-:Y:S01]  /*10a10*/  HMMA.16816.F32.BF16 R64, R16, R38, R64 ;  /* 0x000000261040723c */ /* 0x000fe20000041840 */
[----:B------:R-:W-:Y:S03]  /*10a20*/  LDSM.16.MT88.4 R36, [R191+0x4800] ;  /* 0x00480000bf24783b */ /* 0x000fe60000004200 */
[--C-:B-1----:R-:W-:Y:S03]  /*10a30*/  FFMA.FTZ R15, R111, c[0x0][0x2d0], -R14.reuse ;  /* 0x0000b4006f0f7a23 */ /* 0x102fe6000001080e */
[----:B------:R-:W-:Y:S01]  /*10a40*/  F2FP.BF16.PACK_AB R16, R144, R145 ;  /* 0x000000919010723e */ /* 0x000fe200000010ff */
[----:B------:R1:W-:Y:S01]  /*10a50*/  MUFU.EX2 R139, R15 ;  /* 0x0000000f008b7308 */ /* 0x0003e20000000800 */
[----:B------:R-:W-:Y:S03]  /*10a60*/  F2FP.BF16.PACK_AB R18, R142, R143 ;  /* 0x0000008f8e12723e */ /* 0x000fe600000010ff */
[----:B----4-:R-:W-:Y:S01]  /*10a70*/  F2FP.BF16.PACK_AB R17, R140, R141 ;  /* 0x0000008d8c11723e */ /* 0x010fe200000010ff */
[--C-:B-1----:R-:W-:Y:S05]  /*10a80*/  FFMA.FTZ R15, R128, c[0x0][0x2d0], -R14.reuse ;  /* 0x0000b400800f7a23 */ /* 0x102fea000001080e */
[----:B------:R1:W4:Y:S02]  /*10a90*/  MUFU.EX2 R138, R15 ;  /* 0x0000000f008a7308 */ /* 0x0003240000000800 */
[--C-:B-1----:R-:W-:Y:S01]  /*10aa0*/  FFMA.FTZ R15, R161, c[0x0][0x2d0], -R13.reuse ;  /* 0x0000b400a10f7a23 */ /* 0x102fe2000001080d */
[----:B----4-:R-:W-:Y:S07]  /*10ab0*/  F2FP.BF16.PACK_AB R19, R138, R139 ;  /* 0x0000008b8a13723e */ /* 0x010fee00000010ff */
[----:B------:R1:W-:Y:S01]  /*10ac0*/  MUFU.EX2 R137, R15 ;  /* 0x0000000f00897308 */ /* 0x0003e20000000800 */
[C---:B---3--:R-:W-:Y:S08]  /*10ad0*/  HMMA.16816.F32.BF16 R4, R16.reuse, R32, R4 ;  /* 0x000000201004723c */ /* 0x048ff00000041804 */
[C---:B------:R-:W-:Y:S01]  /*10ae0*/  HMMA.16816.F32.BF16 R8, R16.reuse, R34, R8 ;  /* 0x000000221008723c */ /* 0x040fe20000041808 */
[----:B------:R-:W3:Y:S07]  /*10af0*/  LDSM.16.MT88.4 R32, [R188+0x4800] ;  /* 0x00480000bc20783b */ /* 0x000eee0000004200 */
[C---:B--2---:R-:W-:Y:S04]  /*10b00*/  HMMA.16816.F32.BF16 R68, R16.reuse, R20, R68 ;  /* 0x000000141044723c */ /* 0x044fe80000041844 */
[--C-:B-1----:R-:W-:Y:S04]  /*10b10*/  FFMA.FTZ R15, R162, c[0x0][0x2d0], -R13.reuse ;  /* 0x0000b400a20f7a23 */ /* 0x102fe8000001080d */
[C---:B------:R-:W-:Y:S01]  /*10b20*/  HMMA.16816.F32.BF16 R72, R16.reuse, R22, R72 ;  /* 0x000000161048723c */ /* 0x040fe20000041848 */
[----:B------:R1:W2:Y:S01]  /*10b30*/  MUFU.EX2 R132, R15 ;  /* 0x0000000f00847308 */ /* 0x0002a20000000800 */
        /* <DEDUP_REMOVED lines=8> */
[----:B------:R-:W2:Y:S06]  /*10bc0*/  LDSM.16.MT88.4 R28, [R192+0x2000] ;  /* 0x00200000c01c783b */ /* 0x000eac0000004200 */
[C---:B---3--:R-:W-:Y:S08]  /*10bd0*/  HMMA.16816.F32.BF16 R92, R16.reuse, R32, R92 ;  /* 0x00000020105c723c */ /* 0x048ff0000004185c */
[C---:B------:R-:W-:Y:S01]  /*10be0*/  HMMA.16816.F32.BF16 R96, R16.reuse, R34, R96 ;  /* 0x000000221060723c */ /* 0x040fe20000041860 */
[----:B------:R-:W-:Y:S07]  /*10bf0*/  LDSM.16.MT88.4 R32, [R194+0x2000] ;  /* 0x00200000c220783b */ /* 0x000fee0000004200 */
[C---:B----4-:R-:W-:Y:S04]  /*10c00*/  HMMA.16816.F32.BF16 R100, R16.reuse, R20, R100 ;  /* 0x000000141064723c */ /* 0x050fe80000041864 */
[--C-:B-1----:R-:W-:Y:S04]  /*10c10*/  FFMA.FTZ R15, R184, c[0x0][0x2d0], -R13.reuse ;  /* 0x0000b400b80f7a23 */ /* 0x102fe8000001080d */
[C---:B------:R-:W-:Y:S01]  /*10c20*/  HMMA.16816.F32.BF16 R104, R16.reuse, R22, R104 ;  /* 0x000000161068723c */ /* 0x040fe20000041868 */
[----:B------:R1:W3:Y:S01]  /*10c30*/  MUFU.EX2 R130, R15 ;  /* 0x0000000f00827308 */ /* 0x0002e20000000800 */
[----:B------:R-:W4:Y:S06]  /*10c40*/  LDSM.16.MT88.4 R20, [R191+0x2000] ;  /* 0x00200000bf14783b */ /* 0x000f2c0000004200 */
[C---:B------:R-:W-:Y:S08]  /*10c50*/  HMMA.16816.F32.BF16 R52, R16.reuse, R36, R52 ;  /* 0x000000241034723c */ /* 0x040ff00000041834 */
[C---:B------:R-:W-:Y:S01]  /*10c60*/  HMMA.16816.F32.BF16 R56, R16.reuse, R38, R56 ;  /* 0x000000261038723c */ /* 0x040fe20000041838 */
[----:B------:R-:W-:Y:S07]  /*10c70*/  LDSM.16.MT88.4 R36, [R191+0x5000] ;  /* 0x00500000bf24783b */ /* 0x000fee0000004200 */
[C---:B------:R-:W-:Y:S04]  /*10c80*/  HMMA.16816.F32.BF16 R60, R16.reuse, R40, R60 ;  /* 0x00000028103c723c */ /* 0x040fe8000004183c */
[--C-:B-1----:R-:W-:Y:S04]  /*10c90*/  FFMA.FTZ R15, R129, c[0x0][0x2d0], -R14.reuse ;  /* 0x0000b400810f7a23 */ /* 0x102fe8000001080e */
[----:B------:R-:W-:Y:S01]  /*10ca0*/  HMMA.16816.F32.BF16 R64, R16, R42, R64 ;  /* 0x0000002a1040723c */ /* 0x000fe20000041840 */
[----:B------:R1:W-:Y:S01]  /*10cb0*/  MUFU.EX2 R129, R15 ;  /* 0x0000000f00817308 */ /* 0x0003e20000000800 */
[----:B------:R-:W-:Y:S05]  /*10cc0*/  LDSM.16.MT88.4 R40, [R191+0x2800] ;  /* 0x00280000bf28783b */ /* 0x000fea0000004200 */
[----:B--2---:R-:W-:Y:S02]  /*10cd0*/  F2FP.BF16.PACK_AB R16, R132, R137 ;  /* 0x000000898410723e */ /* 0x004fe400000010ff */
[----:B---3--:R-:W-:Y:S03]  /*10ce0*/  F2FP.BF16.PACK_AB R18, R130, R131 ;  /* 0x000000838212723e */ /* 0x008fe600000010ff */
[--C-:B-1----:R-:W-:Y:S04]  /*10cf0*/  FFMA.FTZ R15, R133, c[0x0][0x2d0], -R14.reuse ;  /* 0x0000b400850f7a23 */ /* 0x102fe8000001080e */
[----:B------:R1:W2:Y:S02]  /*10d00*/  MUFU.EX2 R128, R15 ;  /* 0x0000000f00807308 */ /* 0x0002a40000000800 */
[--C-:B-1----:R-:W-:Y:S01]  /*10d10*/  FFMA.FTZ R15, R134, c[0x0][0x2d0], -R14.reuse ;  /* 0x0000b400860f7a23 */ /* 0x102fe2000001080e */
[----:B--2---:R-:W-:Y:S07]  /*10d20*/  F2FP.BF16.PACK_AB R17, R128, R129 ;  /* 0x000000818011723e */ /* 0x004fee00000010ff */
[----:B------:R1:W-:Y:S02]  /*10d30*/  MUFU.EX2 R111, R15 ;  /* 0x0000000f006f7308 */ /* 0x0003e40000000800 */
[--C-:B-1----:R-:W-:Y:S08]  /*10d40*/  FFMA.FTZ R15, R135, c[0x0][0x2d0], -R14.reuse ;  /* 0x0000b400870f7a23 */ /* 0x102ff0000001080e */
[----:B------:R1:W2:Y:S02]  /*10d50*/  MUFU.EX2 R110, R15 ;  /* 0x0000000f006e7308 */ /* 0x0002a40000000800 */
[--C-:B-1----:R-:W-:Y:S01]  /*10d60*/  FFMA.FTZ R15, R185, c[0x0][0x2d0], -R13.reuse ;  /* 0x0000b400b90f7a23 */ /* 0x102fe2000001080d */
[----:B--2---:R-:W-:Y:S07]  /*10d70*/  F2FP.BF16.PACK_AB R19, R110, R111 ;  /* 0x0000006f6e13723e */ /* 0x004fee00000010ff */
[----:B------:R1:W-:Y:S01]  /*10d80*/  MUFU.EX2 R109, R15 ;  /* 0x0000000f006d7308 */ /* 0x0003e20000000800 */
[C---:B-----5:R-:W-:Y:S08]  /*10d90*/  HMMA.16816.F32.BF16 R4, R16.reuse, R24, R4 ;  /* 0x000000181004723c */ /* 0x060ff00000041804 */
[C---:B------:R-:W-:Y:S01]  /*10da0*/  HMMA.16816.F32.BF16 R8, R16.reuse, R26, R8 ;  /* 0x0000001a1008723c */ /* 0x040fe20000041808 */
[----:B------:R-:W2:Y:S07]  /*10db0*/  LDSM.16.MT88.4 R24, [R188+0x5000] ;  /* 0x00500000bc18783b */ /* 0x000eae0000004200 */
[C---:B------:R-:W-:Y:S04]  /*10dc0*/  HMMA.16816.F32.BF16 R68, R16.reuse, R28, R68 ;  /* 0x0000001c1044723c */ /* 0x040fe80000041844 */
[--C-:B-1----:R-:W-:Y:S04]  /*10dd0*/  FFMA.FTZ R15, R186, c[0x0][0x2d0], -R13.reuse ;  /* 0x0000b400ba0f7a23 */ /* 0x102fe8000001080d */
[C---:B------:R-:W-:Y:S01]  /*10de0*/  HMMA.16816.F32.BF16 R72, R16.reuse, R30, R72 ;  /* 0x0000001e1048723c */ /* 0x040fe20000041848 */
[----:B------:R1:W3:Y:S01]  /*10df0*/  MUFU.EX2 R51, R15 ;  /* 0x0000000f00337308 */ /* 0x0002e20000000800 */
[----:B------:R-:W5:Y:S06]  /*10e00*/  LDSM.16.MT88.4 R28, [R192+0x5000] ;  /* 0x00500000c01c783b */ /* 0x000f6c0000004200 */
[C---:B----4-:R-:W-:Y:S08]  /*10e10*/  HMMA.16816.F32.BF16 R76, R16.reuse, R20, R76 ;  /* 0x00000014104c723c */ /* 0x050ff0000004184c */
[C---:B------:R-:W-:Y:S01]  /*10e20*/  HMMA.16816.F32.BF16 R80, R16.reuse, R22, R80 ;  /* 0x000000161050723c */ /* 0x040fe20000041850 */
[----:B------:R-:W4:Y:S07]  /*10e30*/  LDSM.16.MT88.4 R20, [R194+0x5000] ;  /* 0x00500000c214783b */ /* 0x000f2e0000004200 */
[C---:B------:R-:W-:Y:S04]  /*10e40*/  HMMA.16816.F32.BF16 R84, R16.reuse, R32, R84 ;  /* 0x000000201054723c */ /* 0x040fe80000041854 */
[--C-:B-1----:R-:W-:Y:S02]  /*10e50*/  FFMA.FTZ R15, R187, c[0x0][0x2d0], -R13.reuse ;  /* 0x0000b400bb0f7a23 */ /* 0x102fe4000001080d */
[----:B------:R-:W-:Y:S02]  /*10e60*/  FFMA.FTZ R13, R214, c[0x0][0x2d0], -R13 ;  /* 0x0000b400d60d7a23 */ /* 0x000fe4000001080d */
[C---:B------:R-:W-:Y:S01]  /*10e70*/  HMMA.16816.F32.BF16 R88, R16.reuse, R34, R88 ;  /* 0x000000221058723c */ /* 0x040fe20000041858 */
[----:B------:R-:W1:Y:S01]  /*10e80*/  LDSM.16.MT88.4 R32, [R192+0x2800] ;  /* 0x00280000c020783b */ /* 0x000e620000004200 */
[----:B------:R3:W-:Y:S06]  /*10e90*/  MUFU.EX2 R48, R13 ;  /* 0x0000000d00307308 */ /* 0x0007ec0000000800 */
[C---:B--2---:R-:W-:Y:S04]  /*10ea0*/  HMMA.16816.F32.BF16 R92, R16.reuse, R24, R92 ;  /* 0x00000018105c723c */ /* 0x044fe8000004185c */
[----:B------:R-:W-:Y:S04]  /*10eb0*/  MUFU.EX2 R49, R15 ;  /* 0x0000000f00317308 */ /* 0x000fe80000000800 */
[C---:B------:R-:W-:Y:S01]  /*10ec0*/  HMMA.16816.F32.BF16 R96, R16.reuse, R26, R96 ;  /* 0x0000001a1060723c */ /* 0x040fe20000041860 */
[----:B------:R-:W2:Y:S07]  /*10ed0*/  LDSM.16.MT88.4 R24, [R194+0x2800] ;  /* 0x00280000c218783b */ /* 0x000eae0000004200 */
[C---:B-----5:R-:W-:Y:S04]  /*10ee0*/  HMMA.16816.F32.BF16 R100, R16.reuse, R28, R100 ;  /* 0x0000001c1064723c */ /* 0x060fe80000041864 */
[--C-:B---3--:R-:W-:Y:S04]  /*10ef0*/  FFMA.FTZ R13, R46, c[0x0][0x2d0], -R14.reuse ;  /* 0x0000b4002e0d7a23 */ /* 0x108fe8000001080e */
[C---:B------:R-:W-:Y:S01]  /*10f00*/  HMMA.16816.F32.BF16 R104, R16.reuse, R30, R104 ;  /* 0x0000001e1068723c */ /* 0x040fe20000041868 */
[----:B------:R3:W-:Y:S07]  /*10f10*/  MUFU.EX2 R47, R13 ;  /* 0x0000000d002f7308 */ /* 0x0007ee0000000800 */
[C---:B------:R-:W-:Y:S08]  /*10f20*/  HMMA.16816.F32.BF16 R52, R16.reuse, R36, R52 ;  /* 0x000000241034723c */ /* 0x040ff00000041834 */
[C---:B------:R-:W-:Y:S08]  /*10f30*/  HMMA.16816.F32.BF16 R56, R16.reuse, R38, R56 ;  /* 0x000000261038723c */ /* 0x040ff00000041838 */
[C---:B----4-:R-:W-:Y:S04]  /*10f40*/  HMMA.16816.F32.BF16 R60, R16.reuse, R20, R60 ;  /* 0x00000014103c723c */ /* 0x050fe8000004183c */
[--C-:B---3--:R-:W-:Y:S04]  /*10f50*/  FFMA.FTZ R13, R136, c[0x0][0x2d0], -R14.reuse ;  /* 0x0000b400880d7a23 */ /* 0x108fe8000001080e */
[----:B------:R-:W-:Y:S01]  /*10f60*/  HMMA.16816.F32.BF16 R64, R16, R22, R64 ;  /* 0x000000161040723c */ /* 0x000fe20000041840 */
[----:B------:R3:W4:Y:S01]  /*10f70*/  MUFU.EX2 R46, R13 ;  /* 0x0000000d002e7308 */ /* 0x0007220000000800 */
[----:B------:R-:W5:Y:S02]  /*10f80*/  LDSM.16.MT88.4 R16, [R188+0x5800] ;  /* 0x00580000bc10783b */ /* 0x000f640000004200 */
[--C-:B---3--:R-:W-:Y:S02]  /*10f90*/  FFMA.FTZ R13, R50, c[0x0][0x2d0], -R14.reuse ;  /* 0x0000b400320d7a23 */ /* 0x108fe4000001080e */
[----:B------:R-:W-:Y:S01]  /*10fa0*/  FFMA.FTZ R14, R12, c[0x0][0x2d0], -R14 ;  /* 0x0000b4000c0e7a23 */ /* 0x000fe2000001080e */
[----:B------:R-:W-:Y:S04]  /*10fb0*/  F2FP.BF16.PACK_AB R12, R51, R109 ;  /* 0x0000006d330c723e */ /* 0x000fe800000010ff */
[----:B------:R4:W-:Y:S10]  /*10fc0*/  MUFU.EX2 R45, R13 ;  /* 0x0000000d002d7308 */ /* 0x0009f40000000800 */
[----:B------:R3:W1:Y:S01]  /*10fd0*/  MUFU.EX2 R44, R14 ;  /* 0x0000000e002c7308 */ /* 0x0006620000000800 */
[----:B----4-:R-:W-:Y:S02]  /*10fe0*/  F2FP.BF16.PACK_AB R13, R46, R47 ;  /* 0x0000002f2e0d723e */ /* 0x010fe400000010ff */
[----:B---3--:R-:W-:Y:S02]  /*10ff0*/  F2FP.BF16.PACK_AB R14, R48, R49 ;  /* 0x00000031300e723e */ /* 0x008fe400000010ff */
[----:B-1----:R-:W-:Y:S07]  /*11000*/  F2FP.BF16.PACK_AB R15, R44, R45 ;  /* 0x0000002d2c0f723e */ /* 0x002fee00000010ff */
[C---:B------:R-:W-:Y:S01]  /*11010*/  HMMA.16816.F32.BF16 R112, R12.reuse, R116, R4 ;  /* 0x000000740c70723c */ /* 0x040fe20000041804 */
[----:B------:R-:W1:Y:S07]  /*11020*/  LDSM.16.MT88.4 R4, [R192+0x5800] ;  /* 0x00580000c004783b */ /* 0x000e6e0000004200 */
[C---:B------:R-:W-:Y:S07]  /*11030*/  HMMA.16816.F32.BF16 R116, R12.reuse, R118, R8 ;  /* 0x000000760c74723c */ /* 0x040fee0000041808 */
[----:B------:R-:W-:Y:S01]  /*11040*/  FFMA.FTZ R8, R2, R241, R236 ;  /* 0x000000f102087223 */ /* 0x000fe200000100ec */
[C---:B------:R-:W-:Y:S04]  /*11050*/  HMMA.16816.F32.BF16 R68, R12.reuse, R32, R68 ;  /* 0x000000200c44723c */ /* 0x040fe80000041844 */
[----:B------:R-:W-:Y:S02]  /*11060*/  FFMA.FTZ R2, R0, R240, R235 ;  /* 0x000000f000027223 */ /* 0x000fe400000100eb */
[----:B------:R-:W-:Y:S02]  /*11070*/  FADD.FTZ R0, R239, R8 ;  /* 0x00000008ef007221 */ /* 0x000fe40000010000 */
[C---:B------:R-:W-:Y:S01]  /*11080*/  HMMA.16816.F32.BF16 R72, R12.reuse, R34, R72 ;  /* 0x000000220c48723c */ /* 0x040fe20000041848 */
[----:B------:R-:W3:Y:S03]  /*11090*/  LDSM.16.MT88.4 R8, [R191+0x5800] ;  /* 0x00580000bf08783b */ /* 0x000ee60000004200 */
        /* <DEDUP_REMOVED lines=10> */
[C---:B--2---:R-:W-:Y:S04]  /*11140*/  HMMA.16816.F32.BF16 R84, R12.reuse, R24, R84 ;  /* 0x000000180c54723c */ /* 0x044fe80000041854 */
[----:B------:R-:W-:Y:S02]  /*11150*/  FADD.FTZ R2, R219, R2 ;  /* 0x00000002db027221 */ /* 0x000fe40000010000 */
[----:B------:R-:W-:Y:S02]  /*11160*/  FADD.FTZ R0, R222, R0 ;  /* 0x00000000de007221 */ /* 0x000fe40000010000 */
[----:B------:R-:W-:Y:S01]  /*11170*/  FADD.FTZ R2, R218, R2 ;  /* 0x00000002da027221 */ /* 0x000fe20000010000 */
[C---:B------:R-:W-:Y:S03]  /*11180*/  HMMA.16816.F32.BF16 R88, R12.reuse, R26, R88 ;  /* 0x0000001a0c58723c */ /* 0x040fe60000041858 */
[----:B------:R-:W-:Y:S02]  /*11190*/  FADD.FTZ R0, R221, R0 ;  /* 0x00000000dd007221 */ /* 0x000fe40000010000 */
[----:B------:R-:W-:Y:S02]  /*111a0*/  FADD.FTZ R2, R217, R2 ;  /* 0x00000002d9027221 */ /* 0x000fe40000010000 */
[----:B------:R-:W-:Y:S01]  /*111b0*/  FADD.FTZ R0, R215, R0 ;  /* 0x00000000d7007221 */ /* 0x000fe20000010000 */
[C---:B-----5:R-:W-:Y:S04]  /*111c0*/  HMMA.16816.F32.BF16 R92, R12.reuse, R16, R92 ;  /* 0x000000100c5c723c */ /* 0x060fe8000004185c */
[----:B------:R-:W-:Y:S02]  /*111d0*/  FADD.FTZ R2, R149, R2 ;  /* 0x0000000295027221 */ /* 0x000fe40000010000 */
[----:B------:R-:W-:Y:S02]  /*111e0*/  FADD.FTZ R0, R216, R0 ;  /* 0x00000000d8007221 */ /* 0x000fe40000010000 */
[----:B------:R-:W-:Y:S01]  /*111f0*/  FADD.FTZ R2, R148, R2 ;  /* 0x0000000294027221 */ /* 0x000fe20000010000 */
[C---:B------:R-:W-:Y:S01]  /*11200*/  HMMA.16816.F32.BF16 R96, R12.reuse, R18, R96 ;  /* 0x000000120c60723c */ /* 0x040fe20000041860 */
[----:B------:R-:W2:Y:S02]  /*11210*/  LDSM.16.MT88.4 R16, [R194+0x5800] ;  /* 0x00580000c210783b */ /* 0x000ea40000004200 */
[----:B------:R-:W-:Y:S02]  /*11220*/  FADD.FTZ R0, R151, R0 ;  /* 0x0000000097007221 */ /* 0x000fe40000010000 */
[----:B------:R-:W-:Y:S02]  /*11230*/  FADD.FTZ R2, R147, R2 ;  /* 0x0000000293027221 */ /* 0x000fe40000010000 */
[----:B------:R-:W-:Y:S01]  /*11240*/  FADD.FTZ R0, R150, R0 ;  /* 0x0000000096007221 */ /* 0x000fe20000010000 */
[C---:B-1----:R-:W-:Y:S04]  /*11250*/  HMMA.16816.F32.BF16 R100, R12.reuse, R4, R100 ;  /* 0x000000040c64723c */ /* 0x042fe80000041864 */
[----:B------:R-:W-:Y:S02]  /*11260*/  FADD.FTZ R2, R146, R2 ;  /* 0x0000000292027221 */ /* 0x000fe40000010000 */
[----:B------:R-:W-:Y:S02]  /*11270*/  FADD.FTZ R0, R145, R0 ;  /* 0x0000000091007221 */ /* 0x000fe40000010000 */
[----:B------:R-:W-:Y:S01]  /*11280*/  FADD.FTZ R2, R141, R2 ;  /* 0x000000028d027221 */ /* 0x000fe20000010000 */
[C---:B------:R-:W-:Y:S03]  /*11290*/  HMMA.16816.F32.BF16 R104, R12.reuse, R6, R104 ;  /* 0x000000060c68723c */ /* 0x040fe60000041868 */
[----:B------:R-:W-:Y:S02]  /*112a0*/  FADD.FTZ R0, R144, R0 ;  /* 0x0000000090007221 */ /* 0x000fe40000010000 */
[----:B------:R-:W-:Y:S02]  /*112b0*/  FADD.FTZ R2, R140, R2 ;  /* 0x000000028c027221 */ /* 0x000fe40000010000 */
[----:B------:R-:W-:Y:S01]  /*112c0*/  FADD.FTZ R0, R143, R0 ;  /* 0x000000008f007221 */ /* 0x000fe20000010000 */
[C---:B---3--:R-:W-:Y:S04]  /*112d0*/  HMMA.16816.F32.BF16 R52, R12.reuse, R8, R52 ;  /* 0x000000080c34723c */ /* 0x048fe80000041834 */
        /* <DEDUP_REMOVED lines=11> */
[----:B------:R-:W-:Y:S03]  /*11390*/  HMMA.16816.F32.BF16 R64, R12, R18, R64 ;  /* 0x000000120c40723c */ /* 0x000fe60000041840 */
[----:B------:R-:W-:Y:S02]  /*113a0*/  FADD.FTZ R0, R130, R0 ;  /* 0x0000000082007221 */ /* 0x000fe40000010000 */
[----:B------:R-:W-:Y:S02]  /*113b0*/  FADD.FTZ R4, R110, R2 ;  /* 0x000000026e047221 */ /* 0x000fe40000010000 */
[----:B------:R-:W-:Y:S02]  /*113c0*/  FADD.FTZ R2, R109, R0 ;  /* 0x000000006d027221 */ /* 0x000fe40000010000 */
[----:B------:R-:W-:Y:S03]  /*113d0*/  FADD.FTZ R0, R47, R4 ;  /* 0x000000042f007221 */ /* 0x000fe60000010000 */
[----:B------:R-:W-:Y:S02]  /*113e0*/  FADD.FTZ R2, R51, R2 ;  /* 0x0000000233027221 */ /* 0x000fe40000010000 */
[----:B------:R-:W-:Y:S02]  /*113f0*/  FADD.FTZ R0, R46, R0 ;  /* 0x000000002e007221 */ /* 0x000fe40000010000 */
[----:B------:R-:W-:Y:S02]  /*11400*/  FADD.FTZ R4, R49, R2 ;  /* 0x0000000231047221 */ /* 0x000fe40000010000 */
[----:B------:R-:W-:Y:S01]  /*11410*/  FADD.FTZ R2, R45, R0 ;  /* 0x000000002d027221 */ /* 0x000fe20000010000 */
[----:B------:R-:W-:Y:S01]  /*11420*/  IADD3 R0, R212, -0x1, RZ ;  /* 0xffffffffd4007810 */ /* 0x000fe20007ffe0ff */
[----:B------:R-:W-:Y:S02]  /*11430*/  FADD.FTZ R4, R48, R4 ;  /* 0x0000000430047221 */ /* 0x000fe40000010000 */
[----:B------:R-:W-:Y:S02]  /*11440*/  FADD.FTZ R2, R44, R2 ;  /* 0x000000022c027221 */ /* 0x000fe40000010000 */
[----:B------:R-:W-:Y:S01]  /*11450*/  IMAD.MOV.U32 R212, RZ, RZ, R0 ;  /* 0x000000ffffd47224 */ /* 0x000fe200078e0000 */
[----:B------:R1:W-:Y:S01]  /*11460*/  STL [R1], R4 ;  /* 0x0000000401007387 */ /* 0x0003e20000100800 */
[----:B------:R-:W-:Y:S02]  /*11470*/  IMAD.MOV.U32 R109, RZ, RZ, R108 ;  /* 0x000000ffff6d7224 */ /* 0x000fe400078e006c */
[--C-:B------:R-:W-:Y:S01]  /*11480*/  IMAD.MOV.U32 R110, RZ, RZ, R3.reuse ;  /* 0x000000ffff6e7224 */ /* 0x100fe200078e0003 */
[----:B------:R2:W-:Y:S01]  /*11490*/  STL [R1+0x4], R2 ;  /* 0x0000040201007387 */ /* 0x0005e20000100800 */
[----:B-1----:R-:W-:Y:S01]  /*114a0*/  IMAD.MOV.U32 R4, RZ, RZ, R3 ;  /* 0x000000ffff047224 */ /* 0x002fe200078e0003 */
[----:B------:R-:W-:-:S05]  /*114b0*/  @P0 BRA `(.L_x_586) ;  /* 0xffffc1d000000947 */ /* 0x000fca000383ffff */
.L_x_577:
[----:B------:R-:W-:Y:S02]  /*114c0*/  MOV R8, 0x1f ;  /* 0x0000001f00087802 */ /* 0x000fe40000000f00 */
[----:B------:R-:W-:Y:S01]  /*114d0*/  MOV R7, 0xffffffff ;  /* 0xffffffff00077802 */ /* 0x000fe20000000f00 */
[----:B------:R-:W-:Y:S05]  /*114e0*/  BRA.DIV ~URZ, `(.L_x_587) ;  /* 0x000046627f007947 */ /* 0x000fea000b800000 */
[----:B-12---:R-:W2:Y:S04]  /*114f0*/  LDL R2, [R1] ;  /* 0x0000000001027983 */ /* 0x006ea80000100800 */
[----:B--2---:R1:W2:Y:S02]  /*11500*/  SHFL.BFLY PT, R0, R2, 0x2, 0x1f ;  /* 0x0c401f0002007f89 */ /* 0x0042a400000e0000 */
.L_x_654:
[----:B-1----:R-:W3:Y:S02]  /*11510*/  LDL.LU R2, [R1] ;  /* 0x0000000001027983 */ /* 0x002ee40000300800 */
        /* <DEDUP_REMOVED lines=8> */
.L_x_655:
[----:B------:R-:W-:Y:S01]  /*115a0*/  FSETP.NE.FTZ.AND P1, PT, R0, RZ, PT ;  /* 0x000000ff0000720b */ /* 0x000fe20003f35000 */
[----:B--2---:R-:W-:Y:S01]  /*115b0*/  FADD.FTZ R3, R3, R5 ;  /* 0x0000000503037221 */ /* 0x004fe20000010000 */
[----:B------:R-:W-:Y:S02]  /*115c0*/  MOV R2, RZ ;  /* 0x000000ff00027202 */ /* 0x000fe40000000f00 */
[----:B------:R-:W-:Y:S02]  /*115d0*/  MOV R21, 0xff800000 ;  /* 0xff80000000157802 */ /* 0x000fe40000000f00 */
[----:B------:R-:W-:Y:S02]  /*115e0*/  FSETP.NE.FTZ.AND P0, PT, R3, RZ, PT ;  /* 0x000000ff0300720b */ /* 0x000fe40003f15000 */
[----:B------:R-:W-:-:S05]  /*115f0*/  MOV R20, 0xff800000 ;  /* 0xff80000000147802 */ /* 0x000fca0000000f00 */
[----:B------:R-:W2:Y:S01]  /*11600*/  @P1 MUFU.LG2 R6, R0 ;  /* 0x0000000000061308 */ /* 0x000ea20000000c00 */
[----:B-1----:R-:W-:-:S05]  /*11610*/  @P1 MOV R5, 0x3f317218 ;  /* 0x3f31721800051802 */ /* 0x002fca0000000f00 */
[----:B------:R-:W-:Y:S02]  /*11620*/  @P1 FMUL.FTZ R5, R5, c[0x0][0x2d0] ;  /* 0x0000b40005051a20 */ /* 0x000fe40000410000 */
[----:B------:R1:W3:Y:S01]  /*11630*/  @P1 MUFU.RCP R2, R0 ;  /* 0x0000000000021308 */ /* 0x0002e20000001000 */
[----:B--2---:R-:W-:-:S04]  /*11640*/  @P1 FMUL.FTZ R6, R6, 0.69314718246459960938 ;  /* 0x3f31721806061820 */ /* 0x004fc80000410000 */
[----:B------:R-:W-:Y:S01]  /*11650*/  @P1 FFMA.FTZ R21, R5, R108, R6 ;  /* 0x0000006c05151223 */ /* 0x000fe20000010006 */
[----:B------:R-:W-:Y:S02]  /*11660*/  MOV R5, 0x1 ;  /* 0x0000000100057802 */ /* 0x000fe40000000f00 */
[----:B-1----:R-:W-:Y:S01]  /*11670*/  MOV R0, RZ ;  /* 0x000000ff00007202 */ /* 0x002fe20000000f00 */
[C---:B---3--:R-:W-:Y:S02]  /*11680*/  FMUL.FTZ R26, R2.reuse, R68 ;  /* 0x00000044021a7220 */ /* 0x048fe40000410000 */
[C---:B------:R-:W-:Y:S02]  /*11690*/  FMUL.FTZ R27, R2.reuse, R69 ;  /* 0x00000045021b7220 */ /* 0x040fe40000410000 */
[C---:B------:R-:W-:Y:S01]  /*116a0*/  FMUL.FTZ R50, R2.reuse, R72 ;  /* 0x0000004802327220 */ /* 0x040fe20000410000 */
[----:B------:R-:W1:Y:S01]  /*116b0*/  @P0 MUFU.RCP R0, R3 ;  /* 0x0000000300000308 */ /* 0x000e620000001000 */
        /* <DEDUP_REMOVED lines=28> */
[----:B------:R-:W-:Y:S02]  /*11880*/  FMUL.FTZ R47, R2, R65 ;  /* 0x00000041022f7220 */ /* 0x000fe40000410000 */
[----:B------:R2:W3:Y:S01]  /*11890*/  @P0 MUFU.LG2 R2, R3 ;  /* 0x0000000300020308 */ /* 0x0004e20000000c00 */
[C---:B-1----:R-:W-:Y:S02]  /*118a0*/  FMUL.FTZ R104, R0.reuse, R114 ;  /* 0x0000007200687220 */ /* 0x042fe40000410000 */
[----:B------:R-:W-:-:S02]  /*118b0*/  FMUL.FTZ R105, R0, R115 ;  /* 0x0000007300697220 */ /* 0x000fc40000410000 */
[C---:B------:R-:W-:Y:S02]  /*118c0*/  FMUL.FTZ R60, R0.reuse, R70 ;  /* 0x00000046003c7220 */ /* 0x040fe40000410000 */
[C---:B------:R-:W-:Y:S02]  /*118d0*/  FMUL.FTZ R61, R0.reuse, R71 ;  /* 0x00000047003d7220 */ /* 0x040fe40000410000 */
[C---:B------:R-:W-:Y:S02]  /*118e0*/  FMUL.FTZ R116, R0.reuse, R74 ;  /* 0x0000004a00747220 */ /* 0x040fe40000410000 */
[C---:B------:R-:W-:Y:S02]  /*118f0*/  FMUL.FTZ R117, R0.reuse, R75 ;  /* 0x0000004b00757220 */ /* 0x040fe40000410000 */
[C---:B------:R-:W-:Y:S02]  /*11900*/  FMUL.FTZ R114, R0.reuse, R78 ;  /* 0x0000004e00727220 */ /* 0x040fe40000410000 */
[----:B------:R-:W-:Y:S01]  /*11910*/  FMUL.FTZ R115, R0, R79 ;  /* 0x0000004f00737220 */ /* 0x000fe20000410000 */
[----:B--2---:R-:W-:Y:S01]  /*11920*/  @P0 MOV R3, 0x3f317218 ;  /* 0x3f31721800030802 */ /* 0x004fe20000000f00 */
[----:B---3--:R-:W-:-:S02]  /*11930*/  @P0 FMUL.FTZ R2, R2, 0.69314718246459960938 ;  /* 0x3f31721802020820 */ /* 0x008fc40000410000 */
[C---:B------:R-:W-:Y:S02]  /*11940*/  FMUL.FTZ R112, R0.reuse, R82 ;  /* 0x0000005200707220 */ /* 0x040fe40000410000 */
[----:B------:R-:W-:Y:S02]  /*11950*/  @P0 FMUL.FTZ R3, R3, c[0x0][0x2d0] ;  /* 0x0000b40003030a20 */ /* 0x000fe40000410000 */
        /* <DEDUP_REMOVED lines=23> */
[----:B------:R-:W-:Y:S01]  /*11ad0*/  PRMT R0, R5, 0x7610, R0 ;  /* 0x0000761005007816 */ /* 0x000fe20000000000 */
[----:B------:R-:W-:Y:S02]  /*11ae0*/  @P0 FFMA.FTZ R20, R3, R4, R2 ;  /* 0x0000000403140223 */ /* 0x000fe40000010002 */
.L_x_546:
[----:B------:R3:W5:Y:S04]  /*11af0*/  LDL R6, [R1+0x28] ;  /* 0x0000280001067983 */ /* 0x0007680000100800 */
[----:B------:R-:W4:Y:S01]  /*11b00*/  S2R R2, SR_TID.X ;  /* 0x0000000000027919 */ /* 0x000f220000002100 */
[----:B------:R-:W-:Y:S01]  /*11b10*/  BSSY B0, `(.L_x_589) ;  /* 0x0000011000007945 */ /* 0x000fe20003800000 */
[----:B----4-:R-:W-:-:S13]  /*11b20*/  LOP3.LUT P0, RZ, R2, 0xff, RZ, 0xc0, !PT ;  /* 0x000000ff02ff7812 */ /* 0x010fda000780c0ff */
[----:B------:R-:W-:Y:S05]  /*11b30*/  @P0 BRA `(.L_x_590) ;  /* 0x000000e000000947 */ /* 0x000fea0003800000 */
[----:B---3--:R-:W3:Y:S01]  /*11b40*/  S2R R4, SR_LANEID ;  /* 0x0000000000047919 */ /* 0x008ee20000000000 */
[----:B------:R-:W-:Y:S01]  /*11b50*/  VOTEU.ANY UR4, UPT, PT ;  /* 0x0000000000047886 */ /* 0x000fe200038e0100 */
[----:B--2---:R-:W-:Y:S01]  /*11b60*/  IMAD.MOV.U32 R5, RZ, RZ, c[0x0][0x564] ;  /* 0x00015900ff057624 */ /* 0x004fe200078e00ff */
[----:B------:R-:W3:Y:S08]  /*11b70*/  FLO.U32 R3, UR4 ;  /* 0x0000000400037d00 */ /* 0x000ef000080e0000 */
[----:B------:R-:W2:Y:S01]  /*11b80*/  POPC R2, UR4 ;  /* 0x0000000400027d09 */ /* 0x000ea20008000000 */
[----:B---3--:R-:W-:Y:S01]  /*11b90*/  ISETP.EQ.U32.AND P0, PT, R3, R4, PT ;  /* 0x000000040300720c */ /* 0x008fe20003f02070 */
[----:B------:R-:W-:-:S12]  /*11ba0*/  IMAD.MOV.U32 R4, RZ, RZ, c[0x0][0x560] ;  /* 0x00015800ff047624 */ /* 0x000fd800078e00ff */
[----:B--2---:R2:W3:Y:S04]  /*11bb0*/  @P0 ATOMG.E.ADD.STRONG.GPU PT, R2, [R4.64], R2 ;  /* 0x00000002040209a8 */ /* 0x0044e800081ee1c8 */
[----:B--2---:R-:W2:Y:S04]  /*11bc0*/  S2R R4, SR_LTMASK ;  /* 0x0000000000047919 */ /* 0x004ea80000003900 */
[----:B---3--:R2:W3:Y:S02]  /*11bd0*/  SHFL.IDX PT, R3, R2, R3, 0x1f ;  /* 0x00001f0302037589 */ /* 0x0084e400000e0000 */
[----:B--2---:R-:W-:-:S06]  /*11be0*/  LOP3.LUT R2, R4, UR4, RZ, 0xc0, !PT ;  /* 0x0000000404027c12 */ /* 0x004fcc000f8ec0ff */
[----:B------:R-:W3:Y:S02]  /*11bf0*/  POPC R2, R2 ;  /* 0x0000000200027309 */ /* 0x000ee40000000000 */
[----:B---3-5:R-:W-:-:S05]  /*11c00*/  IADD3 R6, R3, c[0x0][0xc], R2 ;  /* 0x0000030003067a10 */ /* 0x028fca0007ffe002 */
[----:B------:R2:W-:Y:S02]  /*11c10*/  STL [R1+0x28], R6 ;  /* 0x0000280601007387 */ /* 0x0005e40000100800 */
.L_x_590:
[----:B---3--:R-:W-:Y:S05]  /*11c20*/  BSYNC B0 ;  /* 0x0000000000007941 */ /* 0x008fea0003800000 */
.L_x_589:
[----:B------:R-:W-:Y:S01]  /*11c30*/  PRMT R0, R0, 0x9910, RZ ;  /* 0x0000991000007816 */ /* 0x000fe200000000ff */
[----:B------:R-:W-:Y:S01]  /*11c40*/  BSSY B1, `(.L_x_591) ;  /* 0x00002a3000017945 */ /* 0x000fe20003800000 */
[----:B-----5:R-:W-:Y:S01]  /*11c50*/  IMAD.MOV.U32 R62, RZ, RZ, R6 ;  /* 0x000000ffff3e7224 */ /* 0x020fe200078e0006 */
[----:B------:R-:W-:Y:S02]  /*11c60*/  SHF.R.S32.HI R28, RZ, 0x1f, R246 ;  /* 0x0000001fff1c7819 */ /* 0x000fe400000114f6 */
[----:B------:R-:W-:Y:S02]  /*11c70*/  ISETP.NE.AND P0, PT, R0, RZ, PT ;  /* 0x000000ff0000720c */ /* 0x000fe40003f05270 */
[----:B------:R-:W-:-:S04]  /*11c80*/  IADD3 R0, R246, 0x40, RZ ;  /* 0x00000040f6007810 */ /* 0x000fc80007ffe0ff */
[----:B------:R-:W-:-:S07]  /*11c90*/  SHF.R.S32.HI R29, RZ, 0x1f, R0 ;  /* 0x0000001fff1d7819 */ /* 0x000fce0000011400 */
[----:B------:R-:W-:Y:S05]  /*11ca0*/  @!P0 BRA `(.L_x_592) ;  /* 0x00001e3000008947 */ /* 0x000fea0003800000 */
[----:B------:R-:W3:Y:S04]  /*11cb0*/  LDL R10, [R1+0x38] ;  /* 0x00003800010a7983 */ /* 0x000ee80000100800 */
[----:B--2---:R-:W2:Y:S04]  /*11cc0*/  LDL R6, [R1+0x3c] ;  /* 0x00003c0001067983 */ /* 0x004ea80000100800 */
[----:B------:R-:W4:Y:S04]  /*11cd0*/  LDL R11, [R1+0x44] ;  /* 0x00004400010b7983 */ /* 0x000f280000100800 */
[----:B------:R-:W4:Y:S04]  /*11ce0*/  LDL R13, [R1+0x40] ;  /* 0x00004000010d7983 */ /* 0x000f280000100800 */
[----:B------:R-:W4:Y:S04]  /*11cf0*/  LDL R9, [R1+0x54] ;  /* 0x0000540001097983 */ /* 0x000f280000100800 */
[----:B------:R-:W4:Y:S04]  /*11d00*/  LDL R8, [R1+0x4c] ;  /* 0x00004c0001087983 */ /* 0x000f280000100800 */
[----:B------:R-:W4:Y:S04]  /*11d10*/  LDL R7, [R1+0x50] ;  /* 0x0000500001077983 */ /* 0x000f280000100800 */
[----:B------:R-:W4:Y:S01]  /*11d20*/  LDL R12, [R1+0x48] ;  /* 0x00004800010c7983 */ /* 0x000f220000100800 */
[----:B------:R-:W-:Y:S01]  /*11d30*/  WARPSYNC 0xffffffff ;  /* 0xffffffff00007948 */ /* 0x000fe20003800000 */
[----:B------:R-:W-:-:S02]  /*11d40*/  F2FP.BF16.PACK_AB R2, R111, R110 ;  /* 0x0000006e6f02723e */ /* 0x000fc400000010ff */
[----:B------:R-:W-:Y:S01]  /*11d50*/  BAR.SYNC.DEFER_BLOCKING 0x1, 0x100 ;  /* 0x0044000000007b1d */ /* 0x000fe20000010000 */
[----:B------:R-:W-:Y:S02]  /*11d60*/  F2FP.BF16.PACK_AB R3, R105, R104 ;  /* 0x000000686903723e */ /* 0x000fe400000010ff */
[----:B------:R-:W-:Y:S02]  /*11d70*/  F2FP.BF16.PACK_AB R4, R25, R24 ;  /* 0x000000181904723e */ /* 0x000fe400000010ff */
[----:B------:R-:W-:Y:S01]  /*11d80*/  F2FP.BF16.PACK_AB R5, R113, R112 ;  /* 0x000000707105723e */ /* 0x000fe200000010ff */
[----:B---3--:R3:W-:Y:S04]  /*11d90*/  STS [R10], R2 ;  /* 0x000000020a007388 */ /* 0x0087e80000000800 */
[----:B------:R1:W-:Y:S04]  /*11da0*/  STS [R10+0x400], R3 ;  /* 0x000400030a007388 */ /* 0x0003e80000000800 */
[----:B--2---:R2:W-:Y:S01]  /*11db0*/  STS [R6], R4 ;  /* 0x0000000406007388 */ /* 0x0045e20000000800 */
[----:B---3--:R-:W-:-:S02]  /*11dc0*/  F2FP.BF16.PACK_AB R2, R65, R64 ;  /* 0x000000404102723e */ /* 0x008fc400000010ff */
[----:B-1----:R-:W-:-:S03]  /*11dd0*/  F2FP.BF16.PACK_AB R3, R27, R26 ;  /* 0x0000001a1b03723e */ /* 0x002fc600000010ff */
[----:B------:R1:W-:Y:S01]  /*11de0*/  STS [R6+0x400], R2 ;  /* 0x0004000206007388 */ /* 0x0003e20000000800 */
[----:B--2---:R-:W-:-:S03]  /*11df0*/  F2FP.BF16.PACK_AB R4, R61, R60 ;  /* 0x0000003c3d04723e */ /* 0x004fc600000010ff */
        /* <DEDUP_REMOVED lines=19> */
[----:B------:R3:W-:Y:S04]  /*11f30*/  STS [R12], R5 ;  /* 0x000000050c007388 */ /* 0x0007e80000000800 */
[----:B------:R4:W-:Y:S01]  /*11f40*/  STS [R12+0x400], R3 ;  /* 0x000400030c007388 */ /* 0x0009e20000000800 */
[----:B-1----:R-:W-:Y:S02]  /*11f50*/  F2FP.BF16.PACK_AB R2, R109, R108 ;  /* 0x0000006c6d02723e */ /* 0x002fe400000010ff */
[----:B--2---:R-:W-:-:S03]  /*11f60*/  F2FP.BF16.PACK_AB R4, R85, R84 ;  /* 0x000000545504723e */ /* 0x004fc600000010ff */
[----:B------:R-:W-:Y:S01]  /*11f70*/  STS [R10+0x4000], R2 ;  /* 0x004000020a007388 */ /* 0x000fe20000000800 */
[----:B---3--:R-:W-:Y:S02]  /*11f80*/  F2FP.BF16.PACK_AB R5, R53, R52 ;  /* 0x000000343505723e */ /* 0x008fe400000010ff */
[----:B----4-:R-:W-:-:S03]  /*11f90*/  F2FP.BF16.PACK_AB R3, R91, R90 ;  /* 0x0000005a5b03723e */ /* 0x010fc600000010ff */
[----:B------:R1:W-:Y:S04]  /*11fa0*/  STS [R10+0x4400], R5 ;  /* 0x004400050a007388 */ /* 0x0003e80000000800 */
[----:B-1----:R-:W2:Y:S01]  /*11fb0*/  LDL R10, [R1+0x34] ;  /* 0x00003400010a7983 */ /* 0x002ea20000100800 */
[----:B------:R-:W-:Y:S02]  /*11fc0*/  F2FP.BF16.PACK_AB R2, R89, R88 ;  /* 0x000000585902723e */ /* 0x000fe400000010ff */
[----:B------:R-:W-:Y:S01]  /*11fd0*/  F2FP.BF16.PACK_AB R5, R87, R86 ;  /* 0x000000565705723e */ /* 0x000fe200000010ff */
[----:B------:R1:W-:Y:S04]  /*11fe0*/  STS [R6+0x4000], R4 ;  /* 0x0040000406007388 */ /* 0x0003e80000000800 */
[----:B------:R3:W-:Y:S04]  /*11ff0*/  STS [R6+0x4400], R3 ;  /* 0x0044000306007388 */ /* 0x0007e80000000800 */
[----:B------:R4:W-:Y:S04]  /*12000*/  STS [R11+0x4000], R2 ;  /* 0x004000020b007388 */ /* 0x0009e80000000800 */
[----:B------:R4:W-:Y:S01]  /*12010*/  STS [R11+0x4400], R5 ;  /* 0x004400050b007388 */ /* 0x0009e20000000800 */
[----:B-1----:R-:W-:-:S02]  /*12020*/  F2FP.BF16.PACK_AB R4, R83, R82 ;  /* 0x000000525304723e */ /* 0x002fc400000010ff */
[----:B---3--:R-:W-:Y:S02]  /*12030*/  F2FP.BF16.PACK_AB R6, R93, R92 ;  /* 0x0000005c5d06723e */ /* 0x008fe400000010ff */
[----:B------:R-:W-:Y:S02]  /*12040*/  F2FP.BF16.PACK_AB R3, R101, R100 ;  /* 0x000000646503723e */ /* 0x000fe400000010ff */
[----:B----4-:R-:W-:Y:S01]  /*12050*/  F2FP.BF16.PACK_AB R2, R75, R74 ;  /* 0x0000004a4b02723e */ /* 0x010fe200000010ff */
[----:B------:R1:W-:Y:S01]  /*12060*/  STS [R13+0x4000], R6 ;  /* 0x004000060d007388 */ /* 0x0003e20000000800 */
[----:B------:R-:W-:-:S03]  /*12070*/  F2FP.BF16.PACK_AB R5, R97, R96 ;  /* 0x000000606105723e */ /* 0x000fc600000010ff */
[----:B------:R3:W-:Y:S04]  /*12080*/  STS [R13+0x4400], R4 ;  /* 0x004400040d007388 */ /* 0x0007e80000000800 */
[----:B------:R4:W-:Y:S04]  /*12090*/  STS [R9+0x4000], R3 ;  /* 0x0040000309007388 */ /* 0x0009e80000000800 */
[----:B------:R4:W-:Y:S04]  /*120a0*/  STS [R9+0x4400], R2 ;  /* 0x0044000209007388 */ /* 0x0009e80000000800 */
[----:B------:R-:W-:Y:S01]  /*120b0*/  STS [R8+0x4000], R5 ;  /* 0x0040000508007388 */ /* 0x000fe20000000800 */
[----:B------:R-:W-:-:S02]  /*120c0*/  ISETP.NE.U32.AND P2, PT, RZ, c[0x0][0x508], PT ;  /* 0x00014200ff007a0c */ /* 0x000fc40003f45070 */
[----:B------:R-:W-:Y:S01]  /*120d0*/  ISETP.NE.U32.AND P1, PT, RZ, c[0x0][0x500], PT ;  /* 0x00014000ff007a0c */ /* 0x000fe20003f25070 */
[----:B------:R-:W2:Y:S01]  /*120e0*/  LDL.LU R11, [R1+0x2c] ;  /* 0x00002c00010b7983 */ /* 0x000ea20000300800 */
[----:B------:R-:W-:Y:S01]  /*120f0*/  ISETP.NE.AND.EX P2, PT, RZ, c[0x0][0x50c], PT, P2 ;  /* 0x00014300ff007a0c */ /* 0x000fe20003f45320 */
[----:B------:R-:W-:Y:S01]  /*12100*/  IMAD.MOV.U32 R14, RZ, RZ, c[0x0][0x388] ;  /* 0x0000e200ff0e7624 */ /* 0x000fe200078e00ff */
[----:B------:R-:W-:Y:S01]  /*12110*/  ISETP.NE.AND.EX P1, PT, RZ, c[0x0][0x504], PT, P1 ;  /* 0x00014100ff007a0c */ /* 0x000fe20003f25310 */
[----:B-1----:R-:W-:Y:S01]  /*12120*/  IMAD.MOV.U32 R6, RZ, RZ, 0x4 ;  /* 0x00000004ff067424 */ /* 0x002fe200078e00ff */
[----:B---3--:R-:W-:Y:S02]  /*12130*/  F2FP.BF16.PACK_AB R4, R59, R58 ;  /* 0x0000003a3b04723e */ /* 0x008fe400000010ff */
[----:B----4-:R-:W-:-:S03]  /*12140*/  F2FP.BF16.PACK_AB R3, R57, R56 ;  /* 0x000000383903723e */ /* 0x010fc600000010ff */
[----:B------:R1:W-:Y:S01]  /*12150*/  STS [R8+0x4400], R4 ;  /* 0x0044000408007388 */ /* 0x0003e20000000800 */
[----:B------:R-:W-:-:S03]  /*12160*/  F2FP.BF16.PACK_AB R2, R55, R54 ;  /* 0x000000363702723e */ /* 0x000fc600000010ff */
[----:B------:R3:W-:Y:S04]  /*12170*/  STS [R7+0x4000], R3 ;  /* 0x0040000307007388 */ /* 0x0007e80000000800 */
[----:B------:R4:W-:Y:S01]  /*12180*/  STS [R7+0x4400], R2 ;  /* 0x0044000207007388 */ /* 0x0009e20000000800 */
[----:B-1----:R-:W-:Y:S01]  /*12190*/  F2FP.BF16.PACK_AB R4, R47, R46 ;  /* 0x0000002e2f04723e */ /* 0x002fe200000010ff */
[----:B---3--:R-:W-:-:S04]  /*121a0*/  IMAD.MOV.U32 R3, RZ, RZ, RZ ;  /* 0x000000ffff037224 */ /* 0x008fc800078e00ff */
[----:B------:R-:W-:Y:S01]  /*121b0*/  STS [R12+0x4000], R4 ;  /* 0x004000040c007388 */ /* 0x000fe20000000800 */
[----:B----4-:R-:W-:-:S05]  /*121c0*/  F2FP.BF16.PACK_AB R2, R49, R48 ;  /* 0x000000303102723e */ /* 0x010fca00000010ff */
[----:B------:R1:W-:Y:S01]  /*121d0*/  STS [R12+0x4400], R2 ;  /* 0x004400020c007388 */ /* 0x0003e20000000800 */
[----:B--2---:R-:W-:-:S03]  /*121e0*/  @P2 IMAD.WIDE R8, R10, R6, c[0x0][0x508] ;  /* 0x000142000a082625 */ /* 0x004fc600078e0206 */
[----:B------:R-:W-:Y:S01]  /*121f0*/  BAR.SYNC.DEFER_BLOCKING 0x1, 0x100 ;  /* 0x0044000000007b1d */ /* 0x000fe20000010000 */
[----:B------:R-:W-:-:S05]  /*12200*/  IMAD.WIDE R6, R10, R6, c[0x0][0x500] ;  /* 0x000140000a067625 */ /* 0x000fca00078e0206 */
[----:B------:R2:W5:Y:S04]  /*12210*/  @P2 LDG.E R14, [R8.64] ;  /* 0x00000008080e2981 */ /* 0x000568000c1e1900 */
[----:B------:R2:W5:Y:S01]  /*12220*/  @P1 LDG.E R3, [R6.64] ;  /* 0x0000000806031981 */ /* 0x000562000c1e1900 */
[----:B------:R-:W-:-:S04]  /*12230*/  ISETP.NE.AND P0, PT, R11, RZ, PT ;  /* 0x000000ff0b00720c */ /* 0x000fc80003f05270 */
[----:B-1----:R-:W-:Y:S01]  /*12240*/  SEL R2, R11, c[0x0][0x3d4], P0 ;  /* 0x0000f5000b027a07 */ /* 0x002fe20000000000 */
[----:B------:R-:W-:Y:S05]  /*12250*/  @P2 BRA `(.L_x_593) ;  /* 0x0000004000002947 */ /* 0x000fea0003800000 */
[----:B--2---:R-:W-:Y:S05]  /*12260*/  @!P1 BRA `(.L_x_593) ;  /* 0x0000003000009947 */ /* 0x004fea0003800000 */
[----:B-----5:R1:W2:Y:S04]  /*12270*/  LDG.E R14, [R6.64] ;  /* 0x00000008060e7981 */ /* 0x0202a8000c1e1900 */
[----:B-1----:R-:W2:Y:S02]  /*12280*/  LDG.E R6, [R6.64+0x4] ;  /* 0x0000040806067981 */ /* 0x002ea4000c1e1900 */
[----:B--2---:R-:W-:Y:S02]  /*12290*/  IADD3 R14, -R14, R6, RZ ;  /* 0x000000060e0e7210 */ /* 0x004fe40007ffe1ff */
.L_x_593:
[----:B--2---:R-:W2:Y:S04]  /*122a0*/  LDL R4, [R1+0x1c] ;  /* 0x00001c0001047983 */ /* 0x004ea80000100800 */
[----:B------:R-:W2:Y:S04]  /*122b0*/  LDL R30, [R1+0x18] ;  /* 0x00001800011e7983 */ /* 0x000ea80000100800 */
[----:B------:R-:W3:Y:S04]  /*122c0*/  LDL R22, [R1+0x20] ;  /* 0x0000200001167983 */ /* 0x000ee80000100800 */
[----:B------:R-:W4:Y:S04]  /*122d0*/  LDL R15, [R1+0x30] ;  /* 0x00003000010f7983 */ /* 0x000f280000100800 */
[----:B------:R-:W4:Y:S01]  /*122e0*/  LDL R31, [R1+0x60] ;  /* 0x00006000011f7983 */ /* 0x000f220000100800 */
[----:B------:R-:W-:Y:S01]  /*122f0*/  IMAD.MOV.U32 R11, RZ, RZ, 0x368 ;  /* 0x00000368ff0b7424 */ /* 0x000fe200078e00ff */
[----:B------:R-:W-:-:S04]  /*12300*/  ISETP.GT.AND P3, PT, R2, 0x1, PT ;  /* 0x000000010200780c */ /* 0x000fc80003f64270 */
[----:B------:R-:W-:-:S04]  /*12310*/  SEL R11, R11, 0x328, P3 ;  /* 0x000003280b0b7807 */ /* 0x000fc80001800000 */
[----:B------:R-:W1:Y:S08]  /*12320*/  LDC.64 R8, c[0x0][R11+0x170] ;  /* 0x00005c000b087b82 */ /* 0x000e700000000a00 */
[----:B------:R1:W3:Y:S08]  /*12330*/  LDC.64 R12, c[0x0][R11+0x168] ;  /* 0x00005a000b0c7b82 */ /* 0x0002f00000000a00 */
[----:B------:R1:W2:Y:S08]  /*12340*/  LDC.64 R18, c[0x0][R11+0x178] ;  /* 0x00005e000b127b82 */ /* 0x0002b00000000a00 */
[----:B------:R1:W2:Y:S01]  /*12350*/  LDC.64 R16, c[0x0][R11+0x160] ;  /* 0x000058000b107b82 */ /* 0x0002a20000000a00 */
[----:B------:R-:W-:Y:S01]  /*12360*/  IMAD.MOV.U32 R2, RZ, RZ, c[0x0][0x4e8] ;  /* 0x00013a00ff027624 */ /* 0x000fe200078e00ff */
[----:B------:R-:W-:-:S04]  /*12370*/  ISETP.NE.U32.AND P0, PT, RZ, c[0x0][0x500], PT ;  /* 0x00014000ff007a0c */ /* 0x000fc80003f05070 */
[----:B------:R-:W-:Y:S02]  /*12380*/  ISETP.NE.AND P2, PT, R2, 0x1, PT ;  /* 0x000000010200780c */ /* 0x000fe40003f45270 */
[----:B------:R-:W-:Y:S02]  /*12390*/  ISETP.NE.AND.EX P0, PT, RZ, c[0x0][0x504], PT, P0 ;  /* 0x00014100ff007a0c */ /* 0x000fe40003f05300 */
[----:B------:R-:W-:Y:S02]  /*123a0*/  SHF.R.S32.HI R5, RZ, 0x1f, R10 ;  /* 0x0000001fff057819 */ /* 0x000fe4000001140a */
[----:B------:R-:W-:Y:S02]  /*123b0*/  SEL R2, R10, RZ, !P0 ;  /* 0x000000ff0a027207 */ /* 0x000fe40004000000 */
[----:B------:R-:W-:Y:S01]  /*123c0*/  SEL R6, R5, RZ, !P0 ;  /* 0x000000ff05067207 */ /* 0x000fe20004000000 */
[----:B------:R-:W1:Y:S02]  /*123d0*/  S2R R32, SR_TID.X ;  /* 0x0000000000207919 */ /* 0x000e640000002100 */
[----:B-1----:R-:W-:-:S04]  /*123e0*/  IMAD R5, R9, R2, RZ ;  /* 0x0000000209057224 */ /* 0x002fc800078e02ff */
[C---:B------:R-:W-:Y:S02]  /*123f0*/  IMAD R11, R8.reuse, R6, R5 ;  /* 0x00000006080b7224 */ /* 0x040fe400078e0205 */
[----:B------:R-:W-:Y:S01]  /*12400*/  IMAD.WIDE.U32 R6, R8, R2, RZ ;  /* 0x0000000208067225 */ /* 0x000fe200078e00ff */
[----:B------:R-:W-:-:S04]  /*12410*/  SHF.R.S32.HI R23, RZ, 0x1f, R32 ;  /* 0x0000001fff177819 */ /* 0x000fc80000011420 */
[----:B------:R-:W-:-:S04]  /*12420*/  LEA.HI R23, R23, R32, RZ, 0x5 ;  /* 0x0000002017177211 */ /* 0x000fc800078f28ff */
[----:B------:R-:W-:-:S05]  /*12430*/  LOP3.LUT R23, R23, 0xffffffe0, RZ, 0xc0, !PT ;  /* 0xffffffe017177812 */ /* 0x000fca00078ec0ff */
[----:B------:R-:W-:Y:S02]  /*12440*/  IMAD.IADD R23, R32, 0x1, -R23 ;  /* 0x0000000120177824 */ /* 0x000fe400078e0a17 */
[----:B--2---:R-:W-:-:S04]  /*12450*/  IMAD.IADD R4, R4, 0x1, R30 ;  /* 0x0000000104047824 */ /* 0x004fc800078e021e */
[----:B------:R-:W-:-:S04]  /*12460*/  @P2 IMAD.HI.U32 R10, R4, c[0x0][0x4ec], RZ ;  /* 0x00013b00040a2a27 */ /* 0x000fc800078e00ff */
[----:B------:R-:W-:Y:S01]  /*12470*/  IMAD.MOV.U32 R5, RZ, RZ, R4 ;  /* 0x000000ffff057224 */ /* 0x000fe200078e0004 */
[----:B------:R-:W-:Y:S01]  /*12480*/  @P2 SHF.R.U32.HI R5, RZ, c[0x0][0x4f0], R10 ;  /* 0x00013c00ff052a19 */ /* 0x000fe2000001160a */
[----:B---3--:R-:W-:Y:S01]  /*12490*/  IMAD.WIDE.U32 R8, R12, R22, RZ ;  /* 0x000000160c087225 */ /* 0x008fe200078e00ff */
[----:B----4-:R-:W-:-:S03]  /*124a0*/  SEL R10, R15, RZ, P3 ;  /* 0x000000ff0f0a7207 */ /* 0x010fc60001800000 */
[----:B------:R-:W-:Y:S01]  /*124b0*/  IMAD R12, R13, R22, RZ ;  /* 0x000000160d0c7224 */ /* 0x000fe200078e02ff */
[----:B-----5:R-:W-:Y:S01]  /*124c0*/  IADD3 R15, P1, P0, R6, R8, R3 ;  /* 0x00000008060f7210 */ /* 0x020fe2000783e003 */
[----:B------:R-:W-:Y:S01]  /*124d0*/  IMAD.IADD R13, R7, 0x1, R11 ;  /* 0x00000001070d7824 */ /* 0x000fe200078e020b */
[----:B------:R-:W-:Y:S01]  /*124e0*/  SHF.R.S32.HI R8, RZ, 0x1f, R3 ;  /* 0x0000001fff087819 */ /* 0x000fe20000011403 */
[----:B------:R-:W-:Y:S02]  /*124f0*/  IMAD.IADD R9, R9, 0x1, R12 ;  /* 0x0000000109097824 */ /* 0x000fe400078e020c */
[-C--:B------:R-:W-:Y:S02]  /*12500*/  IMAD R7, R19, R10.reuse, RZ ;  /* 0x0000000a13077224 */ /* 0x080fe400078e02ff */
[----:B------:R-:W-:Y:S02]  /*12510*/  IMAD.MOV R6, RZ, RZ, -R5 ;  /* 0x000000ffff067224 */ /* 0x000fe400078e0a05 */
[----:B------:R-:W-:Y:S01]  /*12520*/  IMAD.WIDE.U32 R10, R18, R10, RZ ;  /* 0x0000000a120a7225 */ /* 0x000fe200078e00ff */
[----:B------:R-:W-:-:S03]  /*12530*/  IADD3.X R13, R13, R9, R8, P1, P0 ;  /* 0x000000090d0d7210 */ /* 0x000fc60000fe0408 */
[----:B------:R-:W-:Y:S01]  /*12540*/  IMAD R6, R6, c[0x0][0x4e8], R4 ;  /* 0x00013a0006067a24 */ /* 0x000fe200078e0204 */
[----:B------:R-:W-:Y:S01]  /*12550*/  IADD3 R10, P1, P0, R5, R15, R10 ;  /* 0x0000000f050a7210 */ /* 0x000fe2000783e00a */
[----:B------:R-:W-:Y:S01]  /*12560*/  IMAD.IADD R11, R11, 0x1, R7 ;  /* 0x000000010b0b7824 */ /* 0x000fe200078e0207 */
[----:B------:R-:W-:Y:S01]  /*12570*/  SHF.R.S32.HI R7, RZ, 0x1f, R5 ;  /* 0x0000001fff077819 */ /* 0x000fe20000011405 */
[----:B------:R-:W-:Y:S01]  /*12580*/  IMAD R5, R17, R6, RZ ;  /* 0x0000000611057224 */ /* 0x000fe200078e02ff */
[----:B------:R-:W-:Y:S01]  /*12590*/  SHF.R.S32.HI R9, RZ, 0x1f, R6 ;  /* 0x0000001fff097819 */ /* 0x000fe20000011406 */
[----:B------:R-:W-:Y:S01]  /*125a0*/  IMAD.MOV.U32 R12, RZ, RZ, c[0x0][0x4a8] ;  /* 0x00012a00ff0c7624 */ /* 0x000fe200078e00ff */
[----:B------:R-:W-:-:S03]  /*125b0*/  IADD3.X R11, R7, R13, R11, P1, P0 ;  /* 0x0000000d070b7210 */ /* 0x000fc60000fe040b */
[C---:B------:R-:W-:Y:S02]  /*125c0*/  IMAD R5, R16.reuse, R9, R5 ;  /* 0x0000000910057224 */ /* 0x040fe400078e0205 */
[----:B------:R-:W-:Y:S01]  /*125d0*/  IMAD.WIDE.U32 R6, R16, R6, R10 ;  /* 0x0000000610067225 */ /* 0x000fe200078e000a */
[----:B------:R-:W-:-:S03]  /*125e0*/  SEL R10, R12, c[0x0][0x450], P3 ;  /* 0x000114000c0a7a07 */ /* 0x000fc60001800000 */
[----:B------:R-:W-:Y:S01]  /*125f0*/  IMAD.MOV.U32 R9, RZ, RZ, c[0x0][0x4ac] ;  /* 0x00012b00ff097624 */ /* 0x000fe200078e00ff */
[----:B------:R-:W-:Y:S01]  /*12600*/  LEA R10, P0, R6, R10, 0x2 ;  /* 0x0000000a060a7211 */ /* 0x000fe200078010ff */
[----:B------:R-:W-:-:S03]  /*12610*/  IMAD.IADD R5, R7, 0x1, R5 ;  /* 0x0000000107057824 */ /* 0x000fc600078e0205 */
[----:B------:R-:W-:-:S04]  /*12620*/  SEL R9, R9, c[0x0][0x454], P3 ;  /* 0x0001150009097a07 */ /* 0x000fc80001800000 */
[----:B------:R-:W-:Y:S01]  /*12630*/  LEA.HI.X R6, R6, R9, R5, 0x2, P0 ;  /* 0x0000000906067211 */ /* 0x000fe200000f1405 */
[----:B------:R-:W-:Y:S01]  /*12640*/  SHFL.IDX PT, R12, R10, RZ, 0x1c1f ;  /* 0x001c1fff0a0c7589 */ /* 0x000fe200000e0000 */
[----:B------:R-:W-:-:S03]  /*12650*/  IMAD.IADD R5, R31, 0x1, R30 ;  /* 0x000000011f057824 */ /* 0x000fc600078e021e */
[----:B------:R-:W1:Y:S04]  /*12660*/  SHFL.IDX PT, R13, R6, RZ, 0x1c1f ;  /* 0x001c1fff060d7589 */ /* 0x000e6800000e0000 */
[----:B------:R-:W-:Y:S04]  /*12670*/  SHFL.IDX PT, R10, R10, 0x1, 0x1c1f ;  /* 0x003c1f000a0a7f89 */ /* 0x000fe800000e0000 */
[----:B------:R2:W3:Y:S01]  /*12680*/  SHFL.IDX PT, R11, R6, 0x1, 0x1c1f ;  /* 0x003c1f00060b7f89 */ /* 0x0004e200000e0000 */
[----:B------:R-:W-:Y:S02]  /*12690*/  LOP3.LUT P0, RZ, R23, 0x3, RZ, 0xc0, !PT ;  /* 0x0000000317ff7812 */ /* 0x000fe4000780c0ff */
[----:B------:R-:W-:Y:S01]  /*126a0*/  IADD3 R7, R5, 0x8, RZ ;  /* 0x0000000805077810 */ /* 0x000fe20007ffe0ff */
[----:B--2---:R-:W-:-:S05]  /*126b0*/  IMAD R6, R14, c[0x0][0x4e8], RZ ;  /* 0x00013a000e067a24 */ /* 0x004fca00078e02ff */
[-C--:B------:R-:W-:Y:S02]  /*126c0*/  ISETP.GE.OR P1, PT, R5, R6.reuse, P0 ;  /* 0x000000060500720c */ /* 0x080fe40000726670 */
[----:B------:R-:W-:-:S11]  /*126d0*/  ISETP.GE.OR P0, PT, R7, R6, P0 ;  /* 0x000000060700720c */ /* 0x000fd60000706670 */
[----:B-1----:R1:W-:Y:S01]  /*126e0*/  @!P1 ST.E [R12.64], R21 ;  /* 0x000000150c009985 */ /* 0x0023e2000c101908 */
[----:B------:R-:W-:-:S03]  /*126f0*/  ISETP.GE.AND P1, PT, R5, R6, PT ;  /* 0x000000060500720c */ /* 0x000fc60003f26270 */
[----:B---3--:R1:W-:Y:S01]  /*12700*/  @!P0 ST.E [R10.64], R20 ;  /* 0x000000140a008985 */ /* 0x0083e2000c101908 */
[----:B------:R-:W-:Y:S01]  /*12710*/  ISETP.GE.AND P0, PT, R7, R6, PT ;  /* 0x000000060700720c */ /* 0x000fe20003f06270 */
[----:B------:R-:W-:Y:S05]  /*12720*/  @P3 BRA `(.L_x_594) ;  /* 0x000006c000003947 */ /* 0x000fea0003800000 */
[----:B------:R-:W2:Y:S01]  /*12730*/  LDL R23, [R1+0x58] ;  /* 0x0000580001177983 */ /* 0x000ea20000100800 */
[----:B------:R-:W-:Y:S02]  /*12740*/  IMAD R8, R8, c[0x0][0x3a0], RZ ;  /* 0x0000e80008087a24 */ /* 0x000fe400078e02ff */
[C---:B------:R-:W-:Y:S01]  /*12750*/  IMAD.WIDE.U32 R4, R3.reuse, c[0x0][0x3a0], RZ ;  /* 0x0000e80003047a25 */ /* 0x040fe200078e00ff */
[----:B------:R3:W4:Y:S03]  /*12760*/  LDS.128 R16, [R213+0x80] ;  /* 0x00008000d5107984 */ /* 0x0007260000000c00 */
[----:B------:R-:W-:Y:S01]  /*12770*/  IMAD R3, R3, c[0x0][0x3a4], R8 ;  /* 0x0000e90003037a24 */ /* 0x000fe200078e0208 */
[----:B------:R-:W-:Y:S01]  /*12780*/  SHF.R.S32.HI R8, RZ, 0x1f, R2 ;  /* 0x0000001fff087819 */ /* 0x000fe20000011402 */
[----:B------:R3:W1:Y:S03]  /*12790*/  LDS.128 R24, [R213+0x1080] ;  /* 0x00108000d5187984 */ /* 0x0006660000000c00 */
[----:B------:R-:W-:Y:S01]  /*127a0*/  IADD3 R5, R5, R3, RZ ;  /* 0x0000000305057210 */ /* 0x000fe20007ffe0ff */
[----:B------:R3:W1:Y:S01]  /*127b0*/  LDS.128 R36, [R213+0x2080] ;  /* 0x00208000d5247984 */ /* 0x0006620000000c00 */
[----:B------:R-:W-:-:S03]  /*127c0*/  IMAD R8, R8, c[0x0][0x3f0], RZ ;  /* 0x0000fc0008087a24 */ /* 0x000fc600078e02ff */
[C---:B------:R-:W-:Y:S01]  /*127d0*/  IMAD.WIDE.U32 R4, R22.reuse, c[0x0][0x3e8], R4 ;  /* 0x0000fa0016047a25 */ /* 0x040fe200078e0004 */
[----:B------:R3:W1:Y:S03]  /*127e0*/  LDS.128 R40, [R213+0x3080] ;  /* 0x00308000d5287984 */ /* 0x0006660000000c00 */
[----:B------:R-:W-:Y:S01]  /*127f0*/  IMAD R5, R22, c[0x0][0x3ec], R5 ;  /* 0x0000fb0016057a24 */ /* 0x000fe200078e0205 */
[----:B-1----:R3:W1:Y:S03]  /*12800*/  LDS.128 R12, [R213+0x4080] ;  /* 0x00408000d50c7984 */ /* 0x0026660000000c00 */
[----:B------:R-:W-:Y:S01]  /*12810*/  IMAD.WIDE.U32 R4, R2, c[0x0][0x3f0], R4 ;  /* 0x0000fc0002047a25 */ /* 0x000fe200078e0004 */
[----:B------:R3:W1:Y:S04]  /*12820*/  LDS.128 R32, [R213+0x6080] ;  /* 0x00608000d5207984 */ /* 0x0006680000000c00 */
[----:B------:R3:W1:Y:S04]  /*12830*/  LDS.128 R44, [R213+0x7080] ;  /* 0x00708000d52c7984 */ /* 0x0006680000000c00 */
[----:B------:R-:W5:Y:S02]  /*12840*/  S2R R10, SR_TID.X ;  /* 0x00000000000a7919 */ /* 0x000f640000002100 */
[----:B-----5:R-:W-:-:S04]  /*12850*/  SHF.R.S32.HI R11, RZ, 0x1f, R10 ;  /* 0x0000001fff0b7819 */ /* 0x020fc8000001140a */
[----:B------:R-:W-:-:S04]  /*12860*/  LEA.HI R11, R11, R10, RZ, 0x3 ;  /* 0x0000000a0b0b7211 */ /* 0x000fc800078f18ff */
[----:B------:R-:W-:Y:S02]  /*12870*/  SHF.R.S32.HI R11, RZ, 0x3, R11 ;  /* 0x00000003ff0b7819 */ /* 0x000fe4000001140b */
[----:B--2---:R-:W-:Y:S02]  /*12880*/  IADD3 R7, R23, R30, RZ ;  /* 0x0000001e17077210 */ /* 0x004fe40007ffe0ff */
[----:B------:R3:W2:Y:S02]  /*12890*/  LDS.128 R20, [R213+0x5080] ;  /* 0x00508000d5147984 */ /* 0x0006a40000000c00 */
[----:B------:R-:W-:Y:S01]  /*128a0*/  MOV R3, R7 ;  /* 0x0000000700037202 */ /* 0x000fe20000000f00 */
[----:B------:R-:W-:-:S05]  /*128b0*/  @P2 IMAD.HI.U32 R9, R7, c[0x0][0x4ec], RZ ;  /* 0x00013b0007092a27 */ /* 0x000fca00078e00ff */
[----:B------:R-:W-:Y:S01]  /*128c0*/  @P2 SHF.R.U32.HI R3, RZ, c[0x0][0x4f0], R9 ;  /* 0x00013c00ff032a19 */ /* 0x000fe20000011609 */
[----:B------:R-:W-:-:S03]  /*128d0*/  IMAD R9, R2, c[0x0][0x3f4], R8 ;  /* 0x0000fd0002097a24 */ /* 0x000fc600078e0208 */
[----:B------:R-:W-:Y:S02]  /*128e0*/  SHF.R.S32.HI R8, RZ, 0x1f, R3 ;  /* 0x0000001fff087819 */ /* 0x000fe40000011403 */
[----:B------:R-:W-:Y:S02]  /*128f0*/  IADD3 R2, -R3, RZ, RZ ;  /* 0x000000ff03027210 */ /* 0x000fe40007ffe1ff */
[----:B------:R-:W-:Y:S01]  /*12900*/  IADD3 R5, R5, R9, RZ ;  /* 0x0000000905057210 */ /* 0x000fe20007ffe0ff */
[----:B------:R-:W-:Y:S02]  /*12910*/  IMAD R8, R8, c[0x0][0x3e0], RZ ;  /* 0x0000f80008087a24 */ /* 0x000fe400078e02ff */
        /* <DEDUP_REMOVED lines=8> */
[----:B------:R-:W-:Y:S02]  /*129a0*/  LEA R10, P0, R2, c[0x0][0x380], 0x1 ;  /* 0x0000e000020a7a11 */ /* 0x000fe400078008ff */
[----:B------:R-:W-:Y:S02]  /*129b0*/  IADD3 R4, R11, R30, RZ ;  /* 0x0000001e0b047210 */ /* 0x000fe40007ffe0ff */
[----:B------:R-:W-:-:S04]  /*129c0*/  IADD3 R3, R3, R7, RZ ;  /* 0x0000000703037210 */ /* 0x000fc80007ffe0ff */
[----:B------:R-:W-:Y:S01]  /*129d0*/  LEA.HI.X R7, R2, c[0x0][0x384], R3, 0x1, P0 ;  /* 0x0000e10002077a11 */ /* 0x000fe200000f0c03 */
[----:B------:R-:W-:Y:S05]  /*129e0*/  BRA.DIV ~URZ, `(.L_x_595) ;  /* 0x000032d27f007947 */ /* 0x000fea000b800000 */
[----:B-1234-:R1:W2:Y:S02]  /*129f0*/  SHFL.IDX PT, R11, R7, RZ, 0x181f ;  /* 0x00181fff070b7589 */ /* 0x01e2a400000e0000 */
.L_x_656:
[----:B------:R-:W-:Y:S05]  /*12a00*/  BRA.DIV ~URZ, `(.L_x_596) ;  /* 0x000033227f007947 */ /* 0x000fea000b800000 */
[----:B------:R3:W4:Y:S02]  /*12a10*/  SHFL.IDX PT, R2, R10, RZ, 0x181f ;  /* 0x00181fff0a027589 */ /* 0x00072400000e0000 */
.L_x_657:
[----:B------:R-:W-:Y:S01]  /*12a20*/  ISETP.GE.AND P0, PT, R4, R6, PT ;  /* 0x000000060400720c */ /* 0x000fe20003f06270 */
[----:B------:R-:W-:-:S12]  /*12a30*/  BSSY B0, `(.L_x_597) ;  /* 0x000000a000007945 */ /* 0x000fd80003800000 */
[----:B------:R-:W-:Y:S05]  /*12a40*/  @P0 BRA `(.L_x_598) ;  /* 0x0000008000000947 */ /* 0x000fea0003800000 */
[----:B------:R-:W-:Y:S02]  /*12a50*/  ISETP.GE.AND P3, PT, R246, c[0x0][0x3c8], PT ;  /* 0x0000f200f6007a0c */ /* 0x000fe40003f66270 */
[----:B------:R-:W-:-:S11]  /*12a60*/  ISETP.GE.AND P2, PT, R0, c[0x0][0x3c8], PT ;  /* 0x0000f20000007a0c */ /* 0x000fd60003f46270 */
[-C--:B----4-:R-:W-:Y:S02]  /*12a70*/  @!P3 LEA R8, P1, R246, R2.reuse, 0x1 ;  /* 0x00000002f608b211 */ /* 0x090fe400078208ff */
[----:B------:R-:W-:Y:S02]  /*12a80*/  @!P2 LEA R2, P0, R0, R2, 0x1 ;  /* 0x000000020002a211 */ /* 0x000fe400078008ff */
[-C--:B--2---:R-:W-:Y:S02]  /*12a90*/  @!P3 LEA.HI.X R9, R246, R11.reuse, R28, 0x1, P1 ;  /* 0x0000000bf609b211 */ /* 0x084fe400008f0c1c */
[----:B------:R-:W-:-:S03]  /*12aa0*/  @!P2 LEA.HI.X R3, R0, R11, R29, 0x1, P0 ;  /* 0x0000000b0003a211 */ /* 0x000fc600000f0c1d */
[----:B------:R2:W-:Y:S04]  /*12ab0*/  @!P3 ST.E.128 [R8.64], R16 ;  /* 0x000000100800b985 */ /* 0x0005e8000c101d08 */
[----:B------:R2:W-:Y:S02]  /*12ac0*/  @!P2 ST.E.128 [R2.64], R12 ;  /* 0x0000000c0200a985 */ /* 0x0005e4000c101d08 */
.L_x_598:
[----:B------:R-:W-:Y:S05]  /*12ad0*/  BSYNC B0 ;  /* 0x0000000000007941 */ /* 0x000fea0003800000 */
.L_x_597:
[----:B------:R-:W-:Y:S05]  /*12ae0*/  BRA.DIV ~URZ, `(.L_x_599) ;  /* 0x000032b27f007947 */ /* 0x000fea000b800000 */
[----:B--2---:R2:W1:Y:S04]  /*12af0*/  SHFL.IDX PT, R11, R7, 0x1, 0x181f ;  /* 0x00381f00070b7f89 */ /* 0x00446800000e0000 */
[----:B----4-:R2:W4:Y:S02]  /*12b00*/  SHFL.IDX PT, R2, R10, 0x1, 0x181f ;  /* 0x00381f000a027f89 */ /* 0x01052400000e0000 */
.L_x_658:
[----:B------:R-:W-:Y:S01]  /*12b10*/  IADD3 R3, R4, 0x20, RZ ;  /* 0x0000002004037810 */ /* 0x000fe20007ffe0ff */
[----:B------:R-:W-:Y:S03]  /*12b20*/  BSSY B0, `(.L_x_600) ;  /* 0x000000b000007945 */ /* 0x000fe60003800000 */
[----:B------:R-:W-:-:S13]  /*12b30*/  ISETP.GE.AND P0, PT, R3, R6, PT ;  /* 0x000000060300720c */ /* 0x000fda0003f06270 */
[----:B------:R-:W-:Y:S05]  /*12b40*/  @P0 BRA `(.L_x_601) ;  /* 0x0000008000000947 */ /* 0x000fea0003800000 */
[----:B------:R-:W-:Y:S02]  /*12b50*/  ISETP.GE.AND P1, PT, R246, c[0x0][0x3c8], PT ;  /* 0x0000f200f6007a0c */ /* 0x000fe40003f26270 */
[----:B------:R-:W-:-:S11]  /*12b60*/  ISETP.GE.AND P0, PT, R0, c[0x0][0x3c8], PT ;  /* 0x0000f20000007a0c */ /* 0x000fd60003f06270 */
[-C--:B----4-:R-:W-:Y:S02]  /*12b70*/  @!P1 LEA R8, P3, R246, R2.reuse, 0x1 ;  /* 0x00000002f6089211 */ /* 0x090fe400078608ff */
[----:B------:R-:W-:Y:S02]  /*12b80*/  @!P0 LEA R2, P2, R0, R2, 0x1 ;  /* 0x0000000200028211 */ /* 0x000fe400078408ff */
[-C--:B-1----:R-:W-:Y:S02]  /*12b90*/  @!P1 LEA.HI.X R9, R246, R11.reuse, R28, 0x1, P3 ;  /* 0x0000000bf6099211 */ /* 0x082fe400018f0c1c */
[----:B------:R-:W-:-:S03]  /*12ba0*/  @!P0 LEA.HI.X R3, R0, R11, R29, 0x1, P2 ;  /* 0x0000000b00038211 */ /* 0x000fc600010f0c1d */
[----:B------:R1:W-:Y:S04]  /*12bb0*/  @!P1 ST.E.128 [R8.64], R24 ;  /* 0x0000001808009985 */ /* 0x0003e8000c101d08 */
[----:B------:R1:W-:Y:S02]  /*12bc0*/  @!P0 ST.E.128 [R2.64], R20 ;  /* 0x0000001402008985 */ /* 0x0003e4000c101d08 */
.L_x_601:
[----:B------:R-:W-:Y:S05]  /*12bd0*/  BSYNC B0 ;  /* 0x0000000000007941 */ /* 0x000fea0003800000 */
.L_x_600:
[----:B------:R-:W-:Y:S05]  /*12be0*/  BRA.DIV ~URZ, `(.L_x_602) ;  /* 0x000032827f007947 */ /* 0x000fea000b800000 */
[----:B-1----:R1:W2:Y:S02]  /*12bf0*/  SHFL.IDX PT, R11, R7, 0x2, 0x181f ;  /* 0x00581f00070b7f89 */ /* 0x0022a400000e0000 */
.L_x_659:
[----:B------:R-:W-:Y:S05]  /*12c00*/  BRA.DIV ~URZ, `(.L_x_603) ;  /* 0x000032d27f007947 */ /* 0x000fea000b800000 */
[----:B----4-:R4:W1:Y:S02]  /*12c10*/  SHFL.IDX PT, R2, R10, 0x2, 0x181f ;  /* 0x00581f000a027f89 */ /* 0x01086400000e0000 */
.L_x_660:
        /* <DEDUP_REMOVED lines=10> */
[----:B------:R1:W-:Y:S04]  /*12cc0*/  @!P1 ST.E.128 [R8.64], R36 ;  /* 0x0000002408009985 */ /* 0x0003e8000c101d08 */
[----:B------:R1:W-:Y:S02]  /*12cd0*/  @!P0 ST.E.128 [R2.64], R32 ;  /* 0x0000002002008985 */ /* 0x0003e4000c101d08 */
.L_x_605:
[----:B------:R-:W-:Y:S05]  /*12ce0*/  BSYNC B0 ;  /* 0x0000000000007941 */ /* 0x000fea0003800000 */
.L_x_604:
[----:B------:R-:W-:Y:S05]  /*12cf0*/  BRA.DIV ~URZ, `(.L_x_606) ;  /* 0x000032527f007947 */ /* 0x000fea000b800000 */
[----:B-12---:R-:W1:Y:S04]  /*12d00*/  SHFL.IDX PT, R7, R7, 0x3, 0x181f ;  /* 0x00781f0007077f89 */ /* 0x006e6800000e0000 */
[----:B------:R2:W3:Y:S02]  /*12d10*/  SHFL.IDX PT, R5, R10, 0x3, 0x181f ;  /* 0x00781f000a057f89 */ /* 0x0004e400000e0000 */
.L_x_661:
[----:B------:R-:W-:-:S04]  /*12d20*/  IADD3 R2, R4, 0x60, RZ ;  /* 0x0000006004027810 */ /* 0x000fc80007ffe0ff */
[----:B------:R-:W-:-:S13]  /*12d30*/  ISETP.GE.AND P0, PT, R2, R6, PT ;  /* 0x000000060200720c */ /* 0x000fda0003f06270 */
[----:B------:R-:W-:Y:S05]  /*12d40*/  @P0 BRA `(.L_x_607) ;  /* 0x0000192000000947 */ /* 0x000fea0003800000 */
[----:B------:R-:W-:-:S13]  /*12d50*/  ISETP.GE.AND P0, PT, R246, c[0x0][0x3c8], PT ;  /* 0x0000f200f6007a0c */ /* 0x000fda0003f06270 */
[----:B---3--:R-:W-:-:S04]  /*12d60*/  @!P0 LEA R2, P1, R246, R5, 0x1 ;  /* 0x00000005f6028211 */ /* 0x008fc800078208ff */
[----:B-1----:R-:W-:-:S05]  /*12d70*/  @!P0 LEA.HI.X R3, R246, R7, R28, 0x1, P1 ;  /* 0x00000007f6038211 */ /* 0x002fca00008f0c1c */
[----:B------:R1:W-:Y:S01]  /*12d80*/  @!P0 ST.E.128 [R2.64], R40 ;  /* 0x0000002802008985 */ /* 0x0003e2000c101d08 */
[----:B------:R-:W-:-:S13]  /*12d90*/  ISETP.GE.AND P0, PT, R0, c[0x0][0x3c8], PT ;  /* 0x0000f20000007a0c */ /* 0x000fda0003f06270 */
[----:B------:R-:W-:Y:S05]  /*12da0*/  @P0 BRA `(.L_x_607) ;  /* 0x000018c000000947 */ /* 0x000fea0003800000 */
[----:B-1----:R-:W-:-:S04]  /*12db0*/  LEA R2, P0, R0, R5, 0x1 ;  /* 0x0000000500027211 */ /* 0x002fc800078008ff */
[----:B------:R-:W-:-:S05]  /*12dc0*/  LEA.HI.X R3, R0, R7, R29, 0x1, P0 ;  /* 0x0000000700037211 */ /* 0x000fca00000f0c1d */
[----:B------:R1:W-:Y:S01]  /*12dd0*/  ST.E.128 [R2.64], R44 ;  /* 0x0000002c02007985 */ /* 0x0003e2000c101d08 */
[----:B------:R-:W-:Y:S05]  /*12de0*/  BRA `(.L_x_607) ;  /* 0x0000188000007947 */ /* 0x000fea0003800000 */
.L_x_594:
[----:B------:R-:W2:Y:S04]  /*12df0*/  LDL.LU R5, [R1+0x20] ;  /* 0x0000200001057983 */ /* 0x000ea80000300800 */
[----:B------:R-:W3:Y:S01]  /*12e00*/  LDL.LU R9, [R1+0x30] ;  /* 0x0000300001097983 */ /* 0x000ee20000300800 */
[----:B------:R-:W-:Y:S01]  /*12e10*/  IMAD R8, R8, c[0x0][0x408], RZ ;  /* 0x0001020008087a24 */ /* 0x000fe200078e02ff */
[----:B------:R-:W-:Y:S01]  /*12e20*/  SHF.R.S32.HI R0, RZ, 0x1f, R2 ;  /* 0x0000001fff007819 */ /* 0x000fe20000011402 */
[----:B------:R-:W-:-:S04]  /*12e30*/  IMAD.WIDE.U32 R6, R3, c[0x0][0x408], RZ ;  /* 0x0001020003067a25 */ /* 0x000fc800078e00ff */
[----:B------:R-:W-:Y:S02]  /*12e40*/  IMAD R3, R3, c[0x0][0x40c], R8 ;  /* 0x0001030003037a24 */ /* 0x000fe400078e0208 */
[----:B------:R-:W-:Y:S02]  /*12e50*/  IMAD R0, R0, c[0x0][0x440], RZ ;  /* 0x0001100000007a24 */ /* 0x000fe400078e02ff */
[----:B------:R-:W-:Y:S01]  /*12e60*/  @P2 IMAD.HI.U32 R8, R4, c[0x0][0x4ec], RZ ;  /* 0x00013b0004082a27 */ /* 0x000fe200078e00ff */
[----:B------:R-:W-:-:S05]  /*12e70*/  IADD3 R7, R7, R3, RZ ;  /* 0x0000000307077210 */ /* 0x000fca0007ffe0ff */
[----:B--2---:R-:W-:-:S04]  /*12e80*/  IMAD.WIDE.U32 R6, R5, c[0x0][0x438], R6 ;  /* 0x00010e0005067a25 */ /* 0x004fc800078e0006 */
[----:B------:R-:W-:Y:S02]  /*12e90*/  IMAD R7, R5, c[0x0][0x43c], R7 ;  /* 0x00010f0005077a24 */ /* 0x000fe400078e0207 */
[C---:B------:R-:W-:Y:S01]  /*12ea0*/  IMAD R5, R2.reuse, c[0x0][0x444], R0 ;  /* 0x0001110002057a24 */ /* 0x040fe200078e0200 */
[----:B------:R-:W-:Y:S01]  /*12eb0*/  MOV R0, R4 ;  /* 0x0000000400007202 */ /* 0x000fe20000000f00 */
[----:B------:R-:W-:Y:S01]  /*12ec0*/  IMAD.WIDE.U32 R2, R2, c[0x0][0x440], R6 ;  /* 0x0001100002027a25 */ /* 0x000fe200078e0006 */
[----:B------:R-:W-:-:S04]  /*12ed0*/  @P2 SHF.R.U32.HI R0, RZ, c[0x0][0x4f0], R8 ;  /* 0x00013c00ff002a19 */ /* 0x000fc80000011608 */
[----:B------:R-:W-:Y:S02]  /*12ee0*/  IADD3 R3, R3, R5, RZ ;  /* 0x0000000503037210 */ /* 0x000fe40007ffe0ff */
[----:B------:R-:W-:Y:S02]  /*12ef0*/  SHF.R.S32.HI R6, RZ, 0x1f, R0 ;  /* 0x0000001fff067819 */ /* 0x000fe40000011400 */
[----:B------:R-:W-:Y:S01]  /*12f00*/  IADD3 R5, -R0, RZ, RZ ;  /* 0x000000ff00057210 */ /* 0x000fe20007ffe1ff */
[----:B---3--:R-:W-:-:S04]  /*12f10*/  IMAD.WIDE.U32 R2, R9, c[0x0][0x448], R2 ;  /* 0x0001120009027a25 */ /* 0x008fc800078e0002 */
[----:B------:R-:W-:Y:S02]  /*12f20*/  IMAD R6, R6, c[0x0][0x430], RZ ;  /* 0x00010c0006067a24 */ /* 0x000fe400078e02ff */
[----:B------:R-:W-:Y:S02]  /*12f30*/  IMAD R3, R9, c[0x0][0x44c], R3 ;  /* 0x0001130009037a24 */ /* 0x000fe400078e0203 */
        /* <DEDUP_REMOVED lines=13> */
.L_x_662:
[----:B------:R-:W-:Y:S05]  /*13010*/  BRA.DIV ~URZ, `(.L_x_609) ;  /* 0x000030627f007947 */ /* 0x000fea000b800000 */
[----:B------:R4:W1:Y:S02]  /*13020*/  SHFL.IDX PT, R0, R29, RZ, 0x1c1f ;  /* 0x001c1fff1d007589 */ /* 0x00086400000e0000 */
.L_x_663:
[----:B------:R-:W5:Y:S01]  /*13030*/  LDL R5, [R1+0x10] ;  /* 0x0000100001057983 */ /* 0x000f620000100800 */
[----:B------:R-:W-:Y:S01]  /*13040*/  BSSY B0, `(.L_x_610) ;  /* 0x0000061000007945 */ /* 0x000fe20003800000 */
[C---:B-1---5:R-:W-:Y:S02]  /*13050*/  IADD3 R21, R5.reuse, 0x20, RZ ;  /* 0x0000002005157810 */ /* 0x062fe40007ffe0ff */
        /* <DEDUP_REMOVED lines=28> */
[----:B------:R-:W-:Y:S01]  /*13220*/  SHF.R.S32.HI R30, RZ, 0x1f, R8 ;  /* 0x0000001fff1e7819 */ /* 0x000fe20000011408 */
[----:B------:R-:W-:Y:S05]  /*13230*/  @P1 BRA `(.L_x_611) ;  /* 0x0000041000001947 */ /* 0x000fea0003800000 */
[----:B------:R-:W-:Y:S02]  /*13240*/  ISETP.GE.AND P4, PT, R5, c[0x0][0x3c8], PT ;  /* 0x0000f20005007a0c */ /* 0x000fe40003f86270 */
[----:B------:R-:W-:Y:S02]  /*13250*/  ISETP.GE.AND P2, PT, R8, c[0x0][0x3c8], PT ;  /* 0x0000f20008007a0c */ /* 0x000fe40003f46270 */
[----:B------:R-:W-:Y:S02]  /*13260*/  ISETP.GE.AND P5, PT, R7, c[0x0][0x3c8], PT ;  /* 0x0000f20007007a0c */ /* 0x000fe40003fa6270 */
[----:B------:R-:W-:Y:S02]  /*13270*/  ISETP.GE.AND P1, PT, R6, c[0x0][0x3c8], PT ;  /* 0x0000f20006007a0c */ /* 0x000fe40003f26270 */
[----:B------:R-:W-:-:S05]  /*13280*/  ISETP.GE.AND P6, PT, R21, c[0x0][0x3c8], PT ;  /* 0x0000f20015007a0c */ /* 0x000fca0003fc6270 */
[----:B------:R-:W-:Y:S02]  /*13290*/  @!P4 IMAD.MOV.U32 R22, RZ, RZ, R0 ;  /* 0x000000ffff16c224 */ /* 0x000fe400078e0000 */
[----:B---3--:R-:W-:Y:S01]  /*132a0*/  @!P4 IMAD.MOV.U32 R23, RZ, RZ, R4 ;  /* 0x000000ffff17c224 */ /* 0x008fe200078e0004 */
[----:B------:R-:W-:-:S03]  /*132b0*/  @!P2 LEA R2, P3, R8, R0, 0x2 ;  /* 0x000000000802a211 */ /* 0x000fc600078610ff */
[----:B------:R-:W-:Y:S01]  /*132c0*/  @!P4 IMAD.WIDE R22, R5, 0x4, R22 ;  /* 0x000000040516c825 */ /* 0x000fe200078e0216 */
[----:B------:R-:W-:-:S04]  /*132d0*/  @!P2 LEA.HI.X R3, R8, R4, R30, 0x2, P3 ;  /* 0x000000040803a211 */ /* 0x000fc800018f141e */
[----:B------:R1:W-:Y:S04]  /*132e0*/  @!P4 ST.E.64 [R22.64], R110 ;  /* 0x0000006e1600c985 */ /* 0x0003e8000c101b08 */
[----:B------:R3:W-:Y:S01]  /*132f0*/  @!P2 ST.E.64 [R2.64], R24 ;  /* 0x000000180200a985 */ /* 0x0007e2000c101b08 */
[----:B------:R-:W-:Y:S02]  /*13300*/  ISETP.GE.AND P2, PT, R20, c[0x0][0x3c8], PT ;  /* 0x0000f20014007a0c */ /* 0x000fe40003f46270 */
[CC--:B-1----:R-:W-:Y:S02]  /*13310*/  @!P5 LEA R22, P4, R7.reuse, R0.reuse, 0x2 ;  /* 0x000000000716d211 */ /* 0x0c2fe400078810ff */
[----:B---3--:R-:W-:Y:S02]  /*13320*/  @!P1 LEA R2, P3, R6, R0, 0x2 ;  /* 0x0000000006029211 */ /* 0x008fe400078610ff */
[----:B------:R-:W-:-:S02]  /*13330*/  @!P5 LEA.HI.X R23, R7, R4, R31, 0x2, P4 ;  /* 0x000000040717d211 */ /* 0x000fc400020f141f */
[----:B------:R-:W-:-:S03]  /*13340*/  @!P1 LEA.HI.X R3, R6, R4, R32, 0x2, P3 ;  /* 0x0000000406039211 */ /* 0x000fc600018f1420 */
[----:B------:R1:W-:Y:S01]  /*13350*/  @!P5 ST.E.64 [R22.64], R26 ;  /* 0x0000001a1600d985 */ /* 0x0003e2000c101b08 */
[----:B------:R-:W-:-:S03]  /*13360*/  ISETP.GE.AND P5, PT, R19, c[0x0][0x3c8], PT ;  /* 0x0000f20013007a0c */ /* 0x000fc60003fa6270 */
[----:B------:R3:W-:Y:S01]  /*13370*/  @!P1 ST.E.64 [R2.64], R50 ;  /* 0x0000003202009985 */ /* 0x0007e2000c101b08 */
[----:B------:R-:W-:Y:S02]  /*13380*/  ISETP.GE.AND P1, PT, R18, c[0x0][0x3c8], PT ;  /* 0x0000f20012007a0c */ /* 0x000fe40003f26270 */
[CC--:B-1----:R-:W-:Y:S02]  /*13390*/  @!P6 LEA R22, P4, R21.reuse, R0.reuse, 0x2 ;  /* 0x000000001516e211 */ /* 0x0c2fe400078810ff */
[C---:B---3--:R-:W-:Y:S02]  /*133a0*/  @!P2 LEA R2, P3, R20.reuse, R0, 0x2 ;  /* 0x000000001402a211 */ /* 0x048fe400078610ff */
[-C--:B------:R-:W-:Y:S02]  /*133b0*/  @!P6 LEA.HI.X R23, R21, R4.reuse, R34, 0x2, P4 ;  /* 0x000000041517e211 */ /* 0x080fe400020f1422 */
[----:B------:R-:W-:Y:S02]  /*133c0*/  @!P2 LEA.HI.X R3, R20, R4, R33, 0x2, P3 ;  /* 0x000000041403a211 */ /* 0x000fe400018f1421 */
[----:B------:R-:W-:Y:S01]  /*133d0*/  ISETP.GE.AND P4, PT, R16, c[0x0][0x3c8], PT ;  /* 0x0000f20010007a0c */ /* 0x000fe20003f86270 */
[----:B------:R1:W-:Y:S01]  /*133e0*/  @!P6 ST.E.64 [R22.64], R68 ;  /* 0x000000441600e985 */ /* 0x0003e2000c101b08 */
[----:B------:R-:W-:-:S03]  /*133f0*/  ISETP.GE.AND P6, PT, R17, c[0x0][0x3c8], PT ;  /* 0x0000f20011007a0c */ /* 0x000fc60003fc6270 */
[----:B------:R3:W-:Y:S01]  /*13400*/  @!P2 ST.E.64 [R2.64], R72 ;  /* 0x000000480200a985 */ /* 0x0007e2000c101b08 */
[CC--:B-1----:R-:W-:Y:S02]  /*13410*/  @!P5 LEA R22, P3, R19.reuse, R0.reuse, 0x2 ;  /* 0x000000001316d211 */ /* 0x0c2fe400078610ff */
[C---:B---3--:R-:W-:Y:S02]  /*13420*/  @!P1 LEA R2, P2, R18.reuse, R0, 0x2 ;  /* 0x0000000012029211 */ /* 0x048fe400078410ff */
        /* <DEDUP_REMOVED lines=10> */
[CC--:B-1----:R-:W-:Y:S02]  /*134d0*/  @!P3 LEA R22, P2, R15.reuse, R0.reuse, 0x2 ;  /* 0x000000000f16b211 */ /* 0x0c2fe400078410ff */
[C---:B---3--:R-:W-:Y:S02]  /*134e0*/  @!P4 LEA R2, P5, R16.reuse, R0, 0x2 ;  /* 0x000000001002c211 */ /* 0x048fe400078a10ff */
[-C--:B------:R-:W-:Y:S02]  /*134f0*/  @!P3 LEA.HI.X R23, R15, R4.reuse, R40, 0x2, P2 ;  /* 0x000000040f17b211 */ /* 0x080fe400010f1428 */
[----:B------:R-:W-:Y:S02]  /*13500*/  @!P4 LEA.HI.X R3, R16, R4, R38, 0x2, P5 ;  /* 0x000000041003c211 */ /* 0x000fe400028f1426 */
[----:B------:R-:W-:-:S03]  /*13510*/  ISETP.GE.AND P5, PT, R12, c[0x0][0x3c8], PT ;  /* 0x0000f2000c007a0c */ /* 0x000fc60003fa6270 */
[----:B------:R1:W-:Y:S01]  /*13520*/  @!P4 ST.E.64 [R2.64], R84 ;  /* 0x000000540200c985 */ /* 0x0003e2000c101b08 */
[----:B------:R-:W-:-:S03]  /*13530*/  ISETP.GE.AND P4, PT, R11, c[0x0][0x3c8], PT ;  /* 0x0000f2000b007a0c */ /* 0x000fc60003f86270 */
[----:B------:R3:W-:Y:S01]  /*13540*/  @!P3 ST.E.64 [R22.64], R88 ;  /* 0x000000581600b985 */ /* 0x0007e2000c101b08 */
[----:B------:R-:W-:Y:S02]  /*13550*/  ISETP.GE.AND P3, PT, R10, c[0x0][0x3c8], PT ;  /* 0x0000f2000a007a0c */ /* 0x000fe40003f66270 */
[----:B-1----:R-:W-:-:S04]  /*13560*/  @!P1 LEA R2, P2, R14, R0, 0x2 ;  /* 0x000000000e029211 */ /* 0x002fc800078410ff */
[----:B------:R-:W-:Y:S02]  /*13570*/  @!P1 LEA.HI.X R3, R14, R4, R39, 0x2, P2 ;  /* 0x000000040e039211 */ /* 0x000fe400010f1427 */
[----:B------:R-:W-:-:S03]  /*13580*/  @!P6 LEA R26, P2, R13, R0, 0x2 ;  /* 0x000000000d1ae211 */ /* 0x000fc600078410ff */
[----:B------:R1:W-:Y:S01]  /*13590*/  @!P1 ST.E.64 [R2.64], R92 ;  /* 0x0000005c02009985 */ /* 0x0003e2000c101b08 */
[C---:B------:R-:W-:Y:S02]  /*135a0*/  @!P5 LEA R24, P1, R12.reuse, R0, 0x2 ;  /* 0x000000000c18d211 */ /* 0x040fe400078210ff */
[----:B------:R-:W-:Y:S02]  /*135b0*/  @!P6 LEA.HI.X R27, R13, R4, R41, 0x2, P2 ;  /* 0x000000040d1be211 */ /* 0x000fe400010f1429 */
[C---:B---3--:R-:W-:Y:S02]  /*135c0*/  @!P4 LEA R22, P2, R11.reuse, R0, 0x2 ;  /* 0x000000000b16c211 */ /* 0x048fe400078410ff */
[-C--:B------:R-:W-:Y:S01]  /*135d0*/  @!P5 LEA.HI.X R25, R12, R4.reuse, R42, 0x2, P1 ;  /* 0x000000040c19d211 */ /* 0x080fe200008f142a */
[----:B------:R3:W-:Y:S01]  /*135e0*/  @!P6 ST.E.64 [R26.64], R100 ;  /* 0x000000641a00e985 */ /* 0x0007e2000c101b08 */
[----:B------:R-:W-:-:S03]  /*135f0*/  @!P4 LEA.HI.X R23, R11, R4, R43, 0x2, P2 ;  /* 0x000000040b17c211 */ /* 0x000fc600010f142b */
[----:B------:R3:W-:Y:S04]  /*13600*/  @!P5 ST.E.64 [R24.64], R96 ;  /* 0x000000601800d985 */ /* 0x0007e8000c101b08 */
[----:B------:R3:W-:Y:S01]  /*13610*/  @!P4 ST.E.64 [R22.64], R56 ;  /* 0x000000381600c985 */ /* 0x0007e2000c101b08 */
[----:B-1----:R-:W-:-:S04]  /*13620*/  @!P3 LEA R2, P1, R10, R0, 0x2 ;  /* 0x000000000a02b211 */ /* 0x002fc800078210ff */
[----:B------:R-:W-:-:S05]  /*13630*/  @!P3 LEA.HI.X R3, R10, R4, R44, 0x2, P1 ;  /* 0x000000040a03b211 */ /* 0x000fca00008f142c */
[----:B------:R3:W-:Y:S04]  /*13640*/  @!P3 ST.E.64 [R2.64], R46 ;  /* 0x0000002e0200b985 */ /* 0x0007e8000c101b08 */
.L_x_611:
[----:B------:R-:W-:Y:S05]  /*13650*/  BSYNC B0 ;  /* 0x0000000000007941 */ /* 0x000fea0003800000 */
.L_x_610:
[----:B------:R-:W-:Y:S05]  /*13660*/  BRA.DIV ~URZ, `(.L_x_612) ;  /* 0x00002a827f007947 */ /* 0x000fea000b800000 */
[----:B---3--:R1:W3:Y:S04]  /*13670*/  SHFL.IDX PT, R4, R28, 0x1, 0x1c1f ;  /* 0x003c1f001c047f89 */ /* 0x0082e800000e0000 */
[----:B------:R1:W2:Y:S02]  /*13680*/  SHFL.IDX PT, R0, R29, 0x1, 0x1c1f ;  /* 0x003c1f001d007f89 */ /* 0x0002a400000e0000 */
.L_x_664:
[----:B------:R-:W-:Y:S05]  /*13690*/  @P0 BRA `(.L_x_607) ;  /* 0x00000fd000000947 */ /* 0x000fea0003800000 */
[----:B------:R-:W5:Y:S01]  /*136a0*/  LDL R5, [R1+0x10] ;  /* 0x0000100001057983 */ /* 0x000f620000100800 */
[----:B------:R-:W-:Y:S02]  /*136b0*/  ISETP.GE.AND P1, PT, R8, c[0x0][0x3c8], PT ;  /* 0x0000f20008007a0c */ /* 0x000fe40003f26270 */
[----:B------:R-:W-:Y:S02]  /*136c0*/  ISETP.GE.AND P0, PT, R7, c[0x0][0x3c8], PT ;  /* 0x0000f20007007a0c */ /* 0x000fe40003f06270 */
[----:B------:R-:W-:Y:S02]  /*136d0*/  ISETP.GE.AND P5, PT, R6, c[0x0][0x3c8], PT ;  /* 0x0000f20006007a0c */ /* 0x000fe40003fa6270 */
[----:B------:R-:W-:-:S07]  /*136e0*/  ISETP.GE.AND P4, PT, R21, c[0x0][0x3c8], PT ;  /* 0x0000f20015007a0c */ /* 0x000fce0003f86270 */
[CC--:B--2---:R-:W-:Y:S02]  /*136f0*/  @!P1 LEA R22, P3, R8.reuse, R0.reuse, 0x2 ;  /* 0x0000000008169211 */ /* 0x0c4fe400078610ff */
[C---:B------:R-:W-:Y:S02]  /*13700*/  @!P0 LEA R2, P6, R7.reuse, R0, 0x2 ;  /* 0x0000000007028211 */ /* 0x040fe400078c10ff */
[-C--:B---3--:R-:W-:Y:S02]  /*13710*/  @!P1 LEA.HI.X R23, R8, R4.reuse, R30, 0x2, P3 ;  /* 0x0000000408179211 */ /* 0x088fe400018f141e */
[----:B------:R-:W-:Y:S02]  /*13720*/  ISETP.GE.AND P3, PT, R20, c[0x0][0x3c8], PT ;  /* 0x0000f20014007a0c */ /* 0x000fe40003f66270 */
[----:B------:R-:W-:Y:S02]  /*13730*/  @!P0 LEA.HI.X R3, R7, R4, R31, 0x2, P6 ;  /* 0x0000000407038211 */ /* 0x000fe400030f141f */
[----:B------:R-:W-:-:S04]  /*13740*/  @!P5 LEA R26, P6, R6, R0, 0x2 ;  /* 0x00000000061ad211 */ /* 0x000fc800078c10ff */
[----:B------:R-:W-:Y:S02]  /*13750*/  @!P5 LEA.HI.X R27, R6, R4, R32, 0x2, P6 ;  /* 0x00000004061bd211 */ /* 0x000fe400030f1420 */
[----:B-----5:R-:W-:-:S13]  /*13760*/  ISETP.GE.AND P2, PT, R5, c[0x0][0x3c8], PT ;  /* 0x0000f20005007a0c */ /* 0x020fda0003f46270 */
[----:B------:R-:W-:Y:S02]  /*13770*/  @!P2 IMAD.MOV.U32 R24, RZ, RZ, R0 ;  /* 0x000000ffff18a224 */ /* 0x000fe400078e0000 */
[----:B------:R-:W-:-:S04]  /*13780*/  @!P2 IMAD.MOV.U32 R25, RZ, RZ, R4 ;  /* 0x000000ffff19a224 */ /* 0x000fc800078e0004 */
[----:B------:R-:W-:-:S05]  /*13790*/  @!P2 IMAD.WIDE R24, R5, 0x4, R24 ;  /* 0x000000040518a825 */ /* 0x000fca00078e0218 */
[----:B------:R2:W-:Y:S01]  /*137a0*/  @!P2 ST.E.64 [R24.64], R104 ;  /* 0x000000681800a985 */ /* 0x0005e2000c101b08 */
[----:B------:R-:W-:-:S03]  /*137b0*/  ISETP.GE.AND P2, PT, R19, c[0x0][0x3c8], PT ;  /* 0x0000f20013007a0c */ /* 0x000fc60003f46270 */
[----:B------:R3:W-:Y:S01]  /*137c0*/  @!P1 ST.E.64 [R22.64], R64 ;  /* 0x0000004016009985 */ /* 0x0007e2000c101b08 */
[----:B------:R-:W-:-:S03]  /*137d0*/  ISETP.GE.AND P1, PT, R18, c[0x0][0x3c8], PT ;  /* 0x0000f20012007a0c */ /* 0x000fc60003f26270 */
[----:B------:R5:W-:Y:S04]  /*137e0*/  @!P0 ST.E.64 [R2.64], R60 ;  /* 0x0000003c02008985 */ /* 0x000be8000c101b08 */
[----:B------:R-:W-:Y:S01]  /*137f0*/  @!P5 ST.E.64 [R26.64], R116 ;  /* 0x000000741a00d985 */ /* 0x000fe2000c101b08 */
[----:B------:R-:W-:Y:S02]  /*13800*/  ISETP.GE.AND P5, PT, R16, c[0x0][0x3c8], PT ;  /* 0x0000f20010007a0c */ /* 0x000fe40003fa6270 */
[CC--:B--2---:R-:W-:Y:S02]  /*13810*/  @!P4 LEA R24, P0, R21.reuse, R0.reuse, 0x2 ;  /* 0x000000001518c211 */ /* 0x0c4fe400078010ff */
[----:B---3--:R-:W-:Y:S02]  /*13820*/  @!P3 LEA R22, P6, R20, R0, 0x2 ;  /* 0x000000001416b211 */ /* 0x008fe400078c10ff */
[----:B------:R-:W-:-:S02]  /*13830*/  @!P4 LEA.HI.X R25, R21, R4, R34, 0x2, P0 ;  /* 0x000000041519c211 */ /* 0x000fc400000f1422 */
[----:B------:R-:W-:Y:S02]  /*13840*/  ISETP.GE.AND P0, PT, R17, c[0x0][0x3c8], PT ;  /* 0x0000f20011007a0c */ /* 0x000fe40003f06270 */
[----:B------:R-:W-:Y:S01]  /*13850*/  @!P3 LEA.HI.X R23, R20, R4, R33, 0x2, P6 ;  /* 0x000000041417b211 */ /* 0x000fe200030f1421 */
[----:B------:R-:W-:Y:S01]  /*13860*/  @!P4 ST.E.64 [R24.64], R114 ;  /* 0x000000721800c985 */ /* 0x000fe2000c101b08 */
[----:B------:R-:W-:Y:S02]  /*13870*/  @!P2 LEA R8, P6, R19, R0, 0x2 ;  /* 0x000000001308a211 */ /* 0x000fe400078c10ff */
[----:B------:R-:W-:Y:S01]  /*13880*/  ISETP.GE.AND P4, PT, R15, c[0x0][0x3c8], PT ;  /* 0x0000f2000f007a0c */ /* 0x000fe20003f86270 */
[----:B------:R-:W-:Y:S01]  /*13890*/  @!P3 ST.E.64 [R22.64], R112 ;  /* 0x000000701600b985 */ /* 0x000fe2000c101b08 */
[----:B------:R-:W-:Y:S02]  /*138a0*/  @!P2 LEA.HI.X R9, R19, R4, R35, 0x2, P6 ;  /* 0x000000041309a211 */ /* 0x000fe400030f1423 */
[----:B------:R-:W-:-:S02]  /*138b0*/  @!P1 LEA R6, P6, R18, R0, 0x2 ;  /* 0x0000000012069211 */ /* 0x000fc400078c10ff */
[----:B------:R-:W-:Y:S01]  /*138c0*/  ISETP.GE.AND P3, PT, R14, c[0x0][0x3c8], PT ;  /* 0x0000f2000e007a0c */ /* 0x000fe20003f66270 */
[----:B------:R2:W-:Y:S01]  /*138d0*/  @!P2 ST.E.64 [R8.64], R78 ;  /* 0x0000004e0800a985 */ /* 0x0005e2000c101b08 */
[----:B------:R-:W-:Y:S02]  /*138e0*/  @!P1 LEA.HI.X R7, R18, R4, R36, 0x2, P6 ;  /* 0x0000000412079211 */ /* 0x000fe400030f1424 */
[----:B-----5:R-:W-:Y:S02]  /*138f0*/  @!P0 LEA R2, P6, R17, R0, 0x2 ;  /* 0x0000000011028211 */ /* 0x020fe400078c10ff */
[----:B------:R-:W-:Y:S01]  /*13900*/  ISETP.GE.AND P2, PT, R13, c[0x0][0x3c8], PT ;  /* 0x0000f2000d007a0c */ /* 0x000fe20003f46270 */
[----:B------:R3:W-:Y:S01]  /*13910*/  @!P1 ST.E.64 [R6.64], R70 ;  /* 0x0000004606009985 */ /* 0x0007e2000c101b08 */
[----:B------:R-:W-:Y:S02]  /*13920*/  @!P0 LEA.HI.X R3, R17, R4, R37, 0x2, P6 ;  /* 0x0000000411038211 */ /* 0x000fe400030f1425 */
[----:B------:R-:W-:-:S02]  /*13930*/  @!P5 LEA R20, P6, R16, R0, 0x2 ;  /* 0x000000001014d211 */ /* 0x000fc400078c10ff */
[----:B------:R-:W-:Y:S01]  /*13940*/  ISETP.GE.AND P1, PT, R12, c[0x0][0x3c8], PT ;  /* 0x0000f2000c007a0c */ /* 0x000fe20003f26270 */
[----:B------:R5:W-:Y:S01]  /*13950*/  @!P0 ST.E.64 [R2.64], R52 ;  /* 0x0000003402008985 */ /* 0x000be2000c101b08 */
[C---:B------:R-:W-:Y:S02]  /*13960*/  @!P4 LEA R18, P0, R15.reuse, R0, 0x2 ;  /* 0x000000000f12c211 */ /* 0x040fe400078010ff */
[----:B------:R-:W-:Y:S02]  /*13970*/  @!P5 LEA.HI.X R21, R16, R4, R38, 0x2, P6 ;  /* 0x000000041015d211 */ /* 0x000fe400030f1426 */
[----:B------:R-:W-:Y:S02]  /*13980*/  @!P3 LEA R16, P6, R14, R0, 0x2 ;  /* 0x000000000e10b211 */ /* 0x000fe400078c10ff */
[----:B------:R-:W-:Y:S01]  /*13990*/  @!P4 LEA.HI.X R19, R15, R4, R40, 0x2, P0 ;  /* 0x000000040f13c211 */ /* 0x000fe200000f1428 */
[----:B------:R1:W-:Y:S01]  /*139a0*/  @!P5 ST.E.64 [R20.64], R90 ;  /* 0x0000005a1400d985 */ /* 0x0003e2000c101b08 */
[----:B------:R-:W-:-:S02]  /*139b0*/  ISETP.GE.AND P0, PT, R11, c[0x0][0x3c8], PT ;  /* 0x0000f2000b007a0c */ /* 0x000fc40003f06270 */
[----:B------:R-:W-:Y:S01]  /*139c0*/  @!P3 LEA.HI.X R17, R14, R4, R39, 0x2, P6 ;  /* 0x000000040e11b211 */ /* 0x000fe200030f1427 */
[----:B------:R1:W-:Y:S04]  /*139d0*/  @!P4 ST.E.64 [R18.64], R86 ;  /* 0x000000561200c985 */ /* 0x0003e8000c101b08 */
[----:B------:R1:W-:Y:S01]  /*139e0*/  @!P3 ST.E.64 [R16.64], R82 ;  /* 0x000000521000b985 */ /* 0x0003e2000c101b08 */
[----:B--2---:R-:W-:-:S04]  /*139f0*/  @!P2 LEA R8, P6, R13, R0, 0x2 ;  /* 0x000000000d08a211 */ /* 0x004fc800078c10ff */
[----:B------:R-:W-:Y:S02]  /*13a00*/  @!P2 LEA.HI.X R9, R13, R4, R41, 0x2, P6 ;  /* 0x000000040d09a211 */ /* 0x000fe400030f1429 */
[----:B---3--:R-:W-:-:S03]  /*13a10*/  @!P1 LEA R6, P6, R12, R0, 0x2 ;  /* 0x000000000c069211 */ /* 0x008fc600078c10ff */
[----:B------:R1:W-:Y:S01]  /*13a20*/  @!P2 ST.E.64 [R8.64], R74 ;  /* 0x0000004a0800a985 */ /* 0x0003e2000c101b08 */
[----:B------:R-:W-:Y:S02]  /*13a30*/  @!P1 LEA.HI.X R7, R12, R4, R42, 0x2, P6 ;  /* 0x000000040c079211 */ /* 0x000fe400030f142a */
[----:B-----5:R-:W-:-:S03]  /*13a40*/  @!P0 LEA R2, P6, R11, R0, 0x2 ;  /* 0x000000000b028211 */ /* 0x020fc600078c10ff */
[----:B------:R1:W-:Y:S01]  /*13a50*/  @!P1 ST.E.64 [R6.64], R58 ;  /* 0x0000003a06009985 */ /* 0x0003e2000c101b08 */
[----:B------:R-:W-:-:S05]  /*13a60*/  @!P0 LEA.HI.X R3, R11, R4, R43, 0x2, P6 ;  /* 0x000000040b038211 */ /* 0x000fca00030f142b */
[----:B------:R1:W-:Y:S01]  /*13a70*/  @!P0 ST.E.64 [R2.64], R54 ;  /* 0x0000003602008985 */ /* 0x0003e2000c101b08 */
[----:B------:R-:W-:-:S13]  /*13a80*/  ISETP.GE.AND P0, PT, R10, c[0x0][0x3c8], PT ;  /* 0x0000f2000a007a0c */ /* 0x000fda0003f06270 */
[----:B------:R-:W-:Y:S05]  /*13a90*/  @P0 BRA `(.L_x_607) ;  /* 0x00000bd000000947 */ /* 0x000fea0003800000 */
[----:B-1----:R-:W-:-:S04]  /*13aa0*/  LEA R2, P0, R10, R0, 0x2 ;  /* 0x000000000a027211 */ /* 0x002fc800078010ff */
[----:B------:R-:W-:-:S05]  /*13ab0*/  LEA.HI.X R3, R10, R4, R44, 0x2, P0 ;  /* 0x000000040a037211 */ /* 0x000fca00000f142c */
[----:B------:R1:W-:Y:S01]  /*13ac0*/  ST.E.64 [R2.64], R48 ;  /* 0x0000003002007985 */ /* 0x0003e2000c101b08 */
[----:B------:R-:W-:Y:S05]  /*13ad0*/  BRA `(.L_x_607) ;  /* 0x00000b9000007947 */ /* 0x000fea0003800000 */
.L_x_592:
[----:B------:R-:W3:Y:S04]  /*13ae0*/  LDL.LU R3, [R1+0x2c] ;  /* 0x00002c0001037983 */ /* 0x000ee80000300800 */
[----:B------:R-:W4:Y:S01]  /*13af0*/  LDL R8, [R1+0x34] ;  /* 0x0000340001087983 */ /* 0x000f220000100800 */
[----:B------:R-:W-:Y:S01]  /*13b00*/  ISETP.NE.U32.AND P0, PT, RZ, c[0x0][0x508], PT ;  /* 0x00014200ff007a0c */ /* 0x000fe20003f05070 */
[----:B--2---:R-:W-:Y:S01]  /*13b10*/  IMAD.MOV.U32 R6, RZ, RZ, 0x4 ;  /* 0x00000004ff067424 */ /* 0x004fe200078e00ff */
[----:B------:R-:W-:Y:S01]  /*13b20*/  ISETP.NE.U32.AND P1, PT, RZ, c[0x0][0x500], PT ;  /* 0x00014000ff007a0c */ /* 0x000fe20003f25070 */
[----:B------:R-:W-:Y:S01]  /*13b30*/  IMAD.MOV.U32 R19, RZ, RZ, c[0x0][0x388] ;  /* 0x0000e200ff137624 */ /* 0x000fe200078e00ff */
[----:B------:R-:W-:Y:S01]  /*13b40*/  ISETP.NE.AND.EX P0, PT, RZ, c[0x0][0x50c], PT, P0 ;  /* 0x00014300ff007a0c */ /* 0x000fe20003f05300 */
[----:B------:R-:W-:Y:S01]  /*13b50*/  IMAD.MOV.U32 R2, RZ, RZ, RZ ;  /* 0x000000ffff027224 */ /* 0x000fe200078e00ff */
[----:B------:R-:W-:Y:S01]  /*13b60*/  ISETP.NE.AND.EX P1, PT, RZ, c[0x0][0x504], PT, P1 ;  /* 0x00014100ff007a0c */ /* 0x000fe20003f25310 */
[----:B----4-:R-:W-:-:S10]  /*13b70*/  IMAD.WIDE R4, R8, R6, c[0x0][0x500] ;  /* 0x0001400008047625 */ /* 0x010fd400078e0206 */
[----:B------:R-:W-:Y:S02]  /*13b80*/  @P0 IMAD.WIDE R6, R8, R6, c[0x0][0x508] ;  /* 0x0001420008060625 */ /* 0x000fe400078e0206 */
[----:B------:R2:W5:Y:S04]  /*13b90*/  @P1 LDG.E R2, [R4.64] ;  /* 0x0000000804021981 */ /* 0x000568000c1e1900 */
[----:B------:R2:W5:Y:S01]  /*13ba0*/  @P0 LDG.E R19, [R6.64] ;  /* 0x0000000806130981 */ /* 0x000562000c1e1900 */
[----:B---3--:R-:W-:-:S04]  /*13bb0*/  ISETP.NE.AND P2, PT, R3, RZ, PT ;  /* 0x000000ff0300720c */ /* 0x008fc80003f45270 */
[----:B------:R-:W-:Y:S01]  /*13bc0*/  SEL R18, R3, c[0x0][0x3d4], P2 ;  /* 0x0000f50003127a07 */ /* 0x000fe20001000000 */
[----:B------:R-:W-:Y:S05]  /*13bd0*/  @P0 BRA `(.L_x_613) ;  /* 0x0000004000000947 */ /* 0x000fea0003800000 */
[----:B------:R-:W-:Y:S05]  /*13be0*/  @!P1 BRA `(.L_x_613) ;  /* 0x0000003000009947 */ /* 0x000fea0003800000 */
[----:B------:R3:W4:Y:S04]  /*13bf0*/  LDG.E R3, [R4.64] ;  /* 0x0000000804037981 */ /* 0x000728000c1e1900 */
[----:B--23--:R-:W4:Y:S02]  /*13c00*/  LDG.E R4, [R4.64+0x4] ;  /* 0x0000040804047981 */ /* 0x00cf24000c1e1900 */
[----:B----45:R-:W-:Y:S02]  /*13c10*/  IADD3 R19, -R3, R4, RZ ;  /* 0x0000000403137210 */ /* 0x030fe40007ffe1ff */
.L_x_613:
[----:B--2---:R-:W2:Y:S01]  /*13c20*/  S2R R5, SR_TID.X ;  /* 0x0000000000057919 */ /* 0x004ea20000002100 */
[----:B------:R-:W-:Y:S01]  /*13c30*/  SHF.R.S32.HI R3, RZ, 0x1f, R8 ;  /* 0x0000001fff037819 */ /* 0x000fe20000011408 */
[----:B------:R-:W-:Y:S01]  /*13c40*/  BSSY B0, `(.L_x_614) ;  /* 0x0000038000007945 */ /* 0x000fe20003800000 */
[----:B-----5:R-:W-:-:S02]  /*13c50*/  SHF.R.S32.HI R15, RZ, 0x1f, R2 ;  /* 0x0000001fff0f7819 */ /* 0x020fc40000011402 */
[----:B------:R-:W-:Y:S02]  /*13c60*/  SEL R8, R8, RZ, !P1 ;  /* 0x000000ff08087207 */ /* 0x000fe40004800000 */
[----:B------:R-:W-:Y:S02]  /*13c70*/  SEL R21, R3, RZ, !P1 ;  /* 0x000000ff03157207 */ /* 0x000fe40004800000 */
[----:B--2---:R-:W-:-:S13]  /*13c80*/  ISETP.GT.AND P0, PT, R5, 0x7f, PT ;  /* 0x0000007f0500780c */ /* 0x004fda0003f04270 */
[----:B------:R-:W-:Y:S05]  /*13c90*/  @P0 BRA `(.L_x_615) ;  /* 0x0000032000000947 */ /* 0x000fea0003800000 */
[----:B------:R-:W2:Y:S01]  /*13ca0*/  LDL R4, [R1+0x18] ;  /* 0x0000180001047983 */ /* 0x000ea20000100800 */
[----:B------:R-:W-:Y:S01]  /*13cb0*/  IMAD R3, R19, c[0x0][0x4e8], RZ ;  /* 0x00013a0013037a24 */ /* 0x000fe200078e02ff */
[----:B--2---:R-:W-:-:S04]  /*13cc0*/  IADD3 R14, R4, R5, RZ ;  /* 0x00000005040e7210 */ /* 0x004fc80007ffe0ff */
[----:B------:R-:W-:-:S13]  /*13cd0*/  ISETP.GE.AND P0, PT, R14, R3, PT ;  /* 0x000000030e00720c */ /* 0x000fda0003f06270 */
[----:B------:R-:W-:Y:S05]  /*13ce0*/  @P0 BRA `(.L_x_615) ;  /* 0x000002d000000947 */ /* 0x000fea0003800000 */
[----:B------:R-:W2:Y:S04]  /*13cf0*/  LDL R4, [R1+0x20] ;  /* 0x0000200001047983 */ /* 0x000ea80000100800 */
[----:B------:R-:W3:Y:S01]  /*13d00*/  LDL.LU R22, [R1+0x30] ;  /* 0x0000300001167983 */ /* 0x000ee20000300800 */
[----:B------:R-:W-:Y:S01]  /*13d10*/  IMAD.MOV.U32 R3, RZ, RZ, 0x368 ;  /* 0x00000368ff037424 */ /* 0x000fe200078e00ff */
[----:B------:R-:W-:-:S04]  /*13d20*/  ISETP.GT.AND P2, PT, R18, 0x1, PT ;  /* 0x000000011200780c */ /* 0x000fc80003f44270 */
[----:B------:R-:W-:-:S04]  /*13d30*/  SEL R3, R3, 0x328, P2 ;  /* 0x0000032803037807 */ /* 0x000fc80001000000 */
[----:B------:R4:W5:Y:S08]  /*13d40*/  LDC.64 R10, c[0x0][R3+0x170] ;  /* 0x00005c00030a7b82 */ /* 0x0009700000000a00 */
[----:B------:R4:W2:Y:S08]  /*13d50*/  LDC.64 R6, c[0x0][R3+0x168] ;  /* 0x00005a0003067b82 */ /* 0x0008b00000000a00 */
[----:B------:R4:W1:Y:S08]  /*13d60*/  LDC.64 R16, c[0x0][R3+0x178] ;  /* 0x00005e0003107b82 */ /* 0x0008700000000a00 */
[----:B------:R4:W1:Y:S02]  /*13d70*/  LDC.64 R12, c[0x0][R3+0x160] ;  /* 0x00005800030c7b82 */ /* 0x0008640000000a00 */
[----:B----4-:R-:W-:-:S02]  /*13d80*/  IMAD.MOV.U32 R3, RZ, RZ, c[0x0][0x4e8] ;  /* 0x00013a00ff037624 */ /* 0x010fc400078e00ff */
[----:B-----5:R-:W-:-:S03]  /*13d90*/  IMAD R9, R11, R8, RZ ;  /* 0x000000080b097224 */ /* 0x020fc600078e02ff */
[----:B------:R-:W-:Y:S02]  /*13da0*/  ISETP.NE.AND P0, PT, R3, 0x1, PT ;  /* 0x000000010300780c */ /* 0x000fe40003f05270 */
[----:B------:R-:W-:-:S11]  /*13db0*/  MOV R3, R14 ;  /* 0x0000000e00037202 */ /* 0x000fd60000000f00 */
[----:B------:R-:W-:-:S05]  /*13dc0*/  @P0 IMAD.HI.U32 R20, R14, c[0x0][0x4ec], RZ ;  /* 0x00013b000e140a27 */ /* 0x000fca00078e00ff */
[----:B------:R-:W-:Y:S01]  /*13dd0*/  @P0 SHF.R.U32.HI R3, RZ, c[0x0][0x4f0], R20 ;  /* 0x00013c00ff030a19 */ /* 0x000fe20000011614 */
[-C--:B--2---:R-:W-:Y:S02]  /*13de0*/  IMAD R11, R7, R4.reuse, RZ ;  /* 0x00000004070b7224 */ /* 0x084fe400078e02ff */
[----:B------:R-:W-:-:S04]  /*13df0*/  IMAD.WIDE.U32 R6, R6, R4, RZ ;  /* 0x0000000406067225 */ /* 0x000fc800078e00ff */
[----:B------:R-:W-:-:S04]  /*13e00*/  IMAD.WIDE.U32 R4, R10, R8, RZ ;  /* 0x000000080a047225 */ /* 0x000fc800078e00ff */
[----:B------:R-:W-:Y:S01]  /*13e10*/  IMAD R10, R10, R21, R9 ;  /* 0x000000150a0a7224 */ /* 0x000fe200078e0209 */
[----:B---3--:R-:W-:Y:S01]  /*13e20*/  SEL R9, R22, RZ, P2 ;  /* 0x000000ff16097207 */ /* 0x008fe20001000000 */
[----:B------:R-:W-:Y:S01]  /*13e30*/  IMAD.IADD R11, R7, 0x1, R11 ;  /* 0x00000001070b7824 */ /* 0x000fe200078e020b */
[----:B------:R-:W-:Y:S01]  /*13e40*/  IADD3 R20, P1, P0, R4, R6, R2 ;  /* 0x0000000604147210 */ /* 0x000fe2000783e002 */
[----:B------:R-:W-:Y:S01]  /*13e50*/  IMAD.MOV R4, RZ, RZ, -R3 ;  /* 0x000000ffff047224 */ /* 0x000fe200078e0a03 */
[----:B------:R-:W-:Y:S01]  /*13e60*/  IADD3 R5, R5, R10, RZ ;  /* 0x0000000a05057210 */ /* 0x000fe20007ffe0ff */
[-C--:B-1----:R-:W-:Y:S02]  /*13e70*/  IMAD R10, R17, R9.reuse, RZ ;  /* 0x00000009110a7224 */ /* 0x082fe400078e02ff */
[----:B------:R-:W-:Y:S01]  /*13e80*/  IMAD.WIDE.U32 R6, R16, R9, RZ ;  /* 0x0000000910067225 */ /* 0x000fe200078e00ff */
[----:B------:R-:W-:Y:S02]  /*13e90*/  IADD3.X R11, R5, R11, R15, P1, P0 ;  /* 0x0000000b050b7210 */ /* 0x000fe40000fe040f */
[----:B------:R-:W-:Y:S01]  /*13ea0*/  SHF.R.S32.HI R5, RZ, 0x1f, R3 ;  /* 0x0000001fff057819 */ /* 0x000fe20000011403 */
[----:B------:R-:W-:Y:S01]  /*13eb0*/  IMAD R4, R4, c[0x0][0x4e8], R14 ;  /* 0x00013a0004047a24 */ /* 0x000fe200078e020e */
[----:B------:R-:W-:Y:S01]  /*13ec0*/  IADD3 R7, R7, R10, RZ ;  /* 0x0000000a07077210 */ /* 0x000fe20007ffe0ff */
[----:B------:R-:W-:Y:S01]  /*13ed0*/  IMAD.MOV.U32 R10, RZ, RZ, c[0x0][0x4a8] ;  /* 0x00012a00ff0a7624 */ /* 0x000fe200078e00ff */
[----:B------:R-:W-:Y:S01]  /*13ee0*/  IADD3 R6, P1, P0, R3, R20, R6 ;  /* 0x0000001403067210 */ /* 0x000fe2000783e006 */
[----:B------:R-:W-:Y:S01]  /*13ef0*/  IMAD R3, R13, R4, RZ ;  /* 0x000000040d037224 */ /* 0x000fe200078e02ff */
[----:B------:R-:W-:-:S02]  /*13f00*/  SHF.R.S32.HI R9, RZ, 0x1f, R4 ;  /* 0x0000001fff097819 */ /* 0x000fc40000011404 */
[----:B------:R-:W-:-:S03]  /*13f10*/  IADD3.X R7, R5, R11, R7, P1, P0 ;  /* 0x0000000b05077210 */ /* 0x000fc60000fe0407 */
[C---:B------:R-:W-:Y:S02]  /*13f20*/  IMAD R3, R12.reuse, R9, R3 ;  /* 0x000000090c037224 */ /* 0x040fe400078e0203 */
        /* <DEDUP_REMOVED lines=9> */
.L_x_615:
[----:B------:R-:W-:Y:S05]  /*13fc0*/  BSYNC B0 ;  /* 0x0000000000007941 */ /* 0x000fea0003800000 */
.L_x_614:
[----:B------:R-:W-:-:S13]  /*13fd0*/  ISETP.GT.AND P0, PT, R18, 0x1, PT ;  /* 0x000000011200780c */ /* 0x000fda0003f04270 */
[----:B------:R-:W-:Y:S05]  /*13fe0*/  @P0 BRA `(.L_x_607) ;  /* 0x0000068000000947 */ /* 0x000fea0003800000 */
[----:B------:R-:W2:Y:S04]  /*13ff0*/  LDL.LU R4, [R1+0x20] ;  /* 0x0000200001047983 */ /* 0x000ea80000300800 */
[----:B-1----:R-:W3:Y:S04]  /*14000*/  LDL.LU R3, [R1+0x18] ;  /* 0x0000180001037983 */ /* 0x002ee80000300800 */
[----:B------:R-:W4:Y:S04]  /*14010*/  LDL R6, [R1+0x58] ;  /* 0x0000580001067983 */ /* 0x000f280000100800 */
[----:B------:R-:W1:Y:S02]  /*14020*/  S2R R10, SR_TID.X ;  /* 0x00000000000a7919 */ /* 0x000e640000002100 */
[----:B-1----:R-:W-:-:S04]  /*14030*/  SHF.R.S32.HI R11, RZ, 0x1f, R10 ;  /* 0x0000001fff0b7819 */ /* 0x002fc8000001140a */
[----:B------:R-:W-:-:S04]  /*14040*/  LEA.HI R11, R11, R10, RZ, 0x3 ;  /* 0x0000000a0b0b7211 */ /* 0x000fc800078f18ff */
[----:B------:R-:W-:Y:S02]  /*14050*/  SHF.R.S32.HI R11, RZ, 0x3, R11 ;  /* 0x00000003ff0b7819 */ /* 0x000fe4000001140b */
[----:B--2---:R-:W-:Y:S02]  /*14060*/  MOV R9, R4 ;  /* 0x0000000400097202 */ /* 0x004fe40000000f00 */
[----:B------:R-:W-:Y:S02]  /*14070*/  MOV R4, c[0x0][0x4e8] ;  /* 0x00013a0000047a02 */ /* 0x000fe40000000f00 */
[----:B---3--:R-:W-:Y:S01]  /*14080*/  MOV R12, R3 ;  /* 0x00000003000c7202 */ /* 0x008fe20000000f00 */
[----:B------:R-:W-:Y:S01]  /*14090*/  IMAD R3, R15, c[0x0][0x3a0], RZ ;  /* 0x0000e8000f037a24 */ /* 0x000fe200078e02ff */
[----:B------:R-:W-:Y:S01]  /*140a0*/  ISETP.NE.AND P0, PT, R4, 0x1, PT ;  /* 0x000000010400780c */ /* 0x000fe20003f05270 */
[----:B------:R-:W-:-:S04]  /*140b0*/  IMAD.WIDE.U32 R4, R2, c[0x0][0x3a0], RZ ;  /* 0x0000e80002047a25 */ /* 0x000fc800078e00ff */
[----:B------:R-:W-:Y:S01]  /*140c0*/  IMAD R2, R2, c[0x0][0x3a4], R3 ;  /* 0x0000e90002027a24 */ /* 0x000fe200078e0203 */
[----:B----4-:R-:W-:Y:S01]  /*140d0*/  IADD3 R3, R6, R12, RZ ;  /* 0x0000000c06037210 */ /* 0x010fe20007ffe0ff */
[----:B------:R-:W-:Y:S02]  /*140e0*/  IMAD R6, R21, c[0x0][0x3f0], RZ ;  /* 0x0000fc0015067a24 */ /* 0x000fe400078e02ff */
[----:B------:R-:W-:Y:S01]  /*140f0*/  IMAD.IADD R5, R5, 0x1, R2 ;  /* 0x0000000105057824 */ /* 0x000fe200078e0202 */
[----:B------:R-:W-:-:S03]  /*14100*/  MOV R2, R3 ;  /* 0x0000000300027202 */ /* 0x000fc60000000f00 */
[----:B------:R-:W-:-:S04]  /*14110*/  @P0 IMAD.HI.U32 R7, R3, c[0x0][0x4ec], RZ ;  /* 0x00013b0003070a27 */ /* 0x000fc800078e00ff */
[----:B------:R-:W-:Y:S01]  /*14120*/  IMAD.WIDE.U32 R4, R9, c[0x0][0x3e8], R4 ;  /* 0x0000fa0009047a25 */ /* 0x000fe200078e0004 */
[----:B------:R-:W-:-:S03]  /*14130*/  @P0 SHF.R.U32.HI R2, RZ, c[0x0][0x4f0], R7 ;  /* 0x00013c00ff020a19 */ /* 0x000fc60000011607 */
[----:B------:R-:W-:Y:S01]  /*14140*/  IMAD R5, R9, c[0x0][0x3ec], R5 ;  /* 0x0000fb0009057a24 */ /* 0x000fe200078e0205 */
[----:B------:R-:W-:Y:S01]  /*14150*/  SHF.R.S32.HI R7, RZ, 0x1f, R2 ;  /* 0x0000001fff077819 */ /* 0x000fe20000011402 */
[----:B------:R-:W-:Y:S01]  /*14160*/  IMAD R9, R8, c[0x0][0x3f4], R6 ;  /* 0x0000fd0008097a24 */ /* 0x000fe200078e0206 */
[----:B------:R-:W-:Y:S01]  /*14170*/  IADD3 R6, -R2, RZ, RZ ;  /* 0x000000ff02067210 */ /* 0x000fe20007ffe1ff */
[----:B------:R-:W-:Y:S01]  /*14180*/  IMAD.WIDE.U32 R4, R8, c[0x0][0x3f0], R4 ;  /* 0x0000fc0008047a25 */ /* 0x000fe200078e0004 */
[----:B------:R-:W-:-:S03]  /*14190*/  IADD3 R8, R11, R12, RZ ;  /* 0x0000000c0b087210 */ /* 0x000fc60007ffe0ff */
[----:B------:R-:W-:Y:S02]  /*141a0*/  IMAD R7, R7, c[0x0][0x3e0], RZ ;  /* 0x0000f80007077a24 */ /* 0x000fe400078e02ff */
[----:B------:R-:W-:Y:S02]  /*141b0*/  IMAD.IADD R5, R5, 0x1, R9 ;  /* 0x0000000105057824 */ /* 0x000fe400078e0209 */
        /* <DEDUP_REMOVED lines=13> */
.L_x_665:
[----:B------:R-:W-:Y:S05]  /*14290*/  BRA.DIV ~URZ, `(.L_x_617) ;  /* 0x00001f927f007947 */ /* 0x000fea000b800000 */
[----:B------:R3:W4:Y:S02]  /*142a0*/  SHFL.IDX PT, R2, R10, RZ, 0x181f ;  /* 0x00181fff0a027589 */ /* 0x00072400000e0000 */
.L_x_666:
[----:B------:R-:W-:Y:S01]  /*142b0*/  IMAD R7, R19, c[0x0][0x4e8], RZ ;  /* 0x00013a0013077a24 */ /* 0x000fe200078e02ff */
[----:B------:R-:W-:Y:S04]  /*142c0*/  BSSY B0, `(.L_x_618) ;  /* 0x000000b000007945 */ /* 0x000fe80003800000 */
[----:B------:R-:W-:-:S13]  /*142d0*/  ISETP.GE.AND P0, PT, R8, R7, PT ;  /* 0x000000070800720c */ /* 0x000fda0003f06270 */
[----:B------:R-:W-:Y:S05]  /*142e0*/  @P0 BRA `(.L_x_619) ;  /* 0x0000008000000947 */ /* 0x000fea0003800000 */
[----:B------:R-:W-:Y:S02]  /*142f0*/  ISETP.GE.AND P1, PT, R246, c[0x0][0x3c8], PT ;  /* 0x0000f200f6007a0c */ /* 0x000fe40003f26270 */
[----:B------:R-:W-:-:S11]  /*14300*/  ISETP.GE.AND P0, PT, R0, c[0x0][0x3c8], PT ;  /* 0x0000f20000007a0c */ /* 0x000fd60003f06270 */
[-C--:B----4-:R-:W-:Y:S02]  /*14310*/  @!P1 LEA R4, P3, R246, R2.reuse, 0x1 ;  /* 0x00000002f6049211 */ /* 0x090fe400078608ff */
[----:B------:R-:W-:Y:S02]  /*14320*/  @!P0 LEA R2, P2, R0, R2, 0x1 ;  /* 0x0000000200028211 */ /* 0x000fe400078408ff */
[-C--:B--2---:R-:W-:Y:S02]  /*14330*/  @!P1 LEA.HI.X R5, R246, R11.reuse, R28, 0x1, P3 ;  /* 0x0000000bf6059211 */ /* 0x084fe400018f0c1c */
[----:B------:R-:W-:-:S03]  /*14340*/  @!P0 LEA.HI.X R3, R0, R11, R29, 0x1, P2 ;  /* 0x0000000b00038211 */ /* 0x000fc600010f0c1d */
[----:B------:R2:W-:Y:S04]  /*14350*/  @!P1 ST.E.128 [R4.64], RZ ;  /* 0x000000ff04009985 */ /* 0x0005e8000c101d08 */
[----:B------:R2:W-:Y:S02]  /*14360*/  @!P0 ST.E.128 [R2.64], RZ ;  /* 0x000000ff02008985 */ /* 0x0005e4000c101d08 */
.L_x_619:
[----:B------:R-:W-:Y:S05]  /*14370*/  BSYNC B0 ;  /* 0x0000000000007941 */ /* 0x000fea0003800000 */
.L_x_618:
[----:B------:R-:W-:Y:S05]  /*14380*/  BRA.DIV ~URZ, `(.L_x_620) ;  /* 0x00001f127f007947 */ /* 0x000fea000b800000 */
[----:B--2---:R2:W1:Y:S04]  /*14390*/  SHFL.IDX PT, R11, R6, 0x1, 0x181f ;  /* 0x00381f00060b7f89 */ /* 0x00446800000e0000 */
[----:B----4-:R2:W4:Y:S02]  /*143a0*/  SHFL.IDX PT, R2, R10, 0x1, 0x181f ;  /* 0x00381f000a027f89 */ /* 0x01052400000e0000 */
.L_x_667:
        /* <DEDUP_REMOVED lines=10> */
[----:B------:R1:W-:Y:S04]  /*14450*/  @!P1 ST.E.128 [R4.64], RZ ;  /* 0x000000ff04009985 */ /* 0x0003e8000c101d08 */
[----:B------:R1:W-:Y:S02]  /*14460*/  @!P0 ST.E.128 [R2.64], RZ ;  /* 0x000000ff02008985 */ /* 0x0003e4000c101d08 */
.L_x_622:
[----:B------:R-:W-:Y:S05]  /*14470*/  BSYNC B0 ;  /* 0x0000000000007941 */ /* 0x000fea0003800000 */
.L_x_621:
[----:B------:R-:W-:Y:S05]  /*14480*/  BRA.DIV ~URZ, `(.L_x_623) ;  /* 0x00001ee27f007947 */ /* 0x000fea000b800000 */
[----:B-1----:R1:W2:Y:S02]  /*14490*/  SHFL.IDX PT, R11, R6, 0x2, 0x181f ;  /* 0x00581f00060b7f89 */ /* 0x0022a400000e0000 */
.L_x_668:
[----:B------:R-:W-:Y:S05]  /*144a0*/  BRA.DIV ~URZ, `(.L_x_624) ;  /* 0x00001f327f007947 */ /* 0x000fea000b800000 */
[----:B----4-:R4:W1:Y:S02]  /*144b0*/  SHFL.IDX PT, R2, R10, 0x2, 0x181f ;  /* 0x00581f000a027f89 */ /* 0x01086400000e0000 */
.L_x_669:
        /* <DEDUP_REMOVED lines=12> */
.L_x_626:
[----:B------:R-:W-:Y:S05]  /*14580*/  BSYNC B0 ;  /* 0x0000000000007941 */ /* 0x000fea0003800000 */
.L_x_625:
[----:B------:R-:W-:Y:S05]  /*14590*/  BRA.DIV ~URZ, `(.L_x_627) ;  /* 0x00001eb27f007947 */ /* 0x000fea000b800000 */
[----:B-12---:R-:W1:Y:S04]  /*145a0*/  SHFL.IDX PT, R6, R6, 0x3, 0x181f ;  /* 0x00781f0006067f89 */ /* 0x006e6800000e0000 */
[----:B------:R2:W3:Y:S02]  /*145b0*/  SHFL.IDX PT, R2, R10, 0x3, 0x181f ;  /* 0x00781f000a027f89 */ /* 0x0004e400000e0000 */
.L_x_670:
[----:B------:R-:W-:-:S04]  /*145c0*/  IADD3 R8, R8, 0x60, RZ ;  /* 0x0000006008087810 */ /* 0x000fc80007ffe0ff */
[----:B------:R-:W-:-:S13]  /*145d0*/  ISETP.GE.AND P0, PT, R8, R7, PT ;  /* 0x000000070800720c */ /* 0x000fda0003f06270 */
[----:B------:R-:W-:Y:S05]  /*145e0*/  @P0 BRA `(.L_x_607) ;  /* 0x0000008000000947 */ /* 0x000fea0003800000 */
[----:B------:R-:W-:Y:S02]  /*145f0*/  ISETP.GE.AND P1, PT, R246, c[0x0][0x3c8], PT ;  /* 0x0000f200f6007a0c */ /* 0x000fe40003f26270 */
[----:B------:R-:W-:-:S11]  /*14600*/  ISETP.GE.AND P0, PT, R0, c[0x0][0x3c8], PT ;  /* 0x0000f20000007a0c */ /* 0x000fd60003f06270 */
[-C--:B---3--:R-:W-:Y:S02]  /*14610*/  @!P1 LEA R4, P3, R246, R2.reuse, 0x1 ;  /* 0x00000002f6049211 */ /* 0x088fe400078608ff */
[----:B------:R-:W-:Y:S02]  /*14620*/  @!P0 LEA R2, P2, R0, R2, 0x1 ;  /* 0x0000000200028211 */ /* 0x000fe400078408ff */
[-C--:B-1----:R-:W-:Y:S02]  /*14630*/  @!P1 LEA.HI.X R5, R246, R6.reuse, R28, 0x1, P3 ;  /* 0x00000006f6059211 */ /* 0x082fe400018f0c1c */
[----:B------:R-:W-:-:S03]  /*14640*/  @!P0 LEA.HI.X R3, R0, R6, R29, 0x1, P2 ;  /* 0x0000000600038211 */ /* 0x000fc600010f0c1d */
[----:B------:R1:W-:Y:S04]  /*14650*/  @!P1 ST.E.128 [R4.64], RZ ;  /* 0x000000ff04009985 */ /* 0x0003e8000c101d08 */
[----:B------:R1:W-:Y:S02]  /*14660*/  @!P0 ST.E.128 [R2.64], RZ ;  /* 0x000000ff02008985 */ /* 0x0003e4000c101d08 */
.L_x_607:
[----:B------:R-:W-:Y:S05]  /*14670*/  BSYNC B1 ;  /* 0x0000000000017941 */ /* 0x000fea0003800000 */
.L_x_591:
[----:B--2---:R-:W2:Y:S02]  /*14680*/  LDL R0, [R1+0x5c] ;  /* 0x00005c0001007983 */ /* 0x004ea40000100800 */
[----:B--2---:R-:W-:-:S13]  /*14690*/  ISETP.NE.AND P0, PT, R0, RZ, PT ;  /* 0x000000ff0000720c */ /* 0x004fda0003f05270 */
[----:B------:R-:W-:Y:S01]  /*146a0*/  @P0 WARPSYNC 0xffffffff ;  /* 0xffffffff00000948 */ /* 0x000fe20003800000 */
[----:B------:R-:W-:Y:S06]  /*146b0*/  @P0 BAR.SYNC.DEFER_BLOCKING 0x5, 0x100 ;  /* 0x0144000000000b1d */ /* 0x000fec0000010000 */
[----:B-1-3--:R-:W1:Y:S04]  /*146c0*/  @P0 LDS.128 R4, [0xe100] ;  /* 0x00e10000ff040984 */ /* 0x00ae680000000c00 */
[----:B-1----:R1:W-:Y:S04]  /*146d0*/  @P0 STL.64 [R1+0x28], R4 ;  /* 0x0000280401000387 */ /* 0x0023e80000100a00 */
[----:B------:R1:W-:Y:S04]  /*146e0*/  @P0 STL.64 [R1+0x30], R6 ;  /* 0x0000300601000387 */ /* 0x0003e80000100a00 */
[----:B------:R-:W-:Y:S06]  /*146f0*/  @P0 BAR.ARV 0x4, 0x100 ;  /* 0x0104000000000b1d */ /* 0x000fec0000002000 */
[----:B------:R-:W-:Y:S05]  /*14700*/  @P0 BRA `(.L_x_628) ;  /* 0x0000104000000947 */ /* 0x000fea0003800000 */
[----:B------:R-:W2:Y:S01]  /*14710*/  S2R R0, SR_TID.X ;  /* 0x0000000000007919 */ /* 0x000ea20000002100 */
[----:B-1----:R-:W-:Y:S01]  /*14720*/  IMAD.MOV.U32 R7, RZ, RZ, RZ ;  /* 0x000000ffff077224 */ /* 0x002fe200078e00ff */
[----:B--2---:R-:W-:-:S04]  /*14730*/  LOP3.LUT R14, R0, 0x1f, RZ, 0xc0, !PT ;  /* 0x0000001f000e7812 */ /* 0x004fc800078ec0ff */
[----:B------:R-:W-:Y:S01]  /*14740*/  ISETP.NE.AND P5, PT, R14, 0x1f, PT ;  /* 0x0000001f0e00780c */ /* 0x000fe20003fa5270 */
[----:B------:R-:W-:Y:S10]  /*14750*/  BRA.DIV ~URZ, `(.L_x_629) ;  /* 0x00001dc27f007947 */ /* 0x000ff4000b800000 */
[----:B----4-:R1:W2:Y:S02]  /*14760*/  SHFL.IDX PT, R10, R62, RZ, 0x1f ;  /* 0x00001fff3e0a7589 */ /* 0x0102a400000e0000 */
.L_x_671:
[----:B------:R-:W-:Y:S05]  /*14770*/  BRA.DIV ~URZ, `(.L_x_630) ;  /* 0x00001e127f007947 */ /* 0x000fea000b800000 */
[----:B------:R3:W4:Y:S02]  /*14780*/  SHFL.IDX PT, R8, R62, 0x1, 0x1f ;  /* 0x00201f003e087f89 */ /* 0x00072400000e0000 */
.L_x_672:
[----:B------:R-:W5:Y:S01]  /*14790*/  LDL R0, [R1+0x34] ;  /* 0x0000340001007983 */ /* 0x000f620000100800 */
[----:B------:R-:W-:Y:S02]  /*147a0*/  IMAD.MOV.U32 R6, RZ, RZ, RZ ;  /* 0x000000ffff067224 */ /* 0x000fe400078e00ff */
[----:B-----5:R-:W-:-:S05]  /*147b0*/  IMAD.IADD R0, R0, 0x1, R14 ;  /* 0x0000000100007824 */ /* 0x020fca00078e020e */
        /* <DEDUP_REMOVED lines=15> */
[----:B------:R1:W3:Y:S02]  /*148b0*/  SHFL.UP PT, R4, R0, 0x1, RZ ;  /* 0x0420000000047989 */ /* 0x0002e400000e00ff */
.L_x_673:
        /* <DEDUP_REMOVED lines=16> */
.L_x_674:
[----:B---3--:R-:W-:Y:S01]  /*149c0*/  IMAD R0, R0, c[0x0][0x538], RZ ;  /* 0x00014e0000007a24 */ /* 0x008fe200078e02ff */
[----:B------:R-:W-:Y:S04]  /*149d0*/  BSSY B1, `(.L_x_633) ;  /* 0x00000ce000017945 */ /* 0x000fe80003800000 */
[----:B----4-:R-:W-:-:S04]  /*149e0*/  IADD3 R8, R0, R8, RZ ;  /* 0x0000000800087210 */ /* 0x010fc80007ffe0ff */
[----:B--2---:R-:W-:-:S13]  /*149f0*/  ISETP.GT.AND P6, PT, R8, R10, PT ;  /* 0x0000000a0800720c */ /* 0x004fda0003fc4270 */
[----:B------:R-:W-:Y:S05]  /*14a00*/  @P6 BRA `(.L_x_634) ;  /* 0x0000025000006947 */ /* 0x000fea0003800000 */
.L_x_638:
[----:B------:R-:W2:Y:S02]  /*14a10*/  LDL.LU R0, [R1+0x34] ;  /* 0x0000340001007983 */ /* 0x000ea40000300800 */
[----:B--2---:R-:W-:-:S04]  /*14a20*/  IADD3 R0, R0, 0x1f, RZ ;  /* 0x0000001f00007810 */ /* 0x004fc80007ffe0ff */
[----:B------:R-:W-:-:S13]  /*14a30*/  ISETP.GE.AND P6, PT, R0, c[0x0][0x53c], PT ;  /* 0x00014f0000007a0c */ /* 0x000fda0003fc6270 */
[----:B------:R-:W-:Y:S05]  /*14a40*/  @P6 BRA `(.L_x_635) ;  /* 0x00000c1000006947 */ /* 0x000fea0003800000 */
[----:B------:R2:W-:Y:S01]  /*14a50*/  STL [R1+0x34], R0 ;  /* 0x0000340001007387 */ /* 0x0005e20000100800 */
[----:B------:R-:W-:Y:S01]  /*14a60*/  CS2R R6, SRZ ;  /* 0x0000000000067805 */ /* 0x000fe2000001ff00 */
[----:B--2---:R-:W-:-:S04]  /*14a70*/  IADD3 R0, R0, R14, RZ ;  /* 0x0000000e00007210 */ /* 0x004fc80007ffe0ff */
        /* <DEDUP_REMOVED lines=10> */
.L_x_675:
        /* <DEDUP_REMOVED lines=16> */
.L_x_676:
[----:B--2---:R-:W-:-:S05]  /*14c20*/  IMAD R0, R0, c[0x0][0x538], RZ ;  /* 0x00014e0000007a24 */ /* 0x004fca00078e02ff */
[----:B------:R-:W-:-:S04]  /*14c30*/  IADD3 R8, R0, R8, RZ ;  /* 0x0000000800087210 */ /* 0x000fc80007ffe0ff */
[----:B------:R-:W-:-:S13]  /*14c40*/  ISETP.GT.AND P6, PT, R8, R10, PT ;  /* 0x0000000a0800720c */ /* 0x000fda0003fc4270 */
[----:B-1----:R-:W-:Y:S05]  /*14c50*/  @!P6 BRA `(.L_x_638) ;  /* 0xfffffdb00000e947 */ /* 0x002fea000383ffff */
.L_x_634:
[----:B------:R-:W-:-:S05]  /*14c60*/  IADD3 R8, -R0, R8, RZ ;  /* 0x0000000800087210 */ /* 0x000fca0007ffe1ff */
[----:B------:R-:W-:-:S05]  /*14c70*/  IMAD R0, R4, c[0x0][0x538], R8 ;  /* 0x00014e0004007a24 */ /* 0x000fca00078e0208 */
[----:B------:R-:W-:Y:S01]  /*14c80*/  ISETP.GT.AND P0, PT, R0, R10, PT ;  /* 0x0000000a0000720c */ /* 0x000fe20003f04270 */
[----:B------:R-:W-:-:S12]  /*14c90*/  BRA.DIV ~URZ, `(.L_x_639) ;  /* 0x00001d527f007947 */ /* 0x000fd8000b800000 */
[----:B------:R-:W-:-:S03]  /*14ca0*/  VOTE.ANY R12, PT, !P0 ;  /* 0x00000000000c7806 */ /* 0x000fc600040e0100 */
.L_x_677:
[----:B------:R-:W2:Y:S01]  /*14cb0*/  LDL.LU R2, [R1+0x34] ;  /* 0x0000340001027983 */ /* 0x000ea20000300800 */
[----:B------:R-:W2:Y:S02]  /*14cc0*/  POPC R0, R12 ;  /* 0x0000000c00007309 */ /* 0x000ea40000000000 */
[----:B--2---:R-:W-:-:S05]  /*14cd0*/  IADD3 R2, R0, R2, RZ ;  /* 0x0000000200027210 */ /* 0x004fca0007ffe0ff */
[----:B------:R2:W-:Y:S01]  /*14ce0*/  STL [R1+0x34], R2 ;  /* 0x0000340201007387 */ /* 0x0005e20000100800 */
[----:B------:R-:W-:Y:S05]  /*14cf0*/  BRA.DIV ~URZ, `(.L_x_640) ;  /* 0x00001d427f007947 */ /* 0x000fea000b800000 */
[----:B------:R3:W4:Y:S04]  /*14d00*/  SHFL.IDX PT, R11, R6, R0, 0x1f ;  /* 0x00001f00060b7589 */ /* 0x00072800000e0000 */
[----:B------:R3:W1:Y:S02]  /*14d10*/  SHFL.IDX PT, R7, R7, R0, 0x1f ;  /* 0x00001f0007077589 */ /* 0x00066400000e0000 */
.L_x_678:
[----:B------:R-:W-:Y:S01]  /*14d20*/  ISETP.NE.AND P0, PT, R12, RZ, PT ;  /* 0x000000ff0c00720c */ /* 0x000fe20003f05270 */
[----:B------:R-:W-:-:S12]  /*14d30*/  BSSY B0, `(.L_x_641) ;  /* 0x0000005000007945 */ /* 0x000fd80003800000 */
[----:B------:R-:W-:Y:S05]  /*14d40*/  @!P0 BRA `(.L_x_642) ;  /* 0x0000003000008947 */ /* 0x000fea0003800000 */
[----:B---3--:R-:W-:Y:S01]  /*14d50*/  IADD3 R0, R0, -0x1, RZ ;  /* 0xffffffff00007810 */ /* 0x008fe20007ffe0ff */
[----:B------:R-:W-:Y:S05]  /*14d60*/  BRA.DIV ~URZ, `(.L_x_643) ;  /* 0x00001da27f007947 */ /* 0x000fea000b800000 */
[----:B------:R3:W2:Y:S02]  /*14d70*/  SHFL.IDX PT, R13, R4, R0, 0x1f ;  /* 0x00001f00040d7589 */ /* 0x0006a400000e0000 */
.L_x_642:
[----:B------:R-:W-:Y:S05]  /*14d80*/  BSYNC B0 ;  /* 0x0000000000007941 */ /* 0x000fea0003800000 */
.L_x_641:
[----:B--23--:R-:W-:Y:S01]  /*14d90*/  IMAD R0, R13, c[0x0][0x538], R8 ;  /* 0x00014e000d007a24 */ /* 0x00cfe200078e0208 */
[----:B-1----:R-:W-:Y:S01]  /*14da0*/  ISETP.NE.AND P0, PT, R7, 0x1, PT ;  /* 0x000000010700780c */ /* 0x002fe20003f05270 */
[----:B------:R-:W-:Y:S03]  /*14db0*/  BSSY B0, `(.L_x_644) ;  /* 0x0000086000007945 */ /* 0x000fe60003800000 */
[----:B------:R1:W-:Y:S01]  /*14dc0*/  STL [R1+0x28], R0 ;  /* 0x0000280001007387 */ /* 0x0003e20000100800 */
[----:B------:R-:W-:-:S08]  /*14dd0*/  IADD3 R8, -R0, R10, RZ ;  /* 0x0000000a00087210 */ /* 0x000fd00007ffe1ff */
[----:B------:R-:W-:Y:S05]  /*14de0*/  @!P0 BRA `(.L_x_645) ;  /* 0x000003e000008947 */ /* 0x000fea0003800000 */
[-C--:B----4-:R-:W-:Y:S02]  /*14df0*/  IABS R2, R11.reuse ;  /* 0x0000000b00027213 */ /* 0x090fe40000000000 */
[----:B------:R-:W-:Y:S02]  /*14e00*/  IABS R9, R11 ;  /* 0x0000000b00097213 */ /* 0x000fe40000000000 */
[----:B-1----:R-:W1:Y:S08]  /*14e10*/  I2F.RP R0, R2 ;  /* 0x0000000200007306 */ /* 0x002e700000209400 */
[----:B-1----:R-:W1:Y:S02]  /*14e20*/  MUFU.RCP R0, R0 ;  /* 0x0000000000007308 */ /* 0x002e640000001000 */
[----:B-1----:R-:W-:-:S06]  /*14e30*/  IADD3 R0, R0, 0xffffffe, RZ ;  /* 0x0ffffffe00007810 */ /* 0x002fcc0007ffe0ff */
[----:B------:R-:W1:Y:S02]  /*14e40*/  F2I.FTZ.U32.TRUNC.NTZ R5, R0 ;  /* 0x0000000000057305 */ /* 0x000e64000021f000 */
[----:B-1----:R-:W-:Y:S01]  /*14e50*/  IMAD.MOV R3, RZ, RZ, -R5 ;  /* 0x000000ffff037224 */ /* 0x002fe200078e0a05 */
[----:B------:R-:W-:-:S03]  /*14e60*/  IABS R0, R7 ;  /* 0x0000000700007213 */ /* 0x000fc60000000000 */
[----:B------:R-:W-:Y:S01]  /*14e70*/  IMAD.MOV.U32 R4, RZ, RZ, R3 ;  /* 0x000000ffff047224 */ /* 0x000fe200078e0003 */
[----:B------:R-:W-:Y:S01]  /*14e80*/  IABS R3, R8 ;  /* 0x0000000800037213 */ /* 0x000fe20000000000 */
[----:B------:R-:W-:Y:S02]  /*14e90*/  IMAD.MOV.U32 R6, RZ, RZ, R0 ;  /* 0x000000ffff067224 */ /* 0x000fe400078e0000 */
[----:B------:R-:W-:Y:S02]  /*14ea0*/  IMAD R0, R4, R2, RZ ;  /* 0x0000000204007224 */ /* 0x000fe400078e02ff */
[----:B------:R-:W-:Y:S01]  /*14eb0*/  IMAD.MOV.U32 R4, RZ, RZ, RZ ;  /* 0x000000ffff047224 */ /* 0x000fe200078e00ff */
[----:B------:R-:W1:Y:S03]  /*14ec0*/  I2F.RP R10, R6 ;  /* 0x00000006000a7306 */ /* 0x000e660000209400 */
[----:B------:R-:W-:-:S04]  /*14ed0*/  IMAD.HI.U32 R5, R5, R0, R4 ;  /* 0x0000000005057227 */ /* 0x000fc800078e0004 */
[----:B------:R-:W-:-:S05]  /*14ee0*/  IMAD.MOV R0, RZ, RZ, -R9 ;  /* 0x000000ffff007224 */ /* 0x000fca00078e0a09 */
[----:B------:R-:W-:Y:S01]  /*14ef0*/  MOV R4, R0 ;  /* 0x0000000000047202 */ /* 0x000fe20000000f00 */
[----:B------:R-:W-:-:S04]  /*14f00*/  IMAD.HI.U32 R0, R5, R3, RZ ;  /* 0x0000000305007227 */ /* 0x000fc800078e00ff */
[----:B------:R-:W-:Y:S02]  /*14f10*/  IMAD R3, R0, R4, R3 ;  /* 0x0000000400037224 */ /* 0x000fe400078e0203 */
[----:B-1----:R-:W1:Y:S03]  /*14f20*/  MUFU.RCP R4, R10 ;  /* 0x0000000a00047308 */ /* 0x002e660000001000 */
        /* <DEDUP_REMOVED lines=9> */
[----:B------:R-:W-:Y:S01]  /*14fc0*/  @P2 IADD3 R0, R0, 0x1, RZ ;  /* 0x0000000100002810 */ /* 0x000fe20007ffe0ff */
[----:B-1----:R-:W-:-:S06]  /*14fd0*/  IMAD.MOV R2, RZ, RZ, -R3 ;  /* 0x000000ffff027224 */ /* 0x002fcc00078e0a03 */
[----:B------:R-:W-:Y:S01]  /*14fe0*/  @!P0 IMAD.MOV R0, RZ, RZ, -R0 ;  /* 0x000000ffff008224 */ /* 0x000fe200078e0a00 */
[----:B------:R-:W-:Y:S02]  /*14ff0*/  @!P1 LOP3.LUT R0, RZ, R11, RZ, 0x33, !PT ;  /* 0x0000000bff009212 */ /* 0x000fe400078e33ff */
[----:B------:R-:W-:Y:S02]  /*15000*/  MOV R4, R2 ;  /* 0x0000000200047202 */ /* 0x000fe40000000f00 */
[----:B------:R-:W-:Y:S02]  /*15010*/  IABS R2, R7 ;  /* 0x0000000700027213 */ /* 0x000fe40000000000 */
[----:B------:R-:W-:Y:S01]  /*15020*/  IABS R9, R0 ;  /* 0x0000000000097213 */ /* 0x000fe20000000000 */
[----:B------:R-:W-:Y:S02]  /*15030*/  IMAD R4, R4, R6, RZ ;  /* 0x0000000604047224 */ /* 0x000fe400078e02ff */
[----:B------:R-:W-:-:S02]  /*15040*/  IMAD.MOV R5, RZ, RZ, -R2 ;  /* 0x000000ffff057224 */ /* 0x000fc400078e0a02 */
[----:B------:R-:W-:-:S04]  /*15050*/  IMAD.MOV.U32 R2, RZ, RZ, RZ ;  /* 0x000000ffff027224 */ /* 0x000fc800078e00ff */
[----:B------:R-:W-:Y:S01]  /*15060*/  IMAD.HI.U32 R2, R3, R4, R2 ;  /* 0x0000000403027227 */ /* 0x000fe200078e0002 */
[----:B------:R-:W-:-:S03]  /*15070*/  MOV R4, R5 ;  /* 0x0000000500047202 */ /* 0x000fc60000000f00 */
[----:B------:R-:W-:-:S04]  /*15080*/  IMAD.MOV.U32 R3, RZ, RZ, R9 ;  /* 0x000000ffff037224 */ /* 0x000fc800078e0009 */
[----:B------:R-:W-:-:S04]  /*15090*/  IMAD.HI.U32 R2, R2, R3, RZ ;  /* 0x0000000302027227 */ /* 0x000fc800078e00ff */
[----:B------:R-:W-:Y:S01]  /*150a0*/  IMAD R3, R2, R4, R3 ;  /* 0x0000000402037224 */ /* 0x000fe200078e0203 */
[----:B------:R-:W-:-:S04]  /*150b0*/  IADD3 R4, -R0, RZ, RZ ;  /* 0x000000ff00047210 */ /* 0x000fc80007ffe1ff */
        /* <DEDUP_REMOVED lines=12> */
[----:B------:R-:W-:Y:S02]  /*15180*/  IMAD R0, R7, 0x1000000, R2 ;  /* 0x0100000007007824 */ /* 0x000fe400078e0202 */
[----:B------:R-:W-:Y:S02]  /*15190*/  IMAD R2, R11, R4, R8 ;  /* 0x000000040b027224 */ /* 0x000fe400078e0208 */
[----:B------:R-:W-:-:S05]  /*151a0*/  IMAD R0, R3, 0x10000, R0 ;  /* 0x0001000003007824 */ /* 0x000fca00078e0200 */
[----:B------:R1:W-:Y:S01]  /*151b0*/  STL [R1+0x30], R0 ;  /* 0x0000300001007387 */ /* 0x0003e20000100800 */
[----:B------:R-:W-:Y:S05]  /*151c0*/  BRA `(.L_x_646) ;  /* 0x0000044000007947 */ /* 0x000fea0003800000 */
.L_x_645:
[----:B-1----:R-:W2:Y:S01]  /*151d0*/  LDL R0, [R1+0x34] ;  /* 0x0000340001007983 */ /* 0x002ea20000100800 */
[----:B------:R-:W-:-:S04]  /*151e0*/  IMAD.MOV.U32 R2, RZ, RZ, 0x4 ;  /* 0x00000004ff027424 */ /* 0x000fc800078e00ff */
[----:B--2---:R-:W-:-:S05]  /*151f0*/  IMAD.WIDE R2, R0, R2, c[0x0][0x590] ;  /* 0x0001640000027625 */ /* 0x004fca00078e0202 */
[----:B------:R-:W2:Y:S02]  /*15200*/  LDG.E R4, [R2.64] ;  /* 0x0000000802047981 */ /* 0x000ea4000c1e1900 */
[----:B--2-4-:R-:W-:-:S05]  /*15210*/  IMAD R7, R4, R11, RZ ;  /* 0x0000000b04077224 */ /* 0x014fca00078e02ff */
[-C--:B------:R-:W-:Y:S02]  /*15220*/  IABS R0, R7.reuse ;  /* 0x0000000700007213 */ /* 0x080fe40000000000 */
        /* <DEDUP_REMOVED lines=27> */
[----:B------:R-:W-:Y:S02]  /*153e0*/  IMAD R9, R4, R2, RZ ;  /* 0x0000000204097224 */ /* 0x000fe400078e02ff */
[----:B------:R-:W-:-:S03]  /*153f0*/  IMAD.MOV R2, RZ, RZ, -R2 ;  /* 0x000000ffff027224 */ /* 0x000fc600078e0a02 */
[----:B------:R-:W-:Y:S01]  /*15400*/  IADD3 R0, -R9, c[0x0][0x538], RZ ;  /* 0x00014e0009007a10 */ /* 0x000fe20007ffe1ff */
[----:B------:R-:W-:-:S03]  /*15410*/  IMAD R6, R7, R2, R8 ;  /* 0x0000000207067224 */ /* 0x000fc600078e0208 */
[----:B------:R-:W-:Y:S02]  /*15420*/  IMNMX R0, R4, R0, PT ;  /* 0x0000000004007217 */ /* 0x000fe40003800200 */
[----:B------:R-:W-:Y:S02]  /*15430*/  IABS R2, R6 ;  /* 0x0000000600027213 */ /* 0x000fe40000000000 */
[-C--:B------:R-:W-:Y:S02]  /*15440*/  IABS R3, R0.reuse ;  /* 0x0000000000037213 */ /* 0x080fe40000000000 */
[----:B------:R-:W-:Y:S02]  /*15450*/  IABS R10, R0 ;  /* 0x00000000000a7213 */ /* 0x000fe40000000000 */
[----:B------:R-:W1:Y:S01]  /*15460*/  I2F.RP R4, R3 ;  /* 0x0000000300047306 */ /* 0x000e620000209400 */
[----:B------:R-:W-:Y:S02]  /*15470*/  MOV R7, R2 ;  /* 0x0000000200077202 */ /* 0x000fe40000000f00 */
[----:B------:R-:W-:-:S05]  /*15480*/  IMAD.MOV R2, RZ, RZ, -R10 ;  /* 0x000000ffff027224 */ /* 0x000fca00078e0a0a */
[----:B-1----:R-:W1:Y:S02]  /*15490*/  MUFU.RCP R4, R4 ;  /* 0x0000000400047308 */ /* 0x002e640000001000 */
[----:B-1----:R-:W-:-:S06]  /*154a0*/  IADD3 R4, R4, 0xffffffe, RZ ;  /* 0x0ffffffe04047810 */ /* 0x002fcc0007ffe0ff */
[----:B------:R-:W1:Y:S02]  /*154b0*/  F2I.FTZ.U32.TRUNC.NTZ R5, R4 ;  /* 0x0000000400057305 */ /* 0x000e64000021f000 */
[----:B-1----:R-:W-:-:S04]  /*154c0*/  IMAD.MOV R4, RZ, RZ, -R5 ;  /* 0x000000ffff047224 */ /* 0x002fc800078e0a05 */
[----:B------:R-:W-:Y:S02]  /*154d0*/  IMAD R8, R4, R3, RZ ;  /* 0x0000000304087224 */ /* 0x000fe400078e02ff */
[----:B------:R-:W-:-:S04]  /*154e0*/  IMAD.MOV.U32 R4, RZ, RZ, RZ ;  /* 0x000000ffff047224 */ /* 0x000fc800078e00ff */
[----:B------:R-:W-:-:S04]  /*154f0*/  IMAD.HI.U32 R5, R5, R8, R4 ;  /* 0x0000000805057227 */ /* 0x000fc800078e0004 */
[----:B------:R-:W-:Y:S02]  /*15500*/  IMAD.MOV.U32 R4, RZ, RZ, R2 ;  /* 0x000000ffff047224 */ /* 0x000fe400078e0002 */
[----:B------:R-:W-:-:S04]  /*15510*/  IMAD.HI.U32 R2, R5, R7, RZ ;  /* 0x0000000705027227 */ /* 0x000fc800078e00ff */
[----:B------:R-:W-:-:S05]  /*15520*/  IMAD R4, R2, R4, R7 ;  /* 0x0000000402047224 */ /* 0x000fca00078e0207 */
[----:B------:R-:W-:-:S13]  /*15530*/  ISETP.GT.U32.AND P1, PT, R3, R4, PT ;  /* 0x000000040300720c */ /* 0x000fda0003f24070 */
[-C--:B------:R-:W-:Y:S02]  /*15540*/  @!P1 IADD3 R4, R4, -R3.reuse, RZ ;  /* 0x8000000304049210 */ /* 0x080fe40007ffe0ff */
[----:B------:R-:W-:Y:S02]  /*15550*/  @!P1 IADD3 R2, R2, 0x1, RZ ;  /* 0x0000000102029810 */ /* 0x000fe40007ffe0ff */
[----:B------:R-:W-:Y:S02]  /*15560*/  ISETP.GE.U32.AND P2, PT, R4, R3, PT ;  /* 0x000000030400720c */ /* 0x000fe40003f46070 */
[----:B------:R-:W-:Y:S02]  /*15570*/  LOP3.LUT R3, R6, R0, RZ, 0x3c, !PT ;  /* 0x0000000006037212 */ /* 0x000fe400078e3cff */
[----:B------:R-:W-:Y:S02]  /*15580*/  ISETP.NE.AND P1, PT, R0, RZ, PT ;  /* 0x000000ff0000720c */ /* 0x000fe40003f25270 */
[----:B------:R-:W-:Y:S01]  /*15590*/  ISETP.GE.AND P0, PT, R3, RZ, PT ;  /* 0x000000ff0300720c */ /* 0x000fe20003f06270 */
[----:B------:R-:W-:Y:S01]  /*155a0*/  IMAD.MOV R3, RZ, RZ, -R0 ;  /* 0x000000ffff037224 */ /* 0x000fe200078e0a00 */
[----:B------:R-:W-:-:S05]  /*155b0*/  IADD3 R6, R9, 0x1000000, R6 ;  /* 0x0100000009067810 */ /* 0x000fca0007ffe006 */
[----:B------:R-:W-:-:S06]  /*155c0*/  @P2 IADD3 R2, R2, 0x1, RZ ;  /* 0x0000000102022810 */ /* 0x000fcc0007ffe0ff */
[----:B------:R-:W-:Y:S01]  /*155d0*/  @!P0 IMAD.MOV R2, RZ, RZ, -R2 ;  /* 0x000000ffff028224 */ /* 0x000fe200078e0a02 */
[----:B------:R-:W-:-:S05]  /*155e0*/  @!P1 LOP3.LUT R2, RZ, R0, RZ, 0x33, !PT ;  /* 0x00000000ff029212 */ /* 0x000fca00078e33ff */
[----:B------:R-:W-:-:S05]  /*155f0*/  IMAD R0, R2, R3, R6 ;  /* 0x0000000302007224 */ /* 0x000fca00078e0206 */
[----:B------:R1:W-:Y:S02]  /*15600*/  STL [R1+0x30], R0 ;  /* 0x0000300001007387 */ /* 0x0003e40000100800 */
.L_x_646:
[----:B------:R-:W-:Y:S05]  /*15610*/  BSYNC B0 ;  /* 0x0000000000007941 */ /* 0x000fea0003800000 */
.L_x_644:
[----:B------:R-:W-:-:S04]  /*15620*/  LOP3.LUT R2, RZ, R2, RZ, 0x33, !PT ;  /* 0x00000002ff027212 */ /* 0x000fc800078e33ff */
[----:B-1----:R-:W-:-:S05]  /*15630*/  IADD3 R0, R2, R11, RZ ;  /* 0x0000000b02007210 */ /* 0x002fca0007ffe0ff */
[----:B------:R1:W-:Y:S01]  /*15640*/  STL [R1+0x2c], R0 ;  /* 0x00002c0001007387 */ /* 0x0003e20000100800 */
[----:B------:R-:W-:Y:S05]  /*15650*/  BRA `(.L_x_647) ;  /* 0x0000005000007947 */ /* 0x000fea0003800000 */
.L_x_635:
[----:B------:R-:W-:Y:S01]  /*15660*/  MOV R0, c[0x0][0x53c] ;  /* 0x00014f0000007a02 */ /* 0x000fe20000000f00 */
[----:B------:R2:W-:Y:S04]  /*15670*/  STL [R1+0x28], R10 ;  /* 0x0000280a01007387 */ /* 0x0005e80000100800 */
[----:B------:R2:W-:Y:S04]  /*15680*/  STL [R1+0x2c], RZ ;  /* 0x00002cff01007387 */ /* 0x0005e80000100800 */
[----:B------:R2:W-:Y:S04]  /*15690*/  STL [R1+0x30], RZ ;  /* 0x000030ff01007387 */ /* 0x0005e80000100800 */
[----:B------:R2:W-:Y:S02]  /*156a0*/  STL [R1+0x34], R0 ;  /* 0x0000340001007387 */ /* 0x0005e40000100800 */
.L_x_647:
[----:B------:R-:W-:Y:S05]  /*156b0*/  BSYNC B1 ;  /* 0x0000000000017941 */ /* 0x000fea0003800000 */
.L_x_633:
[----:B-1----:R-:W3:Y:S04]  /*156c0*/  LDL R4, [R1+0x28] ;  /* 0x0000280001047983 */ /* 0x002ee80000100800 */
[----:B------:R-:W3:Y:S04]  /*156d0*/  LDL R5, [R1+0x2c] ;  /* 0x00002c0001057983 */ /* 0x000ee80000100800 */
[----:B------:R-:W3:Y:S04]  /*156e0*/  LDL R6, [R1+0x30] ;  /* 0x0000300001067983 */ /* 0x000ee80000100800 */
[----:B------:R-:W3:Y:S01]  /*156f0*/  LDL R7, [R1+0x34] ;  /* 0x0000340001077983 */ /* 0x000ee20000100800 */
[----:B------:R-:W-:Y:S03]  /*15700*/  WARPSYNC 0xffffffff ;  /* 0xffffffff00007948 */ /* 0x000fe60003800000 */
[----:B------:R-:W-:Y:S01]  /*15710*/  BAR.SYNC.DEFER_BLOCKING 0x4, 0x100 ;  /* 0x0104000000007b1d */ /* 0x000fe20000010000 */
[----:B------:R-:W-:-:S13]  /*15720*/  ISETP.NE.AND P0, PT, R14, RZ, PT ;  /* 0x000000ff0e00720c */ /* 0x000fda0003f05270 */
[----:B---3--:R1:W-:Y:S04]  /*15730*/  @!P0 STS.128 [0xe100], R4 ;  /* 0x00e10004ff008388 */ /* 0x0083e80000000c00 */
[----:B------:R-:W-:Y:S06]  /*15740*/  BAR.ARV 0x5, 0x100 ;  /* 0x0144000000007b1d */ /* 0x000fec0000002000 */
.L_x_628:
[----:B--2---:R-:W2:Y:S02]  /*15750*/  LDL R0, [R1+0x34] ;  /* 0x0000340001007983 */ /* 0x004ea40000100800 */
[----:B--2---:R-:W-:-:S13]  /*15760*/  ISETP.GE.AND P0, PT, R0, c[0x0][0x53c], PT ;  /* 0x00014f0000007a0c */ /* 0x004fda0003f06270 */
[----:B-1--4-:R-:W-:Y:S01]  /*15770*/  @P0 CALL.REL.NOINC `(.L_x_648) ;  /* 0x0000001000000944 */ /* 0x012fe20003c00000 */
[----:B------:R-:W-:Y:S05]  /*15780*/  BRA `(.L_x_649) ;  /* 0xfffec21000007947 */ /* 0x000fea000383ffff */
.L_x_648:
[----:B------:R-:W-:Y:S05]  /*15790*/  EXIT ;  /* 0x000000000000794d */ /* 0x000fea0003800000 */
.L_x_521:
[----:B------:R-:W-:Y:S01]  /*157a0*/  IMAD.MOV.U32 R0, RZ, RZ, R5 ;  /* 0x000000ffff007224 */ /* 0x000fe200078e0005 */
[----:B------:R-:W-:Y:S02]  /*157b0*/  MOV R2, 0x1 ;  /* 0x0000000100027802 */ /* 0x000fe40000000f00 */
[----:B------:R-:W-:Y:S02]  /*157c0*/  MOV R3, 0x157e0 ;  /* 0x000157e000037802 */ /* 0x000fe40000000f00 */
[----:B------:R-:W-:Y:S05]  /*157d0*/  CALL.REL.NOINC `($__internal_12_$__cuda_sm70_shflsync_up_p) ;  /* 0x0000144000007944 */ /* 0x000fea0003c00000 */
[----:B------:R-:W-:Y:S01]  /*157e0*/  MOV R0, R4 ;  /* 0x0000000400007202 */ /* 0x000fe20000000f00 */
[----:B------:R-:W-:Y:S05]  /*157f0*/  BRA `(.L_x_650) ;  /* 0xfffeac8000007947 */ /* 0x000fea000383ffff */
.L_x_522:
[----:B------:R-:W-:Y:S01]  /*15800*/  IMAD.MOV.U32 R0, RZ, RZ, R5 ;  /* 0x000000ffff007224 */ /* 0x000fe200078e0005 */
[----:B------:R-:W-:Y:S02]  /*15810*/  MOV R2, 0x2 ;  /* 0x0000000200027802 */ /* 0x000fe40000000f00 */
[----:B------:R-:W-:Y:S02]  /*15820*/  MOV R3, 0x15840 ;  /* 0x0001584000037802 */ /* 0x000fe40000000f00 */
[----:B------:R-:W-:Y:S05]  /*15830*/  CALL.REL.NOINC `($__internal_12_$__cuda_sm70_shflsync_up_p) ;  /* 0x000013e000007944 */ /* 0x000fea0003c00000 */
[----:B------:R-:W-:Y:S01]  /*15840*/  SEL R0, R4, RZ, P4 ;  /* 0x000000ff04007207 */ /* 0x000fe20002000000 */
[----:B------:R-:W-:Y:S01]  /*15850*/  IMAD.MOV.U32 R2, RZ, RZ, 0x4 ;  /* 0x00000004ff027424 */ /* 0x000fe200078e00ff */
[----:B------:R-:W-:-:S03]  /*15860*/  MOV R3, 0x15890 ;  /* 0x0001589000037802 */ /* 0x000fc60000000f00 */
[----:B------:R-:W-:Y:S02]  /*15870*/  IMAD.IADD R0, R5, 0x1, R0 ;  /* 0x0000000105007824 */ /* 0x000fe400078e0200 */
        /* <DEDUP_REMOVED lines=13> */
[----:B------:R-:W-:Y:S02]  /*15950*/  MOV R3, 0x1f ;  /* 0x0000001f00037802 */ /* 0x000fe40000000f00 */
[----:B------:R-:W-:Y:S01]  /*15960*/  MOV R2, 0x159a0 ;  /* 0x000159a000027802 */ /* 0x000fe20000000f00 */
[----:B------:R-:W-:-:S04]  /*15970*/  IMAD.IADD R4, R0, 0x1, R4 ;  /* 0x0000000100047824 */ /* 0x000fc800078e0204 */
[----:B------:R-:W-:Y:S02]  /*15980*/  IMAD.MOV.U32 R9, RZ, RZ, R4 ;  /* 0x000000ffff097224 */ /* 0x000fe400078e0004 */
[----:B------:R-:W-:Y:S05]  /*15990*/  CALL.REL.NOINC `($__internal_11_$__cuda_sm70_shflsync_idx_p) ;  /* 0x0000123000007944 */ /* 0x000fea0003c00000 */
[----:B------:R-:W-:Y:S01]  /*159a0*/  MOV R0, R5 ;  /* 0x0000000500007202 */ /* 0x000fe20000000f00 */
[----:B------:R-:W-:Y:S05]  /*159b0*/  BRA `(.L_x_651) ;  /* 0xfffeabc000007947 */ /* 0x000fea000383ffff */
.L_x_524:
[----:B------:R-:W-:Y:S02]  /*159c0*/  SEL R0, RZ, 0x1, P0 ;  /* 0x00000001ff007807 */ /* 0x000fe40000000000 */
[----:B------:R-:W-:Y:S02]  /*159d0*/  MOV R2, 0x159f0 ;  /* 0x000159f000027802 */ /* 0x000fe40000000f00 */
[----:B------:R-:W-:Y:S05]  /*159e0*/  CALL.REL.NOINC `($__internal_13_$__cuda_sm70_votesync_ballot) ;  /* 0x000012a000007944 */ /* 0x000fea0003c00000 */
[----:B------:R-:W-:Y:S01]  /*159f0*/  MOV R7, R0 ;  /* 0x0000000000077202 */ /* 0x000fe20000000f00 */
[----:B------:R-:W-:Y:S05]  /*15a00*/  BRA `(.L_x_652) ;  /* 0xfffeac0000007947 */ /* 0x000fea000383ffff */
.L_x_525:
[----:B------:R-:W-:Y:S01]  /*15a10*/  IMAD.MOV.U32 R9, RZ, RZ, R10 ;  /* 0x000000ffff097224 */ /* 0x000fe200078e000a */
[----:B------:R-:W-:Y:S01]  /*15a20*/  MOV R5, R0 ;  /* 0x0000000000057202 */ /* 0x000fe20000000f00 */
[----:B------:R-:W-:Y:S01]  /*15a30*/  IMAD.MOV.U32 R3, RZ, RZ, 0x1f ;  /* 0x0000001fff037424 */ /* 0x000fe200078e00ff */
[----:B-1----:R-:W-:Y:S02]  /*15a40*/  MOV R2, 0x15a60 ;  /* 0x00015a6000027802 */ /* 0x002fe40000000f00 */
[----:B------:R-:W-:Y:S05]  /*15a50*/  CALL.REL.NOINC `($__internal_11_$__cuda_sm70_shflsync_idx_p) ;  /* 0x0000117000007944 */ /* 0x000fea0003c00000 */
[----:B------:R-:W-:Y:S01]  /*15a60*/  IMAD.MOV.U32 R12, RZ, RZ, R5 ;  /* 0x000000ffff0c7224 */ /* 0x000fe200078e0005 */
[----:B------:R-:W-:Y:S01]  /*15a70*/  MOV R9, R8 ;  /* 0x0000000800097202 */ /* 0x000fe20000000f00 */
[----:B------:R-:W-:Y:S01]  /*15a80*/  IMAD.MOV.U32 R6, RZ, RZ, RZ ;  /* 0x000000ffff067224 */ /* 0x000fe200078e00ff */
[----:B------:R-:W-:Y:S01]  /*15a90*/  MOV R5, R0 ;  /* 0x0000000000057202 */ /* 0x000fe20000000f00 */
[----:B------:R-:W-:Y:S01]  /*15aa0*/  IMAD.MOV.U32 R3, RZ, RZ, 0x1f ;  /* 0x0000001fff037424 */ /* 0x000fe200078e00ff */
[----:B------:R-:W-:-:S02]  /*15ab0*/  MOV R2, 0x15ad0 ;  /* 0x00015ad000027802 */ /* 0x000fc40000000f00 */
[----:B------:R-:W-:Y:S05]  /*15ac0*/  CALL.REL.NOINC `($__internal_11_$__cuda_sm70_shflsync_idx_p) ;  /* 0x0000110000007944 */ /* 0x000fea0003c00000 */
[----:B------:R-:W-:Y:S01]  /*15ad0*/  MOV R10, R5 ;  /* 0x00000005000a7202 */ /* 0x000fe20000000f00 */
[----:B------:R-:W-:Y:S05]  /*15ae0*/  BRA `(.L_x_653) ;  /* 0xfffeab9000007947 */ /* 0x000fea000383ffff */
.L_x_528:
[----:B------:R-:W-:Y:S01]  /*15af0*/  IMAD.MOV.U32 R9, RZ, RZ, R4 ;  /* 0x000000ffff097224 */ /* 0x000fe200078e0004 */
[----:B------:R-:W-:-:S02]  /*15b00*/  MOV R3, 0x1f ;  /* 0x0000001f00037802 */ /* 0x000fc40000000f00 */
[----:B-1----:R-:W-:Y:S02]  /*15b10*/  MOV R2, 0x15b30 ;  /* 0x00015b3000027802 */ /* 0x002fe40000000f00 */
[----:B--234-:R-:W-:Y:S05]  /*15b20*/  CALL.REL.NOINC `($__internal_11_$__cuda_sm70_shflsync_idx_p) ;  /* 0x000010a000007944 */ /* 0x01cfea0003c00000 */
[----:B------:R-:W-:Y:S01]  /*15b30*/  MOV R6, R5 ;  /* 0x0000000500067202 */ /* 0x000fe20000000f00 */
[----:B------:R-:W-:Y:S05]  /*15b40*/  BRA `(.L_x_527) ;  /* 0xfffeab9000007947 */ /* 0x000fea000383ffff */
.L_x_587:
[----:B-12---:R1:W5:Y:S01]  /*15b50*/  LDL R2, [R1] ;  /* 0x0000000001027983 */ /* 0x0063620000100800 */
[----:B------:R-:W-:Y:S02]  /*15b60*/  MOV R6, 0x2 ;  /* 0x0000000200067802 */ /* 0x000fe40000000f00 */
[----:B------:R-:W-:Y:S02]  /*15b70*/  MOV R3, 0x15b90 ;  /* 0x00015b9000037802 */ /* 0x000fe40000000f00 */
[----:B-1---5:R-:W-:Y:S05]  /*15b80*/  CALL.REL.NOINC `($__internal_10_$__cuda_sm70_shflsync_bfly_p) ;  /* 0x00000ff000007944 */ /* 0x022fea0003c00000 */
[----:B------:R-:W-:Y:S01]  /*15b90*/  MOV R0, R6 ;  /* 0x0000000600007202 */ /* 0x000fe20000000f00 */
[----:B------:R-:W-:Y:S05]  /*15ba0*/  BRA `(.L_x_654) ;  /* 0xffffb96000007947 */ /* 0x000fea000383ffff */
.L_x_588:
[----:B------:R-:W-:Y:S01]  /*15bb0*/  IMAD.MOV.U32 R2, RZ, RZ, R0 ;  /* 0x000000ffff027224 */ /* 0x000fe200078e0000 */
[----:B------:R-:W-:Y:S02]  /*15bc0*/  MOV R6, 0x1 ;  /* 0x0000000100067802 */ /* 0x000fe40000000f00 */
[----:B------:R-:W-:Y:S02]  /*15bd0*/  MOV R3, 0x15bf0 ;  /* 0x00015bf000037802 */ /* 0x000fe40000000f00 */
[----:B------:R-:W-:Y:S05]  /*15be0*/  CALL.REL.NOINC `($__internal_10_$__cuda_sm70_shflsync_bfly_p) ;  /* 0x00000f9000007944 */ /* 0x000fea0003c00000 */
[----:B------:R1:W5:Y:S01]  /*15bf0*/  LDL R2, [R1+0x4] ;  /* 0x0000040001027983 */ /* 0x0003620000100800 */
[----:B------:R-:W-:Y:S01]  /*15c00*/  FADD.FTZ R0, R0, R6 ;  /* 0x0000000600007221 */ /* 0x000fe20000010000 */
[----:B------:R-:W-:-:S02]  /*15c10*/  MOV R6, 0x2 ;  /* 0x0000000200067802 */ /* 0x000fc40000000f00 */
[----:B------:R-:W-:Y:S02]  /*15c20*/  MOV R3, 0x15c40 ;  /* 0x00015c4000037802 */ /* 0x000fe40000000f00 */
[----:B-1---5:R-:W-:Y:S05]  /*15c30*/  CALL.REL.NOINC `($__internal_10_$__cuda_sm70_shflsync_bfly_p) ;  /* 0x00000f4000007944 */ /* 0x022fea0003c00000 */
[----:B------:R-:W2:Y:S01]  /*15c40*/  LDL.LU R2, [R1+0x4] ;  /* 0x0000040001027983 */ /* 0x000ea20000300800 */
[----:B------:R-:W-:Y:S01]  /*15c50*/  MOV R3, 0x15ca0 ;  /* 0x00015ca000037802 */ /* 0x000fe20000000f00 */
[----:B--2---:R-:W-:Y:S01]  /*15c60*/  FADD.FTZ R5, R2, R6 ;  /* 0x0000000602057221 */ /* 0x004fe20000010000 */
[----:B------:R-:W-:-:S04]  /*15c70*/  MOV R6, 0x1 ;  /* 0x0000000100067802 */ /* 0x000fc80000000f00 */
[----:B------:R-:W-:Y:S02]  /*15c80*/  MOV R2, R5 ;  /* 0x0000000500027202 */ /* 0x000fe40000000f00 */
[----:B------:R-:W-:Y:S05]  /*15c90*/  CALL.REL.NOINC `($__internal_10_$__cuda_sm70_shflsync_bfly_p) ;  /* 0x00000ee000007944 */ /* 0x000fea0003c00000 */
[----:B------:R-:W-:Y:S01]  /*15ca0*/  MOV R3, R6 ;  /* 0x0000000600037202 */ /* 0x000fe20000000f00 */
[----:B------:R-:W-:Y:S05]  /*15cb0*/  BRA `(.L_x_655) ;  /* 0xffffb8e000007947 */ /* 0x000fea000383ffff */
.L_x_595:
[----:B-1234-:R-:W-:Y:S01]  /*15cc0*/  IMAD.MOV.U32 R9, RZ, RZ, R7 ;  /* 0x000000ffff097224 */ /* 0x01efe200078e0007 */
[----:B------:R-:W-:Y:S01]  /*15cd0*/  MOV R5, RZ ;  /* 0x000000ff00057202 */ /* 0x000fe20000000f00 */
[----:B------:R-:W-:Y:S01]  /*15ce0*/  IMAD.MOV.U32 R3, RZ, RZ, 0x181f ;  /* 0x0000181fff037424 */ /* 0x000fe200078e00ff */
[----:B------:R-:W-:Y:S02]  /*15cf0*/  MOV R2, 0x15d10 ;  /* 0x00015d1000027802 */ /* 0x000fe40000000f00 */
[----:B------:R-:W-:Y:S05]  /*15d00*/  CALL.REL.NOINC `($__internal_11_$__cuda_sm70_shflsync_idx_p) ;  /* 0x00000ec000007944 */ /* 0x000fea0003c00000 */
[----:B------:R-:W-:Y:S01]  /*15d10*/  MOV R11, R5 ;  /* 0x00000005000b7202 */ /* 0x000fe20000000f00 */
[----:B------:R-:W-:Y:S05]  /*15d20*/  BRA `(.L_x_656) ;  /* 0xffffccd000007947 */ /* 0x000fea000383ffff */
.L_x_596:
[----:B------:R-:W-:Y:S01]  /*15d30*/  IMAD.MOV.U32 R9, RZ, RZ, R10 ;  /* 0x000000ffff097224 */ /* 0x000fe200078e000a */
[----:B------:R-:W-:Y:S01]  /*15d40*/  MOV R5, RZ ;  /* 0x000000ff00057202 */ /* 0x000fe20000000f00 */
[----:B------:R-:W-:Y:S01]  /*15d50*/  IMAD.MOV.U32 R3, RZ, RZ, 0x181f ;  /* 0x0000181fff037424 */ /* 0x000fe200078e00ff */
[----:B------:R-:W-:Y:S02]  /*15d60*/  MOV R2, 0x15d80 ;  /* 0x00015d8000027802 */ /* 0x000fe40000000f00 */
[----:B-12---:R-:W-:Y:S05]  /*15d70*/  CALL.REL.NOINC `($__internal_11_$__cuda_sm70_shflsync_idx_p) ;  /* 0x00000e5000007944 */ /* 0x006fea0003c00000 */
[----:B------:R-:W-:Y:S01]  /*15d80*/  MOV R2, R5 ;  /* 0x0000000500027202 */ /* 0x000fe20000000f00 */
[----:B------:R-:W-:Y:S05]  /*15d90*/  BRA `(.L_x_657) ;  /* 0xffffcc8000007947 */ /* 0x000fea000383ffff */
.L_x_599:
[----:B--2---:R-:W-:Y:S01]  /*15da0*/  IMAD.MOV.U32 R9, RZ, RZ, R7 ;  /* 0x000000ffff097224 */ /* 0x004fe200078e0007 */
[----:B------:R-:W-:Y:S01]  /*15db0*/  MOV R5, 0x1 ;  /* 0x0000000100057802 */ /* 0x000fe20000000f00 */
[----:B------:R-:W-:Y:S01]  /*15dc0*/  IMAD.MOV.U32 R3, RZ, RZ, 0x181f ;  /* 0x0000181fff037424 */ /* 0x000fe200078e00ff */
[----:B----4-:R-:W-:-:S02]  /*15dd0*/  MOV R2, 0x15df0 ;  /* 0x00015df000027802 */ /* 0x010fc40000000f00 */
[----:B-1-3--:R-:W-:Y:S05]  /*15de0*/  CALL.REL.NOINC `($__internal_11_$__cuda_sm70_shflsync_idx_p) ;  /* 0x00000de000007944 */ /* 0x00afea0003c00000 */
[----:B------:R-:W-:Y:S01]  /*15df0*/  IMAD.MOV.U32 R11, RZ, RZ, R5 ;  /* 0x000000ffff0b7224 */ /* 0x000fe200078e0005 */
[----:B------:R-:W-:Y:S01]  /*15e00*/  MOV R5, 0x1 ;  /* 0x0000000100057802 */ /* 0x000fe20000000f00 */
[----:B------:R-:W-:Y:S01]  /*15e10*/  IMAD.MOV.U32 R9, RZ, RZ, R10 ;  /* 0x000000ffff097224 */ /* 0x000fe200078e000a */
[----:B------:R-:W-:-:S02]  /*15e20*/  MOV R3, 0x181f ;  /* 0x0000181f00037802 */ /* 0x000fc40000000f00 */
[----:B------:R-:W-:Y:S02]  /*15e30*/  MOV R2, 0x15e50 ;  /* 0x00015e5000027802 */ /* 0x000fe40000000f00 */
[----:B------:R-:W-:Y:S05]  /*15e40*/  CALL.REL.NOINC `($__internal_11_$__cuda_sm70_shflsync_idx_p) ;  /* 0x00000d8000007944 */ /* 0x000fea0003c00000 */
[----:B------:R-:W-:Y:S01]  /*15e50*/  MOV R2, R5 ;  /* 0x0000000500027202 */ /* 0x000fe20000000f00 */
[----:B------:R-:W-:Y:S05]  /*15e60*/  BRA `(.L_x_658) ;  /* 0xffffcca000007947 */ /* 0x000fea000383ffff */
.L_x_602:
[----:B-1----:R-:W-:Y:S01]  /*15e70*/  IMAD.MOV.U32 R9, RZ, RZ, R7 ;  /* 0x000000ffff097224 */ /* 0x002fe200078e0007 */
[----:B------:R-:W-:Y:S01]  /*15e80*/  MOV R5, 0x2 ;  /* 0x0000000200057802 */ /* 0x000fe20000000f00 */
[----:B------:R-:W-:Y:S01]  /*15e90*/  IMAD.MOV.U32 R3, RZ, RZ, 0x181f ;  /* 0x0000181fff037424 */ /* 0x000fe200078e00ff */
[----:B----4-:R-:W-:Y:S02]  /*15ea0*/  MOV R2, 0x15ec0 ;  /* 0x00015ec000027802 */ /* 0x010fe40000000f00 */
[----:B--23--:R-:W-:Y:S05]  /*15eb0*/  CALL.REL.NOINC `($__internal_11_$__cuda_sm70_shflsync_idx_p) ;  /* 0x00000d1000007944 */ /* 0x00cfea0003c00000 */
[----:B------:R-:W-:Y:S01]  /*15ec0*/  MOV R11, R5 ;  /* 0x00000005000b7202 */ /* 0x000fe20000000f00 */
[----:B------:R-:W-:Y:S05]  /*15ed0*/  BRA `(.L_x_659) ;  /* 0xffffcd2000007947 */ /* 0x000fea000383ffff */
.L_x_603:
[----:B------:R-:W-:Y:S01]  /*15ee0*/  IMAD.MOV.U32 R9, RZ, RZ, R10 ;  /* 0x000000ffff097224 */ /* 0x000fe200078e000a */
[----:B------:R-:W-:Y:S01]  /*15ef0*/  MOV R5, 0x2 ;  /* 0x0000000200057802 */ /* 0x000fe20000000f00 */
[----:B------:R-:W-:Y:S01]  /*15f00*/  IMAD.MOV.U32 R3, RZ, RZ, 0x181f ;  /* 0x0000181fff037424 */ /* 0x000fe200078e00ff */
[----:B----4-:R-:W-:Y:S02]  /*15f10*/  MOV R2, 0x15f30 ;  /* 0x00015f3000027802 */ /* 0x010fe40000000f00 */
[----:B-123--:R-:W-:Y:S05]  /*15f20*/  CALL.REL.NOINC `($__internal_11_$__cuda_sm70_shflsync_idx_p) ;  /* 0x00000ca000007944 */ /* 0x00efea0003c00000 */
[----:B------:R-:W-:Y:S01]  /*15f30*/  MOV R2, R5 ;  /* 0x0000000500027202 */ /* 0x000fe20000000f00 */
[----:B------:R-:W-:Y:S05]  /*15f40*/  BRA `(.L_x_660) ;  /* 0xffffccd000007947 */ /* 0x000fea000383ffff */
.L_x_606:
[----:B-1----:R-:W-:Y:S01]  /*15f50*/  IMAD.MOV.U32 R9, RZ, RZ, R7 ;  /* 0x000000ffff097224 */ /* 0x002fe200078e0007 */
[----:B------:R-:W-:Y:S01]  /*15f60*/  MOV R5, 0x3 ;  /* 0x0000000300057802 */ /* 0x000fe20000000f00 */
[----:B------:R-:W-:Y:S01]  /*15f70*/  IMAD.MOV.U32 R3, RZ, RZ, 0x181f ;  /* 0x0000181fff037424 */ /* 0x000fe200078e00ff */
[----:B------:R-:W-:-:S02]  /*15f80*/  MOV R2, 0x15fa0 ;  /* 0x00015fa000027802 */ /* 0x000fc40000000f00 */
[----:B--234-:R-:W-:Y:S05]  /*15f90*/  CALL.REL.NOINC `($__internal_11_$__cuda_sm70_shflsync_idx_p) ;  /* 0x00000c3000007944 */ /* 0x01cfea0003c00000 */
[----:B------:R-:W-:Y:S01]  /*15fa0*/  IMAD.MOV.U32 R7, RZ, RZ, R5 ;  /* 0x000000ffff077224 */ /* 0x000fe200078e0005 */
[----:B------:R-:W-:Y:S01]  /*15fb0*/  MOV R5, 0x3 ;  /* 0x0000000300057802 */ /* 0x000fe20000000f00 */
[----:B------:R-:W-:Y:S01]  /*15fc0*/  IMAD.MOV.U32 R9, RZ, RZ, R10 ;  /* 0x000000ffff097224 */ /* 0x000fe200078e000a */
[----:B------:R-:W-:-:S02]  /*15fd0*/  MOV R3, 0x181f ;  /* 0x0000181f00037802 */ /* 0x000fc40000000f00 */
[----:B------:R-:W-:Y:S02]  /*15fe0*/  MOV R2, 0x16000 ;  /* 0x0001600000027802 */ /* 0x000fe40000000f00 */
[----:B------:R-:W-:Y:S05]  /*15ff0*/  CALL.REL.NOINC `($__internal_11_$__cuda_sm70_shflsync_idx_p) ;  /* 0x00000bd000007944 */ /* 0x000fea0003c00000 */
[----:B------:R-:W-:Y:S05]  /*16000*/  BRA `(.L_x_661) ;  /* 0xffffcd1000007947 */ /* 0x000fea000383ffff */
.L_x_608:
[----:B------:R-:W-:Y:S01]  /*16010*/  IMAD.MOV.U32 R9, RZ, RZ, R28 ;  /* 0x000000ffff097224 */ /* 0x000fe200078e001c */
[----:B------:R-:W-:Y:S01]  /*16020*/  MOV R5, RZ ;  /* 0x000000ff00057202 */ /* 0x000fe20000000f00 */
[----:B------:R-:W-:Y:S01]  /*16030*/  IMAD.MOV.U32 R3, RZ, RZ, 0x1c1f ;  /* 0x00001c1fff037424 */ /* 0x000fe200078e00ff */
[----:B------:R-:W-:Y:S02]  /*16040*/  MOV R2, 0x16060 ;  /* 0x0001606000027802 */ /* 0x000fe40000000f00 */
[----:B-1----:R-:W-:Y:S05]  /*16050*/  CALL.REL.NOINC `($__internal_11_$__cuda_sm70_shflsync_idx_p) ;  /* 0x00000b7000007944 */ /* 0x002fea0003c00000 */
[----:B------:R-:W-:Y:S01]  /*16060*/  MOV R4, R5 ;  /* 0x0000000500047202 */ /* 0x000fe20000000f00 */
[----:B------:R-:W-:Y:S05]  /*16070*/  BRA `(.L_x_662) ;  /* 0xffffcf9000007947 */ /* 0x000fea000383ffff */
.L_x_609:
[----:B------:R-:W-:Y:S01]  /*16080*/  IMAD.MOV.U32 R9, RZ, RZ, R29 ;  /* 0x000000ffff097224 */ /* 0x000fe200078e001d */
[----:B------:R-:W-:Y:S01]  /*16090*/  MOV R5, RZ ;  /* 0x000000ff00057202 */ /* 0x000fe20000000f00 */
[----:B------:R-:W-:Y:S01]  /*160a0*/  IMAD.MOV.U32 R3, RZ, RZ, 0x1c1f ;  /* 0x00001c1fff037424 */ /* 0x000fe200078e00ff */
[----:B------:R-:W-:Y:S02]  /*160b0*/  MOV R2, 0x160d0 ;  /* 0x000160d000027802 */ /* 0x000fe40000000f00 */
[----:B-123--:R-:W-:Y:S05]  /*160c0*/  CALL.REL.NOINC `($__internal_11_$__cuda_sm70_shflsync_idx_p) ;  /* 0x00000b0000007944 */ /* 0x00efea0003c00000 */
[----:B------:R-:W-:Y:S01]  /*160d0*/  MOV R0, R5 ;  /* 0x0000000500007202 */ /* 0x000fe20000000f00 */
[----:B------:R-:W-:Y:S05]  /*160e0*/  BRA `(.L_x_663) ;  /* 0xffffcf4000007947 */ /* 0x000fea000383ffff */
.L_x_612:
[----:B------:R-:W-:Y:S01]  /*160f0*/  IMAD.MOV.U32 R9, RZ, RZ, R28 ;  /* 0x000000ffff097224 */ /* 0x000fe200078e001c */
[----:B------:R-:W-:Y:S01]  /*16100*/  MOV R5, 0x1 ;  /* 0x0000000100057802 */ /* 0x000fe20000000f00 */
[----:B---3--:R-:W-:Y:S01]  /*16110*/  IMAD.MOV.U32 R3, RZ, RZ, 0x1c1f ;  /* 0x00001c1fff037424 */ /* 0x008fe200078e00ff */
[----:B------:R-:W-:-:S02]  /*16120*/  MOV R2, 0x16140 ;  /* 0x0001614000027802 */ /* 0x000fc40000000f00 */
[----:B--2-4-:R-:W-:Y:S05]  /*16130*/  CALL.REL.NOINC `($__internal_11_$__cuda_sm70_shflsync_idx_p) ;  /* 0x00000a9000007944 */ /* 0x014fea0003c00000 */
        /* <DEDUP_REMOVED lines=8> */
.L_x_616:
[----:B------:R-:W-:Y:S01]  /*161c0*/  IMAD.MOV.U32 R9, RZ, RZ, R6 ;  /* 0x000000ffff097224 */ /* 0x000fe200078e0006 */
[----:B------:R-:W-:Y:S01]  /*161d0*/  MOV R5, RZ ;  /* 0x000000ff00057202 */ /* 0x000fe20000000f00 */
[----:B------:R-:W-:Y:S01]  /*161e0*/  IMAD.MOV.U32 R3, RZ, RZ, 0x181f ;  /* 0x0000181fff037424 */ /* 0x000fe200078e00ff */
[----:B------:R-:W-:Y:S02]  /*161f0*/  MOV R2, 0x16210 ;  /* 0x0001621000027802 */ /* 0x000fe40000000f00 */
[----:B------:R-:W-:Y:S05]  /*16200*/  CALL.REL.NOINC `($__internal_11_$__cuda_sm70_shflsync_idx_p) ;  /* 0x000009c000007944 */ /* 0x000fea0003c00000 */
[----:B------:R-:W-:Y:S01]  /*16210*/  MOV R11, R5 ;  /* 0x00000005000b7202 */ /* 0x000fe20000000f00 */
[----:B------:R-:W-:Y:S05]  /*16220*/  BRA `(.L_x_665) ;  /* 0xffffe06000007947 */ /* 0x000fea000383ffff */
.L_x_617:
[----:B------:R-:W-:Y:S01]  /*16230*/  IMAD.MOV.U32 R9, RZ, RZ, R10 ;  /* 0x000000ffff097224 */ /* 0x000fe200078e000a */
[----:B------:R-:W-:Y:S01]  /*16240*/  MOV R5, RZ ;  /* 0x000000ff00057202 */ /* 0x000fe20000000f00 */
[----:B------:R-:W-:Y:S01]  /*16250*/  IMAD.MOV.U32 R3, RZ, RZ, 0x181f ;  /* 0x0000181fff037424 */ /* 0x000fe200078e00ff */
[----:B------:R-:W-:Y:S02]  /*16260*/  MOV R2, 0x16280 ;  /* 0x0001628000027802 */ /* 0x000fe40000000f00 */
[----:B-12---:R-:W-:Y:S05]  /*16270*/  CALL.REL.NOINC `($__internal_11_$__cuda_sm70_shflsync_idx_p) ;  /* 0x0000095000007944 */ /* 0x006fea0003c00000 */
[----:B------:R-:W-:Y:S01]  /*16280*/  MOV R2, R5 ;  /* 0x0000000500027202 */ /* 0x000fe20000000f00 */
[----:B------:R-:W-:Y:S05]  /*16290*/  BRA `(.L_x_666) ;  /* 0xffffe01000007947 */ /* 0x000fea000383ffff */
.L_x_620:
[----:B------:R-:W-:Y:S01]  /*162a0*/  IMAD.MOV.U32 R9, RZ, RZ, R6 ;  /* 0x000000ffff097224 */ /* 0x000fe200078e0006 */
[----:B--2---:R-:W-:Y:S01]  /*162b0*/  MOV R5, 0x1 ;  /* 0x0000000100057802 */ /* 0x004fe20000000f00 */
        /* <DEDUP_REMOVED lines=11> */
.L_x_623:
[----:B------:R-:W-:Y:S01]  /*16370*/  IMAD.MOV.U32 R9, RZ, RZ, R6 ;  /* 0x000000ffff097224 */ /* 0x000fe200078e0006 */
[----:B-1----:R-:W-:Y:S01]  /*16380*/  MOV R5, 0x2 ;  /* 0x0000000200057802 */ /* 0x002fe20000000f00 */
[----:B------:R-:W-:Y:S01]  /*16390*/  IMAD.MOV.U32 R3, RZ, RZ, 0x181f ;  /* 0x0000181fff037424 */ /* 0x000fe200078e00ff */
[----:B----4-:R-:W-:Y:S02]  /*163a0*/  MOV R2, 0x163c0 ;  /* 0x000163c000027802 */ /* 0x010fe40000000f00 */
[----:B--23--:R-:W-:Y:S05]  /*163b0*/  CALL.REL.NOINC `($__internal_11_$__cuda_sm70_shflsync_idx_p) ;  /* 0x0000081000007944 */ /* 0x00cfea0003c00000 */
[----:B------:R-:W-:Y:S01]  /*163c0*/  MOV R11, R5 ;  /* 0x00000005000b7202 */ /* 0x000fe20000000f00 */
[----:B------:R-:W-:Y:S05]  /*163d0*/  BRA `(.L_x_668) ;  /* 0xffffe0c000007947 */ /* 0x000fea000383ffff */
.L_x_624:
[----:B------:R-:W-:Y:S01]  /*163e0*/  IMAD.MOV.U32 R9, RZ, RZ, R10 ;  /* 0x000000ffff097224 */ /* 0x000fe200078e000a */
[----:B------:R-:W-:Y:S01]  /*163f0*/  MOV R5, 0x2 ;  /* 0x0000000200057802 */ /* 0x000fe20000000f00 */
[----:B------:R-:W-:Y:S01]  /*16400*/  IMAD.MOV.U32 R3, RZ, RZ, 0x181f ;  /* 0x0000181fff037424 */ /* 0x000fe200078e00ff */
[----:B----4-:R-:W-:Y:S02]  /*16410*/  MOV R2, 0x16430 ;  /* 0x0001643000027802 */ /* 0x010fe40000000f00 */
[----:B-123--:R-:W-:Y:S05]  /*16420*/  CALL.REL.NOINC `($__internal_11_$__cuda_sm70_shflsync_idx_p) ;  /* 0x000007a000007944 */ /* 0x00efea0003c00000 */
[----:B------:R-:W-:Y:S01]  /*16430*/  MOV R2, R5 ;  /* 0x0000000500027202 */ /* 0x000fe20000000f00 */
[----:B------:R-:W-:Y:S05]  /*16440*/  BRA `(.L_x_669) ;  /* 0xffffe07000007947 */ /* 0x000fea000383ffff */
.L_x_627:
[----:B------:R-:W-:Y:S01]  /*16450*/  IMAD.MOV.U32 R9, RZ, RZ, R6 ;  /* 0x000000ffff097224 */ /* 0x000fe200078e0006 */
[----:B-1----:R-:W-:Y:S01]  /*16460*/  MOV R5, 0x3 ;  /* 0x0000000300057802 */ /* 0x002fe20000000f00 */
        /* <DEDUP_REMOVED lines=11> */
.L_x_629:
[----:B------:R-:W-:Y:S01]  /*16520*/  IMAD.MOV.U32 R9, RZ, RZ, R62 ;  /* 0x000000ffff097224 */ /* 0x000fe200078e003e */
[----:B------:R-:W-:Y:S01]  /*16530*/  MOV R5, RZ ;  /* 0x000000ff00057202 */ /* 0x000fe20000000f00 */
[----:B------:R-:W-:Y:S01]  /*16540*/  IMAD.MOV.U32 R3, RZ, RZ, 0x1f ;  /* 0x0000001fff037424 */ /* 0x000fe200078e00ff */
[----:B------:R-:W-:Y:S02]  /*16550*/  MOV R2, 0x16570 ;  /* 0x0001657000027802 */ /* 0x000fe40000000f00 */
[----:B----4-:R-:W-:Y:S05]  /*16560*/  CALL.REL.NOINC `($__internal_11_$__cuda_sm70_shflsync_idx_p) ;  /* 0x0000066000007944 */ /* 0x010fea0003c00000 */
[----:B------:R-:W-:Y:S01]  /*16570*/  MOV R10, R5 ;  /* 0x00000005000a7202 */ /* 0x000fe20000000f00 */
[----:B------:R-:W-:Y:S05]  /*16580*/  BRA `(.L_x_671) ;  /* 0xffffe1e000007947 */ /* 0x000fea000383ffff */
.L_x_630:
[----:B------:R-:W-:Y:S01]  /*16590*/  IMAD.MOV.U32 R9, RZ, RZ, R62 ;  /* 0x000000ffff097224 */ /* 0x000fe200078e003e */
[----:B------:R-:W-:Y:S01]  /*165a0*/  MOV R5, 0x1 ;  /* 0x0000000100057802 */ /* 0x000fe20000000f00 */
[----:B------:R-:W-:Y:S01]  /*165b0*/  IMAD.MOV.U32 R3, RZ, RZ, 0x1f ;  /* 0x0000001fff037424 */ /* 0x000fe200078e00ff */
[----:B------:R-:W-:Y:S02]  /*165c0*/  MOV R2, 0x165e0 ;  /* 0x000165e000027802 */ /* 0x000fe40000000f00 */
[----:B-12---:R-:W-:Y:S05]  /*165d0*/  CALL.REL.NOINC `($__internal_11_$__cuda_sm70_shflsync_idx_p) ;  /* 0x000005f000007944 */ /* 0x006fea0003c00000 */
[----:B------:R-:W-:Y:S01]  /*165e0*/  MOV R8, R5 ;  /* 0x0000000500087202 */ /* 0x000fe20000000f00 */
[----:B------:R-:W-:Y:S05]  /*165f0*/  BRA `(.L_x_672) ;  /* 0xffffe19000007947 */ /* 0x000fea000383ffff */
.L_x_631:
[----:B------:R-:W-:Y:S02]  /*16600*/  MOV R2, 0x1 ;  /* 0x0000000100027802 */ /* 0x000fe40000000f00 */
[----:B------:R-:W-:-:S02]  /*16610*/  MOV R3, 0x16630 ;  /* 0x0001663000037802 */ /* 0x000fc40000000f00 */
[----:B-1234-:R-:W-:Y:S05]  /*16620*/  CALL.REL.NOINC `($__internal_12_$__cuda_sm70_shflsync_up_p) ;  /* 0x000005f000007944 */ /* 0x01efea0003c00000 */
[----:B------:R-:W-:Y:S05]  /*16630*/  BRA `(.L_x_673) ;  /* 0xffffe28000007947 */ /* 0x000fea000383ffff */
.L_x_632:
[----:B------:R-:W-:Y:S02]  /*16640*/  MOV R2, 0x2 ;  /* 0x0000000200027802 */ /* 0x000fe40000000f00 */
[----:B------:R-:W-:-:S02]  /*16650*/  MOV R3, 0x16670 ;  /* 0x0001667000037802 */ /* 0x000fc40000000f00 */
[----:B--2-4-:R-:W-:Y:S05]  /*16660*/  CALL.REL.NOINC `($__internal_12_$__cuda_sm70_shflsync_up_p) ;  /* 0x000005b000007944 */ /* 0x014fea0003c00000 */
[----:B------:R-:W-:Y:S01]  /*16670*/  SEL R3, R4, RZ, P1 ;  /* 0x000000ff04037207 */ /* 0x000fe20000800000 */
[----:B------:R-:W-:-:S04]  /*16680*/  IMAD.MOV.U32 R2, RZ, RZ, 0x4 ;  /* 0x00000004ff027424 */ /* 0x000fc800078e00ff */
[----:B------:R-:W-:Y:S01]  /*16690*/  IMAD.IADD R0, R0, 0x1, R3 ;  /* 0x0000000100007824 */ /* 0x000fe200078e0203 */
        /* <DEDUP_REMOVED lines=21> */
.L_x_636:
[----:B------:R-:W-:Y:S02]  /*167f0*/  MOV R2, 0x1 ;  /* 0x0000000100027802 */ /* 0x000fe40000000f00 */
[----:B------:R-:W-:Y:S02]  /*16800*/  MOV R3, 0x16820 ;  /* 0x0001682000037802 */ /* 0x000fe40000000f00 */
[----:B------:R-:W-:Y:S05]  /*16810*/  CALL.REL.NOINC `($__internal_12_$__cuda_sm70_shflsync_up_p) ;  /* 0x0000040000007944 */ /* 0x000fea0003c00000 */
[----:B------:R-:W-:Y:S01]  /*16820*/  MOV R2, R4 ;  /* 0x0000000400027202 */ /* 0x000fe20000000f00 */
[----:B------:R-:W-:Y:S05]  /*16830*/  BRA `(.L_x_675) ;  /* 0xffffe2e000007947 */ /* 0x000fea000383ffff */
.L_x_637:
        /* <DEDUP_REMOVED lines=27> */
.L_x_639:
[----:B------:R-:W-:Y:S02]  /*169f0*/  SEL R0, RZ, 0x1, P0 ;  /* 0x00000001ff007807 */ /* 0x000fe40000000000 */
[----:B------:R-:W-:Y:S02]  /*16a00*/  MOV R2, 0x16a20 ;  /* 0x00016a2000027802 */ /* 0x000fe40000000f00 */
[----:B-1----:R-:W-:Y:S05]  /*16a10*/  CALL.REL.NOINC `($__internal_13_$__cuda_sm70_votesync_ballot) ;  /* 0x0000027000007944 */ /* 0x002fea0003c00000 */
[----:B------:R-:W-:Y:S01]  /*16a20*/  MOV R12, R0 ;  /* 0x00000000000c7202 */ /* 0x000fe20000000f00 */
[----:B------:R-:W-:Y:S05]  /*16a30*/  BRA `(.L_x_677) ;  /* 0xffffe27000007947 */ /* 0x000fea000383ffff */
.L_x_640:
[----:B------:R-:W-:Y:S01]  /*16a40*/  IMAD.MOV.U32 R9, RZ, RZ, R6 ;  /* 0x000000ffff097224 */ /* 0x000fe200078e0006 */
[----:B------:R-:W-:Y:S01]  /*16a50*/  MOV R5, R0 ;  /* 0x0000000000057202 */ /* 0x000fe20000000f00 */
[----:B------:R-:W-:Y:S01]  /*16a60*/  IMAD.MOV.U32 R3, RZ, RZ, 0x1f ;  /* 0x0000001fff037424 */ /* 0x000fe200078e00ff */
[----:B--2---:R-:W-:Y:S02]  /*16a70*/  MOV R2, 0x16a90 ;  /* 0x00016a9000027802 */ /* 0x004fe40000000f00 */
[----:B-1----:R-:W-:Y:S05]  /*16a80*/  CALL.REL.NOINC `($__internal_11_$__cuda_sm70_shflsync_idx_p) ;  /* 0x0000014000007944 */ /* 0x002fea0003c00000 */
[----:B------:R-:W-:Y:S01]  /*16a90*/  IMAD.MOV.U32 R11, RZ, RZ, R5 ;  /* 0x000000ffff0b7224 */ /* 0x000fe200078e0005 */
[----:B------:R-:W-:Y:S01]  /*16aa0*/  MOV R5, R0 ;  /* 0x0000000000057202 */ /* 0x000fe20000000f00 */
[----:B------:R-:W-:Y:S01]  /*16ab0*/  IMAD.MOV.U32 R9, RZ, RZ, R7 ;  /* 0x000000ffff097224 */ /* 0x000fe200078e0007 */
[----:B------:R-:W-:-:S02]  /*16ac0*/  MOV R3, 0x1f ;  /* 0x0000001f00037802 */ /* 0x000fc40000000f00 */
[----:B------:R-:W-:Y:S02]  /*16ad0*/  MOV R2, 0x16af0 ;  /* 0x00016af000027802 */ /* 0x000fe40000000f00 */
[----:B------:R-:W-:Y:S05]  /*16ae0*/  CALL.REL.NOINC `($__internal_11_$__cuda_sm70_shflsync_idx_p) ;  /* 0x000000e000007944 */ /* 0x000fea0003c00000 */
[----:B------:R-:W-:Y:S01]  /*16af0*/  MOV R7, R5 ;  /* 0x0000000500077202 */ /* 0x000fe20000000f00 */
[----:B------:R-:W-:Y:S05]  /*16b00*/  BRA `(.L_x_678) ;  /* 0xffffe21000007947 */ /* 0x000fea000383ffff */
.L_x_643:
[----:B------:R-:W-:Y:S01]  /*16b10*/  IMAD.MOV.U32 R9, RZ, RZ, R4 ;  /* 0x000000ffff097224 */ /* 0x000fe200078e0004 */
[----:B------:R-:W-:Y:S01]  /*16b20*/  MOV R5, R0 ;  /* 0x0000000000057202 */ /* 0x000fe20000000f00 */
[----:B------:R-:W-:Y:S01]  /*16b30*/  IMAD.MOV.U32 R3, RZ, RZ, 0x1f ;  /* 0x0000001fff037424 */ /* 0x000fe200078e00ff */
[----:B--2---:R-:W-:Y:S02]  /*16b40*/  MOV R2, 0x16b60 ;  /* 0x00016b6000027802 */ /* 0x004fe40000000f00 */
[----:B-1--4-:R-:W-:Y:S05]  /*16b50*/  CALL.REL.NOINC `($__internal_11_$__cuda_sm70_shflsync_idx_p) ;  /* 0x0000007000007944 */ /* 0x012fea0003c00000 */
[----:B------:R-:W-:Y:S01]  /*16b60*/  MOV R13, R5 ;  /* 0x00000005000d7202 */ /* 0x000fe20000000f00 */
[----:B------:R-:W-:Y:S05]  /*16b70*/  BRA `(.L_x_642) ;  /* 0xffffe20000007947 */ /* 0x000fea000383ffff */
        .weak           $__internal_10_$__cuda_sm70_shflsync_bfly_p
        .type           $__internal_10_$__cuda_sm70_shflsync_bfly_p,@function
        .size           $__internal_10_$__cuda_sm70_shflsync_bfly_p,($__internal_11_$__cuda_sm70_shflsync_idx_p - $__internal_10_$__cuda_sm70_shflsync_bfly_p)
$__internal_10_$__cuda_sm70_shflsync_bfly_p:
[----:B------:R-:W-:Y:S04]  /*16b80*/  WARPSYNC R7 ;  /* 0x0000000700007348 */ /* 0x000fe80003800000 */
[----:B------:R1:W2:Y:S02]  /*16b90*/  SHFL.BFLY PT, R6, R2, R6, R8 ;  /* 0x0c00000602067389 */ /* 0x0002a400000e0008 */
[----:B-1----:R-:W-:-:S02]  /*16ba0*/  MOV R2, R3 ;  /* 0x0000000300027202 */ /* 0x002fc40000000f00 */
[----:B------:R-:W-:-:S04]  /*16bb0*/  MOV R3, 0x0 ;  /* 0x0000000000037802 */ /* 0x000fc80000000f00 */
[----:B--2---:R-:W-:Y:S05]  /*16bc0*/  RET.REL.NODEC R2 `(_ZN7cutlass13device_kernelIN5flash19enable_sm80_to_sm89INS1_16FlashAttnFwdSm80INS1_25CollectiveMainloopFwdSm80ILi8ELi1ELb1EN4cute5tupleIJNS5_1CILi128EEENS7_ILi96EEES8_EEELi128ENS_10bfloat16_tEfNS_4arch4Sm80ELb0ELb1ELb0ELb1ELb0ELb0ELb1ELb1EEENS1_21CollectiveEpilogueFwdINS6_IJS8_S8_S9_EEENS6_IJNS7_ILi1EEESH_SH_EEESB_SD_Li256ELb1ELb1ELb1ELb0EEENS1_36VarlenDynamicPersistentTileSchedulerILi128ELi96ELi256ELi256ELb1ELb1ELb0ELb1ELb0ELb1EEEEEEEEEvNT_6ParamsE) ;  /* 0xfffe943002007950 */ /* 0x004fea0003c3ffff */
        .weak           $__internal_11_$__cuda_sm70_shflsync_idx_p
        .type           $__internal_11_$__cuda_sm70_shflsync_idx_p,@function
        .size           $__internal_11_$__cuda_sm70_shflsync_idx_p,($__internal_12_$__cuda_sm70_shflsync_up_p - $__internal_11_$__cuda_sm70_shflsync_idx_p)
$__internal_11_$__cuda_sm70_shflsync_idx_p:
[----:B------:R-:W-:-:S04]  /*16bd0*/  MOV R63, 0xffffffff ;  /* 0xffffffff003f7802 */ /* 0x000fc80000000f00 */
[----:B------:R-:W-:Y:S04]  /*16be0*/  WARPSYNC R63 ;  /* 0x0000003f00007348 */ /* 0x000fe80003800000 */
[----:B------:R1:W2:Y:S02]  /*16bf0*/  SHFL.IDX PT, R5, R9, R5, R3 ;  /* 0x0000000509057389 */ /* 0x0002a400000e0003 */
[----:B-1----:R-:W-:-:S04]  /*16c00*/  MOV R3, 0x0 ;  /* 0x0000000000037802 */ /* 0x002fc80000000f00 */
[----:B--2---:R-:W-:Y:S05]  /*16c10*/  RET.REL.NODEC R2 `(_ZN7cutlass13device_kernelIN5flash19enable_sm80_to_sm89INS1_16FlashAttnFwdSm80INS1_25CollectiveMainloopFwdSm80ILi8ELi1ELb1EN4cute5tupleIJNS5_1CILi128EEENS7_ILi96EEES8_EEELi128ENS_10bfloat16_tEfNS_4arch4Sm80ELb0ELb1ELb0ELb1ELb0ELb0ELb1ELb1EEENS1_21CollectiveEpilogueFwdINS6_IJS8_S8_S9_EEENS6_IJNS7_ILi1EEESH_SH_EEESB_SD_Li256ELb1ELb1ELb1ELb0EEENS1_36VarlenDynamicPersistentTileSchedulerILi128ELi96ELi256ELi256ELb1ELb1ELb0ELb1ELb0ELb1EEEEEEEEEvNT_6ParamsE) ;  /* 0xfffe93e002007950 */ /* 0x004fea0003c3ffff */
        .weak           $__internal_12_$__cuda_sm70_shflsync_up_p
        .type           $__internal_12_$__cuda_sm70_shflsync_up_p,@function
        .size           $__internal_12_$__cuda_sm70_shflsync_up_p,($__internal_13_$__cuda_sm70_votesync_ballot - $__internal_12_$__cuda_sm70_shflsync_up_p)
$__internal_12_$__cuda_sm70_shflsync_up_p:
[----:B------:R-:W-:Y:S02]  /*16c20*/  IMAD.MOV.U32 R4, RZ, RZ, RZ ;  /* 0x000000ffff047224 */ /* 0x000fe400078e00ff */
[----:B------:R-:W-:-:S04]  /*16c30*/  IMAD.MOV.U32 R9, RZ, RZ, -0x1 ;  /* 0xffffffffff097424 */ /* 0x000fc800078e00ff */
[----:B------:R-:W-:Y:S04]  /*16c40*/  WARPSYNC R9 ;  /* 0x0000000900007348 */ /* 0x000fe80003800000 */
[----:B------:R1:W2:Y:S02]  /*16c50*/  SHFL.UP PT, R4, R0, R2, R4 ;  /* 0x0400000200047389 */ /* 0x0002a400000e0004 */
[----:B-1----:R-:W-:Y:S02]  /*16c60*/  MOV R2, R3 ;  /* 0x0000000300027202 */ /* 0x002fe40000000f00 */
[----:B------:R-:W-:-:S04]  /*16c70*/  MOV R3, 0x0 ;  /* 0x0000000000037802 */ /* 0x000fc80000000f00 */
[----:B--2---:R-:W-:Y:S05]  /*16c80*/  RET.REL.NODEC R2 `(_ZN7cutlass13device_kernelIN5flash19enable_sm80_to_sm89INS1_16FlashAttnFwdSm80INS1_25CollectiveMainloopFwdSm80ILi8ELi1ELb1EN4cute5tupleIJNS5_1CILi128EEENS7_ILi96EEES8_EEELi128ENS_10bfloat16_tEfNS_4arch4Sm80ELb0ELb1ELb0ELb1ELb0ELb0ELb1ELb1EEENS1_21CollectiveEpilogueFwdINS6_IJS8_S8_S9_EEENS6_IJNS7_ILi1EEESH_SH_EEESB_SD_Li256ELb1ELb1ELb1ELb0EEENS1_36VarlenDynamicPersistentTileSchedulerILi128ELi96ELi256ELi256ELb1ELb1ELb0ELb1ELb0ELb1EEEEEEEEEvNT_6ParamsE) ;  /* 0xfffe937002007950 */ /* 0x004fea0003c3ffff */
        .weak           $__internal_13_$__cuda_sm70_votesync_ballot
        .type           $__internal_13_$__cuda_sm70_votesync_ballot,@function
        .size           $__internal_13_$__cuda_sm70_votesync_ballot,(.L_x_1353 - $__internal_13_$__cuda_sm70_votesync_ballot)
$__internal_13_$__cuda_sm70_votesync_ballot:
[----:B------:R-:W-:Y:S01]  /*16c90*/  ISETP.NE.U32.AND P0, PT, R0, 0x1, PT ;  /* 0x000000010000780c */ /* 0x000fe20003f05070 */
[----:B------:R-:W-:-:S04]  /*16ca0*/  IMAD.MOV.U32 R3, RZ, RZ, -0x1 ;  /* 0xffffffffff037424 */ /* 0x000fc800078e00ff */
[----:B------:R-:W-:Y:S08]  /*16cb0*/  WARPSYNC R3 ;  /* 0x0000000300007348 */ /* 0x000ff00003800000 */
[----:B------:R-:W-:-:S04]  /*16cc0*/  VOTE.ANY R0, PT, !P0 ;  /* 0x0000000000007806 */ /* 0x000fc800040e0100 */
[----:B------:R-:W-:Y:S01]  /*16cd0*/  LOP3.LUT R0, R0, R3, RZ, 0xc0, !PT ;  /* 0x0000000300007212 */ /* 0x000fe200078ec0ff */
[----:B------:R-:W-:-:S04]  /*16ce0*/  IMAD.MOV.U32 R3, RZ, RZ, 0x0 ;  /* 0x00000000ff037424 */ /* 0x000fc800078e00ff */
[----:B------:R-:W-:Y:S05]  /*16cf0*/  RET.REL.NODEC R2 `(_ZN7cutlass13device_kernelIN5flash19enable_sm80_to_sm89INS1_16FlashAttnFwdSm80INS1_25CollectiveMainloopFwdSm80ILi8ELi1ELb1EN4cute5tupleIJNS5_1CILi128EEENS7_ILi96EEES8_EEELi128ENS_10bfloat16_tEfNS_4arch4Sm80ELb0ELb1ELb0ELb1ELb0ELb0ELb1ELb1EEENS1_21CollectiveEpilogueFwdINS6_IJS8_S8_S9_EEENS6_IJNS7_ILi1EEESH_SH_EEESB_SD_Li256ELb1ELb1ELb1ELb0EEENS1_36VarlenDynamicPersistentTileSchedulerILi128ELi96ELi256ELi256ELb1ELb1ELb0ELb1ELb0ELb1EEEEEEEEEvNT_6ParamsE) ;  /* 0xfffe930002007950 */ /* 0x000fea0003c3ffff */
.L_x_679:
        /* <DEDUP_REMOVED lines=16> */
.L_x_1353:


//--------------------- .text._ZN7cutlass13device_kernelIN5flash19enable_sm80_to_sm89INS1_16FlashAttnFwdSm80INS1_25CollectiveMainloopFwdSm80ILi8ELi1ELb1EN4cute5tupleIJNS5_1CILi128EEENS7_ILi96EEES8_EEELi128ENS_10bfloat16_tEfNS_4arch4Sm80ELb0ELb1ELb0ELb1ELb0ELb1ELb1ELb1EEENS1_21CollectiveEpilogueFwdINS6_IJS8_S8_S9_EEENS6_IJNS7_ILi1EEESH_SH_EEESB_SD_Li256ELb1ELb1ELb1ELb0EEENS1_36VarlenDynamicPersistentTileSchedulerILi128ELi96ELi256ELi256ELb1ELb1ELb0ELb1ELb0ELb1EEEEEEEEEvNT_6ParamsE --------------------------
	.section	.text._ZN7cutlass13device_kernelIN5flash19enable_sm80_to_sm89INS1_16FlashAttnFwdSm80INS1_25CollectiveMainloopFwdSm80ILi8ELi1ELb1EN4cute5tupleIJNS5_1CILi128EEENS7_ILi96EEES8_EEELi128ENS_10bfloat16_tEfNS_4arch4Sm80ELb0ELb1ELb0ELb1ELb0ELb1ELb1ELb1EEENS1_21CollectiveEpilogueFwdINS6_IJS8_S8_S9_EEENS6_IJNS7_ILi1EEESH_SH_EEESB_SD_Li256ELb1ELb1ELb1ELb0EEENS1_36VarlenDynamicPersistentTileSchedulerILi128ELi96ELi256ELi256ELb1ELb1ELb0ELb1ELb0ELb1EEEEEEEEEvNT_6ParamsE,"ax",@progbits
	.sectioninfo	@"SHI_REGISTERS=255"
	.align	128
.text._ZN7cutlass13device_kernelIN5flash19enable_sm80_to_sm89INS1_16FlashAttnFwdSm80INS1_25CollectiveMainloopFwdSm80ILi8ELi1ELb1EN4cute5tupleIJNS5_1CILi128EEENS7_ILi96EEES8_EEELi128ENS_10bfloat16_tEfNS_4arch4Sm80ELb0ELb1ELb0ELb1ELb0ELb1ELb1ELb1EEENS1_21CollectiveEpilogueFwdINS6_IJS8_S8_S9_EEENS6_IJNS7_ILi1EEESH_SH_EEESB_SD_Li256ELb1ELb1ELb1ELb0EEENS1_36VarlenDynamicPersistentTileSchedulerILi128ELi96ELi256ELi256ELb1ELb1ELb0ELb1ELb0ELb1EEEEEEEEEvNT_6ParamsE:
        .type           _ZN7cutlass13device_kernelIN5flash19enable_sm80_to_sm89INS1_16FlashAttnFwdSm80INS1_25CollectiveMainloopFwdSm80ILi8ELi1ELb1EN4cute5tupleIJNS5_1CILi128EEENS7_ILi96EEES8_EEELi128ENS_10bfloat16_tEfNS_4arch4Sm80ELb0ELb1ELb0ELb1ELb0ELb1ELb1ELb1EEENS1_21CollectiveEpilogueFwdINS6_IJS8_S8_S9_EEENS6_IJNS7_ILi1EEESH_SH_EEESB_SD_Li256ELb1ELb1ELb1ELb0EEENS1_36VarlenDynamicPersistentTileSchedulerILi128ELi96ELi256ELi256ELb1ELb1ELb0ELb1ELb0ELb1EEEEEEEEEvNT_6ParamsE,@function
        .size           _ZN7cutlass13device_kernelIN5flash19enable_sm80_to_sm89INS1_16FlashAttnFwdSm80INS1_25CollectiveMainloopFwdSm80ILi8ELi1ELb1EN4cute5tupleIJNS5_1CILi128EEENS7_ILi96EEES8_EEELi128ENS_10bfloat16_tEfNS_4arch4Sm80ELb0ELb1ELb0ELb1ELb0ELb1ELb1ELb1EEENS1_21CollectiveEpilogueFwdINS6_IJS8_S8_S9_EEENS6_IJNS7_ILi1EEESH_SH_EEESB_SD_Li256ELb1ELb1ELb1ELb0EEENS1_36VarlenDynamicPersistentTileSchedulerILi128ELi96ELi256ELi256ELb1ELb1ELb0ELb1ELb0ELb1EEEEEEEEEvNT_6ParamsE,(.L_x_1358 - _ZN7cutlass13device_kernelIN5flash19enable_sm80_to_sm89INS1_16FlashAttnFwdSm80INS1_25CollectiveMainloopFwdSm80ILi8ELi1ELb1EN4cute5tupleIJNS5_1CILi128EEENS7_ILi96EEES8_EEELi128ENS_10bfloat16_tEfNS_4arch4Sm80ELb0ELb1ELb0ELb1ELb0ELb1ELb1ELb1EEENS1_21CollectiveEpilogueFwdINS6_IJS8_S8_S9_EEENS6_IJNS7_ILi1EEESH_SH_EEESB_SD_Li256ELb1ELb1ELb1ELb0EEENS1_36VarlenDynamicPersistentTileSchedulerILi128ELi96ELi256ELi256ELb1ELb1ELb0ELb1ELb0ELb1EEEEEEEEEvNT_6ParamsE)
        .other          _ZN7cutlass13device_kernelIN5flash19enable_sm80_to_sm89INS1_16FlashAttnFwdSm80INS1_25CollectiveMainloopFwdSm80ILi8ELi1ELb1EN4cute5tupleIJNS5_1CILi128EEENS7_ILi96EEES8_EEELi128ENS_10bfloat16_tEfNS_4arch4Sm80ELb0ELb1ELb0ELb1ELb0ELb1ELb1ELb1EEENS1_21CollectiveEpilogueFwdINS6_IJS8_S8_S9_EEENS6_IJNS7_ILi1EEESH_SH_EEESB_SD_Li256ELb1ELb1ELb1ELb0EEENS1_36VarlenDynamicPersistentTileSchedulerILi128ELi96ELi256ELi256ELb1ELb1ELb0ELb1ELb0ELb1EEEEEEEEEvNT_6ParamsE,@"STO_CUDA_ENTRY STV_DEFAULT"
_ZN7cutlass13device_kernelIN5flash19enable_sm80_to_sm89INS1_16FlashAttnFwdSm80INS1_25CollectiveMainloopFwdSm80ILi8ELi1ELb1EN4cute5tupleIJNS5_1CILi128EEENS7_ILi96EEES8_EEELi128ENS_10bfloat16_tEfNS_4arch4Sm80ELb0ELb1ELb0ELb1ELb0ELb1ELb1ELb1EEENS1_21CollectiveEpilogueFwdINS6_IJS8_S8_S9_EEENS6_IJNS7_ILi1EEESH_SH_EEESB_SD_Li256ELb1ELb1ELb1ELb0EEENS1_36VarlenDynamicPersistentTileSchedulerILi128ELi96ELi256ELi256ELb1ELb1ELb0ELb1ELb0ELb1EEEEEEEEEvNT_6ParamsE:
        /* <DEDUP_REMOVED lines=55> */
.L_x_685:
        /* <DEDUP_REMOVED lines=16> */
.L_x_894:
        /* <DEDUP_REMOVED lines=16> */
.L_x_895:
[----:B--2---:R-:W-:-:S05]  /*0570*/  IMAD R67, R67, c[0x0][0x538], RZ ;  /* 0x00014e0043437a24 */ /* 0x004fca00078e02ff */
[----:B------:R-:W-:-:S04]  /*0580*/  IADD3 R10, R67, R10, RZ ;  /* 0x0000000a430a7210 */ /* 0x000fc80007ffe0ff */
[----:B------:R-:W-:-:S13]  /*0590*/  ISETP.GT.AND P0, PT, R10, UR4, PT ;  /* 0x000000040a007c0c */ /* 0x000fda000bf04270 */
[----:B-1----:R-:W-:Y:S05]  /*05a0*/  @!P0 BRA `(.L_x_685) ;  /* 0xfffffdc000008947 */ /* 0x002fea000383ffff */
.L_x_681:
[----:B------:R-:W-:-:S05]  /*05b0*/  IADD3 R208, -R67, R10, RZ ;  /* 0x0000000a43d07210 */ /* 0x000fca0007ffe1ff */
[----:B------:R-:W-:-:S05]  /*05c0*/  IMAD R3, R4, c[0x0][0x538], R208 ;  /* 0x00014e0004037a24 */ /* 0x000fca00078e02d0 */
[----:B------:R-:W-:Y:S01]  /*05d0*/  ISETP.GT.AND P0, PT, R3, UR4, PT ;  /* 0x0000000403007c0c */ /* 0x000fe2000bf04270 */
[----:B------:R-:W-:-:S12]  /*05e0*/  BRA.DIV ~URZ, `(.L_x_686) ;  /* 0x0001f6a27f007947 */ /* 0x000fd8000b800000 */
[----:B------:R-:W-:-:S04]  /*05f0*/  VOTE.ANY R6, PT, !P0 ;  /* 0x0000000000067806 */ /* 0x000fc800040e0100 */
.L_x_896:
[----:B------:R-:W1:Y:S02]  /*0600*/  POPC R3, R6 ;  /* 0x0000000600037309 */ /* 0x000e640000000000 */
[----:B-1----:R-:W-:Y:S01]  /*0610*/  IADD3 R211, R3, R211, RZ ;  /* 0x000000d303d37210 */ /* 0x002fe20007ffe0ff */
[----:B------:R-:W-:Y:S05]  /*0620*/  BRA.DIV ~URZ, `(.L_x_687) ;  /* 0x0001f6a27f007947 */ /* 0x000fea000b800000 */
[----:B------:R1:W2:Y:S01]  /*0630*/  SHFL.IDX PT, R7, R7, R3, 0x1f ;  /* 0x00001f0307077589 */ /* 0x0002a200000e0000 */
[----:B------:R-:W-:-:S03]  /*0640*/  MOV R8, RZ ;  /* 0x000000ff00087202 */ /* 0x000fc60000000f00 */
[----:B------:R1:W3:Y:S04]  /*0650*/  SHFL.IDX PT, R5, R5, R3, 0x1f ;  /* 0x00001f0305057589 */ /* 0x0002e800000e0000 */
.L_x_897:
[----:B------:R-:W-:Y:S01]  /*0660*/  ISETP.NE.AND P0, PT, R6, RZ, PT ;  /* 0x000000ff0600720c */ /* 0x000fe20003f05270 */
[----:B------:R-:W-:-:S12]  /*0670*/  BSSY B0, `(.L_x_688) ;  /* 0x0000005000007945 */ /* 0x000fd80003800000 */
[----:B------:R-:W-:Y:S05]  /*0680*/  @!P0 BRA `(.L_x_689) ;  /* 0x0000003000008947 */ /* 0x000fea0003800000 */
[----:B-1----:R-:W-:Y:S01]  /*0690*/  IADD3 R3, R3, -0x1, RZ ;  /* 0xffffffff03037810 */ /* 0x002fe20007ffe0ff */
[----:B------:R-:W-:Y:S05]  /*06a0*/  BRA.DIV ~URZ, `(.L_x_690) ;  /* 0x0001f7027f007947 */ /* 0x000fea000b800000 */
[----:B------:R1:W4:Y:S02]  /*06b0*/  SHFL.IDX PT, R8, R4, R3, 0x1f ;  /* 0x00001f0304087589 */ /* 0x00032400000e0000 */
.L_x_689:
[----:B------:R-:W-:Y:S05]  /*06c0*/  BSYNC B0 ;  /* 0x0000000000007941 */ /* 0x000fea0003800000 */
.L_x_688:
[----:B---3--:R-:W-:Y:S01]  /*06d0*/  ISETP.NE.AND P0, PT, R5, 0x1, PT ;  /* 0x000000010500780c */ /* 0x008fe20003f05270 */
[----:B----4-:R-:W-:Y:S01]  /*06e0*/  IMAD R208, R8, c[0x0][0x538], R208 ;  /* 0x00014e0008d07a24 */ /* 0x010fe200078e02d0 */
[----:B------:R-:W-:Y:S04]  /*06f0*/  BSSY B0, `(.L_x_691) ;  /* 0x0000078000007945 */ /* 0x000fe80003800000 */
[----:B------:R-:W-:-:S07]  /*0700*/  IADD3 R8, -R208, UR4, RZ ;  /* 0x00000004d0087c10 */ /* 0x000fce000fffe1ff */
[----:B------:R-:W-:Y:S05]  /*0710*/  @!P0 BRA `(.L_x_692) ;  /* 0x0000037000008947 */ /* 0x000fea0003800000 */
[----:B--2---:R-:W-:Y:S02]  /*0720*/  IABS R9, R7 ;  /* 0x0000000700097213 */ /* 0x004fe40000000000 */
[----:B------:R-:W-:Y:S02]  /*0730*/  IABS R10, R5 ;  /* 0x00000005000a7213 */ /* 0x000fe40000000000 */
[----:B------:R-:W2:Y:S01]  /*0740*/  I2F.RP R12, R9 ;  /* 0x00000009000c7306 */ /* 0x000ea20000209400 */
[----:B-1----:R-:W-:Y:S02]  /*0750*/  IABS R4, R8 ;  /* 0x0000000800047213 */ /* 0x002fe40000000000 */
[----:B------:R-:W-:-:S05]  /*0760*/  IABS R3, R7 ;  /* 0x0000000700037213 */ /* 0x000fca0000000000 */
[----:B------:R-:W1:Y:S01]  /*0770*/  I2F.RP R11, R10 ;  /* 0x0000000a000b7306 */ /* 0x000e620000209400 */
[----:B------:R-:W-:-:S07]  /*0780*/  IMAD.MOV R3, RZ, RZ, -R3 ;  /* 0x000000ffff037224 */ /* 0x000fce00078e0a03 */
[----:B--2---:R-:W2:Y:S08]  /*0790*/  MUFU.RCP R12, R12 ;  /* 0x0000000c000c7308 */ /* 0x004eb00000001000 */
[----:B-1----:R-:W-:Y:S01]  /*07a0*/  MUFU.RCP R11, R11 ;  /* 0x0000000b000b7308 */ /* 0x002fe20000001000 */
[----:B--2---:R-:W-:-:S07]  /*07b0*/  IADD3 R12, R12, 0xffffffe, RZ ;  /* 0x0ffffffe0c0c7810 */ /* 0x004fce0007ffe0ff */
[----:B------:R-:W1:Y:S02]  /*07c0*/  F2I.FTZ.U32.TRUNC.NTZ R13, R12 ;  /* 0x0000000c000d7305 */ /* 0x000e64000021f000 */
[----:B-1----:R-:W-:Y:S02]  /*07d0*/  IMAD.MOV R6, RZ, RZ, -R13 ;  /* 0x000000ffff067224 */ /* 0x002fe400078e0a0d */
[----:B------:R-:W-:Y:S02]  /*07e0*/  IMAD.MOV.U32 R12, RZ, RZ, RZ ;  /* 0x000000ffff0c7224 */ /* 0x000fe400078e00ff */
[----:B------:R-:W-:-:S04]  /*07f0*/  IMAD R6, R6, R9, RZ ;  /* 0x0000000906067224 */ /* 0x000fc800078e02ff */
[----:B------:R-:W-:Y:S01]  /*0800*/  IMAD.HI.U32 R6, R13, R6, R12 ;  /* 0x000000060d067227 */ /* 0x000fe200078e000c */
[----:B------:R-:W-:-:S04]  /*0810*/  IADD3 R12, R11, 0xffffffe, RZ ;  /* 0x0ffffffe0b0c7810 */ /* 0x000fc80007ffe0ff */
[----:B------:R1:W2:Y:S01]  /*0820*/  F2I.FTZ.U32.TRUNC.NTZ R13, R12 ;  /* 0x0000000c000d7305 */ /* 0x0002a2000021f000 */
[----:B------:R-:W-:-:S04]  /*0830*/  IMAD.HI.U32 R6, R6, R4, RZ ;  /* 0x0000000406067227 */ /* 0x000fc800078e00ff */
[----:B------:R-:W-:-:S05]  /*0840*/  IMAD R3, R6, R3, R4 ;  /* 0x0000000306037224 */ /* 0x000fca00078e0204 */
[----:B------:R-:W-:Y:S01]  /*0850*/  ISETP.GT.U32.AND P0, PT, R9, R3, PT ;  /* 0x000000030900720c */ /* 0x000fe20003f04070 */
[----:B-1----:R-:W-:-:S12]  /*0860*/  IMAD.MOV.U32 R12, RZ, RZ, RZ ;  /* 0x000000ffff0c7224 */ /* 0x002fd800078e00ff */
[----:B------:R-:W-:Y:S01]  /*0870*/  @!P0 IMAD.IADD R3, R3, 0x1, -R9 ;  /* 0x0000000103038824 */ /* 0x000fe200078e0a09 */
[----:B------:R-:W-:Y:S02]  /*0880*/  @!P0 IADD3 R6, R6, 0x1, RZ ;  /* 0x0000000106068810 */ /* 0x000fe40007ffe0ff */
[----:B------:R-:W-:Y:S02]  /*0890*/  ISETP.NE.AND P0, PT, R7, RZ, PT ;  /* 0x000000ff0700720c */ /* 0x000fe40003f05270 */
[----:B------:R-:W-:Y:S01]  /*08a0*/  ISETP.GE.U32.AND P2, PT, R3, R9, PT ;  /* 0x000000090300720c */ /* 0x000fe20003f46070 */
[----:B--2---:R-:W-:Y:S01]  /*08b0*/  IMAD.MOV R9, RZ, RZ, -R13 ;  /* 0x000000ffff097224 */ /* 0x004fe200078e0a0d */
[----:B------:R-:W-:-:S03]  /*08c0*/  LOP3.LUT R3, R8, R7, RZ, 0x3c, !PT ;  /* 0x0000000708037212 */ /* 0x000fc600078e3cff */
[----:B------:R-:W-:Y:S01]  /*08d0*/  IMAD R9, R9, R10, RZ ;  /* 0x0000000a09097224 */ /* 0x000fe200078e02ff */
[----:B------:R-:W-:Y:S02]  /*08e0*/  ISETP.GE.AND P1, PT, R3, RZ, PT ;  /* 0x000000ff0300720c */ /* 0x000fe40003f26270 */
[----:B------:R-:W-:Y:S01]  /*08f0*/  IABS R3, R5 ;  /* 0x0000000500037213 */ /* 0x000fe20000000000 */
[----:B------:R-:W-:-:S04]  /*0900*/  IMAD.HI.U32 R9, R13, R9, R12 ;  /* 0x000000090d097227 */ /* 0x000fc800078e000c */
[----:B------:R-:W-:Y:S01]  /*0910*/  @P2 IADD3 R6, R6, 0x1, RZ ;  /* 0x0000000106062810 */ /* 0x000fe20007ffe0ff */
[----:B------:R-:W-:-:S05]  /*0920*/  IMAD.MOV R3, RZ, RZ, -R3 ;  /* 0x000000ffff037224 */ /* 0x000fca00078e0a03 */
[----:B------:R-:W-:Y:S01]  /*0930*/  @!P1 IMAD.MOV R6, RZ, RZ, -R6 ;  /* 0x000000ffff069224 */ /* 0x000fe200078e0a06 */
[----:B------:R-:W-:-:S04]  /*0940*/  @!P0 LOP3.LUT R6, RZ, R7, RZ, 0x33, !PT ;  /* 0x00000007ff068212 */ /* 0x000fc800078e33ff */
[----:B------:R-:W-:-:S05]  /*0950*/  IABS R4, R6 ;  /* 0x0000000600047213 */ /* 0x000fca0000000000 */
[----:B------:R-:W-:-:S04]  /*0960*/  IMAD.HI.U32 R9, R9, R4, RZ ;  /* 0x0000000409097227 */ /* 0x000fc800078e00ff */
[----:B------:R-:W-:Y:S02]  /*0970*/  IMAD R3, R9, R3, R4 ;  /* 0x0000000309037224 */ /* 0x000fe400078e0204 */
[----:B------:R-:W-:-:S03]  /*0980*/  IMAD.MOV R4, RZ, RZ, -R6 ;  /* 0x000000ffff047224 */ /* 0x000fc600078e0a06 */
[----:B------:R-:W-:Y:S01]  /*0990*/  ISETP.GT.U32.AND P0, PT, R10, R3, PT ;  /* 0x000000030a00720c */ /* 0x000fe20003f04070 */
[----:B------:R-:W-:-:S12]  /*09a0*/  IMAD R4, R7, R4, R8 ;  /* 0x0000000407047224 */ /* 0x000fd800078e0208 */
        /* <DEDUP_REMOVED lines=14> */
.L_x_692:
[----:B-1----:R-:W-:-:S04]  /*0a90*/  IMAD.MOV.U32 R3, RZ, RZ, 0x4 ;  /* 0x00000004ff037424 */ /* 0x002fc800078e00ff */
[----:B------:R-:W-:-:S05]  /*0aa0*/  IMAD.WIDE R4, R211, R3, c[0x0][0x590] ;  /* 0x00016400d3047625 */ /* 0x000fca00078e0203 */
[----:B------:R1:W3:Y:S02]  /*0ab0*/  LDG.E R6, [R4.64] ;  /* 0x0000000804067981 */ /* 0x0002e4000c1e1900 */
[----:B-1----:R-:W-:Y:S01]  /*0ac0*/  IABS R4, R8 ;  /* 0x0000000800047213 */ /* 0x002fe20000000000 */
[----:B--23--:R-:W-:-:S05]  /*0ad0*/  IMAD R5, R6, R7, RZ ;  /* 0x0000000706057224 */ /* 0x00cfca00078e02ff */
[-C--:B------:R-:W-:Y:S02]  /*0ae0*/  IABS R10, R5.reuse ;  /* 0x00000005000a7213 */ /* 0x080fe40000000000 */
[----:B------:R-:W-:Y:S02]  /*0af0*/  IABS R3, R5 ;  /* 0x0000000500037213 */ /* 0x000fe40000000000 */
[----:B------:R-:W1:Y:S03]  /*0b00*/  I2F.RP R12, R10 ;  /* 0x0000000a000c7306 */ /* 0x000e660000209400 */
[----:B------:R-:W-:-:S05]  /*0b10*/  IMAD.MOV R3, RZ, RZ, -R3 ;  /* 0x000000ffff037224 */ /* 0x000fca00078e0a03 */
        /* <DEDUP_REMOVED lines=16> */
[----:B------:R-:W-:-:S05]  /*0c20*/  @P2 IADD3 R9, R9, 0x1, RZ ;  /* 0x0000000109092810 */ /* 0x000fca0007ffe0ff */
[----:B------:R-:W-:-:S04]  /*0c30*/  IMAD.MOV.U32 R10, RZ, RZ, R9 ;  /* 0x000000ffff0a7224 */ /* 0x000fc800078e0009 */
[----:B------:R-:W-:Y:S01]  /*0c40*/  @!P1 IMAD.MOV R10, RZ, RZ, -R10 ;  /* 0x000000ffff0a9224 */ /* 0x000fe200078e0a0a */
[----:B------:R-:W-:-:S05]  /*0c50*/  @!P0 LOP3.LUT R10, RZ, R5, RZ, 0x33, !PT ;  /* 0x00000005ff0a8212 */ /* 0x000fca00078e33ff */
[----:B------:R-:W-:Y:S01]  /*0c60*/  IMAD R3, R6, R10, RZ ;  /* 0x0000000a06037224 */ /* 0x000fe200078e02ff */
[----:B------:R-:W-:-:S04]  /*0c70*/  IADD3 R10, -R10, RZ, RZ ;  /* 0x000000ff0a0a7210 */ /* 0x000fc80007ffe1ff */
[----:B------:R-:W-:Y:S01]  /*0c80*/  IADD3 R4, -R3, c[0x0][0x538], RZ ;  /* 0x00014e0003047a10 */ /* 0x000fe20007ffe1ff */
[----:B------:R-:W-:Y:S02]  /*0c90*/  IMAD R5, R5, R10, R8 ;  /* 0x0000000a05057224 */ /* 0x000fe400078e0208 */
[----:B------:R-:W-:Y:S01]  /*0ca0*/  IMAD.MOV.U32 R10, RZ, RZ, RZ ;  /* 0x000000ffff0a7224 */ /* 0x000fe200078e00ff */
[----:B------:R-:W-:Y:S02]  /*0cb0*/  IMNMX R6, R6, R4, PT ;  /* 0x0000000406067217 */ /* 0x000fe40003800200 */
[----:B------:R-:W-:Y:S02]  /*0cc0*/  IABS R8, R5 ;  /* 0x0000000500087213 */ /* 0x000fe40000000000 */
[----:B------:R-:W-:Y:S01]  /*0cd0*/  IABS R9, R6 ;  /* 0x0000000600097213 */ /* 0x000fe20000000000 */
[----:B------:R-:W-:Y:S01]  /*0ce0*/  IMAD.MOV R210, RZ, RZ, -R6 ;  /* 0x000000ffffd27224 */ /* 0x000fe200078e0a06 */
[----:B------:R-:W-:-:S02]  /*0cf0*/  IADD3 R3, R3, 0x1000000, R5 ;  /* 0x0100000003037810 */ /* 0x000fc40007ffe005 */
[----:B------:R-:W1:Y:S08]  /*0d00*/  I2F.RP R11, R9 ;  /* 0x00000009000b7306 */ /* 0x000e700000209400 */
[----:B-1----:R-:W1:Y:S02]  /*0d10*/  MUFU.RCP R11, R11 ;  /* 0x0000000b000b7308 */ /* 0x002e640000001000 */
[----:B-1----:R-:W-:-:S06]  /*0d20*/  IADD3 R11, R11, 0xffffffe, RZ ;  /* 0x0ffffffe0b0b7810 */ /* 0x002fcc0007ffe0ff */
[----:B------:R-:W1:Y:S02]  /*0d30*/  F2I.FTZ.U32.TRUNC.NTZ R11, R11 ;  /* 0x0000000b000b7305 */ /* 0x000e64000021f000 */
[----:B-1----:R-:W-:-:S04]  /*0d40*/  IMAD.MOV R4, RZ, RZ, -R11 ;  /* 0x000000ffff047224 */ /* 0x002fc800078e0a0b */
[----:B------:R-:W-:Y:S01]  /*0d50*/  IMAD R12, R4, R9, RZ ;  /* 0x00000009040c7224 */ /* 0x000fe200078e02ff */
[----:B------:R-:W-:-:S03]  /*0d60*/  IABS R4, R6 ;  /* 0x0000000600047213 */ /* 0x000fc60000000000 */
        /* <DEDUP_REMOVED lines=14> */
[----:B------:R-:W-:Y:S02]  /*0e50*/  IMAD R210, R12, R210, R3 ;  /* 0x000000d20cd27224 */ /* 0x000fe400078e0203 */
[----:B------:R-:W-:Y:S02]  /*0e60*/  IMAD.MOV.U32 R4, RZ, RZ, R12 ;  /* 0x000000ffff047224 */ /* 0x000fe400078e000c */
.L_x_693:
[----:B------:R-:W-:Y:S05]  /*0e70*/  BSYNC B0 ;  /* 0x0000000000007941 */ /* 0x000fea0003800000 */
.L_x_691:
[----:B------:R-:W-:-:S04]  /*0e80*/  LOP3.LUT R4, RZ, R4, RZ, 0x33, !PT ;  /* 0x00000004ff047212 */ /* 0x000fc800078e33ff */
[----:B------:R-:W-:Y:S01]  /*0e90*/  IADD3 R209, R4, R7, RZ ;  /* 0x0000000704d17210 */ /* 0x000fe20007ffe0ff */
[----:B------:R-:W-:Y:S05]  /*0ea0*/  BRA `(.L_x_694) ;  /* 0x0000004000007947 */ /* 0x000fea0003800000 */
.L_x_682:
[----:B------:R-:W-:Y:S01]  /*0eb0*/  IMAD.MOV.U32 R209, RZ, RZ, RZ ;  /* 0x000000ffffd17224 */ /* 0x000fe200078e00ff */
[----:B------:R-:W-:Y:S01]  /*0ec0*/  MOV R210, RZ ;  /* 0x000000ff00d27202 */ /* 0x000fe20000000f00 */
[----:B------:R-:W-:Y:S01]  /*0ed0*/  IMAD.U32 R208, RZ, RZ, UR4 ;  /* 0x00000004ffd07e24 */ /* 0x000fe2000f8e00ff */
[----:B------:R-:W-:Y:S02]  /*0ee0*/  MOV R211, c[0x0][0x53c] ;  /* 0x00014f0000d37a02 */ /* 0x000fe40000000f00 */
.L_x_694:
[----:B------:R-:W-:Y:S01]  /*0ef0*/  ISETP.NE.AND P0, PT, R2, RZ, PT ;  /* 0x000000ff0200720c */ /* 0x000fe20003f05270 */
[----:B------:R-:W-:-:S12]  /*0f00*/  WARPSYNC 0xffffffff ;  /* 0xffffffff00007948 */ /* 0x000fd80003800000 */
[----:B------:R1:W-:Y:S04]  /*0f10*/  @!P0 STS.128 [0xe100], R208 ;  /* 0x00e100d0ff008388 */ /* 0x0003e80000000c00 */
[----:B------:R-:W-:Y:S06]  /*0f20*/  BAR.ARV 0x5, 0x100 ;  /* 0x0144000000007b1d */ /* 0x000fec0000002000 */
.L_x_680:
[----:B-1----:R-:W-:-:S13]  /*0f30*/  ISETP.GE.AND P0, PT, R211, c[0x0][0x53c], PT ;  /* 0x00014f00d3007a0c */ /* 0x002fda0003f06270 */
[----:B------:R-:W-:Y:S05]  /*0f40*/  @P0 EXIT ;  /* 0x000000000000094d */ /* 0x000fea0003800000 */
[----:B------:R-:W-:-:S04]  /*0f50*/  SHF.R.S32.HI R9, RZ, 0x1f, R0 ;  /* 0x0000001fff097819 */ /* 0x000fc80000011400 */
[CC--:B------:R-:W-:Y:S02]  /*0f60*/  LEA.HI R5, R9.reuse, R0.reuse, RZ, 0x4 ;  /* 0x0000000009057211 */ /* 0x0c0fe400078f20ff */
[CC--:B------:R-:W-:Y:S02]  /*0f70*/  LEA.HI R3, R9.reuse, R0.reuse, RZ, 0x2 ;  /* 0x0000000009037211 */ /* 0x0c0fe400078f10ff */
[CC--:B------:R-:W-:Y:S02]  /*0f80*/  LEA.HI R10, R9.reuse, R0.reuse, RZ, 0x3 ;  /* 0x00000000090a7211 */ /* 0x0c0fe400078f18ff */
[CC--:B------:R-:W-:Y:S02]  /*0f90*/  LEA.HI R6, R9.reuse, R0.reuse, RZ, 0x6 ;  /* 0x0000000009067211 */ /* 0x0c0fe400078f30ff */
[----:B------:R-:W-:Y:S02]  /*0fa0*/  LEA.HI R9, R9, R0, RZ, 0x5 ;  /* 0x0000000009097211 */ /* 0x000fe400078f28ff */
[--C-:B------:R-:W-:Y:S01]  /*0fb0*/  SHF.R.S32.HI R2, RZ, 0x2, R3.reuse ;  /* 0x00000002ff027819 */ /* 0x100fe20000011403 */
[----:B------:R-:W-:Y:S01]  /*0fc0*/  IMAD.SHL.U32 R6, R6, 0x8, RZ ;  /* 0x0000000806067824 */ /* 0x000fe200078e00ff */
[----:B------:R-:W-:-:S02]  /*0fd0*/  SHF.R.S32.HI R7, RZ, 0x1f, R3 ;  /* 0x0000001fff077819 */ /* 0x000fc40000011403 */
[----:B------:R-:W-:Y:S02]  /*0fe0*/  LOP3.LUT R8, R9, 0xffffffe0, RZ, 0xc0, !PT ;  /* 0xffffffe009087812 */ /* 0x000fe400078ec0ff */
[----:B------:R-:W-:Y:S02]  /*0ff0*/  SHF.R.S32.HI R12, RZ, 0x3, R10 ;  /* 0x00000003ff0c7819 */ /* 0x000fe4000001140a */
[----:B------:R-:W-:Y:S01]  /*1000*/  LOP3.LUT R4, R10, 0xfffffff8, RZ, 0xc0, !PT ;  /* 0xfffffff80a047812 */ /* 0x000fe200078ec0ff */
[----:B------:R-:W-:Y:S01]  /*1010*/  IMAD.IADD R8, R0, 0x1, -R8 ;  /* 0x0000000100087824 */ /* 0x000fe200078e0a08 */
[----:B------:R-:W-:Y:S01]  /*1020*/  LOP3.LUT R11, R5, 0xfffffff0, RZ, 0xc0, !PT ;  /* 0xfffffff0050b7812 */ /* 0x000fe200078ec0ff */
[----:B------:R-:W-:Y:S01]  /*1030*/  IMAD.SHL.U32 R12, R12, 0x40, RZ ;  /* 0x000000400c0c7824 */ /* 0x000fe200078e00ff */
[----:B------:R-:W-:Y:S01]  /*1040*/  LEA.HI R7, R7, R2, RZ, 0x3 ;  /* 0x0000000207077211 */ /* 0x000fe200078f18ff */
[C---:B------:R-:W-:Y:S01]  /*1050*/  IMAD.IADD R4, R0.reuse, 0x1, -R4 ;  /* 0x0000000100047824 */ /* 0x040fe200078e0a04 */
[----:B------:R-:W-:Y:S01]  /*1060*/  SHF.R.S32.HI R217, RZ, 0x1f, R8 ;  /* 0x0000001fffd97819 */ /* 0x000fe20000011408 */
[----:B------:R-:W-:Y:S01]  /*1070*/  IMAD.IADD R11, R0, 0x1, -R11 ;  /* 0x00000001000b7824 */ /* 0x000fe200078e0a0b */
[----:B------:R-:W-:Y:S01]  /*1080*/  LOP3.LUT R7, R7, 0xfffffff8, RZ, 0xc0, !PT ;  /* 0xfffffff807077812 */ /* 0x000fe200078ec0ff */
[----:B------:R-:W-:Y:S01]  /*1090*/  IMAD.SHL.U32 R116, R4, 0x8, RZ ;  /* 0x0000000804747824 */ /* 0x000fe200078e00ff */
[----:B------:R-:W-:Y:S01]  /*10a0*/  LOP3.LUT R12, R12, 0x1c0, RZ, 0xc0, !PT ;  /* 0x000001c00c0c7812 */ /* 0x000fe200078ec0ff */
[----:B------:R-:W-:Y:S01]  /*10b0*/  IMAD.SHL.U32 R4, R4, 0x40, RZ ;  /* 0x0000004004047824 */ /* 0x000fe200078e00ff */
[----:B------:R-:W-:Y:S01]  /*10c0*/  LEA.HI R217, R217, R8, RZ, 0x2 ;  /* 0x00000008d9d97211 */ /* 0x000fe200078f10ff */
[----:B------:R-:W-:Y:S01]  /*10d0*/  IMAD.IADD R7, R2, 0x1, -R7 ;  /* 0x0000000102077824 */ /* 0x000fe200078e0a07 */
[----:B------:R-:W-:-:S02]  /*10e0*/  SHF.R.S32.HI R2, RZ, 0x1f, R11 ;  /* 0x0000001fff027819 */ /* 0x000fc4000001140b */
[----:B------:R-:W-:Y:S02]  /*10f0*/  LOP3.LUT R3, R3, 0xfffffffc, RZ, 0xc0, !PT ;  /* 0xfffffffc03037812 */ /* 0x000fe400078ec0ff */
[----:B------:R-:W-:Y:S02]  /*1100*/  SHF.R.S32.HI R193, RZ, 0x5, R9 ;  /* 0x00000005ffc17819 */ /* 0x000fe40000011409 */
[----:B------:R-:W-:Y:S01]  /*1110*/  SHF.R.U32.HI R219, RZ, 0x3, R12 ;  /* 0x00000003ffdb7819 */ /* 0x000fe2000001160c */
[----:B------:R-:W-:Y:S01]  /*1120*/  IMAD.IADD R3, R0, 0x1, -R3 ;  /* 0x0000000100037824 */ /* 0x000fe200078e0a03 */
[----:B------:R-:W-:Y:S02]  /*1130*/  LOP3.LUT R12, R12, 0x38, R116, 0xf8, !PT ;  /* 0x000000380c0c7812 */ /* 0x000fe400078ef874 */
[----:B------:R-:W-:Y:S02]  /*1140*/  SHF.R.S32.HI R9, RZ, 0x1f, R9 ;  /* 0x0000001fff097819 */ /* 0x000fe40000011409 */
[----:B------:R-:W-:-:S02]  /*1150*/  SHF.R.S32.HI R13, RZ, 0x4, R5 ;  /* 0x00000004ff0d7819 */ /* 0x000fc40000011405 */
[----:B------:R-:W-:Y:S02]  /*1160*/  LEA.HI R2, R2, R11, RZ, 0x3 ;  /* 0x0000000b02027211 */ /* 0x000fe400078f18ff */
[----:B------:R-:W-:Y:S02]  /*1170*/  SHF.R.S32.HI R218, RZ, 0x2, R217 ;  /* 0x00000002ffda7819 */ /* 0x000fe400000114d9 */
[----:B------:R-:W-:Y:S02]  /*1180*/  LOP3.LUT R217, R217, 0x7ffffffc, RZ, 0xc0, !PT ;  /* 0x7ffffffcd9d97812 */ /* 0x000fe400078ec0ff */
[----:B------:R-:W-:Y:S02]  /*1190*/  LOP3.LUT R219, R12, R219, RZ, 0x3c, !PT ;  /* 0x000000db0cdb7212 */ /* 0x000fe400078e3cff */
[----:B------:R-:W-:Y:S01]  /*11a0*/  LEA.HI R9, R9, R193, RZ, 0x3 ;  /* 0x000000c109097211 */ /* 0x000fe200078f18ff */
[----:B------:R-:W-:Y:S01]  /*11b0*/  IMAD.IADD R217, R8, 0x1, -R217 ;  /* 0x0000000108d97824 */ /* 0x000fe200078e0ad9 */
[----:B------:R-:W-:-:S02]  /*11c0*/  LOP3.LUT R6, R6, 0xfffffe00, RZ, 0xc0, !PT ;  /* 0xfffffe0006067812 */ /* 0x000fc400078ec0ff */
[----:B------:R-:W-:Y:S01]  /*11d0*/  LEA.HI R5, R5, R13, RZ, 0x1 ;  /* 0x0000000d05057211 */ /* 0x000fe200078f08ff */
[----:B------:R-:W-:Y:S01]  /*11e0*/  IMAD.SHL.U32 R217, R217, 0x2, RZ ;  /* 0x00000002d9d97824 */ /* 0x000fe200078e00ff */
[----:B------:R-:W-:Y:S02]  /*11f0*/  LOP3.LUT R0, R2, 0xfffffff8, RZ, 0xc0, !PT ;  /* 0xfffffff802007812 */ /* 0x000fe400078ec0ff */
[----:B------:R-:W-:Y:S02]  /*1200*/  LOP3.LUT R9, R9, 0xffffff8, RZ, 0xc0, !PT ;  /* 0x0ffffff809097812 */ /* 0x000fe400078ec0ff */
[----:B------:R-:W-:Y:S01]  /*1210*/  LOP3.LUT R219, R219, R6, RZ, 0xfc, !PT ;  /* 0x00000006dbdb7212 */ /* 0x000fe200078efcff */
[----:B------:R-:W-:Y:S01]  /*1220*/  IMAD.IADD R0, R11, 0x1, -R0 ;  /* 0x000000010b007824 */ /* 0x000fe200078e0a00 */
[----:B------:R-:W-:Y:S01]  /*1230*/  LOP3.LUT R8, R7, 0x1, RZ, 0xc0, !PT ;  /* 0x0000000107087812 */ /* 0x000fe200078ec0ff */
[----:B------:R-:W-:Y:S01]  /*1240*/  IMAD.IADD R9, R193, 0x1, -R9 ;  /* 0x00000001c1097824 */ /* 0x000fe200078e0a09 */
[C---:B------:R-:W-:Y:S01]  /*1250*/  R2P PR, R7.reuse, 0x6 ;  /* 0x0000000607007804 */ /* 0x040fe20000000000 */
[----:B------:R-:W-:Y:S01]  /*1260*/  IMAD.SHL.U32 R7, R7, 0x40, RZ ;  /* 0x0000004007077824 */ /* 0x000fe200078e00ff */
[----:B------:R-:W-:Y:S01]  /*1270*/  LOP3.LUT R5, R5, 0xfffffffe, RZ, 0xc0, !PT ;  /* 0xfffffffe05057812 */ /* 0x000fe200078ec0ff */
[----:B------:R-:W-:Y:S01]  /*1280*/  IMAD.SHL.U32 R193, R193, 0x400, RZ ;  /* 0x00000400c1c17824 */ /* 0x000fe200078e00ff */
[----:B------:R-:W-:Y:S01]  /*1290*/  LEA.HI R6, R3, R3, RZ, 0x1 ;  /* 0x0000000303067211 */ /* 0x000fe200078f08ff */
[----:B------:R-:W-:Y:S01]  /*12a0*/  IMAD R218, R9, 0x10, R218 ;  /* 0x0000001009da7824 */ /* 0x000fe200078e02da */
[----:B------:R-:W-:Y:S01]  /*12b0*/  ISETP.NE.U32.AND P0, PT, R8, 0x1, PT ;  /* 0x000000010800780c */ /* 0x000fe20003f05070 */
[----:B------:R-:W-:Y:S01]  /*12c0*/  IMAD.IADD R5, R13, 0x1, -R5 ;  /* 0x000000010d057824 */ /* 0x000fe200078e0a05 */
[----:B------:R-:W-:Y:S01]  /*12d0*/  LOP3.LUT R6, R6, 0x1ffffffe, RZ, 0xc0, !PT ;  /* 0x1ffffffe06067812 */ /* 0x000fe200078ec0ff */
[----:B------:R-:W-:Y:S01]  /*12e0*/  IMAD.SHL.U32 R8, R0, 0x40, RZ ;  /* 0x0000004000087824 */ /* 0x000fe200078e00ff */
[----:B------:R-:W-:Y:S01]  /*12f0*/  LOP3.LUT R7, R7, 0x1c0, RZ, 0xc0, !PT ;  /* 0x000001c007077812 */ /* 0x000fe200078ec0ff */
[----:B------:R-:W-:Y:S01]  /*1300*/  IMAD.SHL.U32 R9, R5, 0x8, RZ ;  /* 0x0000000805097824 */ /* 0x000fe200078e00ff */
[----:B------:R-:W-:Y:S01]  /*1310*/  LOP3.LUT R4, R4, 0x1c0, RZ, 0xc0, !PT ;  /* 0x000001c004047812 */ /* 0x000fe200078ec0ff */
[----:B------:R-:W-:Y:S01]  /*1320*/  IMAD.IADD R6, R3, 0x1, -R6 ;  /* 0x0000000103067824 */ /* 0x000fe200078e0a06 */
[----:B------:R-:W-:Y:S01]  /*1330*/  LEA.HI R7, R7, R7, RZ, 0x1d ;  /* 0x0000000707077211 */ /* 0x000fe200078fe8ff */
[----:B------:R-:W-:Y:S01]  /*1340*/  IMAD R3, R3, 0x2, R193 ;  /* 0x0000000203037824 */ /* 0x000fe200078e02c1 */
[----:B------:R-:W-:Y:S01]  /*1350*/  LOP3.LUT R8, R8, 0x1c0, RZ, 0xc0, !PT ;  /* 0x000001c008087812 */ /* 0x000fe200078ec0ff */
[----:B------:R-:W-:Y:S01]  /*1360*/  IMAD R218, R6, 0x8, R218 ;  /* 0x0000000806da7824 */ /* 0x000fe200078e02da */
[----:B------:R-:W-:Y:S01]  /*1370*/  LOP3.LUT R10, R4, 0x8, R10, 0xf8, !PT ;  /* 0x00000008040a7812 */ /* 0x000fe200078ef80a */
[----:B------:R-:W-:Y:S01]  /*1380*/  IMAD.IADD R3, R3, 0x1, R7 ;  /* 0x0000000103037824 */ /* 0x000fe200078e0207 */
[----:B------:R-:W-:Y:S01]  /*1390*/  SHF.R.U32.HI R4, RZ, 0x3, R4 ;  /* 0x00000003ff047819 */ /* 0x000fe20000011604 */
[----:B------:R-:W-:Y:S01]  /*13a0*/  IMAD.SHL.U32 R6, R2, 0x40, RZ ;  /* 0x0000004002067824 */ /* 0x000fe200078e00ff */
[----:B------:R-:W-:Y:S01]  /*13b0*/  LOP3.LUT R9, R8, 0x8, R9, 0xf8, !PT ;  /* 0x0000000808097812 */ /* 0x000fe200078ef809 */
[----:B------:R-:W-:Y:S01]  /*13c0*/  IMAD.SHL.U32 R221, R3, 0x2, RZ ;  /* 0x0000000203dd7824 */ /* 0x000fe200078e00ff */
[----:B------:R-:W-:Y:S01]  /*13d0*/  SHF.R.U32.HI R8, RZ, 0x3, R8 ;  /* 0x00000003ff087819 */ /* 0x000fe20000011608 */
[----:B------:R-:W-:Y:S01]  /*13e0*/  IMAD.MOV.U32 R2, RZ, RZ, 0x20 ;  /* 0x00000020ff027424 */ /* 0x000fe200078e00ff */
[----:B------:R-:W-:Y:S01]  /*13f0*/  LOP3.LUT R4, R10, R4, RZ, 0x3c, !PT ;  /* 0x000000040a047212 */ /* 0x000fe200078e3cff */
[----:B------:R-:W-:Y:S01]  /*1400*/  IMAD.SHL.U32 R219, R219, 0x2, RZ ;  /* 0x00000002dbdb7824 */ /* 0x000fe200078e00ff */
[----:B------:R-:W-:-:S02]  /*1410*/  LOP3.LUT R3, R9, R8, RZ, 0x3c, !PT ;  /* 0x0000000809037212 */ /* 0x000fc400078e3cff */
[C---:B------:R-:W-:Y:S02]  /*1420*/  LOP3.LUT P4, RZ, R0.reuse, 0x2, RZ, 0xc0, !PT ;  /* 0x0000000200ff7812 */ /* 0x040fe4000788c0ff */
[----:B------:R-:W-:Y:S01]  /*1430*/  LOP3.LUT P3, RZ, R0, 0x4, RZ, 0xc0, !PT ;  /* 0x0000000400ff7812 */ /* 0x000fe2000786c0ff */
[----:B------:R-:W-:Y:S01]  /*1440*/  IMAD R0, R5, 0x200, R4 ;  /* 0x0000020005007824 */ /* 0x000fe200078e0204 */
[----:B------:R-:W-:Y:S01]  /*1450*/  IADD3 R5, R221, 0x80, RZ ;  /* 0x00000080dd057810 */ /* 0x000fe20007ffe0ff */
[----:B------:R-:W-:Y:S01]  /*1460*/  IMAD.MOV.U32 R4, RZ, RZ, 0x40 ;  /* 0x00000040ff047424 */ /* 0x000fe200078e00ff */
[----:B------:R-:W-:Y:S02]  /*1470*/  LOP3.LUT R3, R3, 0xfffffe00, R6, 0xf8, !PT ;  /* 0xfffffe0003037812 */ /* 0x000fe400078ef806 */
[----:B------:R-:W-:Y:S02]  /*1480*/  IADD3 R216, R221, 0x70, RZ ;  /* 0x00000070ddd87810 */ /* 0x000fe40007ffe0ff */
[----:B------:R-:W-:Y:S01]  /*1490*/  SEL R224, R2, 0xffffffe0, !P1 ;  /* 0xffffffe002e07807 */ /* 0x000fe20004800000 */
[----:B------:R-:W-:Y:S01]  /*14a0*/  IMAD.IADD R193, R3, 0x1, R193 ;  /* 0x0000000103c17824 */ /* 0x000fe200078e02c1 */
[----:B------:R-:W-:-:S02]  /*14b0*/  @P0 IADD3 R216, R5, 0x10, RZ ;  /* 0x0000001005d80810 */ /* 0x000fc40007ffe0ff */
[----:B------:R-:W-:Y:S01]  /*14c0*/  SEL R2, R2, 0xffffffe0, !P4 ;  /* 0xffffffe002027807 */ /* 0x000fe20006000000 */
[----:B------:R-:W-:Y:S01]  /*14d0*/  IMAD.IADD R222, R221, 0x1, R224 ;  /* 0x00000001ddde7824 */ /* 0x000fe200078e02e0 */
[----:B------:R-:W-:Y:S01]  /*14e0*/  LEA R191, R3, 0x100, 0x1 ;  /* 0x0000010003bf7811 */ /* 0x000fe200078e08ff */
[----:B------:R-:W-:Y:S01]  /*14f0*/  IMAD.IADD R224, R224, 0x1, R216 ;  /* 0x00000001e0e07824 */ /* 0x000fe200078e02d8 */
[----:B------:R-:W-:Y:S02]  /*1500*/  SEL R226, R4, 0xffffffc0, !P2 ;  /* 0xffffffc004e27807 */ /* 0x000fe40005000000 */
[----:B------:R-:W-:Y:S01]  /*1510*/  LEA R192, R0, 0x8100, 0x1 ;  /* 0x0000810000c07811 */ /* 0x000fe200078e08ff */
[----:B------:R-:W-:Y:S01]  /*1520*/  IMAD.IADD R190, R2, 0x1, R191 ;  /* 0x0000000102be7824 */ /* 0x000fe200078e02bf */
[----:B------:R-:W-:Y:S01]  /*1530*/  SEL R0, R4, 0xffffffc0, !P3 ;  /* 0xffffffc004007807 */ /* 0x000fe20005800000 */
[----:B------:R-:W-:Y:S01]  /*1540*/  IMAD.IADD R221, R221, 0x1, R226 ;  /* 0x00000001dddd7824 */ /* 0x000fe200078e02e2 */
[----:B------:R-:W-:Y:S01]  /*1550*/  LEA R193, R193, 0x100, 0x1 ;  /* 0x00000100c1c17811 */ /* 0x000fe200078e08ff */
[----:B------:R-:W-:-:S02]  /*1560*/  IMAD.IADD R225, R226, 0x1, R222 ;  /* 0x00000001e2e17824 */ /* 0x000fc400078e02de */
[----:B------:R-:W-:Y:S02]  /*1570*/  IMAD.IADD R223, R226, 0x1, R216 ;  /* 0x00000001e2df7824 */ /* 0x000fe400078e02d8 */
[----:B------:R-:W-:Y:S02]  /*1580*/  IMAD.IADD R226, R224, 0x1, R226 ;  /* 0x00000001e0e27824 */ /* 0x000fe400078e02e2 */
[C---:B------:R-:W-:Y:S02]  /*1590*/  IMAD.IADD R189, R0.reuse, 0x1, R191 ;  /* 0x0000000100bd7824 */ /* 0x040fe400078e02bf */
[----:B------:R-:W-:Y:S02]  /*15a0*/  IMAD.IADD R188, R0, 0x1, R190 ;  /* 0x0000000100bc7824 */ /* 0x000fe400078e02be */
.L_x_893:
[----:B------:R-:W-:Y:S01]  /*15b0*/  ISETP.NE.U32.AND P0, PT, RZ, c[0x0][0x370], PT ;  /* 0x0000dc00ff007a0c */ /* 0x000fe20003f05070 */
[----:B------:R-:W-:Y:S01]  /*15c0*/  IMAD.MOV.U32 R3, RZ, RZ, 0x4 ;  /* 0x00000004ff037424 */ /* 0x000fe200078e00ff */
[----:B------:R-:W-:Y:S01]  /*15d0*/  ISETP.NE.U32.AND P1, PT, RZ, c[0x0][0x360], PT ;  /* 0x0000d800ff007a0c */ /* 0x000fe20003f25070 */
[----:B------:R-:W-:Y:S01]  /*15e0*/  CS2R R82, SRZ ;  /* 0x0000000000527805 */ /* 0x000fe2000001ff00 */
[----:B------:R-:W-:Y:S01]  /*15f0*/  ISETP.NE.AND.EX P2, PT, RZ, c[0x0][0x374], PT, P0 ;  /* 0x0000dd00ff007a0c */ /* 0x000fe20003f45300 */
[----:B------:R-:W-:Y:S01]  /*1600*/  IMAD.MOV.U32 R80, RZ, RZ, RZ ;  /* 0x000000ffff507224 */ /* 0x000fe200078e00ff */
[----:B------:R-:W-:Y:S01]  /*1610*/  ISETP.NE.AND.EX P0, PT, RZ, c[0x0][0x364], PT, P1 ;  /* 0x0000d900ff007a0c */ /* 0x000fe20003f05310 */
[----:B------:R-:W-:Y:S01]  /*1620*/  IMAD.MOV.U32 R94, RZ, RZ, RZ ;  /* 0x000000ffff5e7224 */ /* 0x000fe200078e00ff */
[----:B------:R-:W-:Y:S01]  /*1630*/  ISETP.NE.U32.AND P1, PT, RZ, c[0x0][0x348], PT ;  /* 0x0000d200ff007a0c */ /* 0x000fe20003f25070 */
[----:B------:R-:W-:Y:S01]  /*1640*/  IMAD.WIDE R6, R211, R3, c[0x0][0x348] ;  /* 0x0000d200d3067625 */ /* 0x000fe200078e0203 */
[----:B------:R-:W-:-:S02]  /*1650*/  ISETP.NE.U32.AND P4, PT, RZ, c[0x0][0x350], PT ;  /* 0x0000d400ff007a0c */ /* 0x000fc40003f85070 */
[----:B------:R-:W-:Y:S01]  /*1660*/  ISETP.NE.U32.AND P3, PT, RZ, c[0x0][0x358], PT ;  /* 0x0000d600ff007a0c */ /* 0x000fe20003f65070 */
[CC--:B------:R-:W-:Y:S01]  /*1670*/  IMAD.WIDE R8, R211.reuse, R3.reuse, c[0x0][0x350] ;  /* 0x0000d400d3087625 */ /* 0x0c0fe200078e0203 */
[----:B------:R-:W-:Y:S02]  /*1680*/  ISETP.NE.AND.EX P1, PT, RZ, c[0x0][0x34c], PT, P1 ;  /* 0x0000d300ff007a0c */ /* 0x000fe40003f25310 */
[----:B------:R-:W-:Y:S01]  /*1690*/  ISETP.NE.AND.EX P4, PT, RZ, c[0x0][0x354], PT, P4 ;  /* 0x0000d500ff007a0c */ /* 0x000fe20003f85340 */
[----:B------:R-:W-:Y:S01]  /*16a0*/  @P2 IMAD.WIDE R12, R211, R3, c[0x0][0x370] ;  /* 0x0000dc00d30c2625 */ /* 0x000fe200078e0203 */
[----:B------:R-:W-:-:S03]  /*16b0*/  ISETP.NE.AND.EX P3, PT, RZ, c[0x0][0x35c], PT, P3 ;  /* 0x0000d700ff007a0c */ /* 0x000fc60003f65330 */
[CC--:B------:R-:W-:Y:S01]  /*16c0*/  @P0 IMAD.WIDE R10, R211.reuse, R3.reuse, c[0x0][0x360] ;  /* 0x0000d800d30a0625 */ /* 0x0c0fe200078e0203 */
[----:B------:R1:W5:Y:S03]  /*16d0*/  @P2 LDG.E R83, [R12.64] ;  /* 0x000000080c532981 */ /* 0x000366000c1e1900 */
[----:B------:R-:W-:Y:S01]  /*16e0*/  IMAD.WIDE R4, R211, R3, c[0x0][0x358] ;  /* 0x0000d600d3047625 */ /* 0x000fe200078e0203 */
[----:B------:R1:W5:Y:S04]  /*16f0*/  @P0 LDG.E R229, [R10.64] ;  /* 0x000000080ae50981 */ /* 0x000368000c1e1900 */
[----:B------:R1:W5:Y:S04]  /*1700*/  @P1 LDG.E R80, [R6.64] ;  /* 0x0000000806501981 */ /* 0x000368000c1e1900 */
        /* <DEDUP_REMOVED lines=10> */
.L_x_695:
[----:B------:R-:W-:-:S04]  /*17b0*/  ISETP.NE.U32.AND P0, PT, RZ, c[0x0][0x368], PT ;  /* 0x0000da00ff007a0c */ /* 0x000fc80003f05070 */
[----:B------:R-:W-:-:S13]  /*17c0*/  ISETP.NE.AND.EX P0, PT, RZ, c[0x0][0x36c], PT, P0 ;  /* 0x0000db00ff007a0c */ /* 0x000fda0003f05300 */
[----:B------:R-:W-:Y:S05]  /*17d0*/  @!P0 BRA `(.L_x_696) ;  /* 0x0000003000008947 */ /* 0x000fea0003800000 */
[----:B-1----:R-:W-:-:S06]  /*17e0*/  IMAD.WIDE R6, R211, R3, c[0x0][0x368] ;  /* 0x0000da00d3067625 */ /* 0x002fcc00078e0203 */
[----:B------:R1:W5:Y:S01]  /*17f0*/  LDG.E R6, [R6.64] ;  /* 0x0000000806067981 */ /* 0x000362000c1e1900 */
[----:B------:R-:W-:Y:S05]  /*1800*/  BRA `(.L_x_697) ;  /* 0x0000005000007947 */ /* 0x000fea0003800000 */
.L_x_696:
[----:B-1----:R-:W-:Y:S01]  /*1810*/  MOV R6, c[0x0][0x1d0] ;  /* 0x0000740000067a02 */ /* 0x002fe20000000f00 */
[----:B------:R-:W-:Y:S05]  /*1820*/  @!P4 BRA `(.L_x_697) ;  /* 0x000000300000c947 */ /* 0x000fea0003800000 */
[----:B------:R1:W2:Y:S04]  /*1830*/  LDG.E R6, [R8.64] ;  /* 0x0000000808067981 */ /* 0x0002a8000c1e1900 */
[----:B-1----:R-:W2:Y:S02]  /*1840*/  LDG.E R8, [R8.64+0x4] ;  /* 0x0000040808087981 */ /* 0x002ea4000c1e1900 */
[----:B--2---:R-:W-:Y:S02]  /*1850*/  IADD3 R6, -R6, R8, RZ ;  /* 0x0000000806067210 */ /* 0x004fe40007ffe1ff */
.L_x_697:
[----:B------:R2:W3:Y:S01]  /*1860*/  @P3 LDG.E R2, [R4.64] ;  /* 0x0000000804023981 */ /* 0x0004e2000c1e1900 */
[----:B------:R-:W-:-:S04]  /*1870*/  ISETP.NE.U32.AND P0, PT, RZ, c[0x0][0x378], PT ;  /* 0x0000de00ff007a0c */ /* 0x000fc80003f05070 */
[----:B------:R-:W-:Y:S01]  /*1880*/  ISETP.NE.AND.EX P0, PT, RZ, c[0x0][0x37c], PT, P0 ;  /* 0x0000df00ff007a0c */ /* 0x000fe20003f05300 */
[----:B--2---:R2:W3:Y:S01]  /*1890*/  @P3 LDG.E R4, [R4.64+0x4] ;  /* 0x0000040804043981 */ /* 0x0044e2000c1e1900 */
[----:B-----5:R-:W-:-:S11]  /*18a0*/  IMAD.MOV.U32 R65, RZ, RZ, R6 ;  /* 0x000000ffff417224 */ /* 0x020fd600078e0006 */
[----:B------:R-:W-:-:S05]  /*18b0*/  @P0 IMAD.WIDE R8, R211, R3, c[0x0][0x378] ;  /* 0x0000de00d3080625 */ /* 0x000fca00078e0203 */
[----:B------:R4:W5:Y:S01]  /*18c0*/  @P0 LDG.E R65, [R8.64] ;  /* 0x0000000808410981 */ /* 0x000962000c1e1900 */
[----:B------:R-:W-:Y:S01]  /*18d0*/  IMAD.MOV.U32 R228, RZ, RZ, c[0x0][0x2c4] ;  /* 0x0000b100ffe47624 */ /* 0x000fe200078e00ff */
[----:B------:R-:W-:Y:S01]  /*18e0*/  LOP3.LUT R230, R230, 0xfff7ffff, RZ, 0xc0, !PT ;  /* 0xfff7ffffe6e67812 */ /* 0x000fe200078ec0ff */
[----:B------:R-:W-:Y:S02]  /*18f0*/  IMAD.SHL.U32 R209, R209, 0x80, RZ ;  /* 0x00000080d1d17824 */ /* 0x000fe400078e00ff */
[----:B------:R-:W-:Y:S01]  /*1900*/  IMAD.MOV.U32 R0, RZ, RZ, c[0x0][0x228] ;  /* 0x00008a00ff007624 */ /* 0x000fe200078e00ff */
[----:B------:R-:W-:Y:S01]  /*1910*/  ISETP.NE.AND P2, PT, R228, 0x1, PT ;  /* 0x00000001e400780c */ /* 0x000fe20003f45270 */
[----:B------:R-:W-:Y:S01]  /*1920*/  IMAD.MOV.U32 R232, RZ, RZ, c[0x0][0x32c] ;  /* 0x0000cb00ffe87624 */ /* 0x000fe200078e00ff */
[----:B-1----:R-:W-:-:S04]  /*1930*/  IADD3 R7, R209, 0x7f, RZ ;  /* 0x0000007fd1077810 */ /* 0x002fc80007ffe0ff */
[----:B------:R-:W-:-:S07]  /*1940*/  ISETP.GE.AND P1, PT, R232, 0x1, PT ;  /* 0x00000001e800780c */ /* 0x000fce0003f26270 */
[----:B--2---:R-:W-:Y:S01]  /*1950*/  @P2 IMAD.HI.U32 R5, R7, c[0x0][0x2c8], RZ ;  /* 0x0000b20007052a27 */ /* 0x004fe200078e00ff */
[----:B------:R-:W-:-:S04]  /*1960*/  @P2 LOP3.LUT R230, R230, 0x80000, RZ, 0xfc, !PT ;  /* 0x00080000e6e62812 */ /* 0x000fc800078efcff */
[----:B------:R-:W-:Y:S02]  /*1970*/  @P2 SHF.R.U32.HI R7, RZ, c[0x0][0x2cc], R5 ;  /* 0x0000b300ff072a19 */ /* 0x000fe40000011605 */
[----:B------:R-:W-:-:S04]  /*1980*/  LOP3.LUT R230, R230, 0xffefffff, RZ, 0xc0, !PT ;  /* 0xffefffffe6e67812 */ /* 0x000fc800078ec0ff */
[----:B------:R-:W-:Y:S01]  /*1990*/  @P1 LOP3.LUT R230, R230, 0x100000, RZ, 0xfc, !PT ;  /* 0x00100000e6e61812 */ /* 0x000fe200078efcff */
[----:B---3--:R-:W-:Y:S02]  /*19a0*/  @P3 IMAD.IADD R0, R4, 0x1, -R2 ;  /* 0x0000000104003824 */ /* 0x008fe400078e0a02 */
[----:B------:R-:W-:-:S04]  /*19b0*/  IMAD.IADD R4, R6, 0x1, -R83 ;  /* 0x0000000106047824 */ /* 0x000fc800078e0a53 */
[----:B------:R-:W-:-:S05]  /*19c0*/  IMAD.IADD R231, R4, 0x1, R0 ;  /* 0x0000000104e77824 */ /* 0x000fca00078e0200 */
[C---:B------:R-:W-:Y:S02]  /*19d0*/  IADD3 R2, R231.reuse, 0x5f, RZ ;  /* 0x0000005fe7027810 */ /* 0x040fe40007ffe0ff */
[----:B------:R-:W-:-:S03]  /*19e0*/  IADD3 R5, R231, 0x1, -R229 ;  /* 0x00000001e7057810 */ /* 0x000fc60007ffe8e5 */
[----:B------:R-:W-:-:S04]  /*19f0*/  IMAD.HI R2, R2, 0x2aaaaaab, RZ ;  /* 0x2aaaaaab02027827 */ /* 0x000fc800078e02ff */
[----:B------:R-:W-:Y:S01]  /*1a00*/  IMAD.IADD R5, R5, 0x1, R7 ;  /* 0x0000000105057824 */ /* 0x000fe200078e0207 */
[----:B------:R-:W-:-:S04]  /*1a10*/  SHF.R.U32.HI R85, RZ, 0x1f, R2 ;  /* 0x0000001fff557819 */ /* 0x000fc80000011602 */
[----:B------:R-:W-:Y:S02]  /*1a20*/  LEA.HI.SX32 R85, R2, R85, 0x1c ;  /* 0x0000005502557211 */ /* 0x000fe400078fe2ff */
[----:B------:R-:W-:Y:S01]  /*1a30*/  IADD3 R7, R5, c[0x0][0x328], RZ ;  /* 0x0000ca0005077a10 */ /* 0x000fe20007ffe0ff */
[----:B------:R-:W-:Y:S05]  /*1a40*/  @!P1 BRA `(.L_x_698) ;  /* 0x0000010000009947 */ /* 0x000fea0003800000 */
[C---:B----4-:R-:W-:Y:S01]  /*1a50*/  ISETP.GT.AND P0, PT, R5.reuse, RZ, PT ;  /* 0x000000ff0500720c */ /* 0x050fe20003f04270 */
        /* <DEDUP_REMOVED lines=9> */
.L_x_700:
[----:B------:R-:W-:-:S13]  /*1af0*/  ISETP.NE.AND P0, PT, R232, 0x1, PT ;  /* 0x00000001e800780c */ /* 0x000fda0003f05270 */
[----:B------:R-:W-:-:S05]  /*1b00*/  @P0 IMAD.HI.U32 R5, R2, c[0x0][0x330], RZ ;  /* 0x0000cc0002050a27 */ /* 0x000fca00078e00ff */
[----:B------:R-:W-:Y:S02]  /*1b10*/  @P0 SHF.R.U32.HI R2, RZ, c[0x0][0x334], R5 ;  /* 0x0000cd00ff020a19 */ /* 0x000fe40000011605 */
.L_x_701:
[----:B------:R-:W-:Y:S05]  /*1b20*/  BSYNC B0 ;  /* 0x0000000000007941 */ /* 0x000fea0003800000 */
.L_x_699:
[----:B------:R-:W-:-:S05]  /*1b30*/  IMAD R2, R2, R232, c[0x0][0x32c] ;  /* 0x0000cb0002027624 */ /* 0x000fca00078e02e8 */
[----:B------:R-:W-:-:S04]  /*1b40*/  IMNMX R7, R7, R2, PT ;  /* 0x0000000207077217 */ /* 0x000fc80003800200 */
.L_x_698:
[----:B----4-:R-:W-:Y:S01]  /*1b50*/  IADD3 R5, R7, 0x5f, RZ ;  /* 0x0000005f07057810 */ /* 0x010fe20007ffe0ff */
[----:B------:R-:W-:-:S04]  /*1b60*/  @P2 IMAD.HI.U32 R2, R209, c[0x0][0x2c8], RZ ;  /* 0x0000b200d1022a27 */ /* 0x000fc800078e00ff */
[----:B------:R-:W-:-:S04]  /*1b70*/  IMAD.HI R5, R5, 0x2aaaaaab, RZ ;  /* 0x2aaaaaab05057827 */ /* 0x000fc800078e02ff */
[----:B------:R-:W-:Y:S01]  /*1b80*/  IMAD.MOV.U32 R7, RZ, RZ, R209 ;  /* 0x000000ffff077224 */ /* 0x000fe200078e00d1 */
[----:B------:R-:W-:Y:S01]  /*1b90*/  @P2 SHF.R.U32.HI R7, RZ, c[0x0][0x2cc], R2 ;  /* 0x0000b300ff072a19 */ /* 0x000fe20000011602 */
[----:B------:R-:W-:Y:S01]  /*1ba0*/  IMAD.IADD R84, R231, 0x1, -R229 ;  /* 0x00000001e7547824 */ /* 0x000fe200078e0ae5 */
[----:B------:R-:W-:-:S03]  /*1bb0*/  SHF.R.U32.HI R2, RZ, 0x1f, R5 ;  /* 0x0000001fff027819 */ /* 0x000fc60000011605 */
        /* <DEDUP_REMOVED lines=14> */
.L_x_704:
[----:B------:R-:W-:-:S13]  /*1ca0*/  ISETP.NE.AND P0, PT, R232, 0x1, PT ;  /* 0x00000001e800780c */ /* 0x000fda0003f05270 */
[----:B------:R-:W-:-:S05]  /*1cb0*/  @P0 IMAD.HI.U32 R5, R7, c[0x0][0x330], RZ ;  /* 0x0000cc0007050a27 */ /* 0x000fca00078e00ff */
[----:B------:R-:W-:Y:S02]  /*1cc0*/  @P0 SHF.R.U32.HI R7, RZ, c[0x0][0x334], R5 ;  /* 0x0000cd00ff070a19 */ /* 0x000fe40000011605 */
.L_x_705:
[----:B------:R-:W-:Y:S05]  /*1cd0*/  BSYNC B0 ;  /* 0x0000000000007941 */ /* 0x000fea0003800000 */
.L_x_703:
[----:B------:R-:W-:-:S05]  /*1ce0*/  IMAD R7, R7, c[0x0][0x32c], RZ ;  /* 0x0000cb0007077a24 */ /* 0x000fca00078e02ff */
[----:B------:R-:W-:-:S05]  /*1cf0*/  IMNMX R8, R8, R7, !PT ;  /* 0x0000000708087217 */ /* 0x000fca0007800200 */
.L_x_702:
[----:B------:R-:W-:Y:S01]  /*1d00*/  IMAD.HI R5, R8, 0x2aaaaaab, RZ ;  /* 0x2aaaaaab08057827 */ /* 0x000fe200078e02ff */
[C---:B------:R-:W-:Y:S01]  /*1d10*/  LOP3.LUT R7, R210.reuse, 0xff000000, RZ, 0xc0, !PT ;  /* 0xff000000d2077812 */ /* 0x040fe200078ec0ff */
[----:B------:R-:W-:Y:S01]  /*1d20*/  BSSY B0, `(.L_x_706) ;  /* 0x0000029000007945 */ /* 0x000fe20003800000 */
[----:B------:R-:W-:Y:S02]  /*1d30*/  LOP3.LUT R233, R210, 0xff0000, RZ, 0xc0, !PT ;  /* 0x00ff0000d2e97812 */ /* 0x000fe400078ec0ff */
[----:B------:R-:W-:Y:S02]  /*1d40*/  SHF.R.U32.HI R8, RZ, 0x1f, R5 ;  /* 0x0000001fff087819 */ /* 0x000fe40000011605 */
[----:B------:R-:W-:Y:S02]  /*1d50*/  SHF.R.U32.HI R7, RZ, 0x8, R7 ;  /* 0x00000008ff077819 */ /* 0x000fe40000011607 */
[----:B------:R-:W-:Y:S01]  /*1d60*/  LEA.HI.SX32 R8, R5, R8, 0x1c ;  /* 0x0000000805087211 */ /* 0x000fe200078fe2ff */
[----:B------:R-:W-:Y:S01]  /*1d70*/  IMAD.MOV.U32 R5, RZ, RZ, RZ ;  /* 0x000000ffff057224 */ /* 0x000fe200078e00ff */
[----:B------:R-:W-:-:S02]  /*1d80*/  LEA.HI R233, R233, R7, RZ, 0x10 ;  /* 0x00000007e9e97211 */ /* 0x000fc400078f80ff */
[----:B------:R-:W-:Y:S02]  /*1d90*/  IMNMX R8, RZ, R8, !PT ;  /* 0x00000008ff087217 */ /* 0x000fe40007800200 */
[----:B------:R-:W-:Y:S02]  /*1da0*/  SHF.R.U32.HI R210, RZ, 0x10, R233 ;  /* 0x00000010ffd27819 */ /* 0x000fe400000116e9 */
[----:B------:R-:W-:Y:S02]  /*1db0*/  ISETP.GT.AND P0, PT, R2, R8, PT ;  /* 0x000000080200720c */ /* 0x000fe40003f04270 */
[C---:B------:R-:W-:Y:S02]  /*1dc0*/  ISETP.NE.AND P1, PT, R210.reuse, RZ, PT ;  /* 0x000000ffd200720c */ /* 0x040fe40003f25270 */
[----:B------:R-:W-:Y:S02]  /*1dd0*/  LOP3.LUT R233, R233, 0xff, RZ, 0xc0, !PT ;  /* 0x000000ffe9e97812 */ /* 0x000fe400078ec0ff */
[----:B------:R-:W-:-:S07]  /*1de0*/  SEL R102, R210, c[0x0][0x338], P1 ;  /* 0x0000ce00d2667a07 */ /* 0x000fce0000800000 */
[----:B------:R-:W-:Y:S05]  /*1df0*/  @!P0 BRA `(.L_x_707) ;  /* 0x000001b000008947 */ /* 0x000fea0003800000 */
[-C--:B------:R-:W-:Y:S02]  /*1e00*/  IABS R10, R102.reuse ;  /* 0x00000066000a7213 */ /* 0x080fe40000000000 */
[----:B------:R-:W-:Y:S02]  /*1e10*/  IADD3 R11, R102, -0x1, R2 ;  /* 0xffffffff660b7810 */ /* 0x000fe40007ffe002 */
[----:B------:R-:W1:Y:S01]  /*1e20*/  I2F.RP R12, R10 ;  /* 0x0000000a000c7306 */ /* 0x000e620000209400 */
[----:B------:R-:W-:Y:S02]  /*1e30*/  IABS R5, R102 ;  /* 0x0000006600057213 */ /* 0x000fe40000000000 */
[----:B------:R-:W-:-:S03]  /*1e40*/  IMAD.IADD R11, R11, 0x1, -R8 ;  /* 0x000000010b0b7824 */ /* 0x000fc600078e0a08 */
[----:B------:R-:W-:Y:S02]  /*1e50*/  IMAD.MOV R5, RZ, RZ, -R5 ;  /* 0x000000ffff057224 */ /* 0x000fe400078e0a05 */
[----:B------:R-:W-:Y:S02]  /*1e60*/  IABS R7, R11 ;  /* 0x0000000b00077213 */ /* 0x000fe40000000000 */
[----:B------:R-:W-:-:S04]  /*1e70*/  LOP3.LUT R11, R11, R102, RZ, 0x3c, !PT ;  /* 0x000000660b0b7212 */ /* 0x000fc800078e3cff */
        /* <DEDUP_REMOVED lines=19> */
.L_x_707:
[----:B------:R-:W-:Y:S05]  /*1fb0*/  BSYNC B0 ;  /* 0x0000000000007941 */ /* 0x000fea0003800000 */
.L_x_706:
[----:B------:R-:W-:Y:S01]  /*1fc0*/  IMAD R8, R233, R5, R8 ;  /* 0x00000005e9087224 */ /* 0x000fe200078e0208 */
[----:B------:R-:W1:Y:S01]  /*1fd0*/  S2R R79, SR_TID.X ;  /* 0x00000000004f7919 */ /* 0x000e620000002100 */
[----:B------:R-:W-:Y:S02]  /*1fe0*/  SHF.R.S32.HI R117, RZ, 0x1f, R116 ;  /* 0x0000001fff757819 */ /* 0x000fe40000011474 */
[----:B------:R-:W-:Y:S01]  /*1ff0*/  IMAD.IADD R5, R8, 0x1, R5 ;  /* 0x0000000108057824 */ /* 0x000fe200078e0205 */
[----:B------:R-:W-:Y:S01]  /*2000*/  IADD3 R63, R116, 0x40, RZ ;  /* 0x00000040743f7810 */ /* 0x000fe20007ffe0ff */
[----:B------:R-:W-:-:S03]  /*2010*/  IMAD R8, R8, 0x60, -R4 ;  /* 0x0000006008087824 */ /* 0x000fc600078e0a04 */
[----:B------:R-:W-:Y:S02]  /*2020*/  IMNMX R5, R2, R5, PT ;  /* 0x0000000502057217 */ /* 0x000fe40003800200 */
[----:B------:R-:W-:-:S03]  /*2030*/  IMNMX R8, RZ, R8, !PT ;  /* 0x00000008ff087217 */ /* 0x000fc60007800200 */
[----:B------:R-:W-:-:S05]  /*2040*/  IMAD R5, R5, 0x60, -R4 ;  /* 0x0000006005057824 */ /* 0x000fca00078e0a04 */
[----:B------:R-:W-:-:S04]  /*2050*/  IMNMX R5, R5, R0, PT ;  /* 0x0000000005057217 */ /* 0x000fc80003800200 */
[----:B------:R-:W-:Y:S01]  /*2060*/  ISETP.GT.AND P0, PT, R5, R8, PT ;  /* 0x000000080500720c */ /* 0x000fe20003f04270 */
[----:B------:R-:W-:Y:S01]  /*2070*/  IMAD.WIDE.U32 R8, R8, -0x55555555, RZ ;  /* 0xaaaaaaab08087825 */ /* 0x000fe200078e00ff */
[----:B-1----:R-:W-:-:S04]  /*2080*/  SHF.R.S32.HI R78, RZ, 0x1f, R79 ;  /* 0x0000001fff4e7819 */ /* 0x002fc8000001144f */
[CC--:B------:R-:W-:Y:S02]  /*2090*/  LEA.HI R77, R78.reuse, R79.reuse, RZ, 0x3 ;  /* 0x0000004f4e4d7211 */ /* 0x0c0fe400078f18ff */
[----:B------:R-:W-:Y:S02]  /*20a0*/  SHF.R.U32.HI R101, RZ, 0x6, R9 ;  /* 0x00000006ff657819 */ /* 0x000fe40000011609 */
[----:B------:R-:W-:Y:S02]  /*20b0*/  LOP3.LUT R64, R77, 0xfffffff8, RZ, 0xc0, !PT ;  /* 0xfffffff84d407812 */ /* 0x000fe400078ec0ff */
[----:B------:R-:W-:Y:S01]  /*20c0*/  SHF.R.S32.HI R77, RZ, 0x3, R77 ;  /* 0x00000003ff4d7819 */ /* 0x000fe2000001144d */
[----:B------:R-:W-:Y:S01]  /*20d0*/  IMAD.MOV.U32 R4, RZ, RZ, R101 ;  /* 0x000000ffff047224 */ /* 0x000fe200078e0065 */
[----:B------:R-:W-:Y:S01]  /*20e0*/  @P0 IADD3 R5, R5, 0x5f, RZ ;  /* 0x0000005f05050810 */ /* 0x000fe20007ffe0ff */
[----:B------:R-:W-:Y:S01]  /*20f0*/  IMAD.IADD R64, R79, 0x1, -R64 ;  /* 0x000000014f407824 */ /* 0x000fe200078e0a40 */
[----:B------:R-:W-:Y:S01]  /*2100*/  LEA.HI R68, R78, R79, RZ, 0x6 ;  /* 0x0000004f4e447211 */ /* 0x000fe200078f30ff */
[C---:B------:R-:W-:Y:S01]  /*2110*/  IMAD.SHL.U32 R76, R77.reuse, 0x40, RZ ;  /* 0x000000404d4c7824 */ /* 0x040fe200078e00ff */
[----:B------:R-:W-:Y:S01]  /*2120*/  IADD3 R74, R77, 0x20, RZ ;  /* 0x000000204d4a7810 */ /* 0x000fe20007ffe0ff */
[----:B------:R-:W-:Y:S01]  /*2130*/  @P0 IMAD.HI R5, R5, 0x2aaaaaab, RZ ;  /* 0x2aaaaaab05050827 */ /* 0x000fe200078e02ff */
[----:B------:R-:W-:-:S02]  /*2140*/  IADD3 R71, R77, 0x40, RZ ;  /* 0x000000404d477810 */ /* 0x000fc40007ffe0ff */
[----:B------:R-:W-:Y:S01]  /*2150*/  LOP3.LUT R76, R76, 0x1c0, RZ, 0xc0, !PT ;  /* 0x000001c04c4c7812 */ /* 0x000fe200078ec0ff */
[----:B------:R-:W-:Y:S01]  /*2160*/  IMAD.SHL.U32 R68, R68, 0x8, RZ ;  /* 0x0000000844447824 */ /* 0x000fe200078e00ff */
[----:B------:R-:W-:Y:S01]  /*2170*/  @P0 SHF.R.U32.HI R2, RZ, 0x1f, R5 ;  /* 0x0000001fff020819 */ /* 0x000fe20000011605 */
[----:B------:R-:W-:Y:S01]  /*2180*/  IMAD.SHL.U32 R73, R74, 0x40, RZ ;  /* 0x000000404a497824 */ /* 0x000fe200078e00ff */
[----:B------:R-:W-:Y:S01]  /*2190*/  SHF.R.S32.HI R67, RZ, 0x1f, R74 ;  /* 0x0000001fff437819 */ /* 0x000fe2000001144a */
[----:B------:R-:W-:Y:S01]  /*21a0*/  IMAD.SHL.U32 R70, R71, 0x40, RZ ;  /* 0x0000004047467824 */ /* 0x000fe200078e00ff */
[----:B------:R-:W-:Y:S01]  /*21b0*/  @P0 LEA.HI.SX32 R4, R5, R2, 0x1c ;  /* 0x0000000205040211 */ /* 0x000fe200078fe2ff */
[----:B------:R-:W-:Y:S01]  /*21c0*/  IMAD.SHL.U32 R12, R64, 0x4, RZ ;  /* 0x00000004400c7824 */ /* 0x000fe200078e00ff */
[----:B------:R-:W-:Y:S02]  /*21d0*/  SHF.R.S32.HI R66, RZ, 0x1f, R71 ;  /* 0x0000001fff427819 */ /* 0x000fe40000011447 */
[----:B------:R-:W-:-:S02]  /*21e0*/  ISETP.GT.AND P0, PT, R4, R101, PT ;  /* 0x000000650400720c */ /* 0x000fc40003f04270 */
[----:B------:R-:W-:Y:S02]  /*21f0*/  SHF.R.U32.HI R75, RZ, 0x3, R76 ;  /* 0x00000003ff4b7819 */ /* 0x000fe4000001164c */
[----:B------:R-:W-:Y:S02]  /*2200*/  LOP3.LUT R234, R76, 0x38, R116, 0xf8, !PT ;  /* 0x000000384cea7812 */ /* 0x000fe400078ef874 */
[----:B------:R-:W-:Y:S02]  /*2210*/  LEA.HI R67, R67, R74, RZ, 0x3 ;  /* 0x0000004a43437211 */ /* 0x000fe400078f18ff */
[----:B------:R-:W-:Y:S02]  /*2220*/  LEA.HI R66, R66, R71, RZ, 0x3 ;  /* 0x0000004742427211 */ /* 0x000fe400078f18ff */
[----:B------:R-:W-:Y:S01]  /*2230*/  LOP3.LUT R68, R68, 0xfffffe00, RZ, 0xc0, !PT ;  /* 0xfffffe0044447812 */ /* 0x000fe200078ec0ff */
[----:B------:R-:W-:Y:S01]  /*2240*/  IMAD.SHL.U32 R67, R67, 0x40, RZ ;  /* 0x0000004043437824 */ /* 0x000fe200078e00ff */
[----:B------:R-:W-:Y:S01]  /*2250*/  LOP3.LUT R234, R234, R75, RZ, 0x3c, !PT ;  /* 0x0000004beaea7212 */ /* 0x000fe200078e3cff */
[----:B------:R-:W-:Y:S01]  /*2260*/  IMAD.SHL.U32 R66, R66, 0x40, RZ ;  /* 0x0000004042427824 */ /* 0x000fe200078e00ff */
[----:B------:R-:W-:-:S02]  /*2270*/  LOP3.LUT R73, R73, 0x1c0, RZ, 0xc0, !PT ;  /* 0x000001c049497812 */ /* 0x000fc400078ec0ff */
[----:B------:R-:W-:Y:S01]  /*2280*/  LOP3.LUT R70, R70, 0x1c0, RZ, 0xc0, !PT ;  /* 0x000001c046467812 */ /* 0x000fe200078ec0ff */
[----:B------:R-:W-:Y:S01]  /*2290*/  IMAD.IADD R234, R68, 0x1, R234 ;  /* 0x0000000144ea7824 */ /* 0x000fe200078e02ea */
[----:B------:R-:W-:Y:S02]  /*22a0*/  SHF.R.S32.HI R81, RZ, 0x1f, R77 ;  /* 0x0000001fff517819 */ /* 0x000fe4000001144d */
[----:B------:R-:W-:Y:S01]  /*22b0*/  SHF.R.S32.HI R13, RZ, 0x1f, R12 ;  /* 0x0000001fff0d7819 */ /* 0x000fe2000001140c */
[----:B------:R-:W-:Y:S01]  /*22c0*/  IMAD.SHL.U32 R234, R234, 0x2, RZ ;  /* 0x00000002eaea7824 */ /* 0x000fe200078e00ff */
[----:B------:R-:W-:Y:S02]  /*22d0*/  IADD3 R10, R12, 0x20, RZ ;  /* 0x000000200c0a7810 */ /* 0x000fe40007ffe0ff */
[----:B------:R-:W-:Y:S02]  /*22e0*/  SHF.R.U32.HI R72, RZ, 0x3, R73 ;  /* 0x00000003ff487819 */ /* 0x000fe40000011649 */
[----:B------:R-:W-:-:S02]  /*22f0*/  SHF.R.U32.HI R69, RZ, 0x3, R70 ;  /* 0x00000003ff457819 */ /* 0x000fc40000011646 */
[----:B------:R-:W-:Y:S02]  /*2300*/  LOP3.LUT R67, R67, 0xfffffe00, RZ, 0xc0, !PT ;  /* 0xfffffe0043437812 */ /* 0x000fe400078ec0ff */
[----:B------:R-:W-:Y:S01]  /*2310*/  LOP3.LUT R66, R66, 0xfffffe00, RZ, 0xc0, !PT ;  /* 0xfffffe0042427812 */ /* 0x000fe200078ec0ff */
[----:B------:R-:W-:Y:S05]  /*2320*/  @!P0 BRA `(.L_x_708) ;  /* 0x0000527000008947 */ /* 0x000fea0003800000 */
[----:B------:R-:W-:Y:S01]  /*2330*/  IADD3 R95, P0, R77, R94, RZ ;  /* 0x0000005e4d5f7210 */ /* 0x000fe20007f1e0ff */
[----:B------:R-:W-:Y:S01]  /*2340*/  IMAD.MOV.U32 R158, RZ, RZ, 0x60 ;  /* 0x00000060ff9e7424 */ /* 0x000fe200078e00ff */
[----:B------:R-:W-:Y:S02]  /*2350*/  IADD3 R32, R4, -0x1, RZ ;  /* 0xffffffff04207810 */ /* 0x000fe40007ffe0ff */
[----:B------:R-:W-:Y:S01]  /*2360*/  LEA.HI.X.SX32 R94, R94, R81, 0x1, P0 ;  /* 0x000000515e5e7211 */ /* 0x000fe200000f0eff */
[----:B------:R-:W-:Y:S01]  /*2370*/  IMAD.WIDE.U32 R8, R95, c[0x0][0x238], R116 ;  /* 0x00008e005f087a25 */ /* 0x000fe200078e0074 */
[----:B------:R-:W-:Y:S02]  /*2380*/  IADD3 R93, -R77, R0, RZ ;  /* 0x000000004d5d7210 */ /* 0x000fe40007ffe1ff */
[----:B------:R-:W-:Y:S01]  /*2390*/  SEL R142, R211, RZ, !P3 ;  /* 0x000000ffd38e7207 */ /* 0x000fe20005800000 */
[----:B------:R-:W-:Y:S01]  /*23a0*/  IMAD R2, R94, c[0x0][0x238], RZ ;  /* 0x00008e005e027a24 */ /* 0x000fe200078e02ff */
[----:B------:R-:W-:Y:S01]  /*23b0*/  SHF.R.S32.HI R7, RZ, 0x1f, R32 ;  /* 0x0000001fff077819 */ /* 0x000fe20000011420 */
[----:B------:R-:W-:Y:S01]  /*23c0*/  IMAD R5, R32, -0x60, R93 ;  /* 0xffffffa020057824 */ /* 0x000fe200078e025d */
[----:B------:R-:W-:Y:S01]  /*23d0*/  ISETP.GE.AND P2, PT, R116, c[0x0][0x1d4], PT ;  /* 0x0000750074007a0c */ /* 0x000fe20003f46270 */
[----:B------:R-:W-:Y:S01]  /*23e0*/  IMAD R2, R95, c[0x0][0x23c], R2 ;  /* 0x00008f005f027a24 */ /* 0x000fe200078e0202 */
[----:B------:R-:W-:Y:S01]  /*23f0*/  ISETP.GE.AND P6, PT, R63, c[0x0][0x1d4], PT ;  /* 0x000075003f007a0c */ /* 0x000fe20003fc6270 */
[C---:B------:R-:W-:Y:S01]  /*2400*/  IMAD R104, R158.reuse, c[0x0][0x23c], RZ ;  /* 0x00008f009e687a24 */ /* 0x040fe200078e02ff */
[----:B------:R-:W-:Y:S01]  /*2410*/  ISETP.GE.AND P0, PT, R5, 0x1, PT ;  /* 0x000000010500780c */ /* 0x000fe20003f06270 */
[----:B------:R-:W-:Y:S01]  /*2420*/  IMAD.WIDE.U32 R170, R158, c[0x0][0x238], RZ ;  /* 0x00008e009eaa7a25 */ /* 0x000fe200078e00ff */
[----:B------:R-:W-:-:S02]  /*2430*/  IADD3 R9, R9, R2, RZ ;  /* 0x0000000209097210 */ /* 0x000fc40007ffe0ff */
[----:B------:R-:W-:Y:S01]  /*2440*/  SHF.R.S32.HI R2, RZ, 0x1f, R211 ;  /* 0x0000001fff027819 */ /* 0x000fe200000114d3 */
[----:B------:R-:W-:Y:S01]  /*2450*/  IMAD.IADD R104, R171, 0x1, R104 ;  /* 0x00000001ab687824 */ /* 0x000fe200078e0268 */
[----:B------:R-:W-:Y:S01]  /*2460*/  MOV R122, 0x5 ;  /* 0x00000005007a7802 */ /* 0x000fe20000000f00 */
[C---:B------:R-:W-:Y:S01]  /*2470*/  IMAD.WIDE.U32 R144, R227.reuse, c[0x0][0x240], R8 ;  /* 0x00009000e3907a25 */ /* 0x040fe200078e0008 */
[----:B------:R-:W-:Y:S02]  /*2480*/  SEL R90, R2, RZ, !P3 ;  /* 0x000000ff025a7207 */ /* 0x000fe40005800000 */
[----:B------:R-:W-:Y:S01]  /*2490*/  IADD3 R89, R6, R82, RZ ;  /* 0x0000005206597210 */ /* 0x000fe20007ffe0ff */
[----:B------:R-:W-:Y:S02]  /*24a0*/  IMAD R145, R227, c[0x0][0x244], R145 ;  /* 0x00009100e3917a24 */ /* 0x000fe400078e0291 */
[C---:B------:R-:W-:Y:S02]  /*24b0*/  IMAD R148, R81.reuse, c[0x0][0x280], RZ ;  /* 0x0000a00051947a24 */ /* 0x040fe400078e02ff */
[----:B------:R-:W-:Y:S01]  /*24c0*/  IMAD R146, R81, c[0x0][0x290], RZ ;  /* 0x0000a40051927a24 */ /* 0x000fe200078e02ff */
[----:B-----5:R-:W-:Y:S01]  /*24d0*/  SHF.R.S32.HI R96, RZ, 0x1f, R65 ;  /* 0x0000001fff607819 */ /* 0x020fe20000011441 */
[----:B------:R-:W-:-:S02]  /*24e0*/  IMAD R166, R90, c[0x0][0x248], RZ ;  /* 0x000092005aa67a24 */ /* 0x000fc400078e02ff */
[----:B------:R-:W-:-:S04]  /*24f0*/  IMAD.WIDE.U32 R152, R77, c[0x0][0x280], R12 ;  /* 0x0000a0004d987a25 */ /* 0x000fc800078e000c */
[----:B------:R-:W-:-:S04]  /*2500*/  IMAD.WIDE.U32 R150, R77, c[0x0][0x290], R12 ;  /* 0x0000a4004d967a25 */ /* 0x000fc800078e000c */
[----:B------:R-:W-:Y:S01]  /*2510*/  IMAD R111, R81, c[0x0][0x1e0], RZ ;  /* 0x00007800516f7a24 */ /* 0x000fe200078e02ff */
[----:B------:R-:W-:Y:S01]  /*2520*/  MOV R118, c[0x0][0x290] ;  /* 0x0000a40000767a02 */ /* 0x000fe20000000f00 */
[C---:B------:R-:W-:Y:S01]  /*2530*/  IMAD R166, R142.reuse, c[0x0][0x24c], R166 ;  /* 0x000093008ea67a24 */ /* 0x040fe200078e02a6 */
[----:B------:R-:W-:Y:S01]  /*2540*/  MOV R103, c[0x0][0x27c] ;  /* 0x00009f0000677a02 */ /* 0x000fe20000000f00 */
[----:B------:R-:W-:Y:S01]  /*2550*/  IMAD.WIDE.U32 R144, R142, c[0x0][0x248], R144 ;  /* 0x000092008e907a25 */ /* 0x000fe200078e0090 */
[----:B------:R-:W-:-:S03]  /*2560*/  P2R R138, PR, RZ, 0x4 ;  /* 0x00000004ff8a7803 */ /* 0x000fc60000000000 */
[----:B------:R-:W-:Y:S01]  /*2570*/  IMAD R4, R104, R32, RZ ;  /* 0x0000002068047224 */ /* 0x000fe200078e02ff */
[----:B------:R-:W-:Y:S01]  /*2580*/  IADD3 R167, R145, R166, RZ ;  /* 0x000000a691a77210 */ /* 0x000fe20007ffe0ff */
[----:B------:R-:W-:Y:S02]  /*2590*/  IMAD.MOV.U32 R166, RZ, RZ, R144 ;  /* 0x000000ffffa67224 */ /* 0x000fe400078e0090 */
[-C--:B------:R-:W-:Y:S02]  /*25a0*/  IMAD R4, R7, R170.reuse, R4 ;  /* 0x000000aa07047224 */ /* 0x080fe400078e0204 */
[----:B------:R-:W-:-:S04]  /*25b0*/  IMAD.WIDE.U32 R14, R32, R170, R166 ;  /* 0x000000aa200e7225 */ /* 0x000fc800078e00a6 */
[----:B------:R-:W-:Y:S01]  /*25c0*/  IMAD.MOV.U32 R7, RZ, RZ, c[0x0][0x238] ;  /* 0x00008e00ff077624 */ /* 0x000fe200078e00ff */
[----:B------:R-:W-:Y:S02]  /*25d0*/  IADD3 R4, R15, R4, RZ ;  /* 0x000000040f047210 */ /* 0x000fe40007ffe0ff */
[C---:B------:R-:W-:Y:S01]  /*25e0*/  @P0 LEA R8, P1, R14.reuse, c[0x0][0x220], 0x1 ;  /* 0x000088000e080a11 */ /* 0x040fe200078208ff */
[C---:B------:R-:W-:Y:S01]  /*25f0*/  IMAD.SHL.U32 R110, R7.reuse, 0x20, RZ ;  /* 0x00000020076e7824 */ /* 0x040fe200078e00ff */
[----:B------:R-:W-:Y:S02]  /*2600*/  SHF.L.U64.HI R109, R7, R122, c[0x0][0x23c] ;  /* 0x00008f00076d7619 */ /* 0x000fe4000001027a */
[----:B------:R-:W-:Y:S02]  /*2610*/  @P0 LEA.HI.X R9, R14, c[0x0][0x224], R4, 0x1, P1 ;  /* 0x000089000e090a11 */ /* 0x000fe400008f0c04 */
[----:B------:R-:W-:-:S03]  /*2620*/  ISETP.GE.AND P1, PT, R5, 0x21, PT ;  /* 0x000000210500780c */ /* 0x000fc60003f26270 */
[----:B------:R-:W-:Y:S01]  /*2630*/  @!PT LDS RZ, [RZ] ;  /* 0x00000000fffff984 */ /* 0x000fe20000000800 */
[----:B------:R-:W-:Y:S01]  /*2640*/  @!PT LDS RZ, [RZ] ;  /* 0x00000000fffff984 */ /* 0x000fe20000000800 */
[----:B------:R-:W-:Y:S01]  /*2650*/  @!PT LDS RZ, [RZ] ;  /* 0x00000000fffff984 */ /* 0x000fe20000000800 */
[----:B------:R1:W-:Y:S04]  /*2660*/  @P0 LDGSTS.E.BYPASS.LTC128B.128 [R234+0x8100], [R8.64], !P2 ;  /* 0x0810000008ea0fae */ /* 0x0003e8000d101d48 */
[----:B------:R1:W-:Y:S06]  /*2670*/  @P0 LDGSTS.E.BYPASS.LTC128B.128 [R234+0xb100], [R8.64+0x80], !P6 ;  /* 0x0b10008008ea0fae */ /* 0x0003ec000f101d48 */
[----:B-1----:R-:W-:-:S04]  /*2680*/  @P1 IADD3 R9, P0, R110, R14, RZ ;  /* 0x0000000e6e091210 */ /* 0x002fc80007f1e0ff */
[----:B------:R-:W-:Y:S02]  /*2690*/  @P1 IADD3.X R8, R4, R109, RZ, P0, !PT ;  /* 0x0000006d04081210 */ /* 0x000fe400007fe4ff */
[----:B------:R-:W-:-:S04]  /*26a0*/  @P1 LEA R16, P0, R9, c[0x0][0x220], 0x1 ;  /* 0x0000880009101a11 */ /* 0x000fc800078008ff */
[----:B------:R-:W-:Y:S02]  /*26b0*/  @P1 LEA.HI.X R17, R9, c[0x0][0x224], R8, 0x1, P0 ;  /* 0x0000890009111a11 */ /* 0x000fe400000f0c08 */
[----:B------:R-:W-:-:S03]  /*26c0*/  ISETP.GT.AND P0, PT, R5, 0x40, PT ;  /* 0x000000400500780c */ /* 0x000fc60003f04270 */
[----:B------:R1:W-:Y:S04]  /*26d0*/  @P1 LDGSTS.E.BYPASS.LTC128B.128 [R219+0x9100], [R16.64], !P2 ;  /* 0x0910000010db1fae */ /* 0x0003e8000d101d48 */
[----:B------:R1:W-:Y:S06]  /*26e0*/  @P1 LDGSTS.E.BYPASS.LTC128B.128 [R219+0xc100], [R16.64+0x80], !P6 ;  /* 0x0c10008010db1fae */ /* 0x0003ec000f101d48 */
[----:B------:R-:W-:Y:S01]  /*26f0*/  @P0 IMAD.MOV.U32 R8, RZ, RZ, c[0x0][0x23c] ;  /* 0x00008f00ff080624 */ /* 0x000fe200078e00ff */
[----:B------:R-:W-:-:S04]  /*2700*/  @P0 LEA R5, P1, R7, R14, 0x6 ;  /* 0x0000000e07050211 */ /* 0x000fc800078230ff */
[----:B------:R-:W-:Y:S02]  /*2710*/  @P0 LEA.HI.X R8, R7, R4, R8, 0x6, P1 ;  /* 0x0000000407080211 */ /* 0x000fe400008f3408 */
[----:B------:R-:W-:-:S04]  /*2720*/  @P0 LEA R4, P1, R5, c[0x0][0x220], 0x1 ;  /* 0x0000880005040a11 */ /* 0x000fc800078208ff */
[----:B------:R-:W-:Y:S02]  /*2730*/  @P0 LEA.HI.X R5, R5, c[0x0][0x224], R8, 0x1, P1 ;  /* 0x0000890005050a11 */ /* 0x000fe400008f0c08 */
[----:B------:R-:W-:Y:S02]  /*2740*/  ISETP.NE.U32.AND P1, PT, RZ, c[0x0][0x340], PT ;  /* 0x0000d000ff007a0c */ /* 0x000fe40003f25070 */
[----:B------:R-:W-:Y:S01]  /*2750*/  SHF.R.S32.HI R88, RZ, 0x1f, R89 ;  /* 0x0000001fff587819 */ /* 0x000fe20000011459 */
[C---:B------:R-:W-:Y:S01]  /*2760*/  IMAD R148, R77.reuse, c[0x0][0x284], R148 ;  /* 0x0000a1004d947a24 */ /* 0x040fe200078e0294 */
[----:B------:R-:W-:Y:S01]  /*2770*/  ISETP.NE.AND.EX P1, PT, RZ, c[0x0][0x344], PT, P1 ;  /* 0x0000d100ff007a0c */ /* 0x000fe20003f25310 */
[----:B------:R-:W-:Y:S01]  /*2780*/  IMAD R146, R77, c[0x0][0x294], R146 ;  /* 0x0000a5004d927a24 */ /* 0x000fe200078e0292 */
[----:B------:R2:W-:Y:S11]  /*2790*/  @P0 LDGSTS.E.BYPASS.LTC128B.128 [R219+0xa100], [R4.64], !P2 ;  /* 0x0a10000004db0fae */ /* 0x0005f6000d101d48 */
[----:B------:R-:W-:-:S04]  /*27a0*/  @P1 IMAD.WIDE R8, R211, R3, c[0x0][0x340] ;  /* 0x0000d000d3081625 */ /* 0x000fc800078e0203 */
[----:B------:R-:W-:Y:S01]  /*27b0*/  IMAD R6, R88, c[0x0][0x1e0], RZ ;  /* 0x0000780058067a24 */ /* 0x000fe200078e02ff */
[----:B------:R3:W4:Y:S01]  /*27c0*/  @P1 LDG.E R3, [R8.64] ;  /* 0x0000000808031981 */ /* 0x000722000c1e1900 */
[----:B------:R-:W-:Y:S01]  /*27d0*/  IMAD.WIDE.U32 R14, R77, c[0x0][0x280], R116 ;  /* 0x0000a0004d0e7a25 */ /* 0x000fe200078e0074 */
[----:B------:R-:W-:Y:S02]  /*27e0*/  IADD3 R153, R153, R148, RZ ;  /* 0x0000009499997210 */ /* 0x000fe40007ffe0ff */
[----:B------:R2:W-:Y:S01]  /*27f0*/  @P0 LDGSTS.E.BYPASS.LTC128B.128 [R219+0xd100], [R4.64+0x80], !P6 ;  /* 0x0d10008004db0fae */ /* 0x0005e2000f101d48 */
[----:B------:R-:W-:Y:S01]  /*2800*/  IMAD R6, R89, c[0x0][0x1e4], R6 ;  /* 0x0000790059067a24 */ /* 0x000fe200078e0206 */
[----:B------:R-:W-:Y:S01]  /*2810*/  IADD3 R149, R148, R15, RZ ;  /* 0x0000000f94957210 */ /* 0x000fe20007ffe0ff */
[----:B------:R-:W-:Y:S01]  /*2820*/  IMAD.IADD R151, R151, 0x1, R146 ;  /* 0x0000000197977824 */ /* 0x000fe200078e0292 */
[----:B------:R-:W0:Y:S01]  /*2830*/  LDGDEPBAR ;  /* 0x00000000000079af */ /* 0x000e220000000000 */
[C---:B------:R-:W-:Y:S01]  /*2840*/  IMAD R97, R96.reuse, c[0x0][0x280], RZ ;  /* 0x0000a00060617a24 */ /* 0x040fe200078e02ff */
[----:B------:R-:W-:Y:S01]  /*2850*/  WARPSYNC 0xffffffff ;  /* 0xffffffff00007948 */ /* 0x000fe20003800000 */
[----:B------:R-:W-:Y:S01]  /*2860*/  IMAD R96, R96, c[0x0][0x290], RZ ;  /* 0x0000a40060607a24 */ /* 0x000fe200078e02ff */
[C---:B------:R-:W-:Y:S01]  /*2870*/  SHF.L.U64.HI R107, R118.reuse, R122, c[0x0][0x294] ;  /* 0x0000a500766b7619 */ /* 0x040fe2000001027a */
[----:B------:R-:W-:Y:S01]  /*2880*/  IMAD.WIDE.U32 R168, R77, c[0x0][0x1e0], RZ ;  /* 0x000078004da87a25 */ /* 0x000fe200078e00ff */
[----:B------:R-:W-:-:S03]  /*2890*/  SHF.L.U32 R108, R118, 0x5, RZ ;  /* 0x00000005766c7819 */ /* 0x000fc600000006ff */
[----:B------:R-:W-:Y:S02]  /*28a0*/  IMAD R111, R77, c[0x0][0x1e4], R111 ;  /* 0x000079004d6f7a24 */ /* 0x000fe400078e026f */
[----:B------:R-:W-:Y:S02]  /*28b0*/  IMAD.MOV.U32 R148, RZ, RZ, R14 ;  /* 0x000000ffff947224 */ /* 0x000fe400078e000e */
[C---:B------:R-:W-:Y:S02]  /*28c0*/  IMAD R97, R65.reuse, c[0x0][0x284], R97 ;  /* 0x0000a10041617a24 */ /* 0x040fe400078e0261 */
[----:B------:R-:W-:Y:S02]  /*28d0*/  IMAD R96, R65, c[0x0][0x294], R96 ;  /* 0x0000a50041607a24 */ /* 0x000fe400078e0260 */
[----:B---3--:R-:W-:-:S04]  /*28e0*/  IMAD.WIDE.U32 R8, R89, c[0x0][0x1e0], RZ ;  /* 0x0000780059087a25 */ /* 0x008fc800078e00ff */
[----:B------:R-:W-:Y:S01]  /*28f0*/  IMAD.IADD R7, R9, 0x1, R6 ;  /* 0x0000000109077824 */ /* 0x000fe200078e0206 */
[----:B------:R-:W-:Y:S01]  /*2900*/  MOV R6, R8 ;  /* 0x0000000800067202 */ /* 0x000fe20000000f00 */
[----:B------:R-:W-:Y:S01]  /*2910*/  IMAD.WIDE.U32 R8, R77, c[0x0][0x290], R116 ;  /* 0x0000a4004d087a25 */ /* 0x000fe200078e0074 */
[----:B--2---:R-:W-:-:S03]  /*2920*/  SHF.L.U32 R4, R103, 0x1, RZ ;  /* 0x0000000167047819 */ /* 0x004fc600000006ff */
[C---:B------:R-:W-:Y:S01]  /*2930*/  IMAD.WIDE.U32 R6, R227.reuse, c[0x0][0x1e8], R6 ;  /* 0x00007a00e3067a25 */ /* 0x040fe200078e0006 */
[----:B------:R-:W-:Y:S02]  /*2940*/  IADD3 R147, R146, R9, RZ ;  /* 0x0000000992937210 */ /* 0x000fe40007ffe0ff */
[----:B------:R-:W-:Y:S01]  /*2950*/  MOV R146, R8 ;  /* 0x0000000800927202 */ /* 0x000fe20000000f00 */
[----:B------:R-:W-:Y:S01]  /*2960*/  IMAD R155, R227, c[0x0][0x1ec], R7 ;  /* 0x00007b00e39b7a24 */ /* 0x000fe200078e0207 */
[----:B------:R-:W-:Y:S01]  /*2970*/  MOV R154, R6 ;  /* 0x00000006009a7202 */ /* 0x000fe20000000f00 */
[----:B------:R-:W-:-:S04]  /*2980*/  IMAD.WIDE.U32 R152, R65, c[0x0][0x280], R152 ;  /* 0x0000a00041987a25 */ /* 0x000fc800078e0098 */
[----:B------:R-:W-:Y:S01]  /*2990*/  IMAD.WIDE.U32 R150, R65, c[0x0][0x290], R150 ;  /* 0x0000a40041967a25 */ /* 0x000fe200078e0096 */
[----:B------:R-:W-:-:S03]  /*29a0*/  IADD3 R99, R153, R97, RZ ;  /* 0x0000006199637210 */ /* 0x000fc60007ffe0ff */
[----:B------:R-:W-:Y:S01]  /*29b0*/  IMAD.MOV.U32 R114, RZ, RZ, c[0x0][0x280] ;  /* 0x0000a000ff727624 */ /* 0x000fe200078e00ff */
[----:B------:R-:W-:Y:S01]  /*29c0*/  IADD3 R98, R151, R96, RZ ;  /* 0x0000006097627210 */ /* 0x000fe20007ffe0ff */
[----:B------:R-:W-:Y:S02]  /*29d0*/  IMAD.IADD R111, R169, 0x1, R111 ;  /* 0x00000001a96f7824 */ /* 0x000fe400078e026f */
[----:B------:R-:W-:Y:S01]  /*29e0*/  IMAD.WIDE.U32 R146, R65, c[0x0][0x290], R146 ;  /* 0x0000a40041927a25 */ /* 0x000fe200078e0092 */
[----:B------:R-:W-:-:S03]  /*29f0*/  SHF.L.U64.HI R105, R114, R122, c[0x0][0x284] ;  /* 0x0000a10072697619 */ /* 0x000fc6000001027a */
[----:B------:R-:W-:Y:S01]  /*2a00*/  IMAD.WIDE.U32 R148, R65, c[0x0][0x280], R148 ;  /* 0x0000a00041947a25 */ /* 0x000fe200078e0094 */
[----:B------:R-:W-:-:S03]  /*2a10*/  IADD3 R96, R96, R147, RZ ;  /* 0x0000009360607210 */ /* 0x000fc60007ffe0ff */
[----:B------:R-:W-:Y:S02]  /*2a20*/  IMAD.SHL.U32 R106, R114, 0x20, RZ ;  /* 0x00000020726a7824 */ /* 0x000fe400078e00ff */
[----:B------:R-:W-:Y:S01]  /*2a30*/  IMAD.IADD R97, R97, 0x1, R149 ;  /* 0x0000000161617824 */ /* 0x000fe200078e0295 */
[--C-:B----4-:R-:W-:Y:S01]  /*2a40*/  @P1 SHF.R.S32.HI R7, RZ, 0x1f, R3.reuse ;  /* 0x0000001fff071819 */ /* 0x110fe20000011403 */
[----:B------:R-:W-:Y:S01]  /*2a50*/  @P1 IMAD.MOV.U32 R6, RZ, RZ, R3 ;  /* 0x000000ffff061224 */ /* 0x000fe200078e0003 */
[----:B------:R-:W-:Y:S02]  /*2a60*/  @!P1 MOV R7, R2 ;  /* 0x0000000200079202 */ /* 0x000fe40000000f00 */
[----:B------:R-:W-:Y:S02]  /*2a70*/  @!P1 MOV R6, R211 ;  /* 0x000000d300069202 */ /* 0x000fe40000000f00 */
[----:B------:R-:W-:Y:S02]  /*2a80*/  SEL R87, R7, RZ, !P4 ;  /* 0x000000ff07577207 */ /* 0x000fe40006000000 */
[----:B------:R-:W-:-:S03]  /*2a90*/  SEL R140, R6, RZ, !P4 ;  /* 0x000000ff068c7207 */ /* 0x000fc60006000000 */
[----:B------:R-:W-:Y:S02]  /*2aa0*/  IMAD R100, R87, c[0x0][0x1f0], RZ ;  /* 0x00007c0057647a24 */ /* 0x000fe400078e02ff */
[----:B------:R-:W-:-:S04]  /*2ab0*/  IMAD.WIDE.U32 R154, R140, c[0x0][0x1f0], R154 ;  /* 0x00007c008c9a7a25 */ /* 0x000fc800078e009a */
[----:B------:R-:W-:Y:S01]  /*2ac0*/  IMAD R100, R140, c[0x0][0x1f4], R100 ;  /* 0x00007d008c647a24 */ /* 0x000fe200078e0264 */
[----:B------:R-:W-:-:S04]  /*2ad0*/  IADD3 R92, P1, P0, R154, R168, R116 ;  /* 0x000000a89a5c7210 */ /* 0x000fc8000783e074 */
[----:B------:R-:W-:-:S04]  /*2ae0*/  IADD3 R100, R155, R100, RZ ;  /* 0x000000649b647210 */ /* 0x000fc80007ffe0ff */
[----:B------:R-:W-:Y:S02]  /*2af0*/  IADD3.X R91, R100, R111, R117, P1, P0 ;  /* 0x0000006f645b7210 */ /* 0x000fe40000fe0475 */
[----:B-1----:R-:W-:Y:S01]  /*2b00*/  ISETP.GE.AND P0, PT, R116, c[0x0][0x27c], PT ;  /* 0x00009f0074007a0c */ /* 0x002fe20003f06270 */
[----:B------:R-:W-:Y:S01]  /*2b10*/  BAR.SYNC.DEFER_BLOCKING 0x0 ;  /* 0x0000000000007b1d */ /* 0x000fe20000010000 */
[C---:B------:R-:W-:Y:S01]  /*2b20*/  IMAD.WIDE.U32 R6, R227.reuse, c[0x0][0x260], R116 ;  /* 0x00009800e3067a25 */ /* 0x040fe200078e0074 */
[----:B------:R-:W-:Y:S02]  /*2b30*/  SHF.R.S32.HI R120, RZ, 0x1f, R74 ;  /* 0x0000001fff787819 */ /* 0x000fe4000001144a */
[----:B------:R-:W-:Y:S01]  /*2b40*/  SEL R2, RZ, c[0x0][0x27c], !P0 ;  /* 0x00009f00ff027a07 */ /* 0x000fe20004000000 */
[----:B------:R-:W-:Y:S01]  /*2b50*/  IMAD R90, R90, c[0x0][0x268], RZ ;  /* 0x00009a005a5a7a24 */ /* 0x000fe200078e02ff */
[----:B------:R-:W-:Y:S01]  /*2b60*/  SHF.R.S32.HI R121, RZ, 0x1f, R71 ;  /* 0x0000001fff797819 */ /* 0x000fe20000011447 */
[C---:B------:R-:W-:Y:S01]  /*2b70*/  IMAD R7, R227.reuse, c[0x0][0x264], R7 ;  /* 0x00009900e3077a24 */ /* 0x040fe200078e0207 */
[----:B------:R-:W-:Y:S01]  /*2b80*/  ULDC.U8 UR4, c[0x0][0x298] ;  /* 0x0000a60000047ab9 */ /* 0x000fe20000000000 */
[----:B------:R-:W-:Y:S01]  /*2b90*/  IMAD.IADD R2, R116, 0x1, R2 ;  /* 0x0000000174027824 */ /* 0x000fe200078e0202 */
[----:B------:R-:W-:Y:S01]  /*2ba0*/  MOV R112, 0x6 ;  /* 0x0000000600707802 */ /* 0x000fe20000000f00 */
[----:B------:R-:W-:Y:S01]  /*2bb0*/  IMAD.WIDE.U32 R8, R227, c[0x0][0x210], R116 ;  /* 0x00008400e3087a25 */ /* 0x000fe200078e0074 */
[----:B------:R-:W-:-:S02]  /*2bc0*/  @P0 IADD3 R4, -R4, c[0x0][0x1d4], RZ ;  /* 0x0000750004040a10 */ /* 0x000fc40007ffe1ff */
[----:B------:R-:W-:Y:S01]  /*2bd0*/  SHF.R.S32.HI R136, RZ, 0x1f, R2 ;  /* 0x0000001fff887819 */ /* 0x000fe20000011402 */
[C---:B------:R-:W-:Y:S01]  /*2be0*/  IMAD R90, R142.reuse, c[0x0][0x26c], R90 ;  /* 0x00009b008e5a7a24 */ /* 0x040fe200078e025a */
[----:B------:R-:W-:Y:S01]  /*2bf0*/  SHF.R.S32.HI R3, RZ, 0x1f, R4 ;  /* 0x0000001fff037819 */ /* 0x000fe20000011404 */
[----:B------:R-:W-:Y:S01]  /*2c00*/  IMAD.WIDE.U32 R142, R142, c[0x0][0x268], R6 ;  /* 0x00009a008e8e7a25 */ /* 0x000fe200078e0006 */
[C---:B------:R-:W-:Y:S02]  /*2c10*/  LEA.HI R5, R136.reuse, R2, RZ, 0x6 ;  /* 0x0000000288057211 */ /* 0x040fe400078f30ff */
[----:B------:R-:W-:Y:S01]  /*2c20*/  LEA.HI R3, R3, R4, RZ, 0x4 ;  /* 0x0000000403037211 */ /* 0x000fe200078f20ff */
[----:B------:R-:W-:Y:S01]  /*2c30*/  IMAD R87, R87, c[0x0][0x218], RZ ;  /* 0x0000860057577a24 */ /* 0x000fe200078e02ff */
[----:B------:R-:W-:Y:S01]  /*2c40*/  LEA.HI R136, R136, R2, RZ, 0x3 ;  /* 0x0000000288887211 */ /* 0x000fe200078f18ff */
[----:B------:R-:W-:Y:S01]  /*2c50*/  IMAD R9, R227, c[0x0][0x214], R9 ;  /* 0x00008500e3097a24 */ /* 0x000fe200078e0209 */
[----:B------:R-:W-:Y:S01]  /*2c60*/  SHF.R.S32.HI R3, RZ, 0x4, R3 ;  /* 0x00000004ff037819 */ /* 0x000fe20000011403 */
[----:B------:R-:W-:Y:S01]  /*2c70*/  IMAD R120, R120, c[0x0][0x1e0], RZ ;  /* 0x0000780078787a24 */ /* 0x000fe200078e02ff */
[----:B------:R-:W-:Y:S01]  /*2c80*/  SHF.R.S32.HI R5, RZ, 0x6, R5 ;  /* 0x00000006ff057819 */ /* 0x000fe20000011405 */
[----:B------:R-:W-:Y:S01]  /*2c90*/  IMAD.MOV.U32 R123, RZ, RZ, c[0x0][0x1e0] ;  /* 0x00007800ff7b7624 */ /* 0x000fe200078e00ff */
[----:B------:R-:W-:Y:S01]  /*2ca0*/  LEA.HI.SX32 R3, R136, R3, 0x1d ;  /* 0x0000000388037211 */ /* 0x000fe200078feaff */
[----:B------:R-:W-:Y:S01]  /*2cb0*/  IMAD R121, R121, c[0x0][0x1e0], RZ ;  /* 0x0000780079797a24 */ /* 0x000fe200078e02ff */
[----:B------:R-:W-:Y:S01]  /*2cc0*/  LOP3.LUT R132, R73, 0x38, R136, 0xf8, !PT ;  /* 0x0000003849847812 */ /* 0x000fe200078ef888 */
[C---:B------:R-:W-:Y:S01]  /*2cd0*/  IMAD R4, R5.reuse, 0x1800, R67 ;  /* 0x0000180005047824 */ /* 0x040fe200078e0243 */
[----:B------:R-:W-:Y:S01]  /*2ce0*/  SHF.R.S32.HI R2, RZ, 0x1f, R3 ;  /* 0x0000001fff027819 */ /* 0x000fe20000011403 */
[----:B------:R-:W-:Y:S01]  /*2cf0*/  IMAD R6, R5, 0x1800, R68 ;  /* 0x0000180005067824 */ /* 0x000fe200078e0244 */
[----:B------:R-:W-:Y:S01]  /*2d00*/  SHF.L.U32 R135, R3, 0x3, RZ ;  /* 0x0000000303877819 */ /* 0x000fe200000006ff */
[----:B------:R-:W-:Y:S01]  /*2d10*/  IMAD R5, R5, 0x1800, R66 ;  /* 0x0000180005057824 */ /* 0x000fe200078e0242 */
[----:B------:R-:W-:Y:S01]  /*2d20*/  LEA.HI R2, R2, R3, RZ, 0x3 ;  /* 0x0000000302027211 */ /* 0x000fe200078f18ff */
[----:B------:R-:W-:Y:S01]  /*2d30*/  IMAD R87, R140, c[0x0][0x21c], R87 ;  /* 0x000087008c577a24 */ /* 0x000fe200078e0257 */
[----:B------:R-:W-:Y:S01]  /*2d40*/  LOP3.LUT R132, R132, R72, RZ, 0x3c, !PT ;  /* 0x0000004884847212 */ /* 0x000fe200078e3cff */
[----:B------:R-:W-:Y:S01]  /*2d50*/  IMAD.WIDE.U32 R140, R140, c[0x0][0x218], R8 ;  /* 0x000086008c8c7a25 */ /* 0x000fe200078e0008 */
[----:B------:R-:W-:-:S02]  /*2d60*/  SHF.R.S32.HI R2, RZ, 0x3, R2 ;  /* 0x00000003ff027819 */ /* 0x000fc40000011402 */
[----:B------:R-:W-:Y:S01]  /*2d70*/  LOP3.LUT R130, R70, 0x38, R136, 0xf8, !PT ;  /* 0x0000003846827812 */ /* 0x000fe200078ef888 */
[----:B------:R-:W-:Y:S01]  /*2d80*/  IMAD.IADD R132, R4, 0x1, R132 ;  /* 0x0000000104847824 */ /* 0x000fe200078e0284 */
[----:B------:R-:W-:Y:S01]  /*2d90*/  LOP3.LUT R129, R70, 0x38, R135, 0xf8, !PT ;  /* 0x0000003846817812 */ /* 0x000fe200078ef887 */
[----:B------:R-:W-:Y:S01]  /*2da0*/  IMAD R4, R2, 0x1800, R68 ;  /* 0x0000180002047824 */ /* 0x000fe200078e0244 */
[----:B------:R-:W-:Y:S01]  /*2db0*/  LOP3.LUT R134, R76, 0x38, R136, 0xf8, !PT ;  /* 0x000000384c867812 */ /* 0x000fe200078ef888 */
[----:B------:R-:W-:Y:S01]  /*2dc0*/  IMAD R3, R2, 0x1800, R67 ;  /* 0x0000180002037824 */ /* 0x000fe200078e0243 */
[--C-:B------:R-:W-:Y:S01]  /*2dd0*/  LOP3.LUT R133, R76, 0x38, R135.reuse, 0xf8, !PT ;  /* 0x000000384c857812 */ /* 0x100fe200078ef887 */
[----:B------:R-:W-:Y:S01]  /*2de0*/  IMAD R2, R2, 0x1800, R66 ;  /* 0x0000180002027824 */ /* 0x000fe200078e0242 */
[----:B------:R-:W-:Y:S01]  /*2df0*/  LOP3.LUT R131, R73, 0x38, R135, 0xf8, !PT ;  /* 0x0000003849837812 */ /* 0x000fe200078ef887 */
[----:B------:R-:W-:Y:S01]  /*2e00*/  IMAD R124, R158, c[0x0][0x294], RZ ;  /* 0x0000a5009e7c7a24 */ /* 0x000fe200078e02ff */
[-C--:B------:R-:W-:Y:S01]  /*2e10*/  LOP3.LUT R130, R130, R69.reuse, RZ, 0x3c, !PT ;  /* 0x0000004582827212 */ /* 0x080fe200078e3cff */
[C---:B------:R-:W-:Y:S01]  /*2e20*/  IMAD R125, R158.reuse, c[0x0][0x284], RZ ;  /* 0x0000a1009e7d7a24 */ /* 0x040fe200078e02ff */
[----:B------:R-:W-:Y:S01]  /*2e30*/  LOP3.LUT R129, R129, R69, RZ, 0x3c, !PT ;  /* 0x0000004581817212 */ /* 0x000fe200078e3cff */
[----:B------:R-:W-:Y:S01]  /*2e40*/  IMAD R126, R158, c[0x0][0x1e4], RZ ;  /* 0x000079009e7e7a24 */ /* 0x000fe200078e02ff */
[-C--:B------:R-:W-:Y:S01]  /*2e50*/  LOP3.LUT R134, R134, R75.reuse, RZ, 0x3c, !PT ;  /* 0x0000004b86867212 */ /* 0x080fe200078e3cff */
[----:B------:R-:W-:Y:S01]  /*2e60*/  IMAD.IADD R130, R5, 0x1, R130 ;  /* 0x0000000105827824 */ /* 0x000fe200078e0282 */
[----:B------:R-:W-:Y:S01]  /*2e70*/  LOP3.LUT R133, R133, R75, RZ, 0x3c, !PT ;  /* 0x0000004b85857212 */ /* 0x000fe200078e3cff */
[----:B------:R-:W-:Y:S01]  /*2e80*/  IMAD.IADD R129, R2, 0x1, R129 ;  /* 0x0000000102817824 */ /* 0x000fe200078e0281 */
[----:B------:R-:W-:Y:S01]  /*2e90*/  LOP3.LUT R131, R131, R72, RZ, 0x3c, !PT ;  /* 0x0000004883837212 */ /* 0x000fe200078e3cff */
[----:B------:R-:W-:Y:S01]  /*2ea0*/  IMAD.WIDE.U32 R164, R74, c[0x0][0x1e0], RZ ;  /* 0x000078004aa47a25 */ /* 0x000fe200078e00ff */
[----:B------:R-:W-:-:S02]  /*2eb0*/  IADD3 R89, P0, R77, R89, RZ ;  /* 0x000000594d597210 */ /* 0x000fc40007f1e0ff */
[----:B------:R-:W-:Y:S01]  /*2ec0*/  IADD3 R131, R3, R131, RZ ;  /* 0x0000008303837210 */ /* 0x000fe20007ffe0ff */
[----:B------:R-:W-:Y:S01]  /*2ed0*/  IMAD R120, R74, c[0x0][0x1e4], R120 ;  /* 0x000079004a787a24 */ /* 0x000fe200078e0278 */
[----:B------:R-:W-:Y:S01]  /*2ee0*/  IADD3.X R88, R81, R88, RZ, P0, !PT ;  /* 0x0000005851587210 */ /* 0x000fe200007fe4ff */
[----:B------:R-:W-:Y:S01]  /*2ef0*/  IMAD.IADD R134, R6, 0x1, R134 ;  /* 0x0000000106867824 */ /* 0x000fe200078e0286 */
[----:B------:R-:W-:Y:S01]  /*2f00*/  ISETP.NE.AND P0, PT, RZ, UR4, PT ;  /* 0x00000004ff007c0c */ /* 0x000fe2000bf05270 */
[----:B------:R-:W-:Y:S01]  /*2f10*/  IMAD.IADD R133, R4, 0x1, R133 ;  /* 0x0000000104857824 */ /* 0x000fe200078e0285 */
[----:B------:R-:W-:Y:S01]  /*2f20*/  LOP3.LUT R136, R136, 0xfffffff8, RZ, 0xc0, !PT ;  /* 0xfffffff888887812 */ /* 0x000fe200078ec0ff */
[----:B------:R-:W-:Y:S01]  /*2f30*/  IMAD.WIDE.U32 R158, R158, c[0x0][0x280], RZ ;  /* 0x0000a0009e9e7a25 */ /* 0x000fe200078e00ff */
[C---:B------:R-:W-:Y:S02]  /*2f40*/  SHF.L.U64.HI R122, R123.reuse, R122, c[0x0][0x1e4] ;  /* 0x000079007b7a7619 */ /* 0x040fe4000001027a */
[----:B------:R-:W-:Y:S01]  /*2f50*/  SHF.L.U32 R113, R123, 0x6, RZ ;  /* 0x000000067b717819 */ /* 0x000fe200000006ff */
[----:B------:R-:W-:Y:S01]  /*2f60*/  IMAD.WIDE.U32 R162, R71, c[0x0][0x1e0], RZ ;  /* 0x0000780047a27a25 */ /* 0x000fe200078e00ff */
[----:B------:R-:W-:-:S02]  /*2f70*/  ISETP.GE.AND P1, PT, R103, 0x1, PT ;  /* 0x000000016700780c */ /* 0x000fc40003f26270 */
[----:B------:R-:W-:Y:S01]  /*2f80*/  ISETP.GE.AND P4, PT, R116, c[0x0][0x1d4], PT ;  /* 0x0000750074007a0c */ /* 0x000fe20003f86270 */
[----:B------:R-:W-:Y:S01]  /*2f90*/  IMAD.WIDE.U32 R160, R118, 0x60, RZ ;  /* 0x0000006076a07825 */ /* 0x000fe200078e00ff */
[----:B------:R-:W-:Y:S02]  /*2fa0*/  P2R R137, PR, RZ, 0x1 ;  /* 0x00000001ff897803 */ /* 0x000fe40000000000 */
[----:B------:R-:W-:Y:S01]  /*2fb0*/  IADD3 R120, R165, R120, RZ ;  /* 0x00000078a5787210 */ /* 0x000fe20007ffe0ff */
[----:B------:R-:W-:Y:S01]  /*2fc0*/  IMAD.WIDE.U32 R156, R123, 0x60, RZ ;  /* 0x000000607b9c7825 */ /* 0x000fe200078e00ff */
[----:B------:R-:W-:Y:S02]  /*2fd0*/  IADD3 R87, R141, R87, RZ ;  /* 0x000000578d577210 */ /* 0x000fe40007ffe0ff */
[----:B------:R-:W-:Y:S01]  /*2fe0*/  SHF.R.S32.HI R128, RZ, 0x1f, R136 ;  /* 0x0000001fff807819 */ /* 0x000fe20000011488 */
[----:B------:R-:W-:Y:S01]  /*2ff0*/  IMAD R121, R71, c[0x0][0x1e4], R121 ;  /* 0x0000790047797a24 */ /* 0x000fe200078e0279 */
[----:B------:R-:W-:Y:S01]  /*3000*/  SHF.R.S32.HI R127, RZ, 0x1f, R135 ;  /* 0x0000001fff7f7819 */ /* 0x000fe20000011487 */
[C---:B------:R-:W-:Y:S01]  /*3010*/  IMAD.SHL.U32 R115, R114.reuse, 0x40, RZ ;  /* 0x0000004072737824 */ /* 0x040fe200078e00ff */
[-C--:B------:R-:W-:Y:S01]  /*3020*/  SHF.L.U64.HI R114, R114, R112.reuse, c[0x0][0x284] ;  /* 0x0000a10072727619 */ /* 0x080fe20000010270 */
[C---:B------:R-:W-:Y:S01]  /*3030*/  IMAD.SHL.U32 R119, R118.reuse, 0x40, RZ ;  /* 0x0000004076777824 */ /* 0x040fe200078e00ff */
[-C--:B------:R-:W-:Y:S01]  /*3040*/  SHF.L.U64.HI R118, R118, R112.reuse, c[0x0][0x294] ;  /* 0x0000a50076767619 */ /* 0x080fe20000010270 */
[----:B------:R-:W-:Y:S01]  /*3050*/  IMAD.IADD R124, R161, 0x1, R124 ;  /* 0x00000001a17c7824 */ /* 0x000fe200078e027c */
[----:B------:R-:W-:Y:S01]  /*3060*/  SHF.L.U64.HI R112, R123, R112, c[0x0][0x1e4] ;  /* 0x000079007b707619 */ /* 0x000fe20000010270 */
[----:B------:R-:W-:Y:S01]  /*3070*/  IMAD.IADD R125, R159, 0x1, R125 ;  /* 0x000000019f7d7824 */ /* 0x000fe200078e027d */
[----:B------:R-:W-:Y:S01]  /*3080*/  SHF.L.U32 R130, R130, 0x1, RZ ;  /* 0x0000000182827819 */ /* 0x000fe200000006ff */
[----:B------:R-:W-:Y:S01]  /*3090*/  IMAD.SHL.U32 R123, R123, 0x20, RZ ;  /* 0x000000207b7b7824 */ /* 0x000fe200078e00ff */
[----:B------:R-:W-:Y:S01]  /*30a0*/  SHF.L.U32 R129, R129, 0x1, RZ ;  /* 0x0000000181817819 */ /* 0x000fe200000006ff */
[----:B------:R-:W-:-:S02]  /*30b0*/  IMAD.IADD R126, R157, 0x1, R126 ;  /* 0x000000019d7e7824 */ /* 0x000fc400078e027e */
[----:B------:R-:W-:Y:S02]  /*30c0*/  IMAD.IADD R121, R163, 0x1, R121 ;  /* 0x00000001a3797824 */ /* 0x000fe400078e0279 */
[----:B------:R-:W-:Y:S02]  /*30d0*/  IMAD.IADD R90, R143, 0x1, R90 ;  /* 0x000000018f5a7824 */ /* 0x000fe400078e025a */
[----:B------:R-:W-:Y:S02]  /*30e0*/  IMAD.SHL.U32 R134, R134, 0x2, RZ ;  /* 0x0000000286867824 */ /* 0x000fe400078e00ff */
[----:B------:R-:W-:Y:S02]  /*30f0*/  IMAD.SHL.U32 R132, R132, 0x2, RZ ;  /* 0x0000000284847824 */ /* 0x000fe400078e00ff */
[----:B------:R-:W-:Y:S02]  /*3100*/  IMAD.SHL.U32 R133, R133, 0x2, RZ ;  /* 0x0000000285857824 */ /* 0x000fe400078e00ff */
[----:B------:R-:W-:-:S02]  /*3110*/  IMAD.SHL.U32 R131, R131, 0x2, RZ ;  /* 0x0000000283837824 */ /* 0x000fc400078e00ff */
.L_x_743:
        /* <DEDUP_REMOVED lines=10> */
[C---:B------:R-:W-:Y:S02]  /*31c0*/  IADD3.X R4, R91.reuse, R172, R122, P1, P0 ;  /* 0x000000ac5b047210 */ /* 0x040fe40000fe047a */
[C---:B------:R-:W-:Y:S04]  /*31d0*/  IADD3 R3, P1, P0, R92.reuse, R174, R113 ;  /* 0x000000ae5c037210 */ /* 0x040fe8000783e071 */
[----:B------:R-:W-:Y:S02]  /*31e0*/  IADD3.X R2, R91, R172, R112, P1, P0 ;  /* 0x000000ac5b027210 */ /* 0x000fe40000fe0470 */
[----:B------:R-:W-:Y:S05]  /*31f0*/  IADD3 R7, P0, R92, R174, RZ ;  /* 0x000000ae5c077210 */ /* 0x000fea0007f1e0ff */
[----:B------:R-:W-:Y:S01]  /*3200*/  IMAD.X R6, R172, 0x1, R91, P0 ;  /* 0x00000001ac067824 */ /* 0x000fe200000e065b */
[C---:B------:R-:W-:Y:S04]  /*3210*/  LEA R58, P0, R7.reuse, c[0x0][0x1c8], 0x1 ;  /* 0x00007200073a7a11 */ /* 0x040fe800078008ff */
[----:B------:R-:W-:Y:S01]  /*3220*/  LEA.HI.X R59, R7, c[0x0][0x1cc], R6, 0x1, P0 ;  /* 0x00007300073b7a11 */ /* 0x000fe200000f0c06 */
[----:B------:R-:W-:Y:S01]  /*3230*/  BSSY B2, `(.L_x_709) ;  /* 0x00003a7000027945 */ /* 0x000fe20003800000 */
[C---:B------:R-:W-:Y:S04]  /*3240*/  LEA R56, P0, R5.reuse, c[0x0][0x1c8], 0x1 ;  /* 0x0000720005387a11 */ /* 0x040fe800078008ff */
[----:B------:R-:W-:Y:S02]  /*3250*/  LEA.HI.X R57, R5, c[0x0][0x1cc], R4, 0x1, P0 ;  /* 0x0000730005397a11 */ /* 0x000fe400000f0c04 */
[C---:B------:R-:W-:Y:S04]  /*3260*/  LEA R54, P0, R3.reuse, c[0x0][0x1c8], 0x1 ;  /* 0x0000720003367a11 */ /* 0x040fe800078008ff */
[----:B------:R-:W-:Y:S01]  /*3270*/  LEA.HI.X R55, R3, c[0x0][0x1cc], R2, 0x1, P0 ;  /* 0x0000730003377a11 */ /* 0x000fe200000f0c02 */
[----:B------:R-:W-:-:S05]  /*3280*/  @!P2 BRA `(.L_x_710) ;  /* 0x000038000000a947 */ /* 0x000fca0003800000 */
[-C--:B------:R-:W-:Y:S01]  /*3290*/  IMAD R29, R125, R32.reuse, RZ ;  /* 0x000000207d1d7224 */ /* 0x080fe200078e02ff */
[----:B------:R-:W-:Y:S01]  /*32a0*/  ISETP.NE.AND P2, PT, R137, RZ, PT ;  /* 0x000000ff8900720c */ /* 0x000fe20003f45270 */
        /* <DEDUP_REMOVED lines=38> */
.L_x_713:
[----:B------:R-:W-:Y:S05]  /*3510*/  BSYNC B0 ;  /* 0x0000000000007941 */ /* 0x000fea0003800000 */
.L_x_712:
[----:B------:R-:W-:Y:S01]  /*3520*/  ISETP.GE.AND P3, PT, R74, R139, PT ;  /* 0x0000008b4a00720c */ /* 0x000fe20003f66270 */
[----:B-----5:R-:W-:Y:S01]  /*3530*/  IMAD.MOV.U32 R5, RZ, RZ, R30 ;  /* 0x000000ffff057224 */ /* 0x020fe200078e001e */
[----:B-1----:R-:W-:Y:S01]  /*3540*/  MOV R3, R26 ;  /* 0x0000001a00037202 */ /* 0x002fe20000000f00 */
[----:B------:R-:W-:Y:S01]  /*3550*/  IMAD.MOV.U32 R4, RZ, RZ, R31 ;  /* 0x000000ffff047224 */ /* 0x000fe200078e001f */
[----:B------:R-:W-:Y:S01]  /*3560*/  BSSY B0, `(.L_x_714) ;  /* 0x0000022000007945 */ /* 0x000fe20003800000 */
[----:B------:R-:W-:Y:S01]  /*3570*/  IMAD.MOV.U32 R2, RZ, RZ, R27 ;  /* 0x000000ffff027224 */ /* 0x000fe200078e001b */
[----:B------:R-:W-:Y:S01]  /*3580*/  CS2R R24, SRZ ;  /* 0x0000000000187805 */ /* 0x000fe2000001ff00 */
[----:B------:R-:W-:Y:S01]  /*3590*/  IMAD.MOV.U32 R6, RZ, RZ, R52 ;  /* 0x000000ffff067224 */ /* 0x000fe200078e0034 */
[----:B------:R-:W-:Y:S01]  /*35a0*/  PRMT R15, R4, 0x5410, R5 ;  /* 0x00005410040f7816 */ /* 0x000fe20000000005 */
[----:B------:R-:W-:Y:S01]  /*35b0*/  IMAD.MOV.U32 R4, RZ, RZ, R34 ;  /* 0x000000ffff047224 */ /* 0x000fe200078e0022 */
[----:B------:R-:W-:Y:S01]  /*35c0*/  PRMT R2, R2, 0x5410, R3 ;  /* 0x0000541002027816 */ /* 0x000fe20000000003 */
[----:B------:R-:W-:Y:S01]  /*35d0*/  CS2R R46, SRZ ;  /* 0x00000000002e7805 */ /* 0x000fe2000001ff00 */
        /* <DEDUP_REMOVED lines=26> */
.L_x_715:
[----:B------:R-:W-:Y:S05]  /*3780*/  BSYNC B0 ;  /* 0x0000000000007941 */ /* 0x000fea0003800000 */
.L_x_714:
        /* <DEDUP_REMOVED lines=16> */
[----:B------:R-:W-:Y:S02]  /*3890*/  PRMT R44, R5, 0x5410, R6 ;  /* 0x00005410052c7816 */ /* 0x000fe40000000006 */
[----:B------:R-:W-:Y:S01]  /*38a0*/  PRMT R45, R3, 0x5410, R4 ;  /* 0x00005410032d7816 */ /* 0x000fe20000000004 */
[----:B------:R-:W-:-:S05]  /*38b0*/  @P2 BRA `(.L_x_717) ;  /* 0x0000012000002947 */ /* 0x000fca0003800000 */
[----:B------:R-:W-:Y:S01]  /*38c0*/  IADD3 R3, P1, P0, R152, R115, R38 ;  /* 0x0000007398037210 */ /* 0x000fe2000783e026 */
[----:B------:R-:W-:Y:S01]  /*38d0*/  CS2R R8, SRZ ;  /* 0x0000000000087805 */ /* 0x000fe2000001ff00 */
[----:B------:R-:W-:Y:S02]  /*38e0*/  CS2R R40, SRZ ;  /* 0x0000000000287805 */ /* 0x000fe4000001ff00 */
[----:B------:R-:W-:Y:S02]  /*38f0*/  IADD3.X R29, R99, R114, R29, P1, P0 ;  /* 0x00000072631d7210 */ /* 0x000fe40000fe041d */
        /* <DEDUP_REMOVED lines=14> */
.L_x_717:
[----:B------:R-:W-:Y:S05]  /*39e0*/  BSYNC B0 ;  /* 0x0000000000007941 */ /* 0x000fea0003800000 */
.L_x_716:
        /* <DEDUP_REMOVED lines=22> */
[----:B------:R-:W-:Y:S02]  /*3b50*/  @!P0 PRMT R29, R28, 0x5432, R29 ;  /* 0x000054321c1d8816 */ /* 0x000fe4000000001d */
[----:B------:R-:W-:Y:S02]  /*3b60*/  @!P0 PRMT R5, R2, 0x5432, R5 ;  /* 0x0000543202058816 */ /* 0x000fe40000000005 */
[----:B------:R-:W-:Y:S01]  /*3b70*/  @!P0 SHF.R.U32.HI R3, RZ, 0x10, R27 ;  /* 0x00000010ff038819 */ /* 0x000fe2000001161b */
[----:B------:R-:W-:Y:S01]  /*3b80*/  @!P0 IMAD.U32 R27, R29, 0x10000, RZ ;  /* 0x000100001d1b8824 */ /* 0x000fe200078e00ff */
[----:B------:R-:W-:Y:S02]  /*3b90*/  @!P0 PRMT R36, R28, 0x5410, R4 ;  /* 0x000054101c248816 */ /* 0x000fe40000000004 */
[----:B------:R-:W-:Y:S01]  /*3ba0*/  @!P0 PRMT R4, R2, 0x5410, R3 ;  /* 0x0000541002048816 */ /* 0x000fe20000000003 */
[----:B------:R-:W-:Y:S01]  /*3bb0*/  @!P0 IMAD.U32 R3, R5, 0x10000, RZ ;  /* 0x0001000005038824 */ /* 0x000fe200078e00ff */
[----:B------:R-:W-:Y:S01]  /*3bc0*/  @!P0 LOP3.LUT R29, R29, 0xffff0000, RZ, 0xc0, !PT ;  /* 0xffff00001d1d8812 */ /* 0x000fe200078ec0ff */
[C---:B------:R-:W-:Y:S01]  /*3bd0*/  @!P0 IMAD.U32 R34, R36.reuse, 0x10000, RZ ;  /* 0x0001000024228824 */ /* 0x040fe200078e00ff */
        /* <DEDUP_REMOVED lines=37> */
.L_x_721:
[----:B------:R-:W-:Y:S05]  /*3e30*/  BSYNC B0 ;  /* 0x0000000000007941 */ /* 0x000fea0003800000 */
.L_x_720:
        /* <DEDUP_REMOVED lines=55> */
.L_x_719:
[----:B------:R-:W-:Y:S05]  /*41b0*/  BSYNC B1 ;  /* 0x0000000000017941 */ /* 0x000fea0003800000 */
.L_x_718:
        /* <DEDUP_REMOVED lines=56> */
.L_x_725:
[----:B------:R-:W-:Y:S05]  /*4540*/  BSYNC B0 ;  /* 0x0000000000007941 */ /* 0x000fea0003800000 */
.L_x_724:
[----:B------:R-:W-:Y:S11]  /*4550*/  ISETP.GE.AND P0, PT, R63, c[0x0][0x1d4], PT ;  /* 0x000075003f007a0c */ /* 0x000ff60003f06270 */
[----:B------:R-:W-:Y:S02]  /*4560*/  @!UPT UIADD3 URZ, URZ, URZ, URZ ;  /* 0x0000003f3f3ff290 */ /* 0x000fe4000fffe03f */
        /* <DEDUP_REMOVED lines=53> */
.L_x_723:
[----:B------:R-:W-:Y:S05]  /*48c0*/  BSYNC B1 ;  /* 0x0000000000017941 */ /* 0x000fea0003800000 */
.L_x_722:
        /* <DEDUP_REMOVED lines=10> */
[----:B------:R-:W-:Y:S02]  /*4970*/  @!P0 PRMT R2, R7, 0x5432, R2 ;  /* 0x0000543207028816 */ /* 0x000fe40000000002 */
[----:B------:R-:W-:Y:S01]  /*4980*/  @!P0 SHF.R.U32.HI R3, RZ, 0x10, R21 ;  /* 0x00000010ff038819 */ /* 0x000fe20000011615 */
[C---:B------:R-:W-:Y:S01]  /*4990*/  @!P0 IMAD.U32 R14, R4.reuse, 0x10000, RZ ;  /* 0x00010000040e8824 */ /* 0x040fe200078e00ff */
        /* <DEDUP_REMOVED lines=42> */
.L_x_728:
[----:B------:R-:W-:Y:S05]  /*4c40*/  BSYNC B0 ;  /* 0x0000000000007941 */ /* 0x000fea0003800000 */
.L_x_727:
        /* <DEDUP_REMOVED lines=56> */
.L_x_711:
        /* <DEDUP_REMOVED lines=9> */
[----:B------:R-:W-:Y:S08]  /*5060*/  BSSY B0, `(.L_x_729) ;  /* 0x00000ba000007945 */ /* 0x000ff00003800000 */
        /* <DEDUP_REMOVED lines=21> */
[-C--:B------:R-:W-:Y:S03]  /*51c0*/  ISETP.GE.AND P0, PT, R77, R139.reuse, PT ;  /* 0x0000008b4d00720c */ /* 0x080fe60003f06270 */
[----:B------:R4:W3:Y:S01]  /*51d0*/  @!P1 LDG.E.128 R48, [R4.64] ;  /* 0x0000000804309981 */ /* 0x0008e2000c1e1d00 */
[----:B------:R-:W-:Y:S01]  /*51e0*/  ISETP.GE.OR P0, PT, R116, c[0x0][0x27c], P0 ;  /* 0x00009f0074007a0c */ /* 0x000fe20000706670 */
[----:B-1----:R-:W-:Y:S06]  /*51f0*/  CS2R R16, SRZ ;  /* 0x0000000000107805 */ /* 0x002fec000001ff00 */
[----:B------:R1:W3:Y:S06]  /*5200*/  @!P1 LDG.E.128 R16, [R2.64] ;  /* 0x0000000802109981 */ /* 0x0002ec000c1e1d00 */
[----:B------:R-:W-:Y:S01]  /*5210*/  @!P0 IADD3 R38, P1, R148, R38, RZ ;  /* 0x0000002694268210 */ /* 0x000fe20007f3e0ff */
[----:B----4-:R-:W-:Y:S04]  /*5220*/  CS2R R4, SRZ ;  /* 0x0000000000047805 */ /* 0x010fe8000001ff00 */
[----:B------:R-:W-:Y:S01]  /*5230*/  @!P0 IMAD.X R29, R29, 0x1, R97, P1 ;  /* 0x000000011d1d8824 */ /* 0x000fe200008e0661 */
[C---:B-1----:R-:W-:Y:S04]  /*5240*/  @!P0 LEA R2, P1, R38.reuse, c[0x0][0x270], 0x1 ;  /* 0x00009c0026028a11 */ /* 0x042fe800078208ff */
[----:B------:R-:W-:Y:S02]  /*5250*/  @!P0 LEA.HI.X R3, R38, c[0x0][0x274], R29, 0x1, P1 ;  /* 0x00009d0026038a11 */ /* 0x000fe400008f0c1d */
[----:B------:R-:W-:Y:S01]  /*5260*/  @!P0 IADD3 R36, P1, R146, R36, RZ ;  /* 0x0000002492248210 */ /* 0x000fe20007f3e0ff */
[----:B------:R-:W-:Y:S04]  /*5270*/  CS2R R38, SRZ ;  /* 0x0000000000267805 */ /* 0x000fe8000001ff00 */
[----:B------:R-:W-:Y:S01]  /*5280*/  @!P0 IMAD.X R7, R7, 0x1, R96, P1 ;  /* 0x0000000107078824 */ /* 0x000fe200008e0660 */
[C---:B------:R-:W-:Y:S04]  /*5290*/  @!P0 LEA R8, P1, R36.reuse, c[0x0][0x288], 0x1 ;  /* 0x0000a20024088a11 */ /* 0x040fe800078208ff */
[----:B------:R-:W-:Y:S02]  /*52a0*/  @!P0 LEA.HI.X R9, R36, c[0x0][0x28c], R7, 0x1, P1 ;  /* 0x0000a30024098a11 */ /* 0x000fe400008f0c07 */
[----:B------:R-:W-:Y:S01]  /*52b0*/  CS2R R6, SRZ ;  /* 0x0000000000067805 */ /* 0x000fe2000001ff00 */
[----:B------:R-:W-:Y:S01]  /*52c0*/  CS2R R36, SRZ ;  /* 0x0000000000247805 */ /* 0x000fe2000001ff00 */
[----:B------:R-:W-:Y:S04]  /*52d0*/  ISETP.GE.AND P1, PT, R116, c[0x0][0x27c], PT ;  /* 0x00009f0074007a0c */ /* 0x000fe80003f26270 */
[----:B------:R1:W5:Y:S08]  /*52e0*/  @!P0 LDG.E.128 R4, [R2.64] ;  /* 0x0000000802048981 */ /* 0x000370000c1e1d00 */
[----:B------:R2:W5:Y:S01]  /*52f0*/  @!P0 LDG.E.128 R36, [R8.64] ;  /* 0x0000000808248981 */ /* 0x000562000c1e1d00 */
[----:B------:R-:W-:Y:S01]  /*5300*/  ISETP.GE.OR P0, PT, R77, R139, P4 ;  /* 0x0000008b4d00720c */ /* 0x000fe20002706670 */
        /* <DEDUP_REMOVED lines=12> */
[----:B------:R-:W-:Y:S02]  /*53d0*/  IMAD.MOV.U32 R9, RZ, RZ, R18 ;  /* 0x000000ffff097224 */ /* 0x000fe400078e0012 */
        /* <DEDUP_REMOVED lines=14> */
[--C-:B-----5:R-:W-:Y:S01]  /*54c0*/  @!P1 SHF.R.U64 R33, R36, 0x10, R37.reuse ;  /* 0x0000001024219819 */ /* 0x120fe20000001225 */
[----:B------:R-:W-:Y:S01]  /*54d0*/  IMAD.MOV.U32 R35, RZ, RZ, R38 ;  /* 0x000000ffff237224 */ /* 0x000fe200078e0026 */
[----:B------:R-:W-:Y:S01]  /*54e0*/  @!P1 SHF.R.U32.HI R34, RZ, 0x10, R37 ;  /* 0x00000010ff229819 */ /* 0x000fe20000011625 */
[----:B------:R-:W-:Y:S01]  /*54f0*/  IMAD.X R2, R172, 0x1, R111, P0 ;  /* 0x00000001ac027824 */ /* 0x000fe200000e066f */
[-C--:B------:R-:W-:Y:S01]  /*5500*/  IADD3 R9, P2, P0, R154, R3.reuse, R136 ;  /* 0x000000039a097210 */ /* 0x080fe2000785e088 */
[----:B------:R-:W-:Y:S02]  /*5510*/  IMAD.MOV.U32 R30, RZ, RZ, R39 ;  /* 0x000000ffff1e7224 */ /* 0x000fe400078e0027 */
[----:B------:R-:W2:Y:S01]  /*5520*/  LDS.128 R56, [R134+0x8100] ;  /* 0x0081000086387984 */ /* 0x000ea20000000c00 */
[-C--:B------:R-:W-:Y:S01]  /*5530*/  IADD3.X R8, R100, R2.reuse, R128, P2, P0 ;  /* 0x0000000264087210 */ /* 0x080fe200017e0480 */
[----:B------:R-:W-:Y:S01]  /*5540*/  IMAD.MOV.U32 R31, RZ, RZ, R36 ;  /* 0x000000ffff1f7224 */ /* 0x000fe200078e0024 */
[----:B------:R-:W-:Y:S01]  /*5550*/  ISETP.GE.AND P0, PT, R135, c[0x0][0x1d4], PT ;  /* 0x0000750087007a0c */ /* 0x000fe20003f06270 */
[----:B------:R-:W-:Y:S01]  /*5560*/  IMAD.MOV.U32 R29, RZ, RZ, R37 ;  /* 0x000000ffff1d7224 */ /* 0x000fe200078e0025 */
[----:B------:R-:W-:Y:S02]  /*5570*/  @!P1 SHF.R.U64 R36, R38, 0x10, R39 ;  /* 0x0000001026249819 */ /* 0x000fe40000001227 */
[----:B------:R-:W-:Y:S02]  /*5580*/  @!P1 PRMT R33, R31, 0x5410, R33 ;  /* 0x000054101f219816 */ /* 0x000fe40000000021 */
[----:B------:R-:W-:Y:S02]  /*5590*/  @!P1 PRMT R34, R29, 0x5410, R34 ;  /* 0x000054101d229816 */ /* 0x000fe40000000022 */
[----:B------:R-:W-:Y:S02]  /*55a0*/  @!P1 PRMT R31, R35, 0x5410, R36 ;  /* 0x00005410231f9816 */ /* 0x000fe40000000024 */
[----:B------:R-:W-:Y:S01]  /*55b0*/  @!P1 SHF.R.U32.HI R37, RZ, 0x10, R39 ;  /* 0x00000010ff259819 */ /* 0x000fe20000011627 */
[----:B------:R-:W-:Y:S01]  /*55c0*/  @!P1 IMAD.U32 R35, R34, 0x10000, RZ ;  /* 0x0001000022239824 */ /* 0x000fe200078e00ff */
[C---:B------:R-:W-:Y:S01]  /*55d0*/  @!P1 LOP3.LUT R41, R31.reuse, 0xffff0000, RZ, 0xc0, !PT ;  /* 0xffff00001f299812 */ /* 0x040fe200078ec0ff */
[----:B------:R-:W-:Y:S01]  /*55e0*/  @!P1 IMAD.U32 R39, R31, 0x10000, RZ ;  /* 0x000100001f279824 */ /* 0x000fe200078e00ff */
[----:B------:R-:W-:Y:S02]  /*55f0*/  @!P0 IADD3 R3, P3, P2, R154, R3, R135 ;  /* 0x000000039a038210 */ /* 0x000fe40007a7e087 */
[----:B------:R-:W-:Y:S02]  /*5600*/  @!P1 PRMT R45, R30, 0x5410, R37 ;  /* 0x000054101e2d9816 */ /* 0x000fe40000000025 */
[----:B------:R-:W-:Y:S02]  /*5610*/  @!P0 IADD3.X R2, R100, R2, R127, P3, P2 ;  /* 0x0000000264028210 */ /* 0x000fe40001fe447f */
[----:B------:R-:W-:Y:S01]  /*5620*/  LEA R178, P2, R9, c[0x0][0x1c8], 0x1 ;  /* 0x0000720009b27a11 */ /* 0x000fe200078408ff */
[----:B------:R-:W-:Y:S01]  /*5630*/  @!P1 IMAD.U32 R43, R45, 0x10000, RZ ;  /* 0x000100002d2b9824 */ /* 0x000fe200078e00ff */
[----:B------:R-:W-:Y:S02]  /*5640*/  @!P1 LOP3.LUT R37, R34, 0xffff0000, RZ, 0xc0, !PT ;  /* 0xffff000022259812 */ /* 0x000fe400078ec0ff */
[----:B------:R-:W-:Y:S02]  /*5650*/  LEA.HI.X R179, R9, c[0x0][0x1cc], R8, 0x1, P2 ;  /* 0x0000730009b37a11 */ /* 0x000fe400010f0c08 */
[----:B------:R-:W-:Y:S02]  /*5660*/  @!P0 LEA R176, P2, R3, c[0x0][0x1c8], 0x1 ;  /* 0x0000720003b08a11 */ /* 0x000fe400078408ff */
[----:B------:R-:W-:Y:S01]  /*5670*/  @!P1 SHF.R.U32.HI R8, RZ, 0x10, R5 ;  /* 0x00000010ff089819 */ /* 0x000fe20000011605 */
[----:B-1----:R-:W-:Y:S01]  /*5680*/  @!P1 IMAD.U32 R31, R23, 0x10000, RZ ;  /* 0x00010000171f9824 */ /* 0x002fe200078e00ff */
[----:B------:R-:W-:Y:S01]  /*5690*/  @!P0 LEA.HI.X R177, R3, c[0x0][0x1cc], R2, 0x1, P2 ;  /* 0x0000730003b18a11 */ /* 0x000fe200010f0c02 */
[----:B------:R-:W-:Y:S01]  /*56a0*/  IMAD.MOV.U32 R3, RZ, RZ, R4 ;  /* 0x000000ffff037224 */ /* 0x000fe200078e0004 */
[----:B------:R-:W-:Y:S01]  /*56b0*/  MOV R2, R5 ;  /* 0x0000000500027202 */ /* 0x000fe20000000f00 */
[----:B------:R-:W-:Y:S01]  /*56c0*/  @!P1 FMUL.FTZ R186, R31, R43 ;  /* 0x0000002b1fba9220 */ /* 0x000fe20000410000 */
[----:B------:R-:W-:Y:S02]  /*56d0*/  @!P1 SHF.R.U64 R9, R6, 0x10, R7 ;  /* 0x0000001006099819 */ /* 0x000fe40000001207 */
[----:B------:R-:W-:Y:S01]  /*56e0*/  @!P1 PRMT R29, R2, 0x5410, R8 ;  /* 0x00005410021d9816 */ /* 0x000fe20000000008 */
[----:B------:R-:W-:Y:S01]  /*56f0*/  @!P1 IMAD.U32 R2, R20, 0x10000, RZ ;  /* 0x0001000014029824 */ /* 0x000fe200078e00ff */
[C---:B--2---:R-:W-:Y:S01]  /*5700*/  @!P1 SHF.L.U32 R30, R56.reuse, 0x10, RZ ;  /* 0x00000010381e9819 */ /* 0x044fe200000006ff */
[C---:B------:R-:W-:Y:S01]  /*5710*/  @!P1 IMAD.U32 R36, R57.reuse, 0x10000, RZ ;  /* 0x0001000039249824 */ /* 0x040fe200078e00ff */
[----:B------:R-:W-:Y:S02]  /*5720*/  @!P1 LOP3.LUT R34, R56, 0xffff0000, RZ, 0xc0, !PT ;  /* 0xffff000038229812 */ /* 0x000fe400078ec0ff */
[----:B------:R-:W-:Y:S02]  /*5730*/  @!P1 LOP3.LUT R38, R57, 0xffff0000, RZ, 0xc0, !PT ;  /* 0xffff000039269812 */ /* 0x000fe400078ec0ff */
[C---:B------:R-:W-:Y:S02]  /*5740*/  @!P1 SHF.L.U32 R40, R58.reuse, 0x10, RZ ;  /* 0x000000103a289819 */ /* 0x040fe400000006ff */
[----:B------:R-:W-:Y:S02]  /*5750*/  @!P1 LOP3.LUT R42, R58, 0xffff0000, RZ, 0xc0, !PT ;  /* 0xffff00003a2a9812 */ /* 0x000fe400078ec0ff */
[C---:B------:R-:W-:Y:S02]  /*5760*/  @!P1 SHF.L.U32 R44, R59.reuse, 0x10, RZ ;  /* 0x000000103b2c9819 */ /* 0x040fe400000006ff */
[----:B------:R-:W-:Y:S02]  /*5770*/  @!P1 LOP3.LUT R46, R59, 0xffff0000, RZ, 0xc0, !PT ;  /* 0xffff00003b2e9812 */ /* 0x000fe400078ec0ff */
        /* <DEDUP_REMOVED lines=13> */
[C---:B------:R-:W-:Y:S02]  /*5850*/  @!P1 FMUL.FTZ R180, R7.reuse, R35 ;  /* 0x0000002307b49220 */ /* 0x040fe40000410000 */
        /* <DEDUP_REMOVED lines=11> */
[----:B------:R-:W-:Y:S02]  /*5910*/  @!P1 IMAD.U32 R30, R22, 0x10000, RZ ;  /* 0x00010000161e9824 */ /* 0x000fe400078e00ff */
[-C--:B------:R-:W-:Y:S02]  /*5920*/  @!P1 FMUL.FTZ R3, R7, R29.reuse ;  /* 0x0000001d07039220 */ /* 0x080fe40000410000 */
[----:B------:R-:W-:Y:S01]  /*5930*/  @!P1 FFMA.FTZ R182, R34, R29, -R182 ;  /* 0x0000001d22b69223 */ /* 0x000fe200000108b6 */
[----:B------:R-:W-:Y:S01]  /*5940*/  @!P1 LOP3.LUT R29, R22, 0xffff0000, RZ, 0xc0, !PT ;  /* 0xffff0000161d9812 */ /* 0x000fe200078ec0ff */
[----:B------:R-:W-:Y:S02]  /*5950*/  @!P1 IMAD.U32 R7, R6, 0x10000, RZ ;  /* 0x0001000006079824 */ /* 0x000fe400078e00ff */
[----:B------:R-:W-:Y:S01]  /*5960*/  @!P1 FMUL.FTZ R5, R5, R9 ;  /* 0x0000000905059220 */ /* 0x000fe20000410000 */
[----:B------:R-:W-:Y:S01]  /*5970*/  @!P1 F2FP.BF16.PACK_AB R173, R182, R173 ;  /* 0x000000adb6ad923e */ /* 0x000fe200000010ff */
[----:B------:R-:W-:Y:S01]  /*5980*/  @!P1 FFMA.FTZ R181, R38, R9, -R181 ;  /* 0x0000000926b59223 */ /* 0x000fe200000108b5 */
[----:B------:R-:W-:Y:S01]  /*5990*/  @!P1 LOP3.LUT R9, R6, 0xffff0000, RZ, 0xc0, !PT ;  /* 0xffff000006099812 */ /* 0x000fe200078ec0ff */
[C---:B------:R-:W-:Y:S01]  /*59a0*/  @!P1 FMUL.FTZ R183, R30.reuse, R39 ;  /* 0x000000271eb79220 */ /* 0x040fe20000410000 */
[----:B------:R-:W-:Y:S01]  /*59b0*/  @!P1 MOV R56, R173 ;  /* 0x000000ad00389202 */ /* 0x000fe20000000f00 */
[----:B------:R-:W-:Y:S01]  /*59c0*/  @!P1 FMUL.FTZ R6, R30, R7 ;  /* 0x000000071e069220 */ /* 0x000fe20000410000 */
[----:B------:R-:W-:Y:S01]  /*59d0*/  @!P1 LOP3.LUT R30, R23, 0xffff0000, RZ, 0xc0, !PT ;  /* 0xffff0000171e9812 */ /* 0x000fe200078ec0ff */
[----:B------:R-:W-:Y:S01]  /*59e0*/  @!P1 FMUL.FTZ R184, R29, R41 ;  /* 0x000000291db89220 */ /* 0x000fe20000410000 */
[----:B------:R-:W-:Y:S01]  /*59f0*/  @!P1 F2FP.BF16.PACK_AB R180, R181, R180 ;  /* 0x000000b4b5b4923e */ /* 0x000fe200000010ff */
[----:B------:R-:W-:Y:S02]  /*5a00*/  @!P1 FFMA.FTZ R183, R40, R7, -R183 ;  /* 0x0000000728b79223 */ /* 0x000fe400000108b7 */
[-C--:B------:R-:W-:Y:S01]  /*5a10*/  @!P1 FMUL.FTZ R7, R29, R9.reuse ;  /* 0x000000091d079220 */ /* 0x080fe20000410000 */
        /* <DEDUP_REMOVED lines=30> */
.L_x_730:
[----:B------:R-:W-:Y:S05]  /*5c00*/  BSYNC B0 ;  /* 0x0000000000007941 */ /* 0x000fea0003800000 */
.L_x_729:
        /* <DEDUP_REMOVED lines=10> */
[--C-:B------:R-:W-:Y:S01]  /*5cb0*/  @!P1 SHF.R.U64 R8, R54, 0x10, R55.reuse ;  /* 0x0000001036089819 */ /* 0x100fe20000001237 */
        /* <DEDUP_REMOVED lines=15> */
[----:B------:R-:W-:Y:S02]  /*5db0*/  @!P1 SHF.R.U64 R5, R26, 0x10, R27 ;  /* 0x000000101a059819 */ /* 0x000fe4000000121b */
[----:B------:R-:W-:Y:S02]  /*5dc0*/  @!P0 LEA.HI.X R45, R3, c[0x0][0x1cc], R2, 0x1, P2 ;  /* 0x00007300032d8a11 */ /* 0x000fe400010f0c02 */
[----:B------:R-:W-:Y:S02]  /*5dd0*/  @!P1 SHF.R.U64 R2, R24, 0x10, R25 ;  /* 0x0000001018029819 */ /* 0x000fe40000001219 */
[----:B------:R-:W-:Y:S02]  /*5de0*/  @!P1 PRMT R26, R62, 0x5410, R7 ;  /* 0x000054103e1a9816 */ /* 0x000fe40000000007 */
[----:B------:R-:W-:Y:S01]  /*5df0*/  @!P1 SHF.R.U32.HI R4, RZ, 0x10, R27 ;  /* 0x00000010ff049819 */ /* 0x000fe2000001161b */
[----:B-1----:R-:W-:Y:S01]  /*5e00*/  @!P1 IMAD.U32 R24, R40, 0x10000, RZ ;  /* 0x0001000028189824 */ /* 0x002fe200078e00ff */
[----:B------:R-:W-:Y:S01]  /*5e10*/  @!P1 SHF.L.U32 R8, R21, 0x10, RZ ;  /* 0x0000001015089819 */ /* 0x000fe200000006ff */
[----:B------:R-:W-:Y:S01]  /*5e20*/  @!P1 IMAD.U32 R27, R26, 0x10000, RZ ;  /* 0x000100001a1b9824 */ /* 0x000fe200078e00ff */
[----:B------:R-:W-:Y:S01]  /*5e30*/  @!P1 LOP3.LUT R30, R41, 0xffff0000, RZ, 0xc0, !PT ;  /* 0xffff0000291e9812 */ /* 0x000fe200078ec0ff */
[C---:B------:R-:W-:Y:S01]  /*5e40*/  @!P1 IMAD.U32 R37, R43.reuse, 0x10000, RZ ;  /* 0x000100002b259824 */ /* 0x040fe200078e00ff */
[----:B------:R-:W-:Y:S01]  /*5e50*/  @!P1 LOP3.LUT R39, R43, 0xffff0000, RZ, 0xc0, !PT ;  /* 0xffff00002b279812 */ /* 0x000fe200078ec0ff */
[----:B------:R-:W-:Y:S01]  /*5e60*/  @!P1 FMUL.FTZ R52, R8, R27 ;  /* 0x0000001b08349220 */ /* 0x000fe20000410000 */
[C---:B------:R-:W-:Y:S01]  /*5e70*/  @!P1 LOP3.LUT R35, R42.reuse, 0xffff0000, RZ, 0xc0, !PT ;  /* 0xffff00002a239812 */ /* 0x040fe200078ec0ff */
[----:B------:R-:W-:Y:S01]  /*5e80*/  @!P1 IMAD.U32 R33, R42, 0x10000, RZ ;  /* 0x000100002a219824 */ /* 0x000fe200078e00ff */
[----:B------:R-:W-:Y:S02]  /*5e90*/  @!P1 PRMT R7, R28, 0x5410, R4 ;  /* 0x000054101c079816 */ /* 0x000fe40000000004 */
[----:B------:R-:W-:Y:S02]  /*5ea0*/  @!P1 LOP3.LUT R29, R26, 0xffff0000, RZ, 0xc0, !PT ;  /* 0xffff00001a1d9812 */ /* 0x000fe400078ec0ff */
[----:B------:R-:W-:Y:S02]  /*5eb0*/  @!P1 LOP3.LUT R26, R40, 0xffff0000, RZ, 0xc0, !PT ;  /* 0xffff0000281a9812 */ /* 0x000fe400078ec0ff */
[----:B------:R-:W-:Y:S02]  /*5ec0*/  @!P1 SHF.R.U32.HI R3, RZ, 0x10, R25 ;  /* 0x00000010ff039819 */ /* 0x000fe40000011619 */
[----:B------:R-:W-:Y:S02]  /*5ed0*/  @!P1 PRMT R25, R62, 0x5432, R6 ;  /* 0x000054323e199816 */ /* 0x000fe40000000006 */
[C---:B------:R-:W-:Y:S01]  /*5ee0*/  @!P1 PRMT R6, R15.reuse, 0x5432, R2 ;  /* 0x000054320f069816 */ /* 0x040fe20000000002 */
[----:B------:R-:W-:Y:S01]  /*5ef0*/  @!P1 IMAD.U32 R2, R20, 0x10000, RZ ;  /* 0x0001000014029824 */ /* 0x000fe200078e00ff */
[----:B------:R-:W-:Y:S01]  /*5f00*/  @!P1 PRMT R3, R15, 0x5410, R3 ;  /* 0x000054100f039816 */ /* 0x000fe20000000003 */
[C---:B------:R-:W-:Y:S01]  /*5f10*/  @!P1 IMAD.U32 R9, R25.reuse, 0x10000, RZ ;  /* 0x0001000019099824 */ /* 0x040fe200078e00ff */
[----:B------:R-:W-:Y:S01]  /*5f20*/  @!P1 PRMT R15, R28, 0x5432, R5 ;  /* 0x000054321c0f9816 */ /* 0x000fe20000000005 */
[----:B------:R-:W-:Y:S01]  /*5f30*/  @!P1 IMAD.U32 R4, R6, 0x10000, RZ ;  /* 0x0001000006049824 */ /* 0x000fe200078e00ff */
[----:B------:R-:W-:Y:S01]  /*5f40*/  @!P1 LOP3.LUT R25, R25, 0xffff0000, RZ, 0xc0, !PT ;  /* 0xffff000019199812 */ /* 0x000fe200078ec0ff */
[C---:B------:R-:W-:Y:S01]  /*5f50*/  @!P1 IMAD.U32 R5, R3.reuse, 0x10000, RZ ;  /* 0x0001000003059824 */ /* 0x040fe200078e00ff */
[----:B------:R-:W-:Y:S01]  /*5f60*/  @!P1 LOP3.LUT R3, R3, 0xffff0000, RZ, 0xc0, !PT ;  /* 0xffff000003039812 */ /* 0x000fe200078ec0ff */
[----:B------:R-:W-:Y:S01]  /*5f70*/  @!P1 FMUL.FTZ R46, R2, R9 ;  /* 0x00000009022e9220 */ /* 0x000fe20000410000 */
[----:B------:R-:W-:Y:S01]  /*5f80*/  @!P1 LOP3.LUT R6, R6, 0xffff0000, RZ, 0xc0, !PT ;  /* 0xffff000006069812 */ /* 0x000fe200078ec0ff */
[----:B------:R-:W-:Y:S02]  /*5f90*/  @!P1 IMAD.U32 R28, R41, 0x10000, RZ ;  /* 0x00010000291c9824 */ /* 0x000fe400078e00ff */
        /* <DEDUP_REMOVED lines=21> */
[----:B------:R-:W-:Y:S01]  /*60f0*/  @!P1 FMUL.FTZ R58, R9, R38 ;  /* 0x00000026093a9220 */ /* 0x000fe20000410000 */
        /* <DEDUP_REMOVED lines=12> */
[-C--:B------:R-:W-:Y:S02]  /*61c0*/  @!P1 FMUL.FTZ R6, R6, R7.reuse ;  /* 0x0000000706069220 */ /* 0x080fe40000410000 */
        /* <DEDUP_REMOVED lines=23> */
.L_x_732:
[----:B------:R-:W-:Y:S05]  /*6340*/  BSYNC B0 ;  /* 0x0000000000007941 */ /* 0x000fea0003800000 */
.L_x_731:
[----:B------:R-:W-:Y:S05]  /*6350*/  IADD3 R174, P0, R162, R174, RZ ;  /* 0x000000aea2ae7210 */ /* 0x000fea0007f1e0ff */
[----:B------:R-:W-:Y:S01]  /*6360*/  IMAD.X R172, R172, 0x1, R121, P0 ;  /* 0x00000001acac7824 */ /* 0x000fe200000e0679 */
[----:B------:R-:W-:Y:S11]  /*6370*/  ISETP.GE.OR P0, PT, R71, R139, P4 ;  /* 0x0000008b4700720c */ /* 0x000ff60002706670 */
[----:B------:R-:W-:Y:S02]  /*6380*/  @!UPT UIADD3 URZ, URZ, URZ, URZ ;  /* 0x0000003f3f3ff290 */ /* 0x000fe4000fffe03f */
[----:B------:R-:W-:-:S05]  /*6390*/  @P0 BRA `(.L_x_726) ;  /* 0x0000090000000947 */ /* 0x000fca0003800000 */
[----:B------:R-:W-:Y:S01]  /*63a0*/  IADD3 R3, P2, P0, R154, R174, R136 ;  /* 0x000000ae9a037210 */ /* 0x000fe2000785e088 */
[----:B-1----:R-:W1:Y:S01]  /*63b0*/  LDS.128 R20, [R129+0x8100] ;  /* 0x0081000081147984 */ /* 0x002e620000000c00 */
[----:B-----5:R-:W-:Y:S02]  /*63c0*/  @!P1 SHF.R.U64 R6, R48, 0x10, R49 ;  /* 0x0000001030069819 */ /* 0x020fe40000001231 */
[----:B------:R-:W-:Y:S02]  /*63d0*/  IADD3.X R2, R100, R172, R128, P2, P0 ;  /* 0x000000ac64027210 */ /* 0x000fe400017e0480 */
[C---:B------:R-:W-:Y:S02]  /*63e0*/  LEA R34, P0, R3.reuse, c[0x0][0x1c8], 0x1 ;  /* 0x0000720003227a11 */ /* 0x040fe400078008ff */
[----:B------:R-:W-:Y:S01]  /*63f0*/  @!P1 SHF.R.U64 R5, R18, 0x10, R19 ;  /* 0x0000001012059819 */ /* 0x000fe20000001213 */
[----:B------:R-:W2:Y:S01]  /*6400*/  LDS.128 R36, [R130+0x8100] ;  /* 0x0081000082247984 */ /* 0x000ea20000000c00 */
[----:B------:R-:W-:Y:S02]  /*6410*/  LEA.HI.X R35, R3, c[0x0][0x1cc], R2, 0x1, P0 ;  /* 0x0000730003237a11 */ /* 0x000fe400000f0c02 */
[----:B------:R-:W-:Y:S02]  /*6420*/  @!P1 SHF.R.U64 R2, R16, 0x10, R17 ;  /* 0x0000001010029819 */ /* 0x000fe40000001211 */
[----:B------:R-:W-:Y:S02]  /*6430*/  @!P1 SHF.R.U32.HI R7, RZ, 0x10, R49 ;  /* 0x00000010ff079819 */ /* 0x000fe40000011631 */
[----:B------:R-:W-:Y:S02]  /*6440*/  @!P1 SHF.R.U32.HI R4, RZ, 0x10, R19 ;  /* 0x00000010ff049819 */ /* 0x000fe40000011613 */
[----:B------:R-:W-:Y:S02]  /*6450*/  @!P1 PRMT R19, R60, 0x5410, R7 ;  /* 0x000054103c139816 */ /* 0x000fe40000000007 */
[----:B------:R-:W-:Y:S02]  /*6460*/  @!P1 PRMT R7, R14, 0x5410, R4 ;  /* 0x000054100e079816 */ /* 0x000fe40000000004 */
[----:B------:R-:W-:Y:S01]  /*6470*/  @!P1 SHF.R.U32.HI R3, RZ, 0x10, R17 ;  /* 0x00000010ff039819 */ /* 0x000fe20000011611 */
[----:B------:R-:W-:Y:S01]  /*6480*/  @!P1 IMAD.U32 R17, R19, 0x10000, RZ ;  /* 0x0001000013119824 */ /* 0x000fe200078e00ff */
[----:B------:R-:W-:Y:S02]  /*6490*/  @!P1 PRMT R15, R60, 0x5432, R6 ;  /* 0x000054323c0f9816 */ /* 0x000fe40000000006 */
[C---:B------:R-:W-:Y:S02]  /*64a0*/  @!P1 PRMT R6, R11.reuse, 0x5432, R2 ;  /* 0x000054320b069816 */ /* 0x040fe40000000002 */
[----:B------:R-:W-:Y:S02]  /*64b0*/  @!P1 PRMT R3, R11, 0x5410, R3 ;  /* 0x000054100b039816 */ /* 0x000fe40000000003 */
[----:B------:R-:W-:Y:S02]  /*64c0*/  @!P1 PRMT R11, R14, 0x5432, R5 ;  /* 0x000054320e0b9816 */ /* 0x000fe40000000005 */
[C---:B------:R-:W-:Y:S01]  /*64d0*/  @!P1 SHF.L.U32 R4, R6.reuse, 0x10, RZ ;  /* 0x0000001006049819 */ /* 0x040fe200000006ff */
[C---:B------:R-:W-:Y:S01]  /*64e0*/  @!P1 IMAD.U32 R5, R3.reuse, 0x10000, RZ ;  /* 0x0001000003059824 */ /* 0x040fe200078e00ff */
[----:B------:R-:W-:Y:S02]  /*64f0*/  @!P1 LOP3.LUT R3, R3, 0xffff0000, RZ, 0xc0, !PT ;  /* 0xffff000003039812 */ /* 0x000fe400078ec0ff */
[----:B------:R-:W-:Y:S02]  /*6500*/  @!P1 LOP3.LUT R6, R6, 0xffff0000, RZ, 0xc0, !PT ;  /* 0xffff000006069812 */ /* 0x000fe400078ec0ff */
[----:B------:R-:W-:Y:S02]  /*6510*/  @!P1 LOP3.LUT R19, R19, 0xffff0000, RZ, 0xc0, !PT ;  /* 0xffff000013139812 */ /* 0x000fe400078ec0ff */
[--C-:B------:R-:W-:Y:S01]  /*6520*/  @!P1 SHF.R.U32.HI R9, RZ, 0x10, R51.reuse ;  /* 0x00000010ff099819 */ /* 0x100fe20000011633 */
[----:B-1----:R-:W-:Y:S01]  /*6530*/  @!P1 IMAD.U32 R2, R20, 0x10000, RZ ;  /* 0x0001000014029824 */ /* 0x002fe200078e00ff */
[----:B------:R-:W-:Y:S02]  /*6540*/  @!P1 SHF.R.U64 R8, R50, 0x10, R51 ;  /* 0x0000001032089819 */ /* 0x000fe40000001233 */
[----:B------:R-:W-:Y:S01]  /*6550*/  @!P1 PRMT R25, R47, 0x5432, R9 ;  /* 0x000054322f199816 */ /* 0x000fe20000000009 */
[----:B------:R-:W-:Y:S01]  /*6560*/  @!P1 IMAD.U32 R9, R15, 0x10000, RZ ;  /* 0x000100000f099824 */ /* 0x000fe200078e00ff */
[----:B------:R-:W-:Y:S01]  /*6570*/  @!P1 PRMT R27, R47, 0x5410, R8 ;  /* 0x000054102f1b9816 */ /* 0x000fe20000000008 */
[----:B------:R-:W-:Y:S01]  /*6580*/  @!P1 IMAD.U32 R8, R21, 0x10000, RZ ;  /* 0x0001000015089824 */ /* 0x000fe200078e00ff */
[----:B------:R-:W-:Y:S01]  /*6590*/  @!P1 LOP3.LUT R15, R15, 0xffff0000, RZ, 0xc0, !PT ;  /* 0xffff00000f0f9812 */ /* 0x000fe200078ec0ff */
[----:B--2---:R-:W-:Y:S01]  /*65a0*/  @!P1 IMAD.U32 R14, R36, 0x10000, RZ ;  /* 0x00010000240e9824 */ /* 0x004fe200078e00ff */
[C---:B------:R-:W-:Y:S01]  /*65b0*/  @!P1 SHF.L.U32 R18, R37.reuse, 0x10, RZ ;  /* 0x0000001025129819 */ /* 0x040fe200000006ff */
[----:B------:R-:W-:Y:S01]  /*65c0*/  @!P1 FMUL.FTZ R40, R2, R9 ;  /* 0x0000000902289220 */ /* 0x000fe20000410000 */
[----:B------:R-:W-:Y:S01]  /*65d0*/  @!P1 LOP3.LUT R24, R37, 0xffff0000, RZ, 0xc0, !PT ;  /* 0xffff000025189812 */ /* 0x000fe200078ec0ff */
[----:B------:R-:W-:Y:S01]  /*65e0*/  @!P1 FMUL.FTZ R41, R8, R17 ;  /* 0x0000001108299220 */ /* 0x000fe20000410000 */
[----:B------:R-:W-:Y:S01]  /*65f0*/  @!P1 LOP3.LUT R16, R36, 0xffff0000, RZ, 0xc0, !PT ;  /* 0xffff000024109812 */ /* 0x000fe200078ec0ff */
[-C--:B------:R-:W-:Y:S01]  /*6600*/  @!P1 FMUL.FTZ R2, R2, R4.reuse ;  /* 0x0000000402029220 */ /* 0x080fe20000410000 */
[----:B------:R-:W-:Y:S01]  /*6610*/  @!P1 LOP3.LUT R33, R39, 0xffff0000, RZ, 0xc0, !PT ;  /* 0xffff000027219812 */ /* 0x000fe200078ec0ff */
[----:B------:R-:W-:Y:S01]  /*6620*/  @!P1 FFMA.FTZ R40, R14, R4, -R40 ;  /* 0x000000040e289223 */ /* 0x000fe20000010828 */
[----:B------:R-:W-:Y:S01]  /*6630*/  @!P1 LOP3.LUT R28, R38, 0xffff0000, RZ, 0xc0, !PT ;  /* 0xffff0000261c9812 */ /* 0x000fe200078ec0ff */
[-C--:B------:R-:W-:Y:S01]  /*6640*/  @!P1 FMUL.FTZ R4, R8, R5.reuse ;  /* 0x0000000508049220 */ /* 0x080fe20000410000 */
[----:B------:R-:W-:Y:S01]  /*6650*/  @!P1 LOP3.LUT R8, R20, 0xffff0000, RZ, 0xc0, !PT ;  /* 0xffff000014089812 */ /* 0x000fe200078ec0ff */
[----:B------:R-:W-:Y:S01]  /*6660*/  @!P1 FFMA.FTZ R41, R18, R5, -R41 ;  /* 0x0000000512299223 */ /* 0x000fe20000010829 */
[----:B------:R-:W-:Y:S01]  /*6670*/  @!P1 LOP3.LUT R5, R21, 0xffff0000, RZ, 0xc0, !PT ;  /* 0xffff000015059812 */ /* 0x000fe200078ec0ff */
[----:B------:R-:W-:Y:S01]  /*6680*/  @!P1 FFMA.FTZ R2, R9, R14, R2 ;  /* 0x0000000e09029223 */ /* 0x000fe20000010002 */
[----:B------:R-:W-:Y:S01]  /*6690*/  @!P1 SHF.L.U32 R29, R25, 0x10, RZ ;  /* 0x00000010191d9819 */ /* 0x000fe200000006ff */
[----:B------:R-:W-:Y:S01]  /*66a0*/  @!P1 FMUL.FTZ R43, R8, R15 ;  /* 0x0000000f082b9220 */ /* 0x000fe20000410000 */
[----:B------:R-:W-:Y:S01]  /*66b0*/  @!P1 LOP3.LUT R9, R23, 0xffff0000, RZ, 0xc0, !PT ;  /* 0xffff000017099812 */ /* 0x000fe200078ec0ff */
[----:B------:R-:W-:Y:S01]  /*66c0*/  @!P1 FMUL.FTZ R42, R5, R19 ;  /* 0x00000013052a9220 */ /* 0x000fe20000410000 */
[----:B------:R-:W-:Y:S01]  /*66d0*/  @!P1 LOP3.LUT R31, R25, 0xffff0000, RZ, 0xc0, !PT ;  /* 0xffff0000191f9812 */ /* 0x000fe200078ec0ff */
[-C--:B------:R-:W-:Y:S01]  /*66e0*/  @!P1 FMUL.FTZ R5, R5, R3.reuse ;  /* 0x0000000305059220 */ /* 0x080fe20000410000 */
[----:B------:R-:W-:Y:S01]  /*66f0*/  @!P1 LOP3.LUT R14, R22, 0xffff0000, RZ, 0xc0, !PT ;  /* 0xffff0000160e9812 */ /* 0x000fe200078ec0ff */
[----:B------:R-:W-:Y:S01]  /*6700*/  @!P1 FFMA.FTZ R42, R24, R3, -R42 ;  /* 0x00000003182a9223 */ /* 0x000fe2000001082a */
[----:B------:R-:W-:Y:S01]  /*6710*/  ISETP.GE.AND P0, PT, R135, c[0x0][0x1d4], PT ;  /* 0x0000750087007a0c */ /* 0x000fe20003f06270 */
[-C--:B------:R-:W-:Y:S02]  /*6720*/  @!P1 FMUL.FTZ R3, R8, R6.reuse ;  /* 0x0000000608039220 */ /* 0x080fe40000410000 */
[----:B------:R-:W-:Y:S01]  /*6730*/  @!P1 IMAD.U32 R8, R23, 0x10000, RZ ;  /* 0x0001000017089824 */ /* 0x000fe200078e00ff */
[----:B------:R-:W-:Y:S01]  /*6740*/  @!P1 F2FP.BF16.PACK_AB R41, R42, R41 ;  /* 0x000000292a29923e */ /* 0x000fe200000010ff */
[----:B------:R-:W-:Y:S02]  /*6750*/  @!P1 FFMA.FTZ R43, R16, R6, -R43 ;  /* 0x00000006102b9223 */ /* 0x000fe4000001082b */
[----:B------:R-:W-:Y:S02]  /*6760*/  @!P1 IMAD.U32 R30, R39, 0x10000, RZ ;  /* 0x00010000271e9824 */ /* 0x000fe400078e00ff */
[----:B------:R-:W-:Y:S01]  /*6770*/  @!P1 IMAD.U32 R6, R7, 0x10000, RZ ;  /* 0x0001000007069824 */ /* 0x000fe200078e00ff */
[----:B------:R-:W-:Y:S01]  /*6780*/  @!P1 F2FP.BF16.PACK_AB R40, R43, R40 ;  /* 0x000000282b28923e */ /* 0x000fe200000010ff */
[C---:B------:R-:W-:Y:S01]  /*6790*/  @!P1 FMUL.FTZ R44, R8.reuse, R29 ;  /* 0x0000001d082c9220 */ /* 0x040fe20000410000 */
[----:B------:R-:W-:Y:S01]  /*67a0*/  @!P1 LOP3.LUT R7, R7, 0xffff0000, RZ, 0xc0, !PT ;  /* 0xffff000007079812 */ /* 0x000fe200078ec0ff */
[----:B------:R-:W-:Y:S01]  /*67b0*/  @!P1 FMUL.FTZ R46, R9, R31 ;  /* 0x0000001f092e9220 */ /* 0x000fe20000410000 */
[----:B------:R-:W-:Y:S01]  /*67c0*/  @!P1 MOV R36, R40 ;  /* 0x0000002800249202 */ /* 0x000fe20000000f00 */
[-C--:B------:R-:W-:Y:S02]  /*67d0*/  @!P1 FMUL.FTZ R8, R8, R6.reuse ;  /* 0x0000000608089220 */ /* 0x080fe40000410000 */
        /* <DEDUP_REMOVED lines=8> */
[----:B------:R-:W-:Y:S01]  /*6860*/  @!P1 IMAD.U32 R26, R38, 0x10000, RZ ;  /* 0x00010000261a9824 */ /* 0x000fe200078e00ff */
[----:B------:R-:W-:Y:S01]  /*6870*/  @!P1 F2FP.BF16.PACK_AB R44, R46, R44 ;  /* 0x0000002c2e2c923e */ /* 0x000fe200000010ff */
[----:B------:R-:W-:Y:S02]  /*6880*/  @!P1 FMUL.FTZ R45, R6, R25 ;  /* 0x00000019062d9220 */ /* 0x000fe40000410000 */
[----:B------:R-:W-:Y:S01]  /*6890*/  @!P1 FMUL.FTZ R47, R14, R27 ;  /* 0x0000001b0e2f9220 */ /* 0x000fe20000410000 */
[----:B------:R-:W-:Y:S01]  /*68a0*/  @!P1 MOV R39, R44 ;  /* 0x0000002c00279202 */ /* 0x000fe20000000f00 */
[-C--:B------:R-:W-:Y:S02]  /*68b0*/  @!P1 FMUL.FTZ R6, R6, R7.reuse ;  /* 0x0000000706069220 */ /* 0x080fe40000410000 */
[----:B------:R-:W-:Y:S02]  /*68c0*/  @!P1 FFMA.FTZ R45, R26, R7, -R45 ;  /* 0x000000071a2d9223 */ /* 0x000fe4000001082d */
[-C--:B------:R-:W-:Y:S02]  /*68d0*/  @!P1 FMUL.FTZ R7, R14, R11.reuse ;  /* 0x0000000b0e079220 */ /* 0x080fe40000410000 */
[----:B------:R-:W-:Y:S02]  /*68e0*/  @!P1 FFMA.FTZ R11, R28, R11, -R47 ;  /* 0x0000000b1c0b9223 */ /* 0x000fe4000001082f */
[----:B------:R-:W-:Y:S02]  /*68f0*/  @!P1 IMAD.MOV.U32 R37, RZ, RZ, R41 ;  /* 0x000000ffff259224 */ /* 0x000fe400078e0029 */
[----:B------:R-:W-:Y:S01]  /*6900*/  @!P1 FFMA.FTZ R3, R15, R16, R3 ;  /* 0x000000100f039223 */ /* 0x000fe20000010003 */
[----:B------:R-:W-:Y:S01]  /*6910*/  @!P1 F2FP.BF16.PACK_AB R11, R11, R45 ;  /* 0x0000002d0b0b923e */ /* 0x000fe200000010ff */
[----:B------:R-:W-:Y:S02]  /*6920*/  @!P1 FFMA.FTZ R4, R17, R18, R4 ;  /* 0x0000001211049223 */ /* 0x000fe40000010004 */
[----:B------:R-:W-:Y:S01]  /*6930*/  @!P1 FFMA.FTZ R5, R19, R24, R5 ;  /* 0x0000001813059223 */ /* 0x000fe20000010005 */
[----:B------:R-:W-:Y:S01]  /*6940*/  @!P1 F2FP.BF16.PACK_AB R2, R3, R2 ;  /* 0x000000020302923e */ /* 0x000fe200000010ff */
[----:B------:R-:W-:Y:S02]  /*6950*/  @!P1 IMAD.MOV.U32 R38, RZ, RZ, R11 ;  /* 0x000000ffff269224 */ /* 0x000fe400078e000b */
[----:B------:R-:W-:Y:S01]  /*6960*/  @!P1 FFMA.FTZ R6, R25, R26, R6 ;  /* 0x0000001a19069223 */ /* 0x000fe20000010006 */
[----:B------:R-:W-:Y:S01]  /*6970*/  @!P1 F2FP.BF16.PACK_AB R4, R5, R4 ;  /* 0x000000040504923e */ /* 0x000fe200000010ff */
[----:B------:R-:W-:Y:S01]  /*6980*/  @!P1 FFMA.FTZ R7, R27, R28, R7 ;  /* 0x0000001c1b079223 */ /* 0x000fe20000010007 */
[----:B------:R1:W-:Y:S01]  /*6990*/  STG.E.128 [R34.64], R36 ;  /* 0x0000002422007986 */ /* 0x0003e2000c101d08 */
        /* <DEDUP_REMOVED lines=15> */
.L_x_710:
[----:B------:R-:W-:Y:S01]  /*6a90*/  IMAD R2, R32, -0x60, R0 ;  /* 0xffffffa020027824 */ /* 0x000fe200078e0200 */
[----:B------:R-:W-:Y:S04]  /*6aa0*/  BSSY B0, `(.L_x_733) ;  /* 0x000000b000007945 */ /* 0x000fe80003800000 */
[----:B------:R-:W-:Y:S04]  /*6ab0*/  IMNMX R2, R2, 0x60, PT ;  /* 0x0000006002027817 */ /* 0x000fe80003800200 */
[----:B------:R-:W-:Y:S11]  /*6ac0*/  ISETP.GE.AND P0, PT, R77, R2, PT ;  /* 0x000000024d00720c */ /* 0x000ff60003f06270 */
[----:B------:R-:W-:Y:S02]  /*6ad0*/  @!UPT UIADD3 URZ, URZ, URZ, URZ ;  /* 0x0000003f3f3ff290 */ /* 0x000fe4000fffe03f */
[----:B------:R-:W-:-:S05]  /*6ae0*/  @P0 BRA `(.L_x_734) ;  /* 0x0000006000000947 */ /* 0x000fca0003800000 */
[----:B------:R-:W-:Y:S11]  /*6af0*/  ISETP.GE.AND P0, PT, R63, c[0x0][0x1d4], PT ;  /* 0x000075003f007a0c */ /* 0x000ff60003f06270 */
[----:B------:R-:W-:Y:S02]  /*6b00*/  @!UPT UIADD3 URZ, URZ, URZ, URZ ;  /* 0x0000003f3f3ff290 */ /* 0x000fe4000fffe03f */
[----:B------:R-:W1:Y:S04]  /*6b10*/  @!P0 LDS.128 R4, [R234+0xb100] ;  /* 0x00b10000ea048984 */ /* 0x000e680000000c00 */
[----:B-1----:R-:W-:Y:S04]  /*6b20*/  @!P0 STG.E.128 [R58.64+0x80], R4 ;  /* 0x000080043a008986 */ /* 0x002fe8000c101d08 */
[----:B------:R-:W1:Y:S04]  /*6b30*/  @!P4 LDS.128 R4, [R234+0x8100] ;  /* 0x00810000ea04c984 */ /* 0x000e680000000c00 */
[----:B-1----:R1:W-:Y:S02]  /*6b40*/  @!P4 STG.E.128 [R58.64], R4 ;  /* 0x000000043a00c986 */ /* 0x0023e4000c101d08 */
.L_x_734:
[----:B------:R-:W-:Y:S05]  /*6b50*/  BSYNC B0 ;  /* 0x0000000000007941 */ /* 0x000fea0003800000 */
.L_x_733:
[----:B------:R-:W-:Y:S01]  /*6b60*/  ISETP.GE.AND P0, PT, R74, R2, PT ;  /* 0x000000024a00720c */ /* 0x000fe20003f06270 */
[----:B------:R-:W-:Y:S01]  /*6b70*/  @!UPT UIADD3 URZ, URZ, URZ, URZ ;  /* 0x0000003f3f3ff290 */ /* 0x000fe2000fffe03f */
[----:B------:R-:W-:Y:S11]  /*6b80*/  BSSY B0, `(.L_x_735) ;  /* 0x0000008000007945 */ /* 0x000ff60003800000 */
[----:B------:R-:W-:-:S05]  /*6b90*/  @P0 BRA `(.L_x_736) ;  /* 0x0000006000000947 */ /* 0x000fca0003800000 */
[----:B------:R-:W-:Y:S11]  /*6ba0*/  ISETP.GE.AND P0, PT, R63, c[0x0][0x1d4], PT ;  /* 0x000075003f007a0c */ /* 0x000ff60003f06270 */
[----:B------:R-:W-:Y:S02]  /*6bb0*/  @!UPT UIADD3 URZ, URZ, URZ, URZ ;  /* 0x0000003f3f3ff290 */ /* 0x000fe4000fffe03f */
[----:B-1----:R-:W1:Y:S04]  /*6bc0*/  @!P0 LDS.128 R4, [R234+0xc100] ;  /* 0x00c10000ea048984 */ /* 0x002e680000000c00 */
[----:B-1----:R-:W-:Y:S04]  /*6bd0*/  @!P0 STG.E.128 [R56.64+0x80], R4 ;  /* 0x0000800438008986 */ /* 0x002fe8000c101d08 */
[----:B------:R-:W1:Y:S04]  /*6be0*/  @!P4 LDS.128 R4, [R234+0x9100] ;  /* 0x00910000ea04c984 */ /* 0x000e680000000c00 */
[----:B-1----:R1:W-:Y:S02]  /*6bf0*/  @!P4 STG.E.128 [R56.64], R4 ;  /* 0x000000043800c986 */ /* 0x0023e4000c101d08 */
.L_x_736:
[----:B------:R-:W-:Y:S05]  /*6c00*/  BSYNC B0 ;  /* 0x0000000000007941 */ /* 0x000fea0003800000 */
.L_x_735:
[----:B------:R-:W-:Y:S11]  /*6c10*/  ISETP.GE.AND P0, PT, R71, R2, PT ;  /* 0x000000024700720c */ /* 0x000ff60003f06270 */
[----:B------:R-:W-:Y:S02]  /*6c20*/  @!UPT UIADD3 URZ, URZ, URZ, URZ ;  /* 0x0000003f3f3ff290 */ /* 0x000fe4000fffe03f */
[----:B------:R-:W-:-:S05]  /*6c30*/  @P0 BRA `(.L_x_726) ;  /* 0x0000006000000947 */ /* 0x000fca0003800000 */
[----:B------:R-:W-:Y:S11]  /*6c40*/  ISETP.GE.AND P0, PT, R63, c[0x0][0x1d4], PT ;  /* 0x000075003f007a0c */ /* 0x000ff60003f06270 */
[----:B------:R-:W-:Y:S02]  /*6c50*/  @!UPT UIADD3 URZ, URZ, URZ, URZ ;  /* 0x0000003f3f3ff290 */ /* 0x000fe4000fffe03f */
[----:B-1----:R-:W1:Y:S04]  /*6c60*/  @!P0 LDS.128 R4, [R234+0xd100] ;  /* 0x00d10000ea048984 */ /* 0x002e680000000c00 */
[----:B-1----:R-:W-:Y:S04]  /*6c70*/  @!P0 STG.E.128 [R54.64+0x80], R4 ;  /* 0x0000800436008986 */ /* 0x002fe8000c101d08 */
[----:B------:R-:W1:Y:S04]  /*6c80*/  @!P4 LDS.128 R4, [R234+0xa100] ;  /* 0x00a10000ea04c984 */ /* 0x000e680000000c00 */
[----:B-1----:R1:W-:Y:S02]  /*6c90*/  @!P4 STG.E.128 [R54.64], R4 ;  /* 0x000000043600c986 */ /* 0x0023e4000c101d08 */
.L_x_726:
[----:B------:R-:W-:Y:S05]  /*6ca0*/  BSYNC B2 ;  /* 0x0000000000027941 */ /* 0x000fea0003800000 */
.L_x_709:
[----:B-1---5:R-:W-:Y:S01]  /*6cb0*/  IMAD R4, R32, -0x60, RZ ;  /* 0xffffffa020047824 */ /* 0x022fe200078e02ff */
[----:B------:R-:W-:Y:S01]  /*6cc0*/  ISETP.NE.AND P5, PT, R138, RZ, PT ;  /* 0x000000ff8a00720c */ /* 0x000fe20003fa5270 */
[----:B------:R-:W-:Y:S01]  /*6cd0*/  IMAD.WIDE.U32 R14, R32, 0x60, RZ ;  /* 0x00000060200e7825 */ /* 0x000fe200078e00ff */
[----:B------:R-:W-:Y:S02]  /*6ce0*/  BSSY B0, `(.L_x_737) ;  /* 0x0000045000007945 */ /* 0x000fe40003800000 */
[----:B------:R-:W-:Y:S01]  /*6cf0*/  IADD3 R6, R93, R4, RZ ;  /* 0x000000045d067210 */ /* 0x000fe20007ffe0ff */
[----:B--2---:R-:W-:Y:S01]  /*6d00*/  IMAD R2, R86, 0x60, RZ ;  /* 0x0000006056027824 */ /* 0x004fe200078e02ff */
[----:B------:R-:W-:Y:S02]  /*6d10*/  IADD3 R5, P0, R95, R14, RZ ;  /* 0x0000000e5f057210 */ /* 0x000fe40007f1e0ff */
[----:B------:R-:W-:Y:S01]  /*6d20*/  ISETP.GE.AND P1, PT, R6, 0x21, PT ;  /* 0x000000210600780c */ /* 0x000fe20003f26270 */
[----:B------:R-:W-:Y:S04]  /*6d30*/  IMAD.IADD R2, R15, 0x1, R2 ;  /* 0x000000010f027824 */ /* 0x000fe800078e0202 */
[----:B------:R-:W-:Y:S08]  /*6d40*/  IMAD.X R3, R2, 0x1, R94, P0 ;  /* 0x0000000102037824 */ /* 0x000ff000000e065e */
[----:B------:R-:W-:Y:S05]  /*6d50*/  @P1 IADD3 R8, P0, R5, 0x20, RZ ;  /* 0x0000002005081810 */ /* 0x000fea0007f1e0ff */
[----:B------:R-:W-:Y:S01]  /*6d60*/  @P1 IMAD.X R7, RZ, RZ, R3, P0 ;  /* 0x000000ffff071224 */ /* 0x000fe200000e0603 */
[----:B------:R-:W-:Y:S03]  /*6d70*/  ISETP.GE.AND P0, PT, R6, 0x41, PT ;  /* 0x000000410600780c */ /* 0x000fe60003f06270 */
[----:B------:R-:W-:Y:S04]  /*6d80*/  @P1 IMAD R7, R7, c[0x0][0x258], RZ ;  /* 0x0000960007071a24 */ /* 0x000fe800078e02ff */
[----:B------:R-:W-:Y:S06]  /*6d90*/  @P1 IMAD R7, R8, c[0x0][0x25c], R7 ;  /* 0x0000970008071a24 */ /* 0x000fec00078e0207 */
[----:B------:R-:W-:Y:S05]  /*6da0*/  @P0 IADD3 R11, P2, R5, 0x40, RZ ;  /* 0x00000040050b0810 */ /* 0x000fea0007f5e0ff */
[----:B------:R-:W-:Y:S01]  /*6db0*/  @P0 IMAD.X R9, RZ, RZ, R3, P2 ;  /* 0x000000ffff090224 */ /* 0x000fe200010e0603 */
[----:B------:R-:W-:Y:S03]  /*6dc0*/  ISETP.GE.AND P2, PT, R6, 0x1, PT ;  /* 0x000000010600780c */ /* 0x000fe60003f46270 */
[----:B------:R-:W-:Y:S04]  /*6dd0*/  @P0 IMAD R9, R9, c[0x0][0x258], RZ ;  /* 0x0000960009090a24 */ /* 0x000fe800078e02ff */
[----:B------:R-:W-:Y:S06]  /*6de0*/  @P0 IMAD R9, R11, c[0x0][0x25c], R9 ;  /* 0x000097000b090a24 */ /* 0x000fec00078e0209 */
[----:B------:R-:W-:Y:S01]  /*6df0*/  @P2 MOV R18, R142 ;  /* 0x0000008e00122202 */ /* 0x000fe20000000f00 */
[----:B------:R-:W-:Y:S02]  /*6e00*/  @P2 IMAD.MOV.U32 R19, RZ, RZ, R90 ;  /* 0x000000ffff132224 */ /* 0x000fe400078e005a */
[----:B------:R-:W-:Y:S02]  /*6e10*/  @P2 IMAD R3, R3, c[0x0][0x258], RZ ;  /* 0x0000960003032a24 */ /* 0x000fe400078e02ff */
[C---:B------:R-:W-:Y:S04]  /*6e20*/  @P2 IMAD.WIDE.U32 R18, R5.reuse, c[0x0][0x258], R18 ;  /* 0x0000960005122a25 */ /* 0x040fe800078e0012 */
[----:B------:R-:W-:Y:S01]  /*6e30*/  @P2 IMAD R3, R5, c[0x0][0x25c], R3 ;  /* 0x0000970005032a24 */ /* 0x000fe200078e0203 */
[C---:B------:R-:W-:Y:S04]  /*6e40*/  @P2 LEA R16, P3, R18.reuse, c[0x0][0x250], 0x1 ;  /* 0x0000940012102a11 */ /* 0x040fe800078608ff */
[----:B------:R-:W-:Y:S02]  /*6e50*/  @P2 IADD3 R3, R19, R3, RZ ;  /* 0x0000000313032210 */ /* 0x000fe40007ffe0ff */
[----:B------:R-:W-:Y:S02]  /*6e60*/  @P1 MOV R19, R90 ;  /* 0x0000005a00131202 */ /* 0x000fe40000000f00 */
[----:B------:R-:W-:Y:S01]  /*6e70*/  @P2 LEA.HI.X R17, R18, c[0x0][0x254], R3, 0x1, P3 ;  /* 0x0000950012112a11 */ /* 0x000fe200018f0c03 */
[----:B------:R-:W-:Y:S04]  /*6e80*/  @P1 IMAD.MOV.U32 R18, RZ, RZ, R142 ;  /* 0x000000ffff121224 */ /* 0x000fe800078e008e */
[----:B------:R-:W-:Y:S01]  /*6e90*/  @!PT LDS RZ, [RZ] ;  /* 0x00000000fffff984 */ /* 0x000fe20000000800 */
[----:B------:R-:W-:Y:S01]  /*6ea0*/  @!PT LDS RZ, [RZ] ;  /* 0x00000000fffff984 */ /* 0x000fe20000000800 */
[----:B------:R-:W-:Y:S01]  /*6eb0*/  @!PT LDS RZ, [RZ] ;  /* 0x00000000fffff984 */ /* 0x000fe20000000800 */
[----:B------:R1:W-:Y:S01]  /*6ec0*/  @P2 LDGSTS.E.BYPASS.LTC128B.128 [R234+0x100], [R16.64], !P5 ;  /* 0x0010000010ea2fae */ /* 0x0003e2000e901d48 */
[----:B------:R-:W-:Y:S04]  /*6ed0*/  @P1 IMAD.WIDE.U32 R18, R8, c[0x0][0x258], R18 ;  /* 0x0000960008121a25 */ /* 0x000fe800078e0012 */
[----:B------:R1:W-:Y:S01]  /*6ee0*/  @P2 LDGSTS.E.BYPASS.LTC128B.128 [R234+0x3100], [R16.64+0x80], !P6 ;  /* 0x0310008010ea2fae */ /* 0x0003e2000f101d48 */
[----:B------:R-:W-:Y:S01]  /*6ef0*/  @P1 IMAD.IADD R7, R19, 0x1, R7 ;  /* 0x0000000113071824 */ /* 0x000fe200078e0207 */
[C---:B------:R-:W-:Y:S01]  /*6f00*/  @P1 LEA R6, P3, R18.reuse, c[0x0][0x250], 0x1 ;  /* 0x0000940012061a11 */ /* 0x040fe200078608ff */
[----:B------:R-:W-:Y:S01]  /*6f10*/  @P0 IMAD.MOV.U32 R19, RZ, RZ, R90 ;  /* 0x000000ffff130224 */ /* 0x000fe200078e005a */
[----:B------:R-:W-:Y:S02]  /*6f20*/  IADD3 R3, P2, R89, R14, RZ ;  /* 0x0000000e59037210 */ /* 0x000fe40007f5e0ff */
[----:B------:R-:W-:Y:S02]  /*6f30*/  @P1 LEA.HI.X R7, R18, c[0x0][0x254], R7, 0x1, P3 ;  /* 0x0000950012071a11 */ /* 0x000fe400018f0c07 */
[----:B------:R-:W-:Y:S01]  /*6f40*/  @P0 MOV R18, R142 ;  /* 0x0000008e00120202 */ /* 0x000fe20000000f00 */
[----:B------:R-:W-:Y:S02]  /*6f50*/  IMAD.X R2, R2, 0x1, R88, P2 ;  /* 0x0000000102027824 */ /* 0x000fe400010e0658 */
[----:B------:R1:W-:Y:S02]  /*6f60*/  @P1 LDGSTS.E.BYPASS.LTC128B.128 [R219+0x1100], [R6.64], !P5 ;  /* 0x0110000006db1fae */ /* 0x0003e4000e901d48 */
[----:B------:R-:W-:Y:S03]  /*6f70*/  @P0 IMAD.WIDE.U32 R18, R11, c[0x0][0x258], R18 ;  /* 0x000096000b120a25 */ /* 0x000fe600078e0012 */
[----:B------:R1:W-:Y:S02]  /*6f80*/  @P1 LDGSTS.E.BYPASS.LTC128B.128 [R219+0x4100], [R6.64+0x80], !P6 ;  /* 0x0410008006db1fae */ /* 0x0003e4000f101d48 */
[C---:B------:R-:W-:Y:S02]  /*6f90*/  @P0 LEA R8, P3, R18.reuse, c[0x0][0x250], 0x1 ;  /* 0x0000940012080a11 */ /* 0x040fe400078608ff */
[----:B------:R-:W-:Y:S04]  /*6fa0*/  @P0 IADD3 R9, R19, R9, RZ ;  /* 0x0000000913090210 */ /* 0x000fe80007ffe0ff */
[----:B------:R-:W-:Y:S05]  /*6fb0*/  @P0 LEA.HI.X R9, R18, c[0x0][0x254], R9, 0x1, P3 ;  /* 0x0000950012090a11 */ /* 0x000fea00018f0c09 */
[----:B------:R2:W-:Y:S05]  /*6fc0*/  @P0 LDGSTS.E.BYPASS.LTC128B.128 [R219+0x2100], [R8.64], !P5 ;  /* 0x0210000008db0fae */ /* 0x0005ea000e901d48 */
[----:B------:R2:W-:Y:S05]  /*6fd0*/  @P0 LDGSTS.E.BYPASS.LTC128B.128 [R219+0x5100], [R8.64+0x80], !P6 ;  /* 0x0510008008db0fae */ /* 0x0005ea000f101d48 */
[----:B------:R-:W0:Y:S01]  /*6fe0*/  LDGDEPBAR ;  /* 0x00000000000079af */ /* 0x000e220000000000 */
[----:B--2---:R-:W-:Y:S01]  /*6ff0*/  IADD3 R8, R4, R0, RZ ;  /* 0x0000000004087210 */ /* 0x004fe20007ffe0ff */
[----:B------:R-:W-:Y:S04]  /*7000*/  DEPBAR.LE SB0, 0x0 ;  /* 0x000080000000791a */ /* 0x000fe80000000000 */
[----:B------:R-:W-:Y:S01]  /*7010*/  BAR.SYNC.DEFER_BLOCKING 0x0 ;  /* 0x0000000000007b1d */ /* 0x000fe20000010000 */
[----:B------:R-:W-:Y:S04]  /*7020*/  IMNMX R8, R8, 0x60, PT ;  /* 0x0000006008087817 */ /* 0x000fe80003800200 */
[----:B------:R-:W-:Y:S11]  /*7030*/  ISETP.GE.AND P0, PT, R77, R8, PT ;  /* 0x000000084d00720c */ /* 0x000ff60003f06270 */
[----:B------:R-:W-:Y:S02]  /*7040*/  @!UPT UIADD3 URZ, URZ, URZ, URZ ;  /* 0x0000003f3f3ff290 */ /* 0x000fe4000fffe03f */
[----:B------:R-:W-:-:S05]  /*7050*/  @P0 BRA `(.L_x_738) ;  /* 0x000000d000000947 */ /* 0x000fca0003800000 */
[----:B-1----:R-:W-:Y:S01]  /*7060*/  MOV R86, R140 ;  /* 0x0000008c00567202 */ /* 0x002fe20000000f00 */
[----:B------:R-:W-:Y:S04]  /*7070*/  IMAD R4, R2, c[0x0][0x208], RZ ;  /* 0x0000820002047a24 */ /* 0x000fe800078e02ff */
[C---:B------:R-:W-:Y:S04]  /*7080*/  IMAD.WIDE.U32 R6, R3.reuse, c[0x0][0x208], R86 ;  /* 0x0000820003067a25 */ /* 0x040fe800078e0056 */
[----:B------:R-:W-:Y:S01]  /*7090*/  IMAD R4, R3, c[0x0][0x20c], R4 ;  /* 0x0000830003047a24 */ /* 0x000fe200078e0204 */
[C---:B------:R-:W-:Y:S04]  /*70a0*/  LEA R14, P0, R6.reuse, c[0x0][0x1f8], 0x1 ;  /* 0x00007e00060e7a11 */ /* 0x040fe800078008ff */
[----:B------:R-:W-:Y:S04]  /*70b0*/  IADD3 R4, R7, R4, RZ ;  /* 0x0000000407047210 */ /* 0x000fe80007ffe0ff */
[----:B------:R-:W-:Y:S02]  /*70c0*/  LEA.HI.X R15, R6, c[0x0][0x1fc], R4, 0x1, P0 ;  /* 0x00007f00060f7a11 */ /* 0x000fe400000f0c04 */
[----:B------:R-:W-:Y:S11]  /*70d0*/  ISETP.GE.AND P0, PT, R63, c[0x0][0x1d4], PT ;  /* 0x000075003f007a0c */ /* 0x000ff60003f06270 */
[----:B------:R-:W-:Y:S02]  /*70e0*/  @!UPT UIADD3 URZ, URZ, URZ, URZ ;  /* 0x0000003f3f3ff290 */ /* 0x000fe4000fffe03f */
[----:B------:R-:W1:Y:S04]  /*70f0*/  @!P0 LDS.128 R4, [R234+0x3100] ;  /* 0x00310000ea048984 */ /* 0x000e680000000c00 */
[----:B-1----:R-:W-:Y:S04]  /*7100*/  @!P0 STG.E.128 [R14.64+0x80], R4 ;  /* 0x000080040e008986 */ /* 0x002fe8000c101d08 */
[----:B------:R-:W1:Y:S04]  /*7110*/  @!P4 LDS.128 R4, [R234+0x100] ;  /* 0x00010000ea04c984 */ /* 0x000e680000000c00 */
[----:B-1----:R1:W-:Y:S02]  /*7120*/  @!P4 STG.E.128 [R14.64], R4 ;  /* 0x000000040e00c986 */ /* 0x0023e4000c101d08 */
.L_x_738:
[----:B-1----:R-:W-:Y:S05]  /*7130*/  BSYNC B0 ;  /* 0x0000000000007941 */ /* 0x002fea0003800000 */
.L_x_737:
[----:B------:R-:W-:Y:S01]  /*7140*/  ISETP.GE.AND P0, PT, R74, R8, PT ;  /* 0x000000084a00720c */ /* 0x000fe20003f06270 */
[----:B------:R-:W-:Y:S01]  /*7150*/  @!UPT UIADD3 URZ, URZ, URZ, URZ ;  /* 0x0000003f3f3ff290 */ /* 0x000fe2000fffe03f */
[----:B------:R-:W-:Y:S11]  /*7160*/  BSSY B0, `(.L_x_739) ;  /* 0x0000011000007945 */ /* 0x000ff60003800000 */
[----:B------:R-:W-:-:S05]  /*7170*/  @P0 BRA `(.L_x_740) ;  /* 0x000000f000000947 */ /* 0x000fca0003800000 */
[----:B------:R-:W-:Y:S02]  /*7180*/  IADD3 R5, P0, R3, 0x20, RZ ;  /* 0x0000002003057810 */ /* 0x000fe40007f1e0ff */
[----:B------:R-:W-:Y:S03]  /*7190*/  MOV R86, R140 ;  /* 0x0000008c00567202 */ /* 0x000fe60000000f00 */
[----:B------:R-:W-:Y:S02]  /*71a0*/  IMAD.X R4, RZ, RZ, R2, P0 ;  /* 0x000000ffff047224 */ /* 0x000fe400000e0602 */
[C---:B------:R-:W-:Y:S04]  /*71b0*/  IMAD.WIDE.U32 R6, R5.reuse, c[0x0][0x208], R86 ;  /* 0x0000820005067a25 */ /* 0x040fe800078e0056 */
[----:B------:R-:W-:Y:S01]  /*71c0*/  IMAD R4, R4, c[0x0][0x208], RZ ;  /* 0x0000820004047a24 */ /* 0x000fe200078e02ff */
[C---:B------:R-:W-:Y:S03]  /*71d0*/  LEA R14, P0, R6.reuse, c[0x0][0x1f8], 0x1 ;  /* 0x00007e00060e7a11 */ /* 0x040fe600078008ff */
[----:B------:R-:W-:Y:S04]  /*71e0*/  IMAD R4, R5, c[0x0][0x20c], R4 ;  /* 0x0000830005047a24 */ /* 0x000fe800078e0204 */
[----:B------:R-:W-:Y:S05]  /*71f0*/  IMAD.IADD R4, R7, 0x1, R4 ;  /* 0x0000000107047824 */ /* 0x000fea00078e0204 */
[----:B------:R-:W-:Y:S02]  /*7200*/  LEA.HI.X R15, R6, c[0x0][0x1fc], R4, 0x1, P0 ;  /* 0x00007f00060f7a11 */ /* 0x000fe400000f0c04 */
[----:B------:R-:W-:Y:S11]  /*7210*/  ISETP.GE.AND P0, PT, R63, c[0x0][0x1d4], PT ;  /* 0x000075003f007a0c */ /* 0x000ff60003f06270 */
[----:B------:R-:W-:Y:S02]  /*7220*/  @!UPT UIADD3 URZ, URZ, URZ, URZ ;  /* 0x0000003f3f3ff290 */ /* 0x000fe4000fffe03f */
[----:B------:R-:W1:Y:S04]  /*7230*/  @!P0 LDS.128 R4, [R234+0x4100] ;  /* 0x00410000ea048984 */ /* 0x000e680000000c00 */
[----:B-1----:R-:W-:Y:S04]  /*7240*/  @!P0 STG.E.128 [R14.64+0x80], R4 ;  /* 0x000080040e008986 */ /* 0x002fe8000c101d08 */
[----:B------:R-:W1:Y:S04]  /*7250*/  @!P4 LDS.128 R4, [R234+0x1100] ;  /* 0x00110000ea04c984 */ /* 0x000e680000000c00 */
[----:B-1----:R1:W-:Y:S02]  /*7260*/  @!P4 STG.E.128 [R14.64], R4 ;  /* 0x000000040e00c986 */ /* 0x0023e4000c101d08 */
.L_x_740:
[----:B------:R-:W-:Y:S05]  /*7270*/  BSYNC B0 ;  /* 0x0000000000007941 */ /* 0x000fea0003800000 */
.L_x_739:
[----:B------:R-:W-:Y:S01]  /*7280*/  ISETP.GE.AND P0, PT, R71, R8, PT ;  /* 0x000000084700720c */ /* 0x000fe20003f06270 */
[----:B------:R-:W-:Y:S01]  /*7290*/  @!UPT UIADD3 URZ, URZ, URZ, URZ ;  /* 0x0000003f3f3ff290 */ /* 0x000fe2000fffe03f */
[----:B------:R-:W-:Y:S11]  /*72a0*/  BSSY B0, `(.L_x_741) ;  /* 0x0000011000007945 */ /* 0x000ff60003800000 */
[----:B------:R-:W-:-:S05]  /*72b0*/  @P0 BRA `(.L_x_742) ;  /* 0x000000f000000947 */ /* 0x000fca0003800000 */
[----:B------:R-:W-:Y:S02]  /*72c0*/  IADD3 R3, P0, R3, 0x40, RZ ;  /* 0x0000004003037810 */ /* 0x000fe40007f1e0ff */
[----:B------:R-:W-:Y:S03]  /*72d0*/  MOV R86, R140 ;  /* 0x0000008c00567202 */ /* 0x000fe60000000f00 */
[----:B------:R-:W-:Y:S02]  /*72e0*/  IMAD.X R2, RZ, RZ, R2, P0 ;  /* 0x000000ffff027224 */ /* 0x000fe400000e0602 */
[C---:B-1----:R-:W-:Y:S04]  /*72f0*/  IMAD.WIDE.U32 R4, R3.reuse, c[0x0][0x208], R86 ;  /* 0x0000820003047a25 */ /* 0x042fe800078e0056 */
        /* <DEDUP_REMOVED lines=11> */
.L_x_742:
[----:B------:R-:W-:Y:S05]  /*73b0*/  BSYNC B0 ;  /* 0x0000000000007941 */ /* 0x000fea0003800000 */
.L_x_741:
[C---:B------:R-:W-:Y:S02]  /*73c0*/  ISETP.GT.AND P0, PT, R32.reuse, R101, PT ;  /* 0x000000652000720c */ /* 0x040fe40003f04270 */
[----:B------:R-:W-:Y:S11]  /*73d0*/  IADD3 R32, R32, -0x1, RZ ;  /* 0xffffffff20207810 */ /* 0x000ff60007ffe0ff */
[----:B------:R-:W-:Y:S01]  /*73e0*/  @P0 SHF.R.S32.HI R3, RZ, 0x1f, R32 ;  /* 0x0000001fff030819 */ /* 0x000fe20000011420 */
[----:B-1----:R-:W-:Y:S02]  /*73f0*/  @P0 IMAD.MOV.U32 R4, RZ, RZ, R144 ;  /* 0x000000ffff040224 */ /* 0x002fe400078e0090 */
[----:B------:R-:W-:Y:S02]  /*7400*/  @P0 IMAD.MOV.U32 R5, RZ, RZ, R167 ;  /* 0x000000ffff050224 */ /* 0x000fe400078e00a7 */
[----:B------:R-:W-:Y:S02]  /*7410*/  @P0 IMAD R2, R104, R32, RZ ;  /* 0x0000002068020224 */ /* 0x000fe400078e02ff */
[-C--:B------:R-:W-:Y:S04]  /*7420*/  @P0 IMAD.WIDE.U32 R4, R32, R170.reuse, R4 ;  /* 0x000000aa20040225 */ /* 0x080fe800078e0004 */
[----:B------:R-:W-:Y:S01]  /*7430*/  @P0 IMAD R2, R3, R170, R2 ;  /* 0x000000aa03020224 */ /* 0x000fe200078e0202 */
[----:B------:R-:W-:Y:S02]  /*7440*/  @P0 LEA R6, P1, R4, c[0x0][0x220], 0x1 ;  /* 0x0000880004060a11 */ /* 0x000fe400078208ff */
[----:B------:R-:W-:Y:S01]  /*7450*/  @P0 SHF.L.U32 R3, R110, 0x1, RZ ;  /* 0x000000016e030819 */ /* 0x000fe200000006ff */
[----:B------:R-:W-:Y:S05]  /*7460*/  @P0 IMAD.IADD R2, R5, 0x1, R2 ;  /* 0x0000000105020824 */ /* 0x000fea00078e0202 */
[----:B------:R-:W-:Y:S02]  /*7470*/  @P0 LEA.HI.X R7, R4, c[0x0][0x224], R2, 0x1, P1 ;  /* 0x0000890004070a11 */ /* 0x000fe400008f0c02 */
[----:B------:R-:W-:Y:S02]  /*7480*/  @P0 IADD3 R4, P1, R3, R6, RZ ;  /* 0x0000000603040210 */ /* 0x000fe40007f3e0ff */
[----:B------:R-:W-:Y:S01]  /*7490*/  @P0 SHF.L.U64.HI R2, R110, 0x1, R109 ;  /* 0x000000016e020819 */ /* 0x000fe2000001026d */
[----:B------:R-:W-:Y:S01]  /*74a0*/  @!PT LDS RZ, [RZ] ;  /* 0x00000000fffff984 */ /* 0x000fe20000000800 */
[----:B------:R-:W-:Y:S01]  /*74b0*/  @!PT LDS RZ, [RZ] ;  /* 0x00000000fffff984 */ /* 0x000fe20000000800 */
[----:B------:R-:W-:Y:S01]  /*74c0*/  @!PT LDS RZ, [RZ] ;  /* 0x00000000fffff984 */ /* 0x000fe20000000800 */
[----:B------:R1:W-:Y:S04]  /*74d0*/  @P0 LDGSTS.E.BYPASS.LTC128B.128 [R234+0x8100], [R6.64], !P5 ;  /* 0x0810000006ea0fae */ /* 0x0003e8000e901d48 */
[----:B------:R1:W-:Y:S01]  /*74e0*/  @P0 LDGSTS.E.BYPASS.LTC128B.128 [R234+0xb100], [R6.64+0x80], !P6 ;  /* 0x0b10008006ea0fae */ /* 0x0003e2000f101d48 */
[----:B------:R-:W-:Y:S01]  /*74f0*/  @P0 IMAD.X R5, R2, 0x1, R7, P1 ;  /* 0x0000000102050824 */ /* 0x000fe200008e0607 */
[----:B------:R-:W-:Y:S04]  /*7500*/  @P0 IADD3 R8, P1, R4, R3, RZ ;  /* 0x0000000304080210 */ /* 0x000fe80007f3e0ff */
[----:B------:R1:W-:Y:S01]  /*7510*/  @P0 LDGSTS.E.BYPASS.LTC128B.128 [R234+0x9100], [R4.64], !P5 ;  /* 0x0910000004ea0fae */ /* 0x0003e2000e901d48 */
[----:B------:R-:W-:Y:S03]  /*7520*/  @P0 IADD3.X R9, R5, R2, RZ, P1, !PT ;  /* 0x0000000205090210 */ /* 0x000fe60000ffe4ff */
[----:B------:R1:W-:Y:S04]  /*7530*/  @P0 LDGSTS.E.BYPASS.LTC128B.128 [R234+0xc100], [R4.64+0x80], !P6 ;  /* 0x0c10008004ea0fae */ /* 0x0003e8000f101d48 */
[----:B------:R1:W-:Y:S04]  /*7540*/  @P0 LDGSTS.E.BYPASS.LTC128B.128 [R234+0xa100], [R8.64], !P5 ;  /* 0x0a10000008ea0fae */ /* 0x0003e8000e901d48 */
[----:B------:R1:W-:Y:S04]  /*7550*/  @P0 LDGSTS.E.BYPASS.LTC128B.128 [R234+0xd100], [R8.64+0x80], !P6 ;  /* 0x0d10008008ea0fae */ /* 0x0003e8000f101d48 */
[----:B------:R-:W0:Y:S01]  /*7560*/  LDGDEPBAR ;  /* 0x00000000000079af */ /* 0x000e220000000000 */
[----:B------:R-:W-:-:S05]  /*7570*/  @P0 BRA `(.L_x_743) ;  /* 0xffffbba000000947 */ /* 0x000fca000383ffff */
[----:B------:R-:W-:Y:S01]  /*7580*/  WARPSYNC 0xffffffff ;  /* 0xffffffff00007948 */ /* 0x000fe20003800000 */
[----:B------:R-:W-:Y:S06]  /*7590*/  BAR.SYNC.DEFER_BLOCKING 0x0 ;  /* 0x0000000000007b1d */ /* 0x000fec0000010000 */
.L_x_708:
[----:B------:R-:W-:Y:S01]  /*75a0*/  ISETP.NE.AND P3, PT, R228, 0x1, PT ;  /* 0x00000001e400780c */ /* 0x000fe20003f65270 */
[----:B------:R-:W-:Y:S01]  /*75b0*/  IMAD.IADD R15, R82, 0x1, R83 ;  /* 0x00000001520f7824 */ /* 0x000fe200078e0253 */
[----:B------:R-:W-:-:S02]  /*75c0*/  IADD3 R3, R209, 0x7f, RZ ;  /* 0x0000007fd1037810 */ /* 0x000fc40007ffe0ff */
[----:B------:R-:W-:Y:S02]  /*75d0*/  ISETP.GE.AND P1, PT, R232, 0x1, PT ;  /* 0x00000001e800780c */ /* 0x000fe40003f26270 */
[----:B------:R-:W-:-:S07]  /*75e0*/  IADD3 R0, R231, 0x1, -R229 ;  /* 0x00000001e7007810 */ /* 0x000fce0007ffe8e5 */
[----:B------:R-:W-:-:S05]  /*75f0*/  @P3 IMAD.HI.U32 R2, R3, c[0x0][0x2c8], RZ ;  /* 0x0000b20003023a27 */ /* 0x000fca00078e00ff */
[----:B------:R-:W-:-:S05]  /*7600*/  @P3 SHF.R.U32.HI R3, RZ, c[0x0][0x2cc], R2 ;  /* 0x0000b300ff033a19 */ /* 0x000fca0000011602 */
[----:B------:R-:W-:-:S05]  /*7610*/  IMAD.IADD R0, R0, 0x1, R3 ;  /* 0x0000000100007824 */ /* 0x000fca00078e0203 */
[----:B------:R-:W-:Y:S01]  /*7620*/  IADD3 R3, R0, c[0x0][0x328], RZ ;  /* 0x0000ca0000037a10 */ /* 0x000fe20007ffe0ff */
[----:B------:R-:W-:Y:S05]  /*7630*/  @!P1 BRA `(.L_x_744) ;  /* 0x0000011000009947 */ /* 0x000fea0003800000 */
[C---:B------:R-:W-:Y:S01]  /*7640*/  ISETP.GT.AND P0, PT, R0.reuse, RZ, PT ;  /* 0x000000ff0000720c */ /* 0x040fe20003f04270 */
[----:B------:R-:W-:Y:S01]  /*7650*/  BSSY B0, `(.L_x_745) ;  /* 0x000000d000007945 */ /* 0x000fe20003800000 */
[----:B-1----:R-:W-:Y:S01]  /*7660*/  IADD3 R4, R0, -0x1, RZ ;  /* 0xffffffff00047810 */ /* 0x002fe20007ffe0ff */
[----:B------:R-:W-:-:S10]  /*7670*/  IMAD.MOV.U32 R2, RZ, RZ, c[0x0][0x32c] ;  /* 0x0000cb00ff027624 */ /* 0x000fd400078e00ff */
[----:B------:R-:W-:Y:S05]  /*7680*/  @P0 BRA `(.L_x_746) ;  /* 0x0000006000000947 */ /* 0x000fea0003800000 */
[----:B------:R-:W-:Y:S01]  /*7690*/  ISETP.NE.AND P0, PT, R2, 0x1, PT ;  /* 0x000000010200780c */ /* 0x000fe20003f05270 */
[----:B------:R-:W-:-:S12]  /*76a0*/  IMAD.MOV R4, RZ, RZ, -R0 ;  /* 0x000000ffff047224 */ /* 0x000fd800078e0a00 */
[----:B------:R-:W-:-:S05]  /*76b0*/  @P0 IMAD.HI.U32 R0, R4, c[0x0][0x330], RZ ;  /* 0x0000cc0004000a27 */ /* 0x000fca00078e00ff */
[----:B------:R-:W-:-:S04]  /*76c0*/  @P0 SHF.R.U32.HI R4, RZ, c[0x0][0x334], R0 ;  /* 0x0000cd00ff040a19 */ /* 0x000fc80000011600 */
[----:B------:R-:W-:Y:S01]  /*76d0*/  LOP3.LUT R4, RZ, R4, RZ, 0x33, !PT ;  /* 0x00000004ff047212 */ /* 0x000fe200078e33ff */
[----:B------:R-:W-:Y:S05]  /*76e0*/  BRA `(.L_x_747) ;  /* 0x0000003000007947 */ /* 0x000fea0003800000 */
.L_x_746:
[----:B------:R-:W-:-:S13]  /*76f0*/  ISETP.NE.AND P0, PT, R2, 0x1, PT ;  /* 0x000000010200780c */ /* 0x000fda0003f05270 */
[----:B------:R-:W-:-:S05]  /*7700*/  @P0 IMAD.HI.U32 R0, R4, c[0x0][0x330], RZ ;  /* 0x0000cc0004000a27 */ /* 0x000fca00078e00ff */
[----:B------:R-:W-:Y:S02]  /*7710*/  @P0 SHF.R.U32.HI R4, RZ, c[0x0][0x334], R0 ;  /* 0x0000cd00ff040a19 */ /* 0x000fe40000011600 */
.L_x_747:
[----:B------:R-:W-:Y:S05]  /*7720*/  BSYNC B0 ;  /* 0x0000000000007941 */ /* 0x000fea0003800000 */
.L_x_745:
[----:B------:R-:W-:-:S05]  /*7730*/  IMAD R2, R4, R2, c[0x0][0x32c] ;  /* 0x0000cb0004027624 */ /* 0x000fca00078e0202 */
[----:B------:R-:W-:-:S04]  /*7740*/  IMNMX R3, R3, R2, PT ;  /* 0x0000000203037217 */ /* 0x000fc80003800200 */
.L_x_744:
[----:B------:R-:W-:Y:S01]  /*7750*/  IADD3 R3, R3, 0x5f, RZ ;  /* 0x0000005f03037810 */ /* 0x000fe20007ffe0ff */
[----:B------:R-:W-:-:S04]  /*7760*/  @P3 IMAD.HI.U32 R0, R209, c[0x0][0x2c8], RZ ;  /* 0x0000b200d1003a27 */ /* 0x000fc800078e00ff */
[----:B------:R-:W-:-:S04]  /*7770*/  IMAD.HI R3, R3, 0x2aaaaaab, RZ ;  /* 0x2aaaaaab03037827 */ /* 0x000fc800078e02ff */
[----:B------:R-:W-:Y:S01]  /*7780*/  IMAD.MOV.U32 R2, RZ, RZ, R209 ;  /* 0x000000ffff027224 */ /* 0x000fe200078e00d1 */
[----:B------:R-:W-:Y:S02]  /*7790*/  @P3 SHF.R.U32.HI R2, RZ, c[0x0][0x2cc], R0 ;  /* 0x0000b300ff023a19 */ /* 0x000fe40000011600 */
        /* <DEDUP_REMOVED lines=16> */
.L_x_750:
[----:B------:R-:W-:-:S04]  /*78a0*/  MOV R2, c[0x0][0x32c] ;  /* 0x0000cb0000027a02 */ /* 0x000fc80000000f00 */
[----:B------:R-:W-:-:S13]  /*78b0*/  ISETP.NE.AND P0, PT, R2, 0x1, PT ;  /* 0x000000010200780c */ /* 0x000fda0003f05270 */
[----:B------:R-:W-:-:S05]  /*78c0*/  @P0 IMAD.HI.U32 R2, R84, c[0x0][0x330], RZ ;  /* 0x0000cc0054020a27 */ /* 0x000fca00078e00ff */
[----:B------:R-:W-:Y:S02]  /*78d0*/  @P0 SHF.R.U32.HI R84, RZ, c[0x0][0x334], R2 ;  /* 0x0000cd00ff540a19 */ /* 0x000fe40000011602 */
.L_x_751:
[----:B------:R-:W-:Y:S05]  /*78e0*/  BSYNC B0 ;  /* 0x0000000000007941 */ /* 0x000fea0003800000 */
.L_x_749:
[----:B------:R-:W-:-:S05]  /*78f0*/  IMAD R84, R84, c[0x0][0x32c], RZ ;  /* 0x0000cb0054547a24 */ /* 0x000fca00078e02ff */
[----:B------:R-:W-:-:S05]  /*7900*/  IMNMX R0, R0, R84, !PT ;  /* 0x0000005400007217 */ /* 0x000fca0007800200 */
.L_x_748:
[----:B------:R-:W-:Y:S01]  /*7910*/  IMAD.HI R2, R0, 0x2aaaaaab, RZ ;  /* 0x2aaaaaab00027827 */ /* 0x000fe200078e02ff */
[----:B------:R-:W-:Y:S04]  /*7920*/  BSSY B0, `(.L_x_752) ;  /* 0x0000022000007945 */ /* 0x000fe80003800000 */
[----:B------:R-:W-:-:S04]  /*7930*/  SHF.R.U32.HI R0, RZ, 0x1f, R2 ;  /* 0x0000001fff007819 */ /* 0x000fc80000011602 */
[----:B------:R-:W-:Y:S01]  /*7940*/  LEA.HI.SX32 R0, R2, R0, 0x1c ;  /* 0x0000000002007211 */ /* 0x000fe200078fe2ff */
[----:B------:R-:W-:-:S03]  /*7950*/  IMAD.MOV.U32 R2, RZ, RZ, RZ ;  /* 0x000000ffff027224 */ /* 0x000fc600078e00ff */
[----:B------:R-:W-:-:S04]  /*7960*/  IMNMX R237, RZ, R0, !PT ;  /* 0x00000000ffed7217 */ /* 0x000fc80007800200 */
[----:B------:R-:W-:-:S13]  /*7970*/  ISETP.GT.AND P0, PT, R14, R237, PT ;  /* 0x000000ed0e00720c */ /* 0x000fda0003f04270 */
[----:B------:R-:W-:Y:S05]  /*7980*/  @!P0 BRA `(.L_x_753) ;  /* 0x000001b000008947 */ /* 0x000fea0003800000 */
[-C--:B-1----:R-:W-:Y:S02]  /*7990*/  IABS R4, R102.reuse ;  /* 0x0000006600047213 */ /* 0x082fe40000000000 */
        /* <DEDUP_REMOVED lines=26> */
.L_x_753:
[----:B------:R-:W-:Y:S05]  /*7b40*/  BSYNC B0 ;  /* 0x0000000000007941 */ /* 0x000fea0003800000 */
.L_x_752:
[----:B------:R-:W-:Y:S01]  /*7b50*/  IMAD R237, R233, R2, R237 ;  /* 0x00000002e9ed7224 */ /* 0x000fe200078e02ed */
        /* <DEDUP_REMOVED lines=27> */
[----:B-1----:R-:W-:Y:S01]  /*7d10*/  CS2R R8, SRZ ;  /* 0x0000000000087805 */ /* 0x002fe2000001ff00 */
        /* <DEDUP_REMOVED lines=13> */
[----:B------:R-:W-:-:S05]  /*7df0*/  @P1 MOV R0, 0x4 ;  /* 0x0000000400001802 */ /* 0x000fca0000000f00 */
[----:B------:R-:W-:-:S05]  /*7e00*/  @P1 IMAD.WIDE R2, R211, R0, c[0x0][0x340] ;  /* 0x0000d000d3021625 */ /* 0x000fca00078e0200 */
[----:B------:R1:W2:Y:S01]  /*7e10*/  @P1 LDG.E R0, [R2.64] ;  /* 0x0000000802001981 */ /* 0x0002a2000c1e1900 */
[----:B------:R-:W-:Y:S01]  /*7e20*/  MOV R9, R117 ;  /* 0x0000007500097202 */ /* 0x000fe20000000f00 */
[----:B------:R-:W-:Y:S01]  /*7e30*/  IMAD.MOV.U32 R8, RZ, RZ, R116 ;  /* 0x000000ffff087224 */ /* 0x000fe200078e0074 */
[----:B------:R-:W-:Y:S01]  /*7e40*/  WARPSYNC 0xffffffff ;  /* 0xffffffff00007948 */ /* 0x000fe20003800000 */
[----:B------:R-:W-:Y:S02]  /*7e50*/  IADD3 R102, R14, -0x1, RZ ;  /* 0xffffffff0e667810 */ /* 0x000fe40007ffe0ff */
        /* <DEDUP_REMOVED lines=9> */
[----:B------:R-:W-:Y:S01]  /*7ef0*/  IMAD.IADD R5, R7, 0x1, R4 ;  /* 0x0000000107057824 */ /* 0x000fe200078e0204 */
[----:B------:R-:W-:Y:S01]  /*7f00*/  MOV R4, R6 ;  /* 0x0000000600047202 */ /* 0x000fe20000000f00 */
[----:B------:R-:W-:Y:S01]  /*7f10*/  IMAD R3, R2, c[0x0][0x20c], R3 ;  /* 0x0000830002037a24 */ /* 0x000fe200078e0203 */
[----:B------:R-:W-:-:S03]  /*7f20*/  SHF.R.S32.HI R2, RZ, 0x1f, R211 ;  /* 0x0000001fff027819 */ /* 0x000fc600000114d3 */
[----:B------:R-:W-:-:S04]  /*7f30*/  IMAD.WIDE.U32 R4, R227, c[0x0][0x1e8], R4 ;  /* 0x00007a00e3047a25 */ /* 0x000fc800078e0004 */
[----:B------:R-:W-:Y:S01]  /*7f40*/  IMAD.IADD R9, R9, 0x1, R3 ;  /* 0x0000000109097824 */ /* 0x000fe200078e0203 */
[----:B------:R-:W-:Y:S01]  /*7f50*/  MOV R240, R4 ;  /* 0x0000000400f07202 */ /* 0x000fe20000000f00 */
[C---:B------:R-:W-:Y:S01]  /*7f60*/  IMAD R241, R227.reuse, c[0x0][0x1ec], R5 ;  /* 0x00007b00e3f17a24 */ /* 0x040fe200078e0205 */
[----:B------:R-:W-:Y:S01]  /*7f70*/  SHF.R.S32.HI R5, RZ, 0x1f, R80 ;  /* 0x0000001fff057819 */ /* 0x000fe20000011450 */
[----:B------:R-:W-:Y:S01]  /*7f80*/  IMAD.WIDE.U32 R238, R227, c[0x0][0x210], R8 ;  /* 0x00008400e3ee7a25 */ /* 0x000fe200078e0008 */
[----:B------:R-:W-:-:S03]  /*7f90*/  SHF.R.S32.HI R3, RZ, 0x1f, R63 ;  /* 0x0000001fff037819 */ /* 0x000fc6000001143f */
[----:B------:R-:W-:Y:S02]  /*7fa0*/  IMAD R239, R227, c[0x0][0x214], R239 ;  /* 0x00008500e3ef7a24 */ /* 0x000fe400078e02ef */
[----:B------:R-:W-:-:S04]  /*7fb0*/  IMAD R5, R5, c[0x0][0x178], RZ ;  /* 0x00005e0005057a24 */ /* 0x000fc800078e02ff */
[C---:B------:R-:W-:Y:S02]  /*7fc0*/  IMAD R5, R80.reuse, c[0x0][0x17c], R5 ;  /* 0x00005f0050057a24 */ /* 0x040fe400078e0205 */
[----:B------:R-:W-:-:S04]  /*7fd0*/  IMAD.WIDE.U32 R80, R80, c[0x0][0x178], RZ ;  /* 0x00005e0050507a25 */ /* 0x000fc800078e00ff */
[----:B------:R-:W-:Y:S01]  /*7fe0*/  IMAD.IADD R5, R81, 0x1, R5 ;  /* 0x0000000151057824 */ /* 0x000fe200078e0205 */
[--C-:B--2---:R-:W-:Y:S01]  /*7ff0*/  @P1 SHF.R.S32.HI R7, RZ, 0x1f, R0.reuse ;  /* 0x0000001fff071819 */ /* 0x104fe20000011400 */
[----:B------:R-:W-:Y:S01]  /*8000*/  @P1 IMAD.MOV.U32 R6, RZ, RZ, R0 ;  /* 0x000000ffff061224 */ /* 0x000fe200078e0000 */
[----:B------:R-:W-:Y:S02]  /*8010*/  @!P1 MOV R7, R2 ;  /* 0x0000000200079202 */ /* 0x000fe40000000f00 */
[----:B------:R-:W-:Y:S02]  /*8020*/  @!P1 MOV R6, R211 ;  /* 0x000000d300069202 */ /* 0x000fe40000000f00 */
        /* <DEDUP_REMOVED lines=11> */
[----:B------:R-:W-:-:S03]  /*80e0*/  IMAD R235, R0, c[0x0][0x21c], R235 ;  /* 0x0000870000eb7a24 */ /* 0x000fc600078e02eb */
[----:B------:R-:W-:Y:S02]  /*80f0*/  IADD3 R236, R241, R236, RZ ;  /* 0x000000ecf1ec7210 */ /* 0x000fe40007ffe0ff */
[----:B------:R-:W-:Y:S02]  /*8100*/  IADD3 R235, R239, R235, RZ ;  /* 0x000000ebefeb7210 */ /* 0x000fe40007ffe0ff */
[----:B------:R-:W-:Y:S01]  /*8110*/  IMAD R0, R64, 0x20, R77 ;  /* 0x0000002040007824 */ /* 0x000fe200078e024d */
[----:B------:R-:W-:Y:S01]  /*8120*/  SHF.R.S32.HI R30, RZ, 0x1f, R102 ;  /* 0x0000001fff1e7819 */ /* 0x000fe20000011466 */
[----:B------:R-:W-:Y:S01]  /*8130*/  IMAD.MOV.U32 R8, RZ, RZ, R80 ;  /* 0x000000ffff087224 */ /* 0x000fe200078e0050 */
[----:B------:R-:W-:Y:S01]  /*8140*/  BAR.SYNC.DEFER_BLOCKING 0x0 ;  /* 0x0000000000007b1d */ /* 0x000fe20000010000 */
[----:B------:R-:W-:Y:S02]  /*8150*/  IMAD.IADD R0, R209, 0x1, R0 ;  /* 0x00000001d1007824 */ /* 0x000fe400078e0200 */
[----:B------:R-:W-:Y:S02]  /*8160*/  IMAD.MOV.U32 R9, RZ, RZ, R5 ;  /* 0x000000ffff097224 */ /* 0x000fe400078e0005 */
[----:B------:R-:W-:-:S04]  /*8170*/  @P3 IMAD.HI.U32 R6, R0, c[0x0][0x2c8], RZ ;  /* 0x0000b20000063a27 */ /* 0x000fc800078e00ff */
[----:B------:R-:W-:-:S04]  /*8180*/  IMAD.WIDE.U32 R8, R227, c[0x0][0x1b8], R8 ;  /* 0x00006e00e3087a25 */ /* 0x000fc800078e0008 */
[----:B------:R-:W-:Y:S01]  /*8190*/  IMAD.MOV.U32 R5, RZ, RZ, R0 ;  /* 0x000000ffff057224 */ /* 0x000fe200078e0000 */
[----:B------:R-:W-:Y:S01]  /*81a0*/  @P3 SHF.R.U32.HI R5, RZ, c[0x0][0x2cc], R6 ;  /* 0x0000b300ff053a19 */ /* 0x000fe20000011606 */
[----:B------:R-:W-:Y:S02]  /*81b0*/  IMAD R2, R2, c[0x0][0x1c0], RZ ;  /* 0x0000700002027a24 */ /* 0x000fe400078e02ff */
[----:B------:R-:W-:Y:S01]  /*81c0*/  IMAD R9, R227, c[0x0][0x1bc], R9 ;  /* 0x00006f00e3097a24 */ /* 0x000fe200078e0209 */
[----:B------:R-:W-:Y:S01]  /*81d0*/  SHF.R.S32.HI R6, RZ, 0x1f, R5 ;  /* 0x0000001fff067819 */ /* 0x000fe20000011405 */
[C---:B------:R-:W-:Y:S02]  /*81e0*/  IMAD R2, R4.reuse, c[0x0][0x1c4], R2 ;  /* 0x0000710004027a24 */ /* 0x040fe400078e0202 */
[----:B------:R-:W-:-:S04]  /*81f0*/  IMAD.WIDE.U32 R8, R4, c[0x0][0x1c0], R8 ;  /* 0x0000700004087a25 */ /* 0x000fc800078e0008 */
        /* <DEDUP_REMOVED lines=14> */
[----:B------:R-:W-:Y:S02]  /*82e0*/  IMAD.IADD R0, R77, 0x1, R209 ;  /* 0x000000014d007824 */ /* 0x000fe400078e02d1 */
[----:B------:R-:W-:Y:S01]  /*82f0*/  IMAD.MOV.U32 R15, RZ, RZ, 0x60 ;  /* 0x00000060ff0f7424 */ /* 0x000fe200078e00ff */
[----:B------:R-:W-:Y:S01]  /*8300*/  LEA.HI.X R7, R4, c[0x0][0x164], R2, 0x1, P0 ;  /* 0x0000590004077a11 */ /* 0x000fe200000f0c02 */
[----:B------:R-:W1:Y:S01]  /*8310*/  SHFL.IDX PT, R20, R8, RZ, 0x181f ;  /* 0x00181fff08147589 */ /* 0x000e6200000e0000 */
[----:B------:R-:W-:Y:S01]  /*8320*/  IMAD R2, R229, c[0x0][0x2c4], RZ ;  /* 0x0000b100e5027a24 */ /* 0x000fe200078e02ff */
[----:B------:R-:W-:Y:S01]  /*8330*/  IADD3 R5, R0, 0x20, RZ ;  /* 0x0000002000057810 */ /* 0x000fe20007ffe0ff */
[----:B------:R-:W-:Y:S01]  /*8340*/  IMAD R15, R14, -0x60, R15 ;  /* 0xffffffa00e0f7824 */ /* 0x000fe200078e020f */
[----:B------:R-:W2:Y:S01]  /*8350*/  SHFL.IDX PT, R16, R7, RZ, 0x181f ;  /* 0x00181fff07107589 */ /* 0x000ea200000e0000 */
[----:B------:R-:W-:Y:S01]  /*8360*/  IADD3 R9, R0, 0x40, RZ ;  /* 0x0000004000097810 */ /* 0x000fe20007ffe0ff */
[----:B------:R-:W-:Y:S01]  /*8370*/  IMAD.WIDE.U32 R24, R102, c[0x0][0x1e0], RZ ;  /* 0x0000780066187a25 */ /* 0x000fe200078e00ff */
[-C--:B------:R-:W-:Y:S01]  /*8380*/  ISETP.GE.AND P3, PT, R0, R2.reuse, PT ;  /* 0x000000020000720c */ /* 0x080fe20003f66270 */
[----:B------:R-:W3:Y:S01]  /*8390*/  SHFL.IDX PT, R11, R8, 0x1, 0x181f ;  /* 0x00381f00080b7f89 */ /* 0x000ee200000e0000 */
[-C--:B------:R-:W-:Y:S01]  /*83a0*/  ISETP.GE.AND P4, PT, R5, R2.reuse, PT ;  /* 0x000000020500720c */ /* 0x080fe20003f86270 */
[----:B------:R-:W-:Y:S01]  /*83b0*/  IMAD.MOV.U32 R100, RZ, RZ, R240 ;  /* 0x000000ffff647224 */ /* 0x000fe200078e00f0 */
[----:B------:R-:W-:Y:S01]  /*83c0*/  ISETP.GE.AND P5, PT, R9, R2, PT ;  /* 0x000000020900720c */ /* 0x000fe20003fa6270 */
[----:B------:R-:W4:Y:S01]  /*83d0*/  SHFL.IDX PT, R6, R7, 0x1, 0x181f ;  /* 0x00381f0007067f89 */ /* 0x000f2200000e0000 */
[----:B------:R-:W-:Y:S01]  /*83e0*/  IMAD R9, R30, c[0x0][0x1e0], RZ ;  /* 0x000078001e097a24 */ /* 0x000fe200078e02ff */
[----:B------:R-:W-:Y:S01]  /*83f0*/  IADD3 R28, R15, R231, -R77 ;  /* 0x000000e70f1c7210 */ /* 0x000fe20007ffe84d */
[----:B------:R-:W-:Y:S01]  /*8400*/  IMAD.MOV.U32 R101, RZ, RZ, R236 ;  /* 0x000000ffff657224 */ /* 0x000fe200078e00ec */
[----:B------:R-:W4:Y:S01]  /*8410*/  SHFL.IDX PT, R4, R8, 0x2, 0x181f ;  /* 0x00581f0008047f89 */ /* 0x000f2200000e0000 */
[----:B------:R-:W-:-:S02]  /*8420*/  IMAD R9, R102, c[0x0][0x1e4], R9 ;  /* 0x0000790066097a24 */ /* 0x000fc400078e0209 */
[----:B------:R-:W-:Y:S01]  /*8430*/  IMAD.MOV.U32 R29, RZ, RZ, 0x40 ;  /* 0x00000040ff1d7424 */ /* 0x000fe200078e00ff */
[----:B------:R-:W4:Y:S01]  /*8440*/  SHFL.IDX PT, R5, R7, 0x2, 0x181f ;  /* 0x00581f0007057f89 */ /* 0x000f2200000e0000 */
[----:B------:R-:W-:Y:S02]  /*8450*/  IMAD.IADD R9, R25, 0x1, R9 ;  /* 0x0000000119097824 */ /* 0x000fe400078e0209 */
[----:B------:R-:W-:Y:S01]  /*8460*/  IMAD.WIDE.U32 R24, R24, 0x60, R100 ;  /* 0x0000006018187825 */ /* 0x000fe200078e0064 */
[CC--:B-1----:R-:W-:Y:S01]  /*8470*/  @!P3 LEA R22, P0, R116.reuse, R20.reuse, 0x1 ;  /* 0x000000147416b211 */ /* 0x0c2fe200078008ff */
[----:B------:R-:W1:Y:S01]  /*8480*/  SHFL.IDX PT, R8, R8, 0x3, 0x181f ;  /* 0x00781f0008087f89 */ /* 0x000e6200000e0000 */
[----:B------:R-:W-:Y:S01]  /*8490*/  @!P3 LEA R20, P2, R63, R20, 0x1 ;  /* 0x000000143f14b211 */ /* 0x000fe200078408ff */
[----:B------:R-:W-:Y:S01]  /*84a0*/  IMAD R9, R9, 0x60, RZ ;  /* 0x0000006009097824 */ /* 0x000fe200078e02ff */
[-C--:B--2---:R-:W-:Y:S01]  /*84b0*/  @!P3 LEA.HI.X R23, R116, R16.reuse, R117, 0x1, P0 ;  /* 0x000000107417b211 */ /* 0x084fe200000f0c75 */
[----:B------:R-:W2:Y:S01]  /*84c0*/  SHFL.IDX PT, R7, R7, 0x3, 0x181f ;  /* 0x00781f0007077f89 */ /* 0x000ea200000e0000 */
[----:B------:R-:W-:Y:S01]  /*84d0*/  @!P3 LEA.HI.X R21, R63, R16, R3, 0x1, P2 ;  /* 0x000000103f15b211 */ /* 0x000fe200010f0c03 */
[----:B------:R-:W-:Y:S01]  /*84e0*/  IMAD.IADD R9, R25, 0x1, R9 ;  /* 0x0000000119097824 */ /* 0x000fe200078e0209 */
[----:B---3--:R-:W-:-:S02]  /*84f0*/  @!P4 LEA R16, P0, R63, R11, 0x1 ;  /* 0x0000000b3f10c211 */ /* 0x008fc400078008ff */
[----:B------:R-:W-:Y:S02]  /*8500*/  ISETP.GE.AND P2, PT, R28, 0x1, PT ;  /* 0x000000011c00780c */ /* 0x000fe40003f46270 */
[----:B----4-:R-:W-:Y:S02]  /*8510*/  @!P4 LEA.HI.X R17, R63, R6, R3, 0x1, P0 ;  /* 0x000000063f11c211 */ /* 0x010fe400000f0c03 */
[C---:B------:R-:W-:Y:S02]  /*8520*/  @!P4 LEA R18, P1, R116.reuse, R11, 0x1 ;  /* 0x0000000b7412c211 */ /* 0x040fe400078208ff */
[C---:B------:R-:W-:Y:S02]  /*8530*/  @!P5 LEA R26, P0, R116.reuse, R4, 0x1 ;  /* 0x00000004741ad211 */ /* 0x040fe400078008ff */
[C-C-:B------:R-:W-:Y:S02]  /*8540*/  @!P4 LEA.HI.X R19, R116.reuse, R6, R117.reuse, 0x1, P1 ;  /* 0x000000067413c211 */ /* 0x140fe400008f0c75 */
[----:B------:R-:W-:-:S02]  /*8550*/  @!P5 LEA.HI.X R27, R116, R5, R117, 0x1, P0 ;  /* 0x00000005741bd211 */ /* 0x000fc400000f0c75 */
[C---:B------:R-:W-:Y:S02]  /*8560*/  @!P5 LEA R32, P0, R63.reuse, R4, 0x1 ;  /* 0x000000043f20d211 */ /* 0x040fe400078008ff */
[----:B------:R-:W-:Y:S02]  /*8570*/  IADD3 R4, R0, 0x60, RZ ;  /* 0x0000006000047810 */ /* 0x000fe40007ffe0ff */
[----:B------:R-:W-:Y:S02]  /*8580*/  @!P5 LEA.HI.X R33, R63, R5, R3, 0x1, P0 ;  /* 0x000000053f21d211 */ /* 0x000fe400000f0c03 */
[----:B------:R-:W-:Y:S02]  /*8590*/  ISETP.GE.AND P6, PT, R4, R2, PT ;  /* 0x000000020400720c */ /* 0x000fe40003fc6270 */
[----:B------:R-:W-:Y:S02]  /*85a0*/  @P2 LEA R34, P0, R24, c[0x0][0x1c8], 0x1 ;  /* 0x0000720018222a11 */ /* 0x000fe400078008ff */
[----:B------:R-:W-:-:S02]  /*85b0*/  ISETP.GE.AND P1, PT, R116, c[0x0][0x198], PT ;  /* 0x0000660074007a0c */ /* 0x000fc40003f26270 */
[----:B------:R-:W-:-:S07]  /*85c0*/  @P2 LEA.HI.X R35, R24, c[0x0][0x1cc], R9, 0x1, P0 ;  /* 0x0000730018232a11 */ /* 0x000fce00000f0c09 */
[----:B-1----:R-:W-:-:S04]  /*85d0*/  @!P6 LEA R4, P0, R63, R8, 0x1 ;  /* 0x000000083f04e211 */ /* 0x002fc800078008ff */
[----:B--2---:R-:W-:Y:S01]  /*85e0*/  @!P6 LEA.HI.X R5, R63, R7, R3, 0x1, P0 ;  /* 0x000000073f05e211 */ /* 0x004fe200000f0c03 */
[----:B------:R1:W-:Y:S01]  /*85f0*/  @!P3 LDGSTS.E.BYPASS.LTC128B.128 [R234+0x100], [R22.64], !P1 ;  /* 0x0010000016eabfae */ /* 0x0003e2000c901d48 */
[----:B------:R-:W-:Y:S01]  /*8600*/  @!P6 LEA R6, P0, R116, R8, 0x1 ;  /* 0x000000087406e211 */ /* 0x000fe200078008ff */
[----:B------:R-:W-:-:S03]  /*8610*/  IMAD.MOV.U32 R3, RZ, RZ, 0x20 ;  /* 0x00000020ff037424 */ /* 0x000fc600078e00ff */
[----:B------:R-:W-:Y:S02]  /*8620*/  @!P6 LEA.HI.X R7, R116, R7, R117, 0x1, P0 ;  /* 0x000000077407e211 */ /* 0x000fe400000f0c75 */
[----:B------:R-:W-:-:S13]  /*8630*/  ISETP.GE.AND P0, PT, R63, c[0x0][0x198], PT ;  /* 0x000066003f007a0c */ /* 0x000fda0003f06270 */
[----:B------:R1:W-:Y:S04]  /*8640*/  @!P3 LDGSTS.E.BYPASS.LTC128B.128 [R234+0x4100], [R20.64], !P0 ;  /* 0x0410000014eabfae */ /* 0x0003e8000c101d48 */
[----:B------:R1:W-:Y:S04]  /*8650*/  @!P4 LDGSTS.E.BYPASS.LTC128B.128 [R219+0x1100], [R18.64], !P1 ;  /* 0x0110000012dbcfae */ /* 0x0003e8000c901d48 */
[----:B------:R1:W-:Y:S04]  /*8660*/  @!P4 LDGSTS.E.BYPASS.LTC128B.128 [R219+0x5100], [R16.64], !P0 ;  /* 0x0510000010dbcfae */ /* 0x0003e8000c101d48 */
[----:B------:R1:W-:Y:S04]  /*8670*/  @!P5 LDGSTS.E.BYPASS.LTC128B.128 [R219+0x2100], [R26.64], !P1 ;  /* 0x021000001adbdfae */ /* 0x0003e8000c901d48 */
[----:B------:R1:W-:Y:S04]  /*8680*/  @!P5 LDGSTS.E.BYPASS.LTC128B.128 [R219+0x6100], [R32.64], !P0 ;  /* 0x0610000020dbdfae */ /* 0x0003e8000c101d48 */
[----:B------:R2:W-:Y:S01]  /*8690*/  @!P6 LDGSTS.E.BYPASS.LTC128B.128 [R219+0x3100], [R6.64], !P1 ;  /* 0x0310000006dbefae */ /* 0x0005e2000c901d48 */
[----:B------:R-:W-:-:S03]  /*86a0*/  ISETP.GE.AND P1, PT, R28, 0x21, PT ;  /* 0x000000211c00780c */ /* 0x000fc60003f26270 */
[----:B------:R3:W-:Y:S01]  /*86b0*/  @!P6 LDGSTS.E.BYPASS.LTC128B.128 [R219+0x7100], [R4.64], !P0 ;  /* 0x0710000004dbefae */ /* 0x0007e2000c101d48 */
[----:B------:R-:W-:-:S03]  /*86c0*/  @P2 ISETP.GE.AND P0, PT, R116, c[0x0][0x1d4], PT ;  /* 0x0000750074002a0c */ /* 0x000fc60003f06270 */
[----:B------:R-:W0:Y:S10]  /*86d0*/  LDGDEPBAR ;  /* 0x00000000000079af */ /* 0x000e340000000000 */
[----:B------:R1:W-:Y:S01]  /*86e0*/  @P2 LDGSTS.E.BYPASS.LTC128B.128 [R234+0x8100], [R34.64], !P0 ;  /* 0x0810000022ea2fae */ /* 0x0003e2000c101d48 */
[----:B------:R-:W-:Y:S01]  /*86f0*/  @P2 ISETP.GE.AND P0, PT, R63, c[0x0][0x1d4], PT ;  /* 0x000075003f002a0c */ /* 0x000fe20003f06270 */
[----:B---3--:R-:W-:-:S12]  /*8700*/  IMAD.WIDE.U32 R4, R3, c[0x0][0x1e0], RZ ;  /* 0x0000780003047a25 */ /* 0x008fd800078e00ff */
[----:B------:R1:W-:Y:S01]  /*8710*/  @P2 LDGSTS.E.BYPASS.LTC128B.128 [R234+0xb100], [R34.64+0x80], !P0 ;  /* 0x0b10008022ea2fae */ /* 0x0003e2000c101d48 */
[----:B------:R-:W-:Y:S01]  /*8720*/  IMAD R3, R3, c[0x0][0x1e4], RZ ;  /* 0x0000790003037a24 */ /* 0x000fe200078e02ff */
[----:B------:R-:W-:-:S04]  /*8730*/  @P1 IADD3 R4, P0, R24, R4, RZ ;  /* 0x0000000418041210 */ /* 0x000fc80007f1e0ff */
[----:B------:R-:W-:Y:S02]  /*8740*/  @P1 IADD3.X R3, R9, R5, R3, P0, !PT ;  /* 0x0000000509031210 */ /* 0x000fe400007fe403 */
[----:B--2---:R-:W-:-:S04]  /*8750*/  @P1 LEA R6, P0, R4, c[0x0][0x1c8], 0x1 ;  /* 0x0000720004061a11 */ /* 0x004fc800078008ff */
[----:B------:R-:W-:Y:S01]  /*8760*/  @P1 LEA.HI.X R7, R4, c[0x0][0x1cc], R3, 0x1, P0 ;  /* 0x0000730004071a11 */ /* 0x000fe200000f0c03 */
[----:B------:R-:W-:Y:S01]  /*8770*/  IMAD.WIDE.U32 R4, R29, c[0x0][0x1e0], RZ ;  /* 0x000078001d047a25 */ /* 0x000fe200078e00ff */
[----:B------:R-:W-:-:S03]  /*8780*/  @P1 ISETP.GE.AND P0, PT, R116, c[0x0][0x1d4], PT ;  /* 0x0000750074001a0c */ /* 0x000fc60003f06270 */
[----:B------:R-:W-:-:S10]  /*8790*/  IMAD R3, R29, c[0x0][0x1e4], RZ ;  /* 0x000079001d037a24 */ /* 0x000fd400078e02ff */
[----:B------:R1:W-:Y:S01]  /*87a0*/  @P1 LDGSTS.E.BYPASS.LTC128B.128 [R219+0x9100], [R6.64], !P0 ;  /* 0x0910000006db1fae */ /* 0x0003e2000c101d48 */
[----:B------:R-:W-:-:S13]  /*87b0*/  @P1 ISETP.GE.AND P0, PT, R63, c[0x0][0x1d4], PT ;  /* 0x000075003f001a0c */ /* 0x000fda0003f06270 */
[----:B------:R1:W-:Y:S01]  /*87c0*/  @P1 LDGSTS.E.BYPASS.LTC128B.128 [R219+0xc100], [R6.64+0x80], !P0 ;  /* 0x0c10008006db1fae */ /* 0x0003e2000c101d48 */
[----:B------:R-:W-:-:S13]  /*87d0*/  ISETP.GE.AND P1, PT, R28, 0x41, PT ;  /* 0x000000411c00780c */ /* 0x000fda0003f26270 */
[----:B------:R-:W-:-:S04]  /*87e0*/  @P1 IADD3 R24, P0, R24, R4, RZ ;  /* 0x0000000418181210 */ /* 0x000fc80007f1e0ff */
[----:B------:R-:W-:Y:S02]  /*87f0*/  @P1 IADD3.X R3, R9, R5, R3, P0, !PT ;  /* 0x0000000509031210 */ /* 0x000fe400007fe403 */
[----:B------:R-:W-:-:S04]  /*8800*/  @P1 LEA R4, P0, R24, c[0x0][0x1c8], 0x1 ;  /* 0x0000720018041a11 */ /* 0x000fc800078008ff */
[----:B------:R-:W-:Y:S02]  /*8810*/  @P1 LEA.HI.X R5, R24, c[0x0][0x1cc], R3, 0x1, P0 ;  /* 0x0000730018051a11 */ /* 0x000fe400000f0c03 */
[----:B------:R-:W-:-:S13]  /*8820*/  @P1 ISETP.GE.AND P0, PT, R116, c[0x0][0x1d4], PT ;  /* 0x0000750074001a0c */ /* 0x000fda0003f06270 */
[----:B------:R1:W-:Y:S01]  /*8830*/  @P1 LDGSTS.E.BYPASS.LTC128B.128 [R219+0xa100], [R4.64], !P0 ;  /* 0x0a10000004db1fae */ /* 0x0003e2000c101d48 */
[----:B------:R-:W-:-:S13]  /*8840*/  @P1 ISETP.GE.AND P0, PT, R63, c[0x0][0x1d4], PT ;  /* 0x000075003f001a0c */ /* 0x000fda0003f06270 */
[----:B------:R1:W-:Y:S01]  /*8850*/  @P1 LDGSTS.E.BYPASS.LTC128B.128 [R219+0xd100], [R4.64+0x80], !P0 ;  /* 0x0d10008004db1fae */ /* 0x0003e2000c101d48 */
[----:B------:R-:W-:-:S03]  /*8860*/  ISETP.LT.AND P0, PT, RZ, c[0x0][0x27c], PT ;  /* 0x00009f00ff007a0c */ /* 0x000fc60003f01270 */
[----:B------:R-:W0:Y:S10]  /*8870*/  LDGDEPBAR ;  /* 0x00000000000079af */ /* 0x000e340000000000 */
[----:B------:R-:W-:Y:S05]  /*8880*/  @P0 BRA `(.L_x_755) ;  /* 0x0000002000000947 */ /* 0x000fea0003800000 */
[----:B------:R-:W-:-:S04]  /*8890*/  DEPBAR.LE SB0, 0x1 ;  /* 0x000080400000791a */ /* 0x000fc80000000000 */
[----:B------:R-:W-:Y:S05]  /*88a0*/  BRA `(.L_x_756) ;  /* 0x00004ca000007947 */ /* 0x000fea0003800000 */
.L_x_755:
[----:B------:R-:W-:Y:S01]  /*88b0*/  ULDC.U8 UR4, c[0x0][0x298] ;  /* 0x0000a60000047ab9 */ /* 0x000fe20000000000 */
[----:B-1---5:R-:W-:Y:S01]  /*88c0*/  SHF.R.S32.HI R4, RZ, 0x1f, R65 ;  /* 0x0000001fff047819 */ /* 0x022fe20000011441 */
[----:B------:R-:W-:Y:S01]  /*88d0*/  IMAD.WIDE.U32 R16, R65, c[0x0][0x280], RZ ;  /* 0x0000a00041107a25 */ /* 0x000fe200078e00ff */
[----:B------:R-:W-:Y:S01]  /*88e0*/  ISETP.NE.AND P0, PT, RZ, UR4, PT ;  /* 0x00000004ff007c0c */ /* 0x000fe2000bf05270 */
[----:B------:R-:W-:Y:S01]  /*88f0*/  BSSY B2, `(.L_x_756) ;  /* 0x00004c5000027945 */ /* 0x000fe20003800000 */
[----:B------:R-:W-:Y:S01]  /*8900*/  LEA R3, R64, R0, 0x5 ;  /* 0x0000000040037211 */ /* 0x000fe200078e28ff */
[C---:B------:R-:W-:Y:S01]  /*8910*/  IMAD R5, R4.reuse, c[0x0][0x280], RZ ;  /* 0x0000a00004057a24 */ /* 0x040fe200078e02ff */
[----:B------:R-:W-:Y:S01]  /*8920*/  IADD3 R0, R77, 0x60, RZ ;  /* 0x000000604d007810 */ /* 0x000fe20007ffe0ff */
[----:B------:R-:W-:Y:S02]  /*8930*/  IMAD R4, R4, c[0x0][0x290], RZ ;  /* 0x0000a40004047a24 */ /* 0x000fe400078e02ff */
[----:B------:R-:W-:-:S02]  /*8940*/  IMAD R5, R65, c[0x0][0x284], R5 ;  /* 0x0000a10041057a24 */ /* 0x000fc400078e0205 */
[C---:B------:R-:W-:Y:S02]  /*8950*/  IMAD R4, R65.reuse, c[0x0][0x294], R4 ;  /* 0x0000a50041047a24 */ /* 0x040fe400078e0204 */
[----:B------:R-:W-:Y:S01]  /*8960*/  IMAD.WIDE.U32 R8, R65, c[0x0][0x290], RZ ;  /* 0x0000a40041087a25 */ /* 0x000fe200078e00ff */
[----:B------:R-:W-:-:S04]  /*8970*/  IADD3 R5, R5, R17, RZ ;  /* 0x0000001105057210 */ /* 0x000fc80007ffe0ff */
[----:B------:R-:W-:Y:S01]  /*8980*/  IADD3 R4, R4, R9, RZ ;  /* 0x0000000904047210 */ /* 0x000fe20007ffe0ff */
[----:B------:R-:W-:Y:S05]  /*8990*/  @!P0 BRA `(.L_x_757) ;  /* 0x0000265000008947 */ /* 0x000fea0003800000 */
[----:B------:R-:W-:Y:S01]  /*89a0*/  ISETP.NE.AND P1, PT, R228, 0x1, PT ;  /* 0x00000001e400780c */ /* 0x000fe20003f25270 */
[----:B------:R-:W-:Y:S01]  /*89b0*/  IMAD.MOV.U32 R17, RZ, RZ, R5 ;  /* 0x000000ffff117224 */ /* 0x000fe200078e0005 */
[----:B------:R-:W-:Y:S01]  /*89c0*/  BSSY B0, `(.L_x_758) ;  /* 0x0000032000007945 */ /* 0x000fe20003800000 */
[----:B------:R-:W-:Y:S01]  /*89d0*/  IMAD.MOV.U32 R9, RZ, RZ, R4 ;  /* 0x000000ffff097224 */ /* 0x000fe200078e0004 */
[----:B------:R-:W-:Y:S01]  /*89e0*/  CS2R R48, SRZ ;  /* 0x0000000000307805 */ /* 0x000fe2000001ff00 */
[----:B------:R-:W-:Y:S01]  /*89f0*/  CS2R R72, SRZ ;  /* 0x0000000000487805 */ /* 0x000fe2000001ff00 */
[----:B------:R-:W-:Y:S01]  /*8a00*/  CS2R R54, SRZ ;  /* 0x0000000000367805 */ /* 0x000fe2000001ff00 */
[----:B------:R-:W-:Y:S01]  /*8a10*/  CS2R R68, SRZ ;  /* 0x0000000000447805 */ /* 0x000fe2000001ff00 */
[----:B------:R-:W-:-:S05]  /*8a20*/  CS2R R58, SRZ ;  /* 0x00000000003a7805 */ /* 0x000fca000001ff00 */
[----:B------:R-:W-:-:S05]  /*8a30*/  @P1 IMAD.HI.U32 R6, R3, c[0x0][0x2c8], RZ ;  /* 0x0000b20003061a27 */ /* 0x000fca00078e00ff */
[----:B------:R-:W-:-:S04]  /*8a40*/  @P1 SHF.R.U32.HI R3, RZ, c[0x0][0x2cc], R6 ;  /* 0x0000b300ff031a19 */ /* 0x000fc80000011606 */
[----:B------:R-:W-:Y:S01]  /*8a50*/  SHF.R.S32.HI R7, RZ, 0x1f, R3 ;  /* 0x0000001fff077819 */ /* 0x000fe20000011403 */
[----:B------:R-:W-:-:S04]  /*8a60*/  IMAD.WIDE.U32 R16, R3, c[0x0][0x280], R16 ;  /* 0x0000a00003107a25 */ /* 0x000fc800078e0010 */
[C---:B------:R-:W-:Y:S02]  /*8a70*/  IMAD R6, R7.reuse, c[0x0][0x280], RZ ;  /* 0x0000a00007067a24 */ /* 0x040fe400078e02ff */
[----:B------:R-:W-:Y:S02]  /*8a80*/  IMAD R7, R7, c[0x0][0x290], RZ ;  /* 0x0000a40007077a24 */ /* 0x000fe400078e02ff */
[C---:B------:R-:W-:Y:S01]  /*8a90*/  IMAD R5, R3.reuse, c[0x0][0x284], R6 ;  /* 0x0000a10003057a24 */ /* 0x040fe200078e0206 */
[----:B------:R-:W-:Y:S01]  /*8aa0*/  LEA R6, P0, R16, c[0x0][0x270], 0x1 ;  /* 0x00009c0010067a11 */ /* 0x000fe200078008ff */
[----:B------:R-:W-:-:S03]  /*8ab0*/  IMAD.WIDE.U32 R8, R3, c[0x0][0x290], R8 ;  /* 0x0000a40003087a25 */ /* 0x000fc600078e0008 */
[----:B------:R-:W-:Y:S01]  /*8ac0*/  IADD3 R5, R17, R5, RZ ;  /* 0x0000000511057210 */ /* 0x000fe20007ffe0ff */
[----:B------:R-:W-:-:S03]  /*8ad0*/  IMAD R3, R3, c[0x0][0x294], R7 ;  /* 0x0000a50003037a24 */ /* 0x000fc600078e0207 */
[----:B------:R-:W-:Y:S02]  /*8ae0*/  LEA.HI.X R16, R16, c[0x0][0x274], R5, 0x1, P0 ;  /* 0x00009d0010107a11 */ /* 0x000fe400000f0c05 */
[C---:B------:R-:W-:Y:S02]  /*8af0*/  LEA R4, P0, R8.reuse, c[0x0][0x288], 0x1 ;  /* 0x0000a20008047a11 */ /* 0x040fe400078008ff */
[----:B------:R-:W-:Y:S01]  /*8b00*/  IADD3 R3, R9, R3, RZ ;  /* 0x0000000309037210 */ /* 0x000fe20007ffe0ff */
[----:B------:R1:W2:Y:S03]  /*8b10*/  SHFL.IDX PT, R11, R16, RZ, 0x181f ;  /* 0x00181fff100b7589 */ /* 0x0002a600000e0000 */
[----:B------:R-:W-:Y:S01]  /*8b20*/  LEA.HI.X R5, R8, c[0x0][0x28c], R3, 0x1, P0 ;  /* 0x0000a30008057a11 */ /* 0x000fe200000f0c03 */
[----:B------:R1:W3:Y:S01]  /*8b30*/  SHFL.IDX PT, R9, R6, RZ, 0x181f ;  /* 0x00181fff06097589 */ /* 0x0002e200000e0000 */
[----:B------:R-:W-:-:S03]  /*8b40*/  SHF.R.S32.HI R3, RZ, 0x1f, R10 ;  /* 0x0000001fff037819 */ /* 0x000fc6000001140a */
[----:B------:R1:W4:Y:S04]  /*8b50*/  SHFL.IDX PT, R7, R4, RZ, 0x181f ;  /* 0x00181fff04077589 */ /* 0x00032800000e0000 */
[----:B------:R1:W1:Y:S01]  /*8b60*/  SHFL.IDX PT, R8, R5, RZ, 0x181f ;  /* 0x00181fff05087589 */ /* 0x00026200000e0000 */
[----:B------:R-:W-:Y:S05]  /*8b70*/  @P3 BRA `(.L_x_759) ;  /* 0x0000016000003947 */ /* 0x000fea0003800000 */
[----:B------:R-:W-:Y:S01]  /*8b80*/  ISETP.GE.AND P1, PT, R12, c[0x0][0x27c], PT ;  /* 0x00009f000c007a0c */ /* 0x000fe20003f26270 */
[----:B------:R-:W-:Y:S01]  /*8b90*/  CS2R R72, SRZ ;  /* 0x0000000000487805 */ /* 0x000fe2000001ff00 */
[----:B------:R-:W-:-:S11]  /*8ba0*/  CS2R R54, SRZ ;  /* 0x0000000000367805 */ /* 0x000fd6000001ff00 */
[C---:B------:R-:W-:Y:S01]  /*8bb0*/  @!P1 IMAD.SHL.U32 R18, R12.reuse, 0x2, RZ ;  /* 0x000000020c129824 */ /* 0x040fe200078e00ff */
[----:B------:R-:W-:-:S04]  /*8bc0*/  @!P1 SHF.L.U64.HI R17, R12, 0x1, R13 ;  /* 0x000000010c119819 */ /* 0x000fc8000001020d */
[----:B---3--:R-:W-:-:S05]  /*8bd0*/  @!P1 IADD3 R20, P0, R9, R18, RZ ;  /* 0x0000001209149210 */ /* 0x008fca0007f1e0ff */
[--C-:B--2---:R-:W-:Y:S01]  /*8be0*/  @!P1 IMAD.X R21, R11, 0x1, R17.reuse, P0 ;  /* 0x000000010b159824 */ /* 0x104fe200000e0611 */
[----:B----4-:R-:W-:Y:S01]  /*8bf0*/  @!P1 IADD3 R22, P0, R7, R18, RZ ;  /* 0x0000001207169210 */ /* 0x010fe20007f1e0ff */
[----:B------:R-:W-:Y:S01]  /*8c00*/  CS2R R58, SRZ ;  /* 0x00000000003a7805 */ /* 0x000fe2000001ff00 */
[----:B------:R-:W-:Y:S02]  /*8c10*/  CS2R R68, SRZ ;  /* 0x0000000000447805 */ /* 0x000fe4000001ff00 */
[----:B------:R2:W5:Y:S01]  /*8c20*/  @!P1 LD.E.64 R54, [R20.64] ;  /* 0x0000000814369980 */ /* 0x000562000c101b00 */
[----:B-1----:R-:W-:Y:S01]  /*8c30*/  @!P1 IMAD.X R23, R8, 0x1, R17, P0 ;  /* 0x0000000108179824 */ /* 0x002fe200000e0611 */
[----:B------:R-:W-:-:S04]  /*8c40*/  ISETP.GE.AND P0, PT, R10, c[0x0][0x27c], PT ;  /* 0x00009f000a007a0c */ /* 0x000fc80003f06270 */
[----:B------:R2:W5:Y:S09]  /*8c50*/  @!P1 LD.E.64 R58, [R22.64] ;  /* 0x00000008163a9980 */ /* 0x000572000c101b00 */
[C---:B------:R-:W-:Y:S01]  /*8c60*/  @!P0 IMAD.SHL.U32 R18, R10.reuse, 0x2, RZ ;  /* 0x000000020a128824 */ /* 0x040fe200078e00ff */
[----:B------:R-:W-:-:S04]  /*8c70*/  @!P0 SHF.L.U64.HI R17, R10, 0x1, R3 ;  /* 0x000000010a118819 */ /* 0x000fc80000010203 */
[----:B------:R-:W-:-:S05]  /*8c80*/  @!P0 IADD3 R24, P2, R9, R18, RZ ;  /* 0x0000001209188210 */ /* 0x000fca0007f5e0ff */
[----:B------:R-:W-:Y:S01]  /*8c90*/  @!P0 IMAD.X R25, R11, 0x1, R17, P2 ;  /* 0x000000010b198824 */ /* 0x000fe200010e0611 */
[----:B------:R-:W-:-:S04]  /*8ca0*/  @!P0 IADD3 R18, P2, R7, R18, RZ ;  /* 0x0000001207128210 */ /* 0x000fc80007f5e0ff */
[----:B------:R2:W5:Y:S01]  /*8cb0*/  @!P0 LD.E.64 R72, [R24.64] ;  /* 0x0000000818488980 */ /* 0x000562000c101b00 */
[----:B------:R-:W-:-:S05]  /*8cc0*/  @!P0 IMAD.X R19, R8, 0x1, R17, P2 ;  /* 0x0000000108138824 */ /* 0x000fca00010e0611 */
[----:B------:R2:W5:Y:S03]  /*8cd0*/  @!P0 LD.E.64 R68, [R18.64] ;  /* 0x0000000812448980 */ /* 0x000566000c101b00 */
.L_x_759:
[----:B------:R-:W-:Y:S05]  /*8ce0*/  BSYNC B0 ;  /* 0x0000000000007941 */ /* 0x000fea0003800000 */
.L_x_758:
[----:B--2--5:R-:W-:Y:S01]  /*8cf0*/  IMAD.MOV.U32 R20, RZ, RZ, R72 ;  /* 0x000000ffff147224 */ /* 0x024fe200078e0048 */
[----:B------:R2:W4:Y:S01]  /*8d00*/  SHFL.IDX PT, R11, R16, 0x1, 0x181f ;  /* 0x00381f00100b7f89 */ /* 0x00052200000e0000 */
[----:B------:R-:W-:Y:S01]  /*8d10*/  IMAD.MOV.U32 R19, RZ, RZ, R73 ;  /* 0x000000ffff137224 */ /* 0x000fe200078e0049 */
[----:B------:R-:W-:Y:S01]  /*8d20*/  BSSY B0, `(.L_x_760) ;  /* 0x000002a000007945 */ /* 0x000fe20003800000 */
[----:B------:R-:W-:Y:S01]  /*8d30*/  IMAD.MOV.U32 R18, RZ, RZ, R54 ;  /* 0x000000ffff127224 */ /* 0x000fe200078e0036 */
[----:B---3--:R2:W3:Y:S01]  /*8d40*/  SHFL.IDX PT, R9, R6, 0x1, 0x181f ;  /* 0x00381f0006097f89 */ /* 0x0084e200000e0000 */
[----:B------:R-:W-:Y:S01]  /*8d50*/  IMAD.MOV.U32 R17, RZ, RZ, R55 ;  /* 0x000000ffff117224 */ /* 0x000fe200078e0037 */
[----:B------:R-:W-:Y:S01]  /*8d60*/  PRMT R44, R19, 0x5410, R20 ;  /* 0x00005410132c7816 */ /* 0x000fe20000000014 */
[----:B------:R-:W-:Y:S01]  /*8d70*/  IMAD.MOV.U32 R19, RZ, RZ, R69 ;  /* 0x000000ffff137224 */ /* 0x000fe200078e0045 */
[----:B------:R-:W-:Y:S01]  /*8d80*/  PRMT R52, R18, 0x7610, R52 ;  /* 0x0000761012347816 */ /* 0x000fe20000000034 */
[----:B------:R-:W-:Y:S01]  /*8d90*/  IMAD.MOV.U32 R18, RZ, RZ, R58 ;  /* 0x000000ffff127224 */ /* 0x000fe200078e003a */
[----:B------:R-:W-:Y:S01]  /*8da0*/  PRMT R51, R17, 0x7610, R51 ;  /* 0x0000761011337816 */ /* 0x000fe20000000033 */
[----:B-1----:R2:W1:Y:S01]  /*8db0*/  SHFL.IDX PT, R8, R5, 0x1, 0x181f ;  /* 0x00381f0005087f89 */ /* 0x00246200000e0000 */
[----:B------:R-:W-:Y:S01]  /*8dc0*/  MOV R20, R68 ;  /* 0x0000004400147202 */ /* 0x000fe20000000f00 */
[----:B------:R-:W-:Y:S01]  /*8dd0*/  CS2R R66, SRZ ;  /* 0x0000000000427805 */ /* 0x000fe2000001ff00 */
[----:B------:R-:W-:Y:S01]  /*8de0*/  MOV R17, R59 ;  /* 0x0000003b00117202 */ /* 0x000fe20000000f00 */
[----:B----4-:R2:W4:Y:S01]  /*8df0*/  SHFL.IDX PT, R7, R4, 0x1, 0x181f ;  /* 0x00381f0004077f89 */ /* 0x01052200000e0000 */
[----:B------:R-:W-:Y:S01]  /*8e00*/  PRMT R39, R19, 0x5410, R20 ;  /* 0x0000541013277816 */ /* 0x000fe20000000014 */
[----:B------:R-:W-:Y:S01]  /*8e10*/  CS2R R46, SRZ ;  /* 0x00000000002e7805 */ /* 0x000fe2000001ff00 */
[----:B------:R-:W-:Y:S01]  /*8e20*/  PRMT R50, R18, 0x7610, R50 ;  /* 0x0000761012327816 */ /* 0x000fe20000000032 */
[----:B------:R-:W-:Y:S01]  /*8e30*/  CS2R R60, SRZ ;  /* 0x00000000003c7805 */ /* 0x000fe2000001ff00 */
[----:B------:R-:W-:Y:S01]  /*8e40*/  PRMT R45, R17, 0x7610, R45 ;  /* 0x00007610112d7816 */ /* 0x000fe2000000002d */
[----:B------:R-:W-:Y:S05]  /*8e50*/  @P4 BRA `(.L_x_761) ;  /* 0x0000016000004947 */ /* 0x000fea0003800000 */
[----:B------:R-:W-:Y:S01]  /*8e60*/  ISETP.GE.AND P1, PT, R12, c[0x0][0x27c], PT ;  /* 0x00009f000c007a0c */ /* 0x000fe20003f26270 */
[----:B------:R-:W-:Y:S01]  /*8e70*/  CS2R R48, SRZ ;  /* 0x0000000000307805 */ /* 0x000fe2000001ff00 */
[----:B------:R-:W-:Y:S01]  /*8e80*/  ISETP.GE.AND P0, PT, R10, c[0x0][0x27c], PT ;  /* 0x00009f000a007a0c */ /* 0x000fe20003f06270 */
[----:B------:R-:W-:-:S10]  /*8e90*/  CS2R R66, SRZ ;  /* 0x0000000000427805 */ /* 0x000fd4000001ff00 */
[C---:B------:R-:W-:Y:S01]  /*8ea0*/  @!P1 IMAD.SHL.U32 R17, R12.reuse, 0x2, RZ ;  /* 0x000000020c119824 */ /* 0x040fe200078e00ff */
[----:B------:R-:W-:Y:S01]  /*8eb0*/  @!P1 SHF.L.U64.HI R19, R12, 0x1, R13 ;  /* 0x000000010c139819 */ /* 0x000fe2000001020d */
[----:B------:R-:W-:-:S03]  /*8ec0*/  @!P0 IMAD.SHL.U32 R18, R10, 0x2, RZ ;  /* 0x000000020a128824 */ /* 0x000fc600078e00ff */
[----:B---3--:R-:W-:-:S05]  /*8ed0*/  @!P1 IADD3 R20, P2, R9, R17, RZ ;  /* 0x0000001109149210 */ /* 0x008fca0007f5e0ff */
[----:B------:R-:W-:Y:S01]  /*8ee0*/  @!P1 IMAD.X R21, R11, 0x1, R19, P2 ;  /* 0x000000010b159824 */ /* 0x000fe200010e0613 */
[----:B----4-:R-:W-:Y:S02]  /*8ef0*/  @!P1 IADD3 R22, P2, R7, R17, RZ ;  /* 0x0000001107169210 */ /* 0x010fe40007f5e0ff */
[----:B------:R-:W-:Y:S01]  /*8f00*/  @!P0 SHF.L.U64.HI R17, R10, 0x1, R3 ;  /* 0x000000010a118819 */ /* 0x000fe20000010203 */
[----:B------:R-:W-:Y:S01]  /*8f10*/  CS2R R60, SRZ ;  /* 0x00000000003c7805 */ /* 0x000fe2000001ff00 */
[----:B------:R-:W-:Y:S01]  /*8f20*/  CS2R R46, SRZ ;  /* 0x00000000002e7805 */ /* 0x000fe2000001ff00 */
[C---:B-1----:R-:W-:Y:S01]  /*8f30*/  @!P1 IMAD.X R23, R8.reuse, 0x1, R19, P2 ;  /* 0x0000000108179824 */ /* 0x042fe200010e0613 */
[-C--:B------:R-:W-:Y:S01]  /*8f40*/  @!P0 IADD3 R24, P2, R9, R18.reuse, RZ ;  /* 0x0000001209188210 */ /* 0x080fe20007f5e0ff */
[----:B------:R1:W5:Y:S04]  /*8f50*/  @!P1 LD.E.64 R66, [R20.64] ;  /* 0x0000000814429980 */ /* 0x000368000c101b00 */
[--C-:B------:R-:W-:Y:S01]  /*8f60*/  @!P0 IMAD.X R25, R11, 0x1, R17.reuse, P2 ;  /* 0x000000010b198824 */ /* 0x100fe200010e0611 */
[----:B------:R-:W-:Y:S01]  /*8f70*/  @!P0 IADD3 R18, P2, R7, R18, RZ ;  /* 0x0000001207128210 */ /* 0x000fe20007f5e0ff */
[----:B------:R1:W5:Y:S04]  /*8f80*/  @!P1 LD.E.64 R60, [R22.64] ;  /* 0x00000008163c9980 */ /* 0x000368000c101b00 */
[----:B------:R-:W-:Y:S01]  /*8f90*/  @!P0 IMAD.X R19, R8, 0x1, R17, P2 ;  /* 0x0000000108138824 */ /* 0x000fe200010e0611 */
[----:B------:R1:W5:Y:S04]  /*8fa0*/  @!P0 LD.E.64 R48, [R24.64] ;  /* 0x0000000818308980 */ /* 0x000368000c101b00 */
[----:B------:R1:W5:Y:S03]  /*8fb0*/  @!P0 LD.E.64 R46, [R18.64] ;  /* 0x00000008122e8980 */ /* 0x000366000c101b00 */
.L_x_761:
[----:B------:R-:W-:Y:S05]  /*8fc0*/  BSYNC B0 ;  /* 0x0000000000007941 */ /* 0x000fea0003800000 */
.L_x_760:
[----:B-1---5:R-:W-:Y:S01]  /*8fd0*/  IMAD.MOV.U32 R20, RZ, RZ, R48 ;  /* 0x000000ffff147224 */ /* 0x022fe200078e0030 */
[----:B------:R-:W-:Y:S01]  /*8fe0*/  MOV R18, R66 ;  /* 0x0000004200127202 */ /* 0x000fe20000000f00 */
[----:B------:R-:W-:Y:S01]  /*8ff0*/  IMAD.MOV.U32 R19, RZ, RZ, R49 ;  /* 0x000000ffff137224 */ /* 0x000fe200078e0031 */
[----:B------:R1:W2:Y:S01]  /*9000*/  SHFL.IDX PT, R11, R16, 0x2, 0x181f ;  /* 0x00581f00100b7f89 */ /* 0x0002a200000e0000 */
[----:B------:R-:W-:Y:S01]  /*9010*/  IMAD.MOV.U32 R17, RZ, RZ, R67 ;  /* 0x000000ffff117224 */ /* 0x000fe200078e0043 */
[----:B------:R-:W-:Y:S01]  /*9020*/  BSSY B0, `(.L_x_762) ;  /* 0x0000028000007945 */ /* 0x000fe20003800000 */
[----:B------:R-:W-:Y:S01]  /*9030*/  CS2R R22, SRZ ;  /* 0x0000000000167805 */ /* 0x000fe2000001ff00 */
[----:B------:R-:W-:Y:S01]  /*9040*/  PRMT R25, R19, 0x5410, R20 ;  /* 0x0000541013197816 */ /* 0x000fe20000000014 */
[----:B------:R-:W-:Y:S01]  /*9050*/  IMAD.MOV.U32 R20, RZ, RZ, R46 ;  /* 0x000000ffff147224 */ /* 0x000fe200078e002e */
[----:B------:R-:W-:Y:S01]  /*9060*/  PRMT R38, R17, 0x5410, R18 ;  /* 0x0000541011267816 */ /* 0x000fe20000000012 */
[----:B------:R-:W-:Y:S01]  /*9070*/  IMAD.MOV.U32 R18, RZ, RZ, R60 ;  /* 0x000000ffff127224 */ /* 0x000fe200078e003c */
[----:B------:R-:W-:Y:S01]  /*9080*/  MOV R19, R47 ;  /* 0x0000002f00137202 */ /* 0x000fe20000000f00 */
[----:B---3--:R1:W3:Y:S01]  /*9090*/  SHFL.IDX PT, R9, R6, 0x2, 0x181f ;  /* 0x00581f0006097f89 */ /* 0x0082e200000e0000 */
[----:B------:R-:W-:Y:S01]  /*90a0*/  MOV R17, R61 ;  /* 0x0000003d00117202 */ /* 0x000fe20000000f00 */
[----:B------:R-:W-:Y:S01]  /*90b0*/  CS2R R36, SRZ ;  /* 0x0000000000247805 */ /* 0x000fe2000001ff00 */
[----:B------:R-:W-:Y:S01]  /*90c0*/  PRMT R24, R19, 0x5410, R20 ;  /* 0x0000541013187816 */ /* 0x000fe20000000014 */
[----:B------:R1:W4:Y:S01]  /*90d0*/  SHFL.IDX PT, R8, R5, 0x2, 0x181f ;  /* 0x00581f0005087f89 */ /* 0x00032200000e0000 */
[----:B------:R-:W-:Y:S01]  /*90e0*/  PRMT R31, R17, 0x5410, R18 ;  /* 0x00005410111f7816 */ /* 0x000fe20000000012 */
[----:B------:R-:W-:Y:S01]  /*90f0*/  CS2R R42, SRZ ;  /* 0x00000000002a7805 */ /* 0x000fe2000001ff00 */
[----:B------:R-:W-:Y:S01]  /*9100*/  CS2R R34, SRZ ;  /* 0x0000000000227805 */ /* 0x000fe2000001ff00 */
[----:B----4-:R1:W4:Y:S01]  /*9110*/  SHFL.IDX PT, R7, R4, 0x2, 0x181f ;  /* 0x00581f0004077f89 */ /* 0x01032200000e0000 */
[----:B------:R-:W-:Y:S01]  /*9120*/  CS2R R40, SRZ ;  /* 0x0000000000287805 */ /* 0x000fe2000001ff00 */
[----:B------:R-:W-:Y:S05]  /*9130*/  @P5 BRA `(.L_x_763) ;  /* 0x0000016000005947 */ /* 0x000fea0003800000 */
[----:B------:R-:W-:Y:S01]  /*9140*/  ISETP.GE.AND P0, PT, R10, c[0x0][0x27c], PT ;  /* 0x00009f000a007a0c */ /* 0x000fe20003f06270 */
[----:B------:R-:W-:Y:S01]  /*9150*/  CS2R R36, SRZ ;  /* 0x0000000000247805 */ /* 0x000fe2000001ff00 */
[----:B------:R-:W-:Y:S01]  /*9160*/  ISETP.GE.AND P1, PT, R12, c[0x0][0x27c], PT ;  /* 0x00009f000c007a0c */ /* 0x000fe20003f26270 */
[----:B------:R-:W-:-:S10]  /*9170*/  CS2R R42, SRZ ;  /* 0x00000000002a7805 */ /* 0x000fd4000001ff00 */
[C---:B------:R-:W-:Y:S01]  /*9180*/  @!P0 IMAD.SHL.U32 R18, R10.reuse, 0x2, RZ ;  /* 0x000000020a128824 */ /* 0x040fe200078e00ff */
[----:B------:R-:W-:Y:S01]  /*9190*/  @!P0 SHF.L.U64.HI R17, R10, 0x1, R3 ;  /* 0x000000010a118819 */ /* 0x000fe20000010203 */
[C---:B------:R-:W-:Y:S01]  /*91a0*/  @!P1 IMAD.SHL.U32 R19, R12.reuse, 0x2, RZ ;  /* 0x000000020c139824 */ /* 0x040fe200078e00ff */
[----:B------:R-:W-:Y:S02]  /*91b0*/  @!P1 SHF.L.U64.HI R20, R12, 0x1, R13 ;  /* 0x000000010c149819 */ /* 0x000fe4000001020d */
[C---:B---3--:R-:W-:Y:S02]  /*91c0*/  @!P0 IADD3 R34, P3, R9.reuse, R18, RZ ;  /* 0x0000001209228210 */ /* 0x048fe40007f7e0ff */
[-C--:B------:R-:W-:Y:S02]  /*91d0*/  @!P1 IADD3 R26, P2, R9, R19.reuse, RZ ;  /* 0x00000013091a9210 */ /* 0x080fe40007f5e0ff */
[----:B----4-:R-:W-:Y:S01]  /*91e0*/  @!P1 IADD3 R32, P4, R7, R19, RZ ;  /* 0x0000001307209210 */ /* 0x010fe20007f9e0ff */
[----:B--2---:R-:W-:-:S02]  /*91f0*/  @!P0 IMAD.X R35, R11, 0x1, R17, P3 ;  /* 0x000000010b238824 */ /* 0x004fc400018e0611 */
[--C-:B------:R-:W-:Y:S01]  /*9200*/  @!P1 IMAD.X R27, R11, 0x1, R20.reuse, P2 ;  /* 0x000000010b1b9824 */ /* 0x100fe200010e0614 */
[----:B------:R-:W-:Y:S01]  /*9210*/  @!P0 IADD3 R18, P2, R7, R18, RZ ;  /* 0x0000001207128210 */ /* 0x000fe20007f5e0ff */
[----:B------:R-:W-:Y:S01]  /*9220*/  CS2R R40, SRZ ;  /* 0x0000000000287805 */ /* 0x000fe2000001ff00 */
[----:B------:R2:W5:Y:S01]  /*9230*/  @!P0 LD.E.64 R36, [R34.64] ;  /* 0x0000000822248980 */ /* 0x000562000c101b00 */
[C---:B------:R-:W-:Y:S02]  /*9240*/  @!P1 IMAD.X R33, R8.reuse, 0x1, R20, P4 ;  /* 0x0000000108219824 */ /* 0x040fe400020e0614 */
[----:B------:R-:W-:Y:S01]  /*9250*/  @!P0 IMAD.X R19, R8, 0x1, R17, P2 ;  /* 0x0000000108138824 */ /* 0x000fe200010e0611 */
[----:B------:R3:W5:Y:S04]  /*9260*/  @!P1 LD.E.64 R42, [R26.64] ;  /* 0x000000081a2a9980 */ /* 0x000768000c101b00 */
[----:B------:R3:W5:Y:S01]  /*9270*/  @!P1 LD.E.64 R40, [R32.64] ;  /* 0x0000000820289980 */ /* 0x000762000c101b00 */
[----:B--2---:R-:W-:-:S06]  /*9280*/  CS2R R34, SRZ ;  /* 0x0000000000227805 */ /* 0x004fcc000001ff00 */
[----:B------:R3:W5:Y:S02]  /*9290*/  @!P0 LD.E.64 R34, [R18.64] ;  /* 0x0000000812228980 */ /* 0x000764000c101b00 */
.L_x_763:
[----:B------:R-:W-:Y:S05]  /*92a0*/  BSYNC B0 ;  /* 0x0000000000007941 */ /* 0x000fea0003800000 */
.L_x_762:
[----:B----4-:R4:W1:Y:S01]  /*92b0*/  SHFL.IDX PT, R7, R16, 0x3, 0x181f ;  /* 0x00781f0010077f89 */ /* 0x01086200000e0000 */
[----:B--2--5:R-:W-:Y:S01]  /*92c0*/  IMAD.MOV.U32 R11, RZ, RZ, R37 ;  /* 0x000000ffff0b7224 */ /* 0x024fe200078e0025 */
[----:B---3--:R-:W-:Y:S01]  /*92d0*/  MOV R9, R42 ;  /* 0x0000002a00097202 */ /* 0x008fe20000000f00 */
[----:B------:R-:W-:Y:S01]  /*92e0*/  IMAD.MOV.U32 R8, RZ, RZ, R43 ;  /* 0x000000ffff087224 */ /* 0x000fe200078e002b */
[----:B-1----:R-:W1:Y:S01]  /*92f0*/  SHFL.IDX PT, R6, R6, 0x3, 0x181f ;  /* 0x00781f0006067f89 */ /* 0x002e6200000e0000 */
[----:B------:R-:W-:Y:S01]  /*9300*/  BSSY B0, `(.L_x_764) ;  /* 0x0000026000007945 */ /* 0x000fe20003800000 */
[----:B------:R-:W-:Y:S01]  /*9310*/  CS2R R32, SRZ ;  /* 0x0000000000207805 */ /* 0x000fe2000001ff00 */
[----:B------:R-:W-:Y:S01]  /*9320*/  CS2R R20, SRZ ;  /* 0x0000000000147805 */ /* 0x000fe2000001ff00 */
[----:B------:R-:W-:Y:S01]  /*9330*/  PRMT R19, R8, 0x5410, R9 ;  /* 0x0000541008137816 */ /* 0x000fe20000000009 */
[----:B------:R-:W-:Y:S01]  /*9340*/  IMAD.MOV.U32 R9, RZ, RZ, R40 ;  /* 0x000000ffff097224 */ /* 0x000fe200078e0028 */
[----:B------:R-:W-:Y:S01]  /*9350*/  MOV R8, R41 ;  /* 0x0000002900087202 */ /* 0x000fe20000000f00 */
[----:B------:R-:W2:Y:S01]  /*9360*/  SHFL.IDX PT, R5, R5, 0x3, 0x181f ;  /* 0x00781f0005057f89 */ /* 0x000ea200000e0000 */
[----:B------:R-:W-:-:S02]  /*9370*/  CS2R R26, SRZ ;  /* 0x00000000001a7805 */ /* 0x000fc4000001ff00 */
[----:B------:R-:W-:Y:S01]  /*9380*/  PRMT R18, R8, 0x5410, R9 ;  /* 0x0000541008127816 */ /* 0x000fe20000000009 */
[----:B------:R-:W3:Y:S01]  /*9390*/  SHFL.IDX PT, R4, R4, 0x3, 0x181f ;  /* 0x00781f0004047f89 */ /* 0x000ee200000e0000 */
[----:B----4-:R-:W-:-:S05]  /*93a0*/  IMAD.MOV.U32 R16, RZ, RZ, R36 ;  /* 0x000000ffff107224 */ /* 0x010fca00078e0024 */
[----:B------:R-:W-:Y:S01]  /*93b0*/  PRMT R17, R11, 0x5410, R16 ;  /* 0x000054100b117816 */ /* 0x000fe20000000010 */
[----:B------:R-:W-:Y:S01]  /*93c0*/  IMAD.MOV.U32 R16, RZ, RZ, R34 ;  /* 0x000000ffff107224 */ /* 0x000fe200078e0022 */
[----:B------:R-:W-:-:S04]  /*93d0*/  MOV R11, R35 ;  /* 0x00000023000b7202 */ /* 0x000fc80000000f00 */
[----:B------:R-:W-:Y:S01]  /*93e0*/  PRMT R16, R11, 0x5410, R16 ;  /* 0x000054100b107816 */ /* 0x000fe20000000010 */
[----:B------:R-:W-:Y:S05]  /*93f0*/  @P6 BRA `(.L_x_765) ;  /* 0x0000016000006947 */ /* 0x000fea0003800000 */
[----:B-12---:R-:W-:Y:S01]  /*9400*/  ISETP.GE.AND P0, PT, R10, c[0x0][0x27c], PT ;  /* 0x00009f000a007a0c */ /* 0x006fe20003f06270 */
[----:B------:R-:W-:Y:S01]  /*9410*/  CS2R R22, SRZ ;  /* 0x0000000000167805 */ /* 0x000fe2000001ff00 */
[----:B------:R-:W-:Y:S01]  /*9420*/  ISETP.GE.AND P1, PT, R12, c[0x0][0x27c], PT ;  /* 0x00009f000c007a0c */ /* 0x000fe20003f26270 */
[----:B------:R-:W-:-:S10]  /*9430*/  CS2R R32, SRZ ;  /* 0x0000000000207805 */ /* 0x000fd4000001ff00 */
[C---:B------:R-:W-:Y:S01]  /*9440*/  @!P0 IMAD.SHL.U32 R9, R10.reuse, 0x2, RZ ;  /* 0x000000020a098824 */ /* 0x040fe200078e00ff */
[----:B------:R-:W-:Y:S01]  /*9450*/  @!P0 SHF.L.U64.HI R3, R10, 0x1, R3 ;  /* 0x000000010a038819 */ /* 0x000fe20000010203 */
[C---:B------:R-:W-:Y:S01]  /*9460*/  @!P1 IMAD.SHL.U32 R11, R12.reuse, 0x2, RZ ;  /* 0x000000020c0b9824 */ /* 0x040fe200078e00ff */
[----:B------:R-:W-:Y:S02]  /*9470*/  @!P1 SHF.L.U64.HI R8, R12, 0x1, R13 ;  /* 0x000000010c089819 */ /* 0x000fe4000001020d */
[C---:B------:R-:W-:Y:S02]  /*9480*/  @!P0 IADD3 R20, P3, R6.reuse, R9, RZ ;  /* 0x0000000906148210 */ /* 0x040fe40007f7e0ff */
[-C--:B------:R-:W-:Y:S02]  /*9490*/  @!P1 IADD3 R56, P2, R6, R11.reuse, RZ ;  /* 0x0000000b06389210 */ /* 0x080fe40007f5e0ff */
[----:B---3--:R-:W-:Y:S01]  /*94a0*/  @!P1 IADD3 R6, P4, R4, R11, RZ ;  /* 0x0000000b04069210 */ /* 0x008fe20007f9e0ff */
[----:B------:R-:W-:-:S02]  /*94b0*/  @!P0 IMAD.X R21, R7, 0x1, R3, P3 ;  /* 0x0000000107158824 */ /* 0x000fc400018e0603 */
[--C-:B------:R-:W-:Y:S01]  /*94c0*/  @!P1 IMAD.X R57, R7, 0x1, R8.reuse, P2 ;  /* 0x0000000107399824 */ /* 0x100fe200010e0608 */
[----:B------:R-:W-:Y:S01]  /*94d0*/  @!P0 IADD3 R4, P2, R4, R9, RZ ;  /* 0x0000000904048210 */ /* 0x000fe20007f5e0ff */
[C---:B------:R-:W-:Y:S01]  /*94e0*/  @!P1 IMAD.X R7, R5.reuse, 0x1, R8, P4 ;  /* 0x0000000105079824 */ /* 0x040fe200020e0608 */
[----:B------:R1:W5:Y:S01]  /*94f0*/  @!P0 LD.E.64 R22, [R20.64] ;  /* 0x0000000814168980 */ /* 0x000362000c101b00 */
[----:B------:R-:W-:Y:S02]  /*9500*/  CS2R R26, SRZ ;  /* 0x00000000001a7805 */ /* 0x000fe4000001ff00 */
[----:B------:R-:W-:Y:S01]  /*9510*/  @!P0 IMAD.X R5, R5, 0x1, R3, P2 ;  /* 0x0000000105058824 */ /* 0x000fe200010e0603 */
[----:B------:R2:W5:Y:S04]  /*9520*/  @!P1 LD.E.64 R32, [R56.64] ;  /* 0x0000000838209980 */ /* 0x000568000c101b00 */
[----:B------:R2:W5:Y:S01]  /*9530*/  @!P1 LD.E.64 R26, [R6.64] ;  /* 0x00000008061a9980 */ /* 0x000562000c101b00 */
[----:B-1----:R-:W-:-:S06]  /*9540*/  CS2R R20, SRZ ;  /* 0x0000000000147805 */ /* 0x002fcc000001ff00 */
[----:B------:R2:W5:Y:S02]  /*9550*/  @!P0 LD.E.64 R20, [R4.64] ;  /* 0x0000000804148980 */ /* 0x000564000c101b00 */
.L_x_765:
[----:B-12---:R-:W-:Y:S05]  /*9560*/  BSYNC B0 ;  /* 0x0000000000007941 */ /* 0x006fea0003800000 */
.L_x_764:
[----:B------:R-:W-:Y:S01]  /*9570*/  IMAD.IADD R9, R2, 0x1, -R209 ;  /* 0x0000000102097824 */ /* 0x000fe200078e0ad1 */
[----:B------:R-:W-:-:S04]  /*9580*/  DEPBAR.LE SB0, 0x1 ;  /* 0x000080400000791a */ /* 0x000fc80000000000 */
[----:B------:R-:W-:Y:S01]  /*9590*/  IMNMX R9, R9, 0x80, PT ;  /* 0x0000008009097817 */ /* 0x000fe20003800200 */
[----:B-----5:R-:W-:Y:S01]  /*95a0*/  IMAD.MOV.U32 R3, RZ, RZ, R22 ;  /* 0x000000ffff037224 */ /* 0x020fe200078e0016 */
[----:B------:R-:W-:Y:S01]  /*95b0*/  BSSY B1, `(.L_x_766) ;  /* 0x0000072000017945 */ /* 0x000fe20003800000 */
[----:B---3--:R-:W-:Y:S01]  /*95c0*/  IMAD.MOV.U32 R4, RZ, RZ, R32 ;  /* 0x000000ffff047224 */ /* 0x008fe200078e0020 */
[----:B------:R-:W-:Y:S01]  /*95d0*/  BAR.SYNC.DEFER_BLOCKING 0x0 ;  /* 0x0000000000007b1d */ /* 0x000fe20000010000 */
[----:B------:R-:W-:Y:S01]  /*95e0*/  ISETP.GE.AND P0, PT, R77, R9, PT ;  /* 0x000000094d00720c */ /* 0x000fe20003f06270 */
[----:B------:R-:W-:Y:S01]  /*95f0*/  IMAD.MOV.U32 R5, RZ, RZ, R23 ;  /* 0x000000ffff057224 */ /* 0x000fe200078e0017 */
[----:B------:R-:W-:Y:S01]  /*9600*/  PRMT R2, R2, 0x5410, R3 ;  /* 0x0000541002027816 */ /* 0x000fe20000000003 */
[----:B------:R-:W-:Y:S01]  /*9610*/  IMAD.MOV.U32 R6, RZ, RZ, R20 ;  /* 0x000000ffff067224 */ /* 0x000fe200078e0014 */
[----:B------:R-:W-:Y:S02]  /*9620*/  MOV R3, R33 ;  /* 0x0000002100037202 */ /* 0x000fe40000000f00 */
[----:B------:R-:W-:-:S02]  /*9630*/  PRMT R2, R5, 0x7610, R2 ;  /* 0x0000761005027816 */ /* 0x000fc40000000002 */
[----:B------:R-:W-:Y:S01]  /*9640*/  PRMT R8, R3, 0x5410, R4 ;  /* 0x0000541003087816 */ /* 0x000fe20000000004 */
[----:B------:R-:W-:Y:S01]  /*9650*/  IMAD.MOV.U32 R3, RZ, RZ, R21 ;  /* 0x000000ffff037224 */ /* 0x000fe200078e0015 */
[----:B------:R-:W-:Y:S01]  /*9660*/  MOV R5, R26 ;  /* 0x0000001a00057202 */ /* 0x000fe20000000f00 */
[----:B------:R-:W-:-:S03]  /*9670*/  IMAD.MOV.U32 R4, RZ, RZ, R27 ;  /* 0x000000ffff047224 */ /* 0x000fc600078e001b */
[----:B------:R-:W-:Y:S02]  /*9680*/  PRMT R3, R3, 0x5410, R6 ;  /* 0x0000541003037816 */ /* 0x000fe40000000006 */
[----:B------:R-:W-:Y:S01]  /*9690*/  PRMT R11, R4, 0x5410, R5 ;  /* 0x00005410040b7816 */ /* 0x000fe20000000005 */
[----:B------:R-:W-:Y:S05]  /*96a0*/  @P0 BRA `(.L_x_767) ;  /* 0x0000062000000947 */ /* 0x000fea0003800000 */
[----:B------:R-:W-:Y:S01]  /*96b0*/  ISETP.GE.AND P0, PT, R12, c[0x0][0x27c], PT ;  /* 0x00009f000c007a0c */ /* 0x000fe20003f06270 */
[----:B------:R-:W-:-:S12]  /*96c0*/  BSSY B0, `(.L_x_768) ;  /* 0x0000030000007945 */ /* 0x000fd80003800000 */
[----:B------:R-:W-:Y:S05]  /*96d0*/  @P0 BRA `(.L_x_769) ;  /* 0x000002e000000947 */ /* 0x000fea0003800000 */
[----:B------:R-:W1:Y:S01]  /*96e0*/  LDS.128 R4, [R234+0x100] ;  /* 0x00010000ea047984 */ /* 0x000e620000000c00 */
[----:B------:R-:W-:Y:S02]  /*96f0*/  SHF.R.U64 R56, R54, 0x10, R55 ;  /* 0x0000001036387819 */ /* 0x000fe40000001237 */
[----:B------:R-:W-:Y:S02]  /*9700*/  SHF.R.U32.HI R53, RZ, 0x10, R59 ;  /* 0x00000010ff357819 */ /* 0x000fe4000001163b */
[----:B------:R-:W-:Y:S02]  /*9710*/  SHF.R.U32.HI R55, RZ, 0x10, R55 ;  /* 0x00000010ff377819 */ /* 0x000fe40000011637 */
[----:B------:R-:W-:Y:S02]  /*9720*/  SHF.R.U64 R54, R58, 0x10, R59 ;  /* 0x000000103a367819 */ /* 0x000fe4000000123b */
[----:B------:R-:W-:Y:S02]  /*9730*/  PRMT R45, R45, 0x5410, R53 ;  /* 0x000054102d2d7816 */ /* 0x000fe40000000035 */
[----:B------:R-:W-:-:S02]  /*9740*/  PRMT R51, R51, 0x5410, R55 ;  /* 0x0000541033337816 */ /* 0x000fc40000000037 */
[----:B------:R-:W-:Y:S02]  /*9750*/  PRMT R50, R50, 0x5410, R54 ;  /* 0x0000541032327816 */ /* 0x000fe40000000036 */
[----:B------:R-:W-:Y:S02]  /*9760*/  LOP3.LUT R59, R51, 0xffff0000, RZ, 0xc0, !PT ;  /* 0xffff0000333b7812 */ /* 0x000fe400078ec0ff */
[----:B------:R-:W-:Y:S01]  /*9770*/  PRMT R52, R52, 0x5410, R56 ;  /* 0x0000541034347816 */ /* 0x000fe20000000038 */
[C---:B-1----:R-:W-:Y:S01]  /*9780*/  IMAD.U32 R54, R6.reuse, 0x10000, RZ ;  /* 0x0001000006367824 */ /* 0x042fe200078e00ff */
[----:B------:R-:W-:Y:S01]  /*9790*/  LOP3.LUT R53, R6, 0xffff0000, RZ, 0xc0, !PT ;  /* 0xffff000006357812 */ /* 0x000fe200078ec0ff */
[----:B------:R-:W-:Y:S01]  /*97a0*/  IMAD.U32 R6, R7, 0x10000, RZ ;  /* 0x0001000007067824 */ /* 0x000fe200078e00ff */
[C---:B------:R-:W-:Y:S02]  /*97b0*/  SHF.L.U32 R58, R4.reuse, 0x10, RZ ;  /* 0x00000010043a7819 */ /* 0x040fe400000006ff */
[----:B------:R-:W-:Y:S01]  /*97c0*/  LOP3.LUT R57, R4, 0xffff0000, RZ, 0xc0, !PT ;  /* 0xffff000004397812 */ /* 0x000fe200078ec0ff */
[----:B------:R-:W-:Y:S01]  /*97d0*/  IMAD.U32 R4, R45, 0x10000, RZ ;  /* 0x000100002d047824 */ /* 0x000fe200078e00ff */
[----:B------:R-:W-:Y:S01]  /*97e0*/  LOP3.LUT R55, R7, 0xffff0000, RZ, 0xc0, !PT ;  /* 0xffff000007377812 */ /* 0x000fe200078ec0ff */
[----:B------:R-:W-:Y:S01]  /*97f0*/  IMAD.U32 R7, R51, 0x10000, RZ ;  /* 0x0001000033077824 */ /* 0x000fe200078e00ff */
[----:B------:R-:W-:Y:S01]  /*9800*/  LOP3.LUT R45, R45, 0xffff0000, RZ, 0xc0, !PT ;  /* 0xffff00002d2d7812 */ /* 0x000fe200078ec0ff */
[----:B------:R-:W-:Y:S01]  /*9810*/  FMUL.FTZ R51, R53, R4 ;  /* 0x0000000435337220 */ /* 0x000fe20000410000 */
[----:B------:R-:W-:Y:S01]  /*9820*/  SHF.L.U32 R56, R5, 0x10, RZ ;  /* 0x0000001005387819 */ /* 0x000fe200000006ff */
[----:B------:R-:W-:Y:S01]  /*9830*/  FMUL.FTZ R53, R53, R7 ;  /* 0x0000000735357220 */ /* 0x000fe20000410000 */
[----:B------:R-:W-:Y:S01]  /*9840*/  LOP3.LUT R62, R5, 0xffff0000, RZ, 0xc0, !PT ;  /* 0xffff0000053e7812 */ /* 0x000fe200078ec0ff */
[----:B------:R-:W-:-:S02]  /*9850*/  FMUL.FTZ R5, R55, R45 ;  /* 0x0000002d37057220 */ /* 0x000fc40000410000 */
[C---:B------:R-:W-:Y:S02]  /*9860*/  FFMA.FTZ R53, R54.reuse, R4, R53 ;  /* 0x0000000436357223 */ /* 0x040fe40000010035 */
[----:B------:R-:W-:Y:S01]  /*9870*/  FFMA.FTZ R51, R54, R7, -R51 ;  /* 0x0000000736337223 */ /* 0x000fe20000010833 */
[----:B------:R-:W-:Y:S01]  /*9880*/  SHF.L.U32 R7, R52, 0x10, RZ ;  /* 0x0000001034077819 */ /* 0x000fe200000006ff */
[C---:B------:R-:W-:Y:S01]  /*9890*/  IMAD.U32 R4, R50.reuse, 0x10000, RZ ;  /* 0x0001000032047824 */ /* 0x040fe200078e00ff */
[----:B------:R-:W-:Y:S01]  /*98a0*/  LOP3.LUT R50, R50, 0xffff0000, RZ, 0xc0, !PT ;  /* 0xffff000032327812 */ /* 0x000fe200078ec0ff */
[-C--:B------:R-:W-:Y:S01]  /*98b0*/  FMUL.FTZ R55, R55, R59.reuse ;  /* 0x0000003b37377220 */ /* 0x080fe20000410000 */
[----:B------:R-:W-:Y:S01]  /*98c0*/  LOP3.LUT R52, R52, 0xffff0000, RZ, 0xc0, !PT ;  /* 0xffff000034347812 */ /* 0x000fe200078ec0ff */
[C---:B------:R-:W-:Y:S02]  /*98d0*/  FFMA.FTZ R5, R6.reuse, R59, -R5 ;  /* 0x0000003b06057223 */ /* 0x040fe40000010805 */
        /* <DEDUP_REMOVED lines=14> */
.L_x_769:
[----:B------:R-:W-:Y:S05]  /*99c0*/  BSYNC B0 ;  /* 0x0000000000007941 */ /* 0x000fea0003800000 */
.L_x_768:
[----:B------:R-:W-:-:S13]  /*99d0*/  ISETP.GE.AND P0, PT, R10, c[0x0][0x27c], PT ;  /* 0x00009f000a007a0c */ /* 0x000fda0003f06270 */
[----:B------:R-:W-:Y:S05]  /*99e0*/  @P0 BRA `(.L_x_767) ;  /* 0x000002e000000947 */ /* 0x000fea0003800000 */
[----:B-1----:R-:W1:Y:S01]  /*99f0*/  LDS.128 R4, [R234+0x4100] ;  /* 0x00410000ea047984 */ /* 0x002e620000000c00 */
[----:B------:R-:W-:Y:S02]  /*9a00*/  SHF.R.U64 R50, R68, 0x10, R69 ;  /* 0x0000001044327819 */ /* 0x000fe40000001245 */
[----:B------:R-:W-:Y:S02]  /*9a10*/  SHF.R.U64 R45, R72, 0x10, R73 ;  /* 0x00000010482d7819 */ /* 0x000fe40000001249 */
[----:B------:R-:W-:Y:S02]  /*9a20*/  SHF.R.U32.HI R68, RZ, 0x10, R69 ;  /* 0x00000010ff447819 */ /* 0x000fe40000011645 */
[----:B------:R-:W-:Y:S02]  /*9a30*/  SHF.R.U32.HI R72, RZ, 0x10, R73 ;  /* 0x00000010ff487819 */ /* 0x000fe40000011649 */
[----:B------:R-:W-:Y:S02]  /*9a40*/  PRMT R50, R39, 0x5432, R50 ;  /* 0x0000543227327816 */ /* 0x000fe40000000032 */
[----:B------:R-:W-:-:S02]  /*9a50*/  PRMT R45, R44, 0x5432, R45 ;  /* 0x000054322c2d7816 */ /* 0x000fc4000000002d */
[----:B------:R-:W-:Y:S02]  /*9a60*/  PRMT R39, R39, 0x5410, R68 ;  /* 0x0000541027277816 */ /* 0x000fe40000000044 */
[----:B------:R-:W-:-:S04]  /*9a70*/  PRMT R44, R44, 0x5410, R72 ;  /* 0x000054102c2c7816 */ /* 0x000fc80000000048 */
[----:B------:R-:W-:Y:S01]  /*9a80*/  LOP3.LUT R57, R44, 0xffff0000, RZ, 0xc0, !PT ;  /* 0xffff00002c397812 */ /* 0x000fe200078ec0ff */
        /* <DEDUP_REMOVED lines=25> */
[----:B------:R-:W-:Y:S02]  /*9c20*/  FMUL.FTZ R55, R55, R7 ;  /* 0x0000000737377220 */ /* 0x000fe40000410000 */
        /* <DEDUP_REMOVED lines=10> */
.L_x_767:
[----:B------:R-:W-:Y:S05]  /*9cd0*/  BSYNC B1 ;  /* 0x0000000000017941 */ /* 0x000fea0003800000 */
.L_x_766:
[----:B------:R-:W-:Y:S01]  /*9ce0*/  ISETP.GE.AND P0, PT, R74, R9, PT ;  /* 0x000000094a00720c */ /* 0x000fe20003f06270 */
[----:B------:R-:W-:-:S12]  /*9cf0*/  BSSY B1, `(.L_x_770) ;  /* 0x0000064000017945 */ /* 0x000fd80003800000 */
[----:B------:R-:W-:Y:S05]  /*9d00*/  @P0 BRA `(.L_x_771) ;  /* 0x0000062000000947 */ /* 0x000fea0003800000 */
[----:B------:R-:W-:Y:S01]  /*9d10*/  ISETP.GE.AND P0, PT, R12, c[0x0][0x27c], PT ;  /* 0x00009f000c007a0c */ /* 0x000fe20003f06270 */
[----:B------:R-:W-:-:S12]  /*9d20*/  BSSY B0, `(.L_x_772) ;  /* 0x0000030000007945 */ /* 0x000fd80003800000 */
        /* <DEDUP_REMOVED lines=47> */
.L_x_773:
[----:B------:R-:W-:Y:S05]  /*a020*/  BSYNC B0 ;  /* 0x0000000000007941 */ /* 0x000fea0003800000 */
.L_x_772:
        /* <DEDUP_REMOVED lines=14> */
[C---:B------:R-:W-:Y:S01]  /*a110*/  IMAD.U32 R6, R7.reuse, 0x10000, RZ ;  /* 0x0001000007067824 */ /* 0x040fe200078e00ff */
[C---:B------:R-:W-:Y:S02]  /*a120*/  SHF.L.U32 R48, R4.reuse, 0x10, RZ ;  /* 0x0000001004307819 */ /* 0x040fe400000006ff */
[----:B------:R-:W-:Y:S01]  /*a130*/  LOP3.LUT R47, R4, 0xffff0000, RZ, 0xc0, !PT ;  /* 0xffff0000042f7812 */ /* 0x000fe200078ec0ff */
[C---:B------:R-:W-:Y:S01]  /*a140*/  IMAD.U32 R4, R24.reuse, 0x10000, RZ ;  /* 0x0001000018047824 */ /* 0x040fe200078e00ff */
        /* <DEDUP_REMOVED lines=30> */
.L_x_771:
[----:B------:R-:W-:Y:S05]  /*a330*/  BSYNC B1 ;  /* 0x0000000000017941 */ /* 0x000fea0003800000 */
.L_x_770:
        /* <DEDUP_REMOVED lines=32> */
[C---:B------:R-:W-:Y:S01]  /*a540*/  SHF.L.U32 R7, R24.reuse, 0x10, RZ ;  /* 0x0000001018077819 */ /* 0x040fe200000006ff */
        /* <DEDUP_REMOVED lines=19> */
.L_x_777:
[----:B------:R-:W-:Y:S05]  /*a680*/  BSYNC B0 ;  /* 0x0000000000007941 */ /* 0x000fea0003800000 */
.L_x_776:
        /* <DEDUP_REMOVED lines=21> */
[C---:B------:R-:W-:Y:S01]  /*a7e0*/  FMUL.FTZ R17, R24.reuse, R4 ;  /* 0x0000000418117220 */ /* 0x040fe20000410000 */
[C---:B------:R-:W-:Y:S01]  /*a7f0*/  SHF.L.U32 R34, R5.reuse, 0x10, RZ ;  /* 0x0000001005227819 */ /* 0x040fe200000006ff */
        /* <DEDUP_REMOVED lines=25> */
.L_x_775:
[----:B------:R-:W-:Y:S05]  /*a990*/  BSYNC B1 ;  /* 0x0000000000017941 */ /* 0x000fea0003800000 */
.L_x_774:
[----:B------:R-:W-:-:S13]  /*a9a0*/  ISETP.GE.AND P0, PT, R0, R9, PT ;  /* 0x000000090000720c */ /* 0x000fda0003f06270 */
        /* <DEDUP_REMOVED lines=50> */
.L_x_780:
[----:B------:R-:W-:Y:S05]  /*acd0*/  BSYNC B0 ;  /* 0x0000000000007941 */ /* 0x000fea0003800000 */
.L_x_779:
        /* <DEDUP_REMOVED lines=41> */
[----:B------:R-:W-:-:S02]  /*af70*/  FFMA.FTZ R4, R16, R4, R13 ;  /* 0x0000000410047223 */ /* 0x000fc4000001000d */
[C---:B------:R-:W-:Y:S01]  /*af80*/  FFMA.FTZ R0, R12.reuse, R0, -R6 ;  /* 0x000000000c007223 */ /* 0x040fe20000010806 */
[----:B------:R-:W-:Y:S01]  /*af90*/  F2FP.BF16.PACK_AB R6, R9, R2 ;  /* 0x000000020906723e */ /* 0x000fe200000010ff */
[----:B------:R-:W-:Y:S01]  /*afa0*/  FFMA.FTZ R18, R12, R8, R18 ;  /* 0x000000080c127223 */ /* 0x000fe20000010012 */
[----:B------:R-:W-:-:S04]  /*afb0*/  F2FP.BF16.PACK_AB R4, R4, R3 ;  /* 0x000000030404723e */ /* 0x000fc800000010ff */
[----:B------:R-:W-:-:S05]  /*afc0*/  F2FP.BF16.PACK_AB R5, R18, R0 ;  /* 0x000000001205723e */ /* 0x000fca00000010ff */
[----:B------:R1:W-:Y:S01]  /*afd0*/  STS.128 [R234+0x7100], R4 ;  /* 0x00710004ea007388 */ /* 0x0003e20000000c00 */
[----:B------:R-:W-:Y:S05]  /*afe0*/  BRA `(.L_x_778) ;  /* 0x0000255000007947 */ /* 0x000fea0003800000 */
.L_x_757:
[----:B------:R-:W-:Y:S01]  /*aff0*/  ISETP.NE.AND P0, PT, R228, 0x1, PT ;  /* 0x00000001e400780c */ /* 0x000fe20003f05270 */
[----:B------:R-:W-:Y:S02]  /*b000*/  IMAD.MOV.U32 R10, RZ, RZ, R16 ;  /* 0x000000ffff0a7224 */ /* 0x000fe400078e0010 */
[----:B------:R-:W-:Y:S01]  /*b010*/  IMAD.MOV.U32 R11, RZ, RZ, R5 ;  /* 0x000000ffff0b7224 */ /* 0x000fe200078e0005 */
[----:B------:R-:W-:Y:S01]  /*b020*/  MOV R5, R4 ;  /* 0x0000000400057202 */ /* 0x000fe20000000f00 */
[----:B------:R-:W-:-:S08]  /*b030*/  IMAD.MOV.U32 R4, RZ, RZ, R8 ;  /* 0x000000ffff047224 */ /* 0x000fd000078e0008 */
[----:B------:R-:W-:-:S05]  /*b040*/  @P0 IMAD.HI.U32 R6, R3, c[0x0][0x2c8], RZ ;  /* 0x0000b20003060a27 */ /* 0x000fca00078e00ff */
[----:B------:R-:W-:-:S04]  /*b050*/  @P0 SHF.R.U32.HI R3, RZ, c[0x0][0x2cc], R6 ;  /* 0x0000b300ff030a19 */ /* 0x000fc80000011606 */
[----:B------:R-:W-:Y:S01]  /*b060*/  SHF.R.S32.HI R6, RZ, 0x1f, R3 ;  /* 0x0000001fff067819 */ /* 0x000fe20000011403 */
[----:B------:R-:W-:-:S04]  /*b070*/  IMAD.WIDE.U32 R10, R3, c[0x0][0x280], R10 ;  /* 0x0000a000030a7a25 */ /* 0x000fc800078e000a */
[----:B------:R-:W-:Y:S01]  /*b080*/  IMAD R7, R6, c[0x0][0x280], RZ ;  /* 0x0000a00006077a24 */ /* 0x000fe200078e02ff */
[----:B------:R-:W-:Y:S01]  /*b090*/  LEA R13, P0, R10, c[0x0][0x270], 0x1 ;  /* 0x00009c000a0d7a11 */ /* 0x000fe200078008ff */
[----:B------:R-:W-:Y:S02]  /*b0a0*/  IMAD R12, R6, c[0x0][0x290], RZ ;  /* 0x0000a400060c7a24 */ /* 0x000fe400078e02ff */
[C---:B------:R-:W-:Y:S02]  /*b0b0*/  IMAD R7, R3.reuse, c[0x0][0x284], R7 ;  /* 0x0000a10003077a24 */ /* 0x040fe400078e0207 */
[----:B------:R-:W1:Y:S01]  /*b0c0*/  SHFL.IDX PT, R9, R13, RZ, 0x181f ;  /* 0x00181fff0d097589 */ /* 0x000e6200000e0000 */
[----:B------:R-:W-:-:S04]  /*b0d0*/  IMAD.WIDE.U32 R4, R3, c[0x0][0x290], R4 ;  /* 0x0000a40003047a25 */ /* 0x000fc800078e0004 */
[----:B------:R-:W-:Y:S02]  /*b0e0*/  IMAD.IADD R31, R11, 0x1, R7 ;  /* 0x000000010b1f7824 */ /* 0x000fe400078e0207 */
[----:B------:R-:W-:Y:S01]  /*b0f0*/  IMAD R12, R3, c[0x0][0x294], R12 ;  /* 0x0000a500030c7a24 */ /* 0x000fe200078e020c */
[----:B------:R-:W-:Y:S02]  /*b100*/  LEA R3, P1, R4, c[0x0][0x288], 0x1 ;  /* 0x0000a20004037a11 */ /* 0x000fe400078208ff */
[----:B------:R-:W-:Y:S01]  /*b110*/  LEA.HI.X R31, R10, c[0x0][0x274], R31, 0x1, P0 ;  /* 0x00009d000a1f7a11 */ /* 0x000fe200000f0c1f */
[----:B------:R-:W-:Y:S01]  /*b120*/  IMAD.IADD R12, R5, 0x1, R12 ;  /* 0x00000001050c7824 */ /* 0x000fe200078e020c */
[----:B------:R-:W-:Y:S01]  /*b130*/  ISETP.GE.OR P0, PT, R116, c[0x0][0x27c], P3 ;  /* 0x00009f0074007a0c */ /* 0x000fe20001f06670 */
[----:B------:R-:W-:Y:S01]  /*b140*/  SHFL.IDX PT, R6, R3, RZ, 0x181f ;  /* 0x00181fff03067589 */ /* 0x000fe200000e0000 */
[----:B------:R-:W-:Y:S02]  /*b150*/  CS2R R10, SRZ ;  /* 0x00000000000a7805 */ /* 0x000fe4000001ff00 */
[----:B------:R-:W-:Y:S01]  /*b160*/  LEA.HI.X R12, R4, c[0x0][0x28c], R12, 0x1, P1 ;  /* 0x0000a300040c7a11 */ /* 0x000fe200008f0c0c */
[----:B------:R-:W2:Y:S04]  /*b170*/  SHFL.IDX PT, R8, R31, RZ, 0x181f ;  /* 0x00181fff1f087589 */ /* 0x000ea800000e0000 */
[----:B------:R-:W3:Y:S04]  /*b180*/  SHFL.IDX PT, R4, R12, RZ, 0x181f ;  /* 0x00181fff0c047589 */ /* 0x000ee800000e0000 */
[----:B------:R-:W-:-:S02]  /*b190*/  @!P0 SHF.L.U32 R7, R116, 0x1, RZ ;  /* 0x0000000174078819 */ /* 0x000fc400000006ff */
[----:B------:R-:W-:Y:S02]  /*b1a0*/  @!P0 SHF.L.U64.HI R5, R116, 0x1, R117 ;  /* 0x0000000174058819 */ /* 0x000fe40000010275 */
[----:B-1----:R-:W-:-:S05]  /*b1b0*/  @!P0 IADD3 R16, P1, R9, R7, RZ ;  /* 0x0000000709108210 */ /* 0x002fca0007f3e0ff */
[----:B--2---:R-:W-:Y:S02]  /*b1c0*/  @!P0 IMAD.X R17, R8, 0x1, R5, P1 ;  /* 0x0000000108118824 */ /* 0x004fe400008e0605 */
[----:B------:R-:W-:-:S06]  /*b1d0*/  CS2R R8, SRZ ;  /* 0x0000000000087805 */ /* 0x000fcc000001ff00 */
[----:B------:R1:W2:Y:S02]  /*b1e0*/  @!P0 LD.E.128 R8, [R16.64] ;  /* 0x0000000810088980 */ /* 0x0002a4000c101d00 */
[----:B-1----:R-:W-:Y:S02]  /*b1f0*/  @!P0 IADD3 R16, P1, R6, R7, RZ ;  /* 0x0000000706108210 */ /* 0x002fe40007f3e0ff */
[----:B------:R-:W-:-:S03]  /*b200*/  CS2R R6, SRZ ;  /* 0x0000000000067805 */ /* 0x000fc6000001ff00 */
[----:B---3--:R-:W-:Y:S02]  /*b210*/  @!P0 IMAD.X R17, R4, 0x1, R5, P1 ;  /* 0x0000000104118824 */ /* 0x008fe400008e0605 */
[----:B------:R-:W-:-:S06]  /*b220*/  CS2R R4, SRZ ;  /* 0x0000000000047805 */ /* 0x000fcc000001ff00 */
[----:B------:R1:W3:Y:S01]  /*b230*/  @!P0 LD.E.128 R4, [R16.64] ;  /* 0x0000000810048980 */ /* 0x0002e2000c101d00 */
[----:B------:R-:W-:Y:S01]  /*b240*/  BSSY B0, `(.L_x_781) ;  /* 0x0000024000007945 */ /* 0x000fe20003800000 */
[----:B------:R-:W-:Y:S01]  /*b250*/  ISETP.GE.AND P2, PT, R116, c[0x0][0x27c], PT ;  /* 0x00009f0074007a0c */ /* 0x000fe20003f46270 */
[----:B------:R-:W-:Y:S01]  /*b260*/  CS2R R42, SRZ ;  /* 0x00000000002a7805 */ /* 0x000fe2000001ff00 */
[----:B------:R4:W2:Y:S01]  /*b270*/  SHFL.IDX PT, R18, R13, 0x1, 0x181f ;  /* 0x00381f000d127f89 */ /* 0x0008a200000e0000 */
[----:B------:R-:W-:Y:S01]  /*b280*/  CS2R R40, SRZ ;  /* 0x0000000000287805 */ /* 0x000fe2000001ff00 */
[----:B------:R-:W-:Y:S01]  /*b290*/  CS2R R38, SRZ ;  /* 0x0000000000267805 */ /* 0x000fe2000001ff00 */
[----:B------:R-:W-:Y:S01]  /*b2a0*/  CS2R R36, SRZ ;  /* 0x0000000000247805 */ /* 0x000fe2000001ff00 */
[----:B------:R4:W2:Y:S04]  /*b2b0*/  SHFL.IDX PT, R19, R31, 0x1, 0x181f ;  /* 0x00381f001f137f89 */ /* 0x0008a800000e0000 */
[----:B-1----:R4:W1:Y:S01]  /*b2c0*/  SHFL.IDX PT, R17, R12, 0x1, 0x181f ;  /* 0x00381f000c117f89 */ /* 0x00286200000e0000 */
[----:B--2---:R-:W-:Y:S01]  /*b2d0*/  MOV R16, R10 ;  /* 0x0000000a00107202 */ /* 0x004fe20000000f00 */
[----:B------:R-:W-:Y:S01]  /*b2e0*/  IMAD.MOV.U32 R20, RZ, RZ, R11 ;  /* 0x000000ffff147224 */ /* 0x000fe200078e000b */
[----:B------:R-:W-:Y:S01]  /*b2f0*/  MOV R21, R9 ;  /* 0x0000000900157202 */ /* 0x000fe20000000f00 */
[----:B------:R-:W-:Y:S01]  /*b300*/  IMAD.MOV.U32 R22, RZ, RZ, R8 ;  /* 0x000000ffff167224 */ /* 0x000fe200078e0008 */
[----:B------:R-:W-:-:S02]  /*b310*/  PRMT R80, R80, 0x5410, R16 ;  /* 0x0000541050507816 */ /* 0x000fc40000000010 */
[----:B------:R4:W2:Y:S02]  /*b320*/  SHFL.IDX PT, R16, R3, 0x1, 0x181f ;  /* 0x00381f0003107f89 */ /* 0x0008a400000e0000 */
[----:B------:R-:W-:Y:S02]  /*b330*/  PRMT R80, R20, 0x7610, R80 ;  /* 0x0000761014507816 */ /* 0x000fe40000000050 */
[----:B------:R-:W-:Y:S01]  /*b340*/  PRMT R65, R21, 0x5410, R22 ;  /* 0x0000541015417816 */ /* 0x000fe20000000016 */
[----:B---3--:R-:W-:Y:S01]  /*b350*/  IMAD.MOV.U32 R20, RZ, RZ, R6 ;  /* 0x000000ffff147224 */ /* 0x008fe200078e0006 */
[----:B------:R-:W-:Y:S01]  /*b360*/  MOV R21, R4 ;  /* 0x0000000400157202 */ /* 0x000fe20000000f00 */
[----:B------:R-:W-:-:S05]  /*b370*/  IMAD.MOV.U32 R22, RZ, RZ, R7 ;  /* 0x000000ffff167224 */ /* 0x000fca00078e0007 */
[----:B------:R-:W-:Y:S01]  /*b380*/  PRMT R62, R22, 0x5410, R20 ;  /* 0x00005410163e7816 */ /* 0x000fe20000000014 */
[----:B------:R-:W-:-:S05]  /*b390*/  IMAD.MOV.U32 R20, RZ, RZ, R5 ;  /* 0x000000ffff147224 */ /* 0x000fca00078e0005 */
[----:B------:R-:W-:Y:S01]  /*b3a0*/  PRMT R61, R20, 0x5410, R21 ;  /* 0x00005410143d7816 */ /* 0x000fe20000000015 */
[----:B------:R-:W-:Y:S05]  /*b3b0*/  @P4 BRA `(.L_x_782) ;  /* 0x000000c000004947 */ /* 0x000fea0003800000 */
[----:B-12-4-:R-:W-:Y:S01]  /*b3c0*/  CS2R R40, SRZ ;  /* 0x0000000000287805 */ /* 0x016fe2000001ff00 */
[----:B------:R-:W-:Y:S01]  /*b3d0*/  CS2R R38, SRZ ;  /* 0x0000000000267805 */ /* 0x000fe2000001ff00 */
[----:B------:R-:W-:Y:S01]  /*b3e0*/  CS2R R36, SRZ ;  /* 0x0000000000247805 */ /* 0x000fe2000001ff00 */
[----:B------:R-:W-:Y:S05]  /*b3f0*/  @P2 BRA `(.L_x_782) ;  /* 0x0000008000002947 */ /* 0x000fea0003800000 */
[C---:B------:R-:W-:Y:S01]  /*b400*/  IMAD.SHL.U32 R20, R116.reuse, 0x2, RZ ;  /* 0x0000000274147824 */ /* 0x040fe200078e00ff */
[----:B------:R-:W-:-:S04]  /*b410*/  SHF.L.U64.HI R21, R116, 0x1, R117 ;  /* 0x0000000174157819 */ /* 0x000fc80000010275 */
[-C--:B------:R-:W-:Y:S02]  /*b420*/  IADD3 R18, P1, R18, R20.reuse, RZ ;  /* 0x0000001412127210 */ /* 0x080fe40007f3e0ff */
[----:B------:R-:W-:-:S03]  /*b430*/  IADD3 R16, P0, R16, R20, RZ ;  /* 0x0000001410107210 */ /* 0x000fc60007f1e0ff */
[--C-:B------:R-:W-:Y:S02]  /*b440*/  IMAD.X R19, R19, 0x1, R21.reuse, P1 ;  /* 0x0000000113137824 */ /* 0x100fe400008e0615 */
[----:B------:R-:W-:-:S03]  /*b450*/  IMAD.X R17, R17, 0x1, R21, P0 ;  /* 0x0000000111117824 */ /* 0x000fc600000e0615 */
[----:B------:R1:W5:Y:S04]  /*b460*/  LD.E.128 R40, [R18.64] ;  /* 0x0000000812287980 */ /* 0x000368000c101d00 */
[----:B------:R1:W5:Y:S02]  /*b470*/  LD.E.128 R36, [R16.64] ;  /* 0x0000000810247980 */ /* 0x000364000c101d00 */
.L_x_782:
[----:B-12-4-:R-:W-:Y:S05]  /*b480*/  BSYNC B0 ;  /* 0x0000000000007941 */ /* 0x016fea0003800000 */
.L_x_781:
[----:B------:R-:W1:Y:S01]  /*b490*/  SHFL.IDX PT, R21, R13, 0x2, 0x181f ;  /* 0x00581f000d157f89 */ /* 0x000e6200000e0000 */
[C---:B------:R-:W-:Y:S01]  /*b4a0*/  ISETP.GE.OR P0, PT, R116.reuse, c[0x0][0x27c], P5 ;  /* 0x00009f0074007a0c */ /* 0x040fe20002f06670 */
[----:B------:R-:W-:Y:S01]  /*b4b0*/  CS2R R34, SRZ ;  /* 0x0000000000227805 */ /* 0x000fe2000001ff00 */
[----:B------:R-:W-:Y:S01]  /*b4c0*/  CS2R R32, SRZ ;  /* 0x0000000000207805 */ /* 0x000fe2000001ff00 */
[----:B------:R-:W2:Y:S04]  /*b4d0*/  SHFL.IDX PT, R20, R31, 0x2, 0x181f ;  /* 0x00581f001f147f89 */ /* 0x000ea800000e0000 */
[----:B------:R-:W3:Y:S04]  /*b4e0*/  SHFL.IDX PT, R19, R3, 0x2, 0x181f ;  /* 0x00581f0003137f89 */ /* 0x000ee800000e0000 */
[----:B------:R-:W4:Y:S02]  /*b4f0*/  SHFL.IDX PT, R17, R12, 0x2, 0x181f ;  /* 0x00581f000c117f89 */ /* 0x000f2400000e0000 */
[C---:B------:R-:W-:Y:S01]  /*b500*/  @!P0 IMAD.SHL.U32 R18, R116.reuse, 0x2, RZ ;  /* 0x0000000274128824 */ /* 0x040fe200078e00ff */
[----:B------:R-:W-:-:S04]  /*b510*/  @!P0 SHF.L.U64.HI R16, R116, 0x1, R117 ;  /* 0x0000000174108819 */ /* 0x000fc80000010275 */
[----:B-1----:R-:W-:-:S05]  /*b520*/  @!P0 IADD3 R22, P1, R21, R18, RZ ;  /* 0x0000001215168210 */ /* 0x002fca0007f3e0ff */
[----:B--2---:R-:W-:Y:S01]  /*b530*/  @!P0 IMAD.X R23, R20, 0x1, R16, P1 ;  /* 0x0000000114178824 */ /* 0x004fe200008e0610 */
[----:B---3--:R-:W-:Y:S01]  /*b540*/  @!P0 IADD3 R18, P1, R19, R18, RZ ;  /* 0x0000001213128210 */ /* 0x008fe20007f3e0ff */
[----:B------:R-:W-:-:S03]  /*b550*/  CS2R R26, SRZ ;  /* 0x00000000001a7805 */ /* 0x000fc6000001ff00 */
[----:B------:R1:W2:Y:S01]  /*b560*/  @!P0 LD.E.128 R32, [R22.64] ;  /* 0x0000000816208980 */ /* 0x0002a2000c101d00 */
[----:B------:R-:W-:Y:S01]  /*b570*/  CS2R R24, SRZ ;  /* 0x0000000000187805 */ /* 0x000fe2000001ff00 */
[----:B----4-:R-:W-:-:S05]  /*b580*/  @!P0 IMAD.X R19, R17, 0x1, R16, P1 ;  /* 0x0000000111138824 */ /* 0x010fca00008e0610 */
[----:B------:R3:W4:Y:S01]  /*b590*/  @!P0 LD.E.128 R24, [R18.64] ;  /* 0x0000000812188980 */ /* 0x000722000c101d00 */
[----:B-----5:R-:W-:Y:S01]  /*b5a0*/  IMAD.MOV.U32 R17, RZ, RZ, R40 ;  /* 0x000000ffff117224 */ /* 0x020fe200078e0028 */
[----:B------:R-:W-:Y:S01]  /*b5b0*/  BSSY B0, `(.L_x_783) ;  /* 0x000002d000007945 */ /* 0x000fe20003800000 */
[----:B------:R-:W-:Y:S01]  /*b5c0*/  IMAD.MOV.U32 R16, RZ, RZ, R41 ;  /* 0x000000ffff107224 */ /* 0x000fe200078e0029 */
[----:B------:R-:W2:Y:S01]  /*b5d0*/  SHFL.IDX PT, R31, R31, 0x3, 0x181f ;  /* 0x00781f001f1f7f89 */ /* 0x000ea200000e0000 */
[----:B------:R-:W-:-:S03]  /*b5e0*/  CS2R R20, SRZ ;  /* 0x0000000000147805 */ /* 0x000fc6000001ff00 */
[----:B------:R-:W-:Y:S01]  /*b5f0*/  PRMT R58, R16, 0x5410, R17 ;  /* 0x00005410103a7816 */ /* 0x000fe20000000011 */
[----:B------:R-:W-:Y:S01]  /*b600*/  IMAD.MOV.U32 R17, RZ, RZ, R36 ;  /* 0x000000ffff117224 */ /* 0x000fe200078e0024 */
[----:B------:R-:W2:Y:S01]  /*b610*/  SHFL.IDX PT, R13, R13, 0x3, 0x181f ;  /* 0x00781f000d0d7f89 */ /* 0x000ea200000e0000 */
[----:B------:R-:W-:-:S03]  /*b620*/  IMAD.MOV.U32 R16, RZ, RZ, R37 ;  /* 0x000000ffff107224 */ /* 0x000fc600078e0025 */
[----:B------:R-:W2:Y:S02]  /*b630*/  SHFL.IDX PT, R3, R3, 0x3, 0x181f ;  /* 0x00781f0003037f89 */ /* 0x000ea400000e0000 */
[----:B------:R-:W-:Y:S01]  /*b640*/  PRMT R56, R16, 0x5410, R17 ;  /* 0x0000541010387816 */ /* 0x000fe20000000011 */
[----:B-1----:R-:W-:Y:S01]  /*b650*/  CS2R R22, SRZ ;  /* 0x0000000000167805 */ /* 0x002fe2000001ff00 */
[----:B------:R-:W1:Y:S01]  /*b660*/  SHFL.IDX PT, R12, R12, 0x3, 0x181f ;  /* 0x00781f000c0c7f89 */ /* 0x000e6200000e0000 */
[----:B---3--:R-:W-:Y:S01]  /*b670*/  IMAD.MOV.U32 R18, RZ, RZ, R43 ;  /* 0x000000ffff127224 */ /* 0x008fe200078e002b */
[----:B------:R-:W-:-:S04]  /*b680*/  MOV R19, R42 ;  /* 0x0000002a00137202 */ /* 0x000fc80000000f00 */
[----:B------:R-:W-:Y:S01]  /*b690*/  PRMT R59, R18, 0x5410, R19 ;  /* 0x00005410123b7816 */ /* 0x000fe20000000013 */
[----:B------:R-:W-:Y:S01]  /*b6a0*/  IMAD.MOV.U32 R18, RZ, RZ, R39 ;  /* 0x000000ffff127224 */ /* 0x000fe200078e0027 */
[----:B------:R-:W-:-:S04]  /*b6b0*/  MOV R19, R38 ;  /* 0x0000002600137202 */ /* 0x000fc80000000f00 */
[----:B------:R-:W-:Y:S01]  /*b6c0*/  PRMT R57, R18, 0x5410, R19 ;  /* 0x0000541012397816 */ /* 0x000fe20000000013 */
[----:B--2---:R-:W-:Y:S01]  /*b6d0*/  IMAD.MOV.U32 R18, RZ, RZ, R35 ;  /* 0x000000ffff127224 */ /* 0x004fe200078e0023 */
[----:B------:R-:W-:Y:S01]  /*b6e0*/  MOV R19, R34 ;  /* 0x0000002200137202 */ /* 0x000fe20000000f00 */
[----:B------:R-:W-:Y:S01]  /*b6f0*/  IMAD.MOV.U32 R17, RZ, RZ, R32 ;  /* 0x000000ffff117224 */ /* 0x000fe200078e0020 */
[----:B------:R-:W-:Y:S02]  /*b700*/  MOV R16, R33 ;  /* 0x0000002100107202 */ /* 0x000fe40000000f00 */
[----:B------:R-:W-:Y:S02]  /*b710*/  PRMT R55, R18, 0x5410, R19 ;  /* 0x0000541012377816 */ /* 0x000fe40000000013 */
[----:B------:R-:W-:Y:S01]  /*b720*/  PRMT R54, R16, 0x5410, R17 ;  /* 0x0000541010367816 */ /* 0x000fe20000000011 */
[----:B----4-:R-:W-:Y:S01]  /*b730*/  IMAD.MOV.U32 R19, RZ, RZ, R26 ;  /* 0x000000ffff137224 */ /* 0x010fe200078e001a */
[----:B------:R-:W-:Y:S01]  /*b740*/  MOV R17, R24 ;  /* 0x0000001800117202 */ /* 0x000fe20000000f00 */
[----:B------:R-:W-:-:S02]  /*b750*/  IMAD.MOV.U32 R18, RZ, RZ, R27 ;  /* 0x000000ffff127224 */ /* 0x000fc400078e001b */
[----:B------:R-:W-:-:S03]  /*b760*/  IMAD.MOV.U32 R16, RZ, RZ, R25 ;  /* 0x000000ffff107224 */ /* 0x000fc600078e0019 */
[----:B------:R-:W-:Y:S02]  /*b770*/  PRMT R53, R18, 0x5410, R19 ;  /* 0x0000541012357816 */ /* 0x000fe40000000013 */
[----:B------:R-:W-:Y:S01]  /*b780*/  PRMT R52, R16, 0x5410, R17 ;  /* 0x0000541010347816 */ /* 0x000fe20000000011 */
[----:B------:R-:W-:Y:S01]  /*b790*/  CS2R R18, SRZ ;  /* 0x0000000000127805 */ /* 0x000fe2000001ff00 */
[----:B------:R-:W-:Y:S01]  /*b7a0*/  CS2R R16, SRZ ;  /* 0x0000000000107805 */ /* 0x000fe2000001ff00 */
[----:B------:R-:W-:Y:S05]  /*b7b0*/  @P6 BRA `(.L_x_784) ;  /* 0x000000c000006947 */ /* 0x000fea0003800000 */
[----:B-1----:R-:W-:Y:S01]  /*b7c0*/  CS2R R20, SRZ ;  /* 0x0000000000147805 */ /* 0x002fe2000001ff00 */
        /* <DEDUP_REMOVED lines=8> */
[----:B------:R-:W-:-:S04]  /*b850*/  IMAD.X R17, R12, 0x1, R17, P0 ;  /* 0x000000010c117824 */ /* 0x000fc800000e0611 */
[----:B------:R-:W5:Y:S04]  /*b860*/  LD.E.128 R20, [R20.64] ;  /* 0x0000000814147980 */ /* 0x000f68000c101d00 */
[----:B------:R-:W5:Y:S02]  /*b870*/  LD.E.128 R16, [R16.64] ;  /* 0x0000000810107980 */ /* 0x000f64000c101d00 */
.L_x_784:
[----:B-1----:R-:W-:Y:S05]  /*b880*/  BSYNC B0 ;  /* 0x0000000000007941 */ /* 0x002fea0003800000 */
.L_x_783:
[----:B------:R-:W-:Y:S01]  /*b890*/  IMAD.IADD R12, R2, 0x1, -R209 ;  /* 0x00000001020c7824 */ /* 0x000fe200078e0ad1 */
[----:B-----5:R-:W-:Y:S01]  /*b8a0*/  MOV R2, R21 ;  /* 0x0000001500027202 */ /* 0x020fe20000000f00 */
[----:B------:R-:W-:Y:S01]  /*b8b0*/  IMAD.MOV.U32 R3, RZ, RZ, R22 ;  /* 0x000000ffff037224 */ /* 0x000fe200078e0016 */
[----:B------:R-:W-:-:S04]  /*b8c0*/  DEPBAR.LE SB0, 0x1 ;  /* 0x000080400000791a */ /* 0x000fc80000000000 */
[----:B------:R-:W-:Y:S01]  /*b8d0*/  IMNMX R12, R12, 0x80, PT ;  /* 0x000000800c0c7817 */ /* 0x000fe20003800200 */
[----:B------:R-:W-:Y:S01]  /*b8e0*/  IMAD.MOV.U32 R31, RZ, RZ, R23 ;  /* 0x000000ffff1f7224 */ /* 0x000fe200078e0017 */
[----:B------:R-:W-:Y:S01]  /*b8f0*/  PRMT R3, R3, 0x5410, R3 ;  /* 0x0000541003037816 */ /* 0x000fe20000000003 */
[----:B------:R-:W-:Y:S01]  /*b900*/  IMAD.MOV.U32 R13, RZ, RZ, R20 ;  /* 0x000000ffff0d7224 */ /* 0x000fe200078e0014 */
[----:B------:R-:W-:Y:S01]  /*b910*/  BAR.SYNC.DEFER_BLOCKING 0x0 ;  /* 0x0000000000007b1d */ /* 0x000fe20000010000 */
[----:B------:R-:W-:Y:S01]  /*b920*/  ISETP.GE.OR P0, PT, R77, R12, P2 ;  /* 0x0000000c4d00720c */ /* 0x000fe20001706670 */
[----:B------:R-:W-:Y:S01]  /*b930*/  IMAD.MOV.U32 R45, RZ, RZ, R18 ;  /* 0x000000ffff2d7224 */ /* 0x000fe200078e0012 */
[----:B------:R-:W-:Y:S01]  /*b940*/  PRMT R3, R31, 0x7610, R3 ;  /* 0x000076101f037816 */ /* 0x000fe20000000003 */
[----:B------:R-:W-:Y:S01]  /*b950*/  IMAD.MOV.U32 R31, RZ, RZ, R19 ;  /* 0x000000ffff1f7224 */ /* 0x000fe200078e0013 */
[----:B------:R-:W-:Y:S01]  /*b960*/  PRMT R2, R2, 0x5410, R13 ;  /* 0x0000541002027816 */ /* 0x000fe2000000000d */
[----:B------:R-:W-:Y:S01]  /*b970*/  IMAD.MOV.U32 R13, RZ, RZ, R17 ;  /* 0x000000ffff0d7224 */ /* 0x000fe200078e0011 */
[----:B------:R-:W-:Y:S01]  /*b980*/  MOV R44, R16 ;  /* 0x00000010002c7202 */ /* 0x000fe20000000f00 */
[----:B------:R-:W-:Y:S01]  /*b990*/  BSSY B0, `(.L_x_785) ;  /* 0x000006b000007945 */ /* 0x000fe20003800000 */
[----:B------:R-:W-:-:S02]  /*b9a0*/  PRMT R31, R31, 0x5410, R45 ;  /* 0x000054101f1f7816 */ /* 0x000fc4000000002d */
[----:B------:R-:W-:-:S03]  /*b9b0*/  PRMT R13, R13, 0x5410, R44 ;  /* 0x000054100d0d7816 */ /* 0x000fc6000000002c */
[----:B------:R-:W-:Y:S05]  /*b9c0*/  @P0 BRA `(.L_x_786) ;  /* 0x0000067000000947 */ /* 0x000fea0003800000 */
[----:B------:R-:W-:Y:S01]  /*b9d0*/  IMAD.MOV.U32 R46, RZ, RZ, c[0x0][0x27c] ;  /* 0x00009f00ff2e7624 */ /* 0x000fe200078e00ff */
[----:B------:R-:W1:Y:S01]  /*b9e0*/  LDS.128 R48, [R234+0x100] ;  /* 0x00010000ea307984 */ /* 0x000e620000000c00 */
[----:B------:R-:W-:Y:S02]  /*b9f0*/  SHF.R.U64 R4, R4, 0x10, R5 ;  /* 0x0000001004047819 */ /* 0x000fe40000001205 */
[----:B------:R-:W-:Y:S02]  /*ba00*/  SHF.R.U64 R8, R8, 0x10, R9 ;  /* 0x0000001008087819 */ /* 0x000fe40000001209 */
[----:B------:R-:W-:Y:S02]  /*ba10*/  LEA.HI R46, R46, R64, RZ, 0x1d ;  /* 0x000000402e2e7211 */ /* 0x000fe400078fe8ff */
[----:B------:R-:W-:Y:S02]  /*ba20*/  PRMT R4, R61, 0x5432, R4 ;  /* 0x000054323d047816 */ /* 0x000fe40000000004 */
[----:B------:R-:W-:Y:S01]  /*ba30*/  SHF.R.S32.HI R44, RZ, 0x1f, R46 ;  /* 0x0000001fff2c7819 */ /* 0x000fe2000001142e */
[----:B------:R-:W-:Y:S01]  /*ba40*/  IMAD.SHL.U32 R45, R46, 0x8, RZ ;  /* 0x000000082e2d7824 */ /* 0x000fe200078e00ff */
[----:B------:R-:W-:Y:S01]  /*ba50*/  PRMT R8, R65, 0x5432, R8 ;  /* 0x0000543241087816 */ /* 0x000fe20000000008 */
[----:B------:R-:W-:Y:S01]  /*ba60*/  IMAD.U32 R84, R4, 0x10000, RZ ;  /* 0x0001000004547824 */ /* 0x000fe200078e00ff */
[----:B------:R-:W-:-:S02]  /*ba70*/  LEA.HI R44, R44, R46, RZ, 0x3 ;  /* 0x0000002e2c2c7211 */ /* 0x000fc400078f18ff */
[----:B------:R-:W-:Y:S01]  /*ba80*/  LOP3.LUT R45, R76, 0x38, R45, 0xf8, !PT ;  /* 0x000000384c2d7812 */ /* 0x000fe200078ef82d */
[----:B------:R-:W-:Y:S01]  /*ba90*/  IMAD.U32 R81, R8, 0x10000, RZ ;  /* 0x0001000008517824 */ /* 0x000fe200078e00ff */
[----:B------:R-:W-:Y:S01]  /*baa0*/  SHF.R.U32.HI R5, RZ, 0x10, R5 ;  /* 0x00000010ff057819 */ /* 0x000fe20000011605 */
[----:B------:R-:W-:Y:S01]  /*bab0*/  IMAD.SHL.U32 R44, R44, 0x400, RZ ;  /* 0x000004002c2c7824 */ /* 0x000fe200078e00ff */
[----:B------:R-:W-:Y:S02]  /*bac0*/  LOP3.LUT R45, R45, R75, RZ, 0x3c, !PT ;  /* 0x0000004b2d2d7212 */ /* 0x000fe400078e3cff */
[----:B------:R-:W-:Y:S02]  /*bad0*/  SHF.R.U64 R10, R10, 0x10, R11 ;  /* 0x000000100a0a7819 */ /* 0x000fe4000000120b */
[----:B------:R-:W-:Y:S02]  /*bae0*/  LOP3.LUT R44, R44, 0x7fffe000, RZ, 0xc0, !PT ;  /* 0x7fffe0002c2c7812 */ /* 0x000fe400078ec0ff */
[----:B------:R-:W-:-:S02]  /*baf0*/  SHF.R.U64 R6, R6, 0x10, R7 ;  /* 0x0000001006067819 */ /* 0x000fc40000001207 */
[----:B------:R-:W-:Y:S02]  /*bb00*/  IADD3 R60, R45, R44, R68 ;  /* 0x0000002c2d3c7210 */ /* 0x000fe40007ffe044 */
[----:B------:R-:W-:Y:S02]  /*bb10*/  SHF.R.U32.HI R11, RZ, 0x10, R11 ;  /* 0x00000010ff0b7819 */ /* 0x000fe4000001160b */
[----:B------:R-:W-:Y:S01]  /*bb20*/  SHF.R.U32.HI R7, RZ, 0x10, R7 ;  /* 0x00000010ff077819 */ /* 0x000fe20000011607 */
[----:B------:R-:W-:Y:S01]  /*bb30*/  IMAD.SHL.U32 R60, R60, 0x2, RZ ;  /* 0x000000023c3c7824 */ /* 0x000fe200078e00ff */
[----:B------:R-:W-:Y:S02]  /*bb40*/  SHF.R.U32.HI R9, RZ, 0x10, R9 ;  /* 0x00000010ff097819 */ /* 0x000fe40000011609 */
[----:B------:R-:W-:Y:S02]  /*bb50*/  PRMT R5, R61, 0x5410, R5 ;  /* 0x000054103d057816 */ /* 0x000fe40000000005 */
[----:B------:R-:W2:Y:S01]  /*bb60*/  LDS.128 R44, [R60+0x100] ;  /* 0x000100003c2c7984 */ /* 0x000ea20000000c00 */
[----:B------:R-:W-:-:S02]  /*bb70*/  PRMT R10, R80, 0x5432, R10 ;  /* 0x00005432500a7816 */ /* 0x000fc4000000000a */
[----:B------:R-:W-:Y:S01]  /*bb80*/  PRMT R11, R80, 0x5410, R11 ;  /* 0x00005410500b7816 */ /* 0x000fe2000000000b */
[----:B------:R-:W-:Y:S01]  /*bb90*/  IMAD.U32 R83, R5, 0x10000, RZ ;  /* 0x0001000005537824 */ /* 0x000fe200078e00ff */
[C---:B------:R-:W-:Y:S02]  /*bba0*/  PRMT R6, R62.reuse, 0x5432, R6 ;  /* 0x000054323e067816 */ /* 0x040fe40000000006 */
[----:B------:R-:W-:Y:S01]  /*bbb0*/  PRMT R7, R62, 0x5410, R7 ;  /* 0x000054103e077816 */ /* 0x000fe20000000007 */
[----:B-1----:R-:W-:Y:S01]  /*bbc0*/  IMAD.U32 R62, R48, 0x10000, RZ ;  /* 0x00010000303e7824 */ /* 0x002fe200078e00ff */
[C---:B------:R-:W-:Y:S02]  /*bbd0*/  SHF.L.U32 R61, R49.reuse, 0x10, RZ ;  /* 0x00000010313d7819 */ /* 0x040fe400000006ff */
[----:B------:R-:W-:Y:S01]  /*bbe0*/  LOP3.LUT R68, R49, 0xffff0000, RZ, 0xc0, !PT ;  /* 0xffff000031447812 */ /* 0x000fe200078ec0ff */
[C---:B------:R-:W-:Y:S01]  /*bbf0*/  IMAD.U32 R49, R51.reuse, 0x10000, RZ ;  /* 0x0001000033317824 */ /* 0x040fe200078e00ff */
[----:B------:R-:W-:-:S02]  /*bc00*/  LOP3.LUT R75, R51, 0xffff0000, RZ, 0xc0, !PT ;  /* 0xffff0000334b7812 */ /* 0x000fc400078ec0ff */
[----:B------:R-:W-:Y:S01]  /*bc10*/  PRMT R9, R65, 0x5410, R9 ;  /* 0x0000541041097816 */ /* 0x000fe20000000009 */
[----:B------:R-:W-:Y:S01]  /*bc20*/  IMAD.U32 R65, R50, 0x10000, RZ ;  /* 0x0001000032417824 */ /* 0x000fe200078e00ff */
[----:B------:R-:W-:Y:S02]  /*bc30*/  LOP3.LUT R4, R4, 0xffff0000, RZ, 0xc0, !PT ;  /* 0xffff000004047812 */ /* 0x000fe400078ec0ff */
[----:B------:R-:W-:Y:S01]  /*bc40*/  LOP3.LUT R48, R48, 0xffff0000, RZ, 0xc0, !PT ;  /* 0xffff000030307812 */ /* 0x000fe200078ec0ff */
[----:B------:R-:W-:Y:S01]  /*bc50*/  IMAD.U32 R85, R9, 0x10000, RZ ;  /* 0x0001000009557824 */ /* 0x000fe200078e00ff */
[----:B------:R-:W-:Y:S02]  /*bc60*/  LOP3.LUT R8, R8, 0xffff0000, RZ, 0xc0, !PT ;  /* 0xffff000008087812 */ /* 0x000fe400078ec0ff */
[----:B------:R-:W-:Y:S02]  /*bc70*/  LOP3.LUT R5, R5, 0xffff0000, RZ, 0xc0, !PT ;  /* 0xffff000005057812 */ /* 0x000fe400078ec0ff */
[----:B------:R-:W-:-:S02]  /*bc80*/  LOP3.LUT R9, R9, 0xffff0000, RZ, 0xc0, !PT ;  /* 0xffff000009097812 */ /* 0x000fc400078ec0ff */
[----:B------:R-:W-:Y:S01]  /*bc90*/  LOP3.LUT R50, R50, 0xffff0000, RZ, 0xc0, !PT ;  /* 0xffff000032327812 */ /* 0x000fe200078ec0ff */
[----:B--2---:R-:W-:Y:S01]  /*bca0*/  IMAD.U32 R86, R44, 0x10000, RZ ;  /* 0x000100002c567824 */ /* 0x004fe200078e00ff */
[C---:B------:R-:W-:Y:S02]  /*bcb0*/  SHF.L.U32 R51, R45.reuse, 0x10, RZ ;  /* 0x000000102d337819 */ /* 0x040fe400000006ff */
[----:B------:R-:W-:Y:S01]  /*bcc0*/  LOP3.LUT R77, R45, 0xffff0000, RZ, 0xc0, !PT ;  /* 0xffff00002d4d7812 */ /* 0x000fe200078ec0ff */
[CC--:B------:R-:W-:Y:S01]  /*bcd0*/  FMUL.FTZ R80, R86.reuse, R84.reuse ;  /* 0x0000005456507220 */ /* 0x0c0fe20000410000 */
[C---:B------:R-:W-:Y:S01]  /*bce0*/  LOP3.LUT R82, R47.reuse, 0xffff0000, RZ, 0xc0, !PT ;  /* 0xffff00002f527812 */ /* 0x040fe200078ec0ff */
[-C--:B------:R-:W-:Y:S01]  /*bcf0*/  FMUL.FTZ R86, R86, R81.reuse ;  /* 0x0000005156567220 */ /* 0x080fe20000410000 */
[----:B------:R-:W-:Y:S01]  /*bd00*/  LOP3.LUT R44, R44, 0xffff0000, RZ, 0xc0, !PT ;  /* 0xffff00002c2c7812 */ /* 0x000fe200078ec0ff */
[----:B------:R-:W-:Y:S01]  /*bd10*/  FFMA.FTZ R80, R62, R81, -R80 ;  /* 0x000000513e507223 */ /* 0x000fe20000010850 */
[C---:B------:R-:W-:Y:S01]  /*bd20*/  SHF.L.U32 R76, R46.reuse, 0x10, RZ ;  /* 0x000000102e4c7819 */ /* 0x040fe200000006ff */
[----:B------:R-:W-:Y:S01]  /*bd30*/  IMAD.U32 R45, R47, 0x10000, RZ ;  /* 0x000100002f2d7824 */ /* 0x000fe200078e00ff */
[----:B------:R-:W-:Y:S01]  /*bd40*/  LOP3.LUT R46, R46, 0xffff0000, RZ, 0xc0, !PT ;  /* 0xffff00002e2e7812 */ /* 0x000fe200078ec0ff */
[----:B------:R-:W-:Y:S01]  /*bd50*/  FFMA.FTZ R62, R62, R84, R86 ;  /* 0x000000543e3e7223 */ /* 0x000fe20000010056 */
[----:B------:R-:W-:Y:S01]  /*bd60*/  SHF.L.U32 R84, R11, 0x10, RZ ;  /* 0x000000100b547819 */ /* 0x000fe200000006ff */
[----:B------:R-:W-:Y:S01]  /*bd70*/  FMUL.FTZ R47, R51, R83 ;  /* 0x00000053332f7220 */ /* 0x000fe20000410000 */
[----:B------:R-:W-:Y:S01]  /*bd80*/  LOP3.LUT R11, R11, 0xffff0000, RZ, 0xc0, !PT ;  /* 0xffff00000b0b7812 */ /* 0x000fe200078ec0ff */
[C---:B------:R-:W-:Y:S01]  /*bd90*/  IMAD.U32 R81, R7.reuse, 0x10000, RZ ;  /* 0x0001000007517824 */ /* 0x040fe200078e00ff */
[----:B------:R-:W-:Y:S01]  /*bda0*/  LOP3.LUT R7, R7, 0xffff0000, RZ, 0xc0, !PT ;  /* 0xffff000007077812 */ /* 0x000fe200078ec0ff */
[----:B------:R-:W-:-:S02]  /*bdb0*/  FMUL.FTZ R86, R51, R85 ;  /* 0x0000005533567220 */ /* 0x000fc40000410000 */
[----:B------:R-:W-:Y:S02]  /*bdc0*/  FFMA.FTZ R47, R61, R85, -R47 ;  /* 0x000000553d2f7223 */ /* 0x000fe4000001082f */
[CC--:B------:R-:W-:Y:S02]  /*bdd0*/  FMUL.FTZ R51, R45.reuse, R81.reuse ;  /* 0x000000512d337220 */ /* 0x0c0fe40000410000 */
[-C--:B------:R-:W-:Y:S02]  /*bde0*/  FMUL.FTZ R85, R45, R84.reuse ;  /* 0x000000542d557220 */ /* 0x080fe40000410000 */
[C---:B------:R-:W-:Y:S02]  /*bdf0*/  FFMA.FTZ R45, R49.reuse, R84, -R51 ;  /* 0x00000054312d7223 */ /* 0x040fe40000010833 */
[----:B------:R-:W-:Y:S02]  /*be00*/  FFMA.FTZ R85, R49, R81, R85 ;  /* 0x0000005131557223 */ /* 0x000fe40000010055 */
[----:B------:R-:W-:-:S02]  /*be10*/  FMUL.FTZ R49, R44, R4 ;  /* 0x000000042c317220 */ /* 0x000fc40000410000 */
[-C--:B------:R-:W-:Y:S02]  /*be20*/  FMUL.FTZ R44, R44, R8.reuse ;  /* 0x000000082c2c7220 */ /* 0x080fe40000410000 */
[----:B------:R-:W-:Y:S02]  /*be30*/  FFMA.FTZ R49, R48, R8, -R49 ;  /* 0x0000000830317223 */ /* 0x000fe40000010831 */
[C---:B------:R-:W-:Y:S01]  /*be40*/  IMAD.U32 R51, R6.reuse, 0x10000, RZ ;  /* 0x0001000006337824 */ /* 0x040fe200078e00ff */
[----:B------:R-:W-:Y:S01]  /*be50*/  LOP3.LUT R6, R6, 0xffff0000, RZ, 0xc0, !PT ;  /* 0xffff000006067812 */ /* 0x000fe200078ec0ff */
[C---:B------:R-:W-:Y:S01]  /*be60*/  IMAD.U32 R81, R10.reuse, 0x10000, RZ ;  /* 0x000100000a517824 */ /* 0x040fe200078e00ff */
[----:B------:R-:W-:Y:S01]  /*be70*/  LOP3.LUT R10, R10, 0xffff0000, RZ, 0xc0, !PT ;  /* 0xffff00000a0a7812 */ /* 0x000fe200078ec0ff */
[C---:B------:R-:W-:Y:S02]  /*be80*/  FMUL.FTZ R8, R77.reuse, R5 ;  /* 0x000000054d087220 */ /* 0x040fe40000410000 */
[----:B------:R-:W-:-:S02]  /*be90*/  FMUL.FTZ R77, R77, R9 ;  /* 0x000000094d4d7220 */ /* 0x000fc40000410000 */
[----:B------:R-:W-:Y:S02]  /*bea0*/  FFMA.FTZ R4, R48, R4, R44 ;  /* 0x0000000430047223 */ /* 0x000fe4000001002c */
[----:B------:R-:W-:Y:S02]  /*beb0*/  FFMA.FTZ R9, R68, R9, -R8 ;  /* 0x0000000944097223 */ /* 0x000fe40000010808 */
[----:B------:R-:W-:Y:S01]  /*bec0*/  FMUL.FTZ R44, R76, R51 ;  /* 0x000000334c2c7220 */ /* 0x000fe20000410000 */
[----:B------:R-:W-:Y:S01]  /*bed0*/  F2FP.BF16.PACK_AB R4, R4, R62 ;  /* 0x0000003e0404723e */ /* 0x000fe200000010ff */
[----:B------:R-:W-:Y:S01]  /*bee0*/  FMUL.FTZ R48, R46, R6 ;  /* 0x000000062e307220 */ /* 0x000fe20000410000 */
[----:B------:R-:W-:Y:S01]  /*bef0*/  F2FP.BF16.PACK_AB R9, R9, R47 ;  /* 0x0000002f0909723e */ /* 0x000fe200000010ff */
[----:B------:R-:W-:Y:S02]  /*bf00*/  FMUL.FTZ R8, R82, R7 ;  /* 0x0000000752087220 */ /* 0x000fe40000410000 */
[----:B------:R-:W-:-:S02]  /*bf10*/  FMUL.FTZ R76, R76, R81 ;  /* 0x000000514c4c7220 */ /* 0x000fc40000410000 */
[-C--:B------:R-:W-:Y:S02]  /*bf20*/  FMUL.FTZ R46, R46, R10.reuse ;  /* 0x0000000a2e2e7220 */ /* 0x080fe40000410000 */
[----:B------:R-:W-:Y:S02]  /*bf30*/  FMUL.FTZ R82, R82, R11 ;  /* 0x0000000b52527220 */ /* 0x000fe40000410000 */
[----:B------:R-:W-:Y:S02]  /*bf40*/  FFMA.FTZ R44, R65, R81, -R44 ;  /* 0x00000051412c7223 */ /* 0x000fe4000001082c */
[----:B------:R-:W-:Y:S02]  /*bf50*/  FFMA.FTZ R10, R50, R10, -R48 ;  /* 0x0000000a320a7223 */ /* 0x000fe40000010830 */
[----:B------:R-:W-:Y:S01]  /*bf60*/  FFMA.FTZ R11, R75, R11, -R8 ;  /* 0x0000000b4b0b7223 */ /* 0x000fe20000010808 */
[----:B------:R-:W-:Y:S01]  /*bf70*/  F2FP.BF16.PACK_AB R8, R49, R80 ;  /* 0x000000503108723e */ /* 0x000fe200000010ff */
[----:B------:R-:W-:Y:S01]  /*bf80*/  FFMA.FTZ R61, R61, R83, R86 ;  /* 0x000000533d3d7223 */ /* 0x000fe20000010056 */
[----:B------:R-:W-:Y:S01]  /*bf90*/  F2FP.BF16.PACK_AB R10, R10, R44 ;  /* 0x0000002c0a0a723e */ /* 0x000fe200000010ff */
[----:B------:R-:W-:Y:S01]  /*bfa0*/  FFMA.FTZ R5, R68, R5, R77 ;  /* 0x0000000544057223 */ /* 0x000fe2000001004d */
[----:B------:R-:W-:Y:S01]  /*bfb0*/  F2FP.BF16.PACK_AB R11, R11, R45 ;  /* 0x0000002d0b0b723e */ /* 0x000fe200000010ff */
[----:B------:R-:W-:-:S02]  /*bfc0*/  FFMA.FTZ R76, R65, R51, R76 ;  /* 0x00000033414c7223 */ /* 0x000fc4000001004c */
[----:B------:R-:W-:Y:S01]  /*bfd0*/  FFMA.FTZ R6, R50, R6, R46 ;  /* 0x0000000632067223 */ /* 0x000fe2000001002e */
[----:B------:R-:W-:Y:S01]  /*bfe0*/  F2FP.BF16.PACK_AB R5, R5, R61 ;  /* 0x0000003d0505723e */ /* 0x000fe200000010ff */
[----:B------:R-:W-:Y:S01]  /*bff0*/  FFMA.FTZ R7, R75, R7, R82 ;  /* 0x000000074b077223 */ /* 0x000fe20000010052 */
[----:B------:R1:W-:Y:S02]  /*c000*/  STS.128 [R234+0x100], R8 ;  /* 0x00010008ea007388 */ /* 0x0003e40000000c00 */
[----:B------:R-:W-:Y:S02]  /*c010*/  F2FP.BF16.PACK_AB R6, R6, R76 ;  /* 0x0000004c0606723e */ /* 0x000fe400000010ff */
[----:B------:R-:W-:-:S05]  /*c020*/  F2FP.BF16.PACK_AB R7, R7, R85 ;  /* 0x000000550707723e */ /* 0x000fca00000010ff */
[----:B------:R1:W-:Y:S02]  /*c030*/  STS.128 [R60+0x100], R4 ;  /* 0x000100043c007388 */ /* 0x0003e40000000c00 */
.L_x_786:
[----:B------:R-:W-:Y:S05]  /*c040*/  BSYNC B0 ;  /* 0x0000000000007941 */ /* 0x000fea0003800000 */
.L_x_785:
[----:B------:R-:W-:Y:S01]  /*c050*/  ISETP.GE.OR P0, PT, R74, R12, P2 ;  /* 0x0000000c4a00720c */ /* 0x000fe20001706670 */
[----:B------:R-:W-:-:S12]  /*c060*/  BSSY B0, `(.L_x_787) ;  /* 0x000006c000007945 */ /* 0x000fd80003800000 */
[----:B------:R-:W-:Y:S05]  /*c070*/  @P0 BRA `(.L_x_788) ;  /* 0x000006a000000947 */ /* 0x000fea0003800000 */
[----:B-1----:R-:W-:Y:S01]  /*c080*/  IMAD.MOV.U32 R7, RZ, RZ, c[0x0][0x27c] ;  /* 0x00009f00ff077624 */ /* 0x002fe200078e00ff */
[----:B------:R-:W-:Y:S02]  /*c090*/  LOP3.LUT R4, R73, 0x38, R116, 0xf8, !PT ;  /* 0x0000003849047812 */ /* 0x000fe400078ef874 */
[----:B------:R-:W-:Y:S02]  /*c0a0*/  SHF.R.U64 R36, R36, 0x10, R37 ;  /* 0x0000001024247819 */ /* 0x000fe40000001225 */
[----:B------:R-:W-:Y:S02]  /*c0b0*/  LEA.HI R7, R7, R64, RZ, 0x1d ;  /* 0x0000004007077211 */ /* 0x000fe400078fe8ff */
[----:B------:R-:W-:Y:S02]  /*c0c0*/  LOP3.LUT R4, R67, R4, R72, 0xf6, !PT ;  /* 0x0000000443047212 */ /* 0x000fe400078ef648 */
[----:B------:R-:W-:Y:S01]  /*c0d0*/  SHF.R.S32.HI R5, RZ, 0x1f, R7 ;  /* 0x0000001fff057819 */ /* 0x000fe20000011407 */
[----:B------:R-:W-:Y:S01]  /*c0e0*/  IMAD.SHL.U32 R6, R7, 0x8, RZ ;  /* 0x0000000807067824 */ /* 0x000fe200078e00ff */
[----:B------:R-:W-:-:S02]  /*c0f0*/  LEA R44, R4, 0x100, 0x1 ;  /* 0x00000100042c7811 */ /* 0x000fc400078e08ff */
[----:B------:R-:W-:Y:S02]  /*c100*/  LEA.HI R5, R5, R7, RZ, 0x3 ;  /* 0x0000000705057211 */ /* 0x000fe400078f18ff */
[----:B------:R-:W-:Y:S01]  /*c110*/  LOP3.LUT R6, R73, 0x38, R6, 0xf8, !PT ;  /* 0x0000003849067812 */ /* 0x000fe200078ef806 */
[----:B------:R-:W1:Y:S01]  /*c120*/  LDS.128 R8, [R44] ;  /* 0x000000002c087984 */ /* 0x000e620000000c00 */
[----:B------:R-:W-:Y:S01]  /*c130*/  SHF.R.U64 R40, R40, 0x10, R41 ;  /* 0x0000001028287819 */ /* 0x000fe20000001229 */
[----:B------:R-:W-:Y:S01]  /*c140*/  IMAD.SHL.U32 R5, R5, 0x400, RZ ;  /* 0x0000040005057824 */ /* 0x000fe200078e00ff */
[----:B------:R-:W-:Y:S02]  /*c150*/  LOP3.LUT R6, R6, R72, RZ, 0x3c, !PT ;  /* 0x0000004806067212 */ /* 0x000fe400078e3cff */
[----:B------:R-:W-:Y:S02]  /*c160*/  SHF.R.U32.HI R37, RZ, 0x10, R37 ;  /* 0x00000010ff257819 */ /* 0x000fe40000011625 */
[----:B------:R-:W-:-:S02]  /*c170*/  LOP3.LUT R5, R5, 0x7fffe000, RZ, 0xc0, !PT ;  /* 0x7fffe00005057812 */ /* 0x000fc400078ec0ff */
[----:B------:R-:W-:Y:S02]  /*c180*/  SHF.R.U64 R38, R38, 0x10, R39 ;  /* 0x0000001026267819 */ /* 0x000fe40000001227 */
[----:B------:R-:W-:Y:S02]  /*c190*/  IADD3 R45, R6, R5, R67 ;  /* 0x00000005062d7210 */ /* 0x000fe40007ffe043 */
[----:B------:R-:W-:Y:S02]  /*c1a0*/  PRMT R36, R56, 0x5432, R36 ;  /* 0x0000543238247816 */ /* 0x000fe40000000024 */
[----:B------:R-:W-:Y:S01]  /*c1b0*/  SHF.R.U32.HI R39, RZ, 0x10, R39 ;  /* 0x00000010ff277819 */ /* 0x000fe20000011627 */
[----:B------:R-:W-:Y:S01]  /*c1c0*/  IMAD.SHL.U32 R45, R45, 0x2, RZ ;  /* 0x000000022d2d7824 */ /* 0x000fe200078e00ff */
[----:B------:R-:W-:Y:S02]  /*c1d0*/  PRMT R40, R58, 0x5432, R40 ;  /* 0x000054323a287816 */ /* 0x000fe40000000028 */
[----:B------:R-:W-:-:S02]  /*c1e0*/  PRMT R37, R56, 0x5410, R37 ;  /* 0x0000541038257816 */ /* 0x000fc40000000025 */
[----:B------:R-:W2:Y:S01]  /*c1f0*/  LDS.128 R4, [R45+0x100] ;  /* 0x000100002d047984 */ /* 0x000ea20000000c00 */
[----:B------:R-:W-:Y:S02]  /*c200*/  SHF.L.U32 R56, R36, 0x10, RZ ;  /* 0x0000001024387819 */ /* 0x000fe400000006ff */
[C---:B------:R-:W-:Y:S02]  /*c210*/  PRMT R38, R57.reuse, 0x5432, R38 ;  /* 0x0000543239267816 */ /* 0x040fe40000000026 */
[----:B------:R-:W-:Y:S01]  /*c220*/  PRMT R39, R57, 0x5410, R39 ;  /* 0x0000541039277816 */ /* 0x000fe20000000027 */
[----:B------:R-:W-:Y:S01]  /*c230*/  IMAD.U32 R57, R40, 0x10000, RZ ;  /* 0x0001000028397824 */ /* 0x000fe200078e00ff */
[----:B------:R-:W-:Y:S02]  /*c240*/  SHF.R.U32.HI R41, RZ, 0x10, R41 ;  /* 0x00000010ff297819 */ /* 0x000fe40000011629 */
[----:B------:R-:W-:Y:S02]  /*c250*/  LOP3.LUT R36, R36, 0xffff0000, RZ, 0xc0, !PT ;  /* 0xffff000024247812 */ /* 0x000fe400078ec0ff */
[----:B------:R-:W-:-:S02]  /*c260*/  PRMT R41, R58, 0x5410, R41 ;  /* 0x000054103a297816 */ /* 0x000fc40000000029 */
[--C-:B------:R-:W-:Y:S02]  /*c270*/  SHF.R.U64 R42, R42, 0x10, R43.reuse ;  /* 0x000000102a2a7819 */ /* 0x100fe4000000122b */
[----:B------:R-:W-:Y:S02]  /*c280*/  LOP3.LUT R61, R40, 0xffff0000, RZ, 0xc0, !PT ;  /* 0xffff0000283d7812 */ /* 0x000fe400078ec0ff */
[----:B------:R-:W-:Y:S01]  /*c290*/  SHF.R.U32.HI R43, RZ, 0x10, R43 ;  /* 0x00000010ff2b7819 */ /* 0x000fe2000001162b */
[C---:B-1----:R-:W-:Y:S01]  /*c2a0*/  IMAD.U32 R47, R8.reuse, 0x10000, RZ ;  /* 0x00010000082f7824 */ /* 0x042fe200078e00ff */
[----:B------:R-:W-:Y:S01]  /*c2b0*/  LOP3.LUT R46, R8, 0xffff0000, RZ, 0xc0, !PT ;  /* 0xffff0000082e7812 */ /* 0x000fe200078ec0ff */
[C---:B------:R-:W-:Y:S01]  /*c2c0*/  IMAD.U32 R8, R9.reuse, 0x10000, RZ ;  /* 0x0001000009087824 */ /* 0x040fe200078e00ff */
[----:B------:R-:W-:Y:S01]  /*c2d0*/  LOP3.LUT R49, R9, 0xffff0000, RZ, 0xc0, !PT ;  /* 0xffff000009317812 */ /* 0x000fe200078ec0ff */
[C---:B------:R-:W-:Y:S01]  /*c2e0*/  IMAD.U32 R9, R11.reuse, 0x10000, RZ ;  /* 0x000100000b097824 */ /* 0x040fe200078e00ff */
[----:B------:R-:W-:Y:S01]  /*c2f0*/  LOP3.LUT R51, R11, 0xffff0000, RZ, 0xc0, !PT ;  /* 0xffff00000b337812 */ /* 0x000fe200078ec0ff */
[----:B------:R-:W-:Y:S01]  /*c300*/  IMAD.U32 R48, R10, 0x10000, RZ ;  /* 0x000100000a307824 */ /* 0x000fe200078e00ff */
[----:B------:R-:W-:-:S02]  /*c310*/  PRMT R43, R59, 0x5410, R43 ;  /* 0x000054103b2b7816 */ /* 0x000fc4000000002b */
[----:B------:R-:W-:Y:S02]  /*c320*/  PRMT R42, R59, 0x5432, R42 ;  /* 0x000054323b2a7816 */ /* 0x000fe4000000002a */
[----:B------:R-:W-:Y:S01]  /*c330*/  LOP3.LUT R10, R10, 0xffff0000, RZ, 0xc0, !PT ;  /* 0xffff00000a0a7812 */ /* 0x000fe200078ec0ff */
[C---:B--2---:R-:W-:Y:S01]  /*c340*/  IMAD.U32 R50, R4.reuse, 0x10000, RZ ;  /* 0x0001000004327824 */ /* 0x044fe200078e00ff */
[----:B------:R-:W-:Y:S01]  /*c350*/  LOP3.LUT R11, R4, 0xffff0000, RZ, 0xc0, !PT ;  /* 0xffff0000040b7812 */ /* 0x000fe200078ec0ff */
[C---:B------:R-:W-:Y:S01]  /*c360*/  IMAD.U32 R4, R5.reuse, 0x10000, RZ ;  /* 0x0001000005047824 */ /* 0x040fe200078e00ff */
[----:B------:R-:W-:Y:S01]  /*c370*/  LOP3.LUT R60, R5, 0xffff0000, RZ, 0xc0, !PT ;  /* 0xffff0000053c7812 */ /* 0x000fe200078ec0ff */
[C---:B------:R-:W-:Y:S02]  /*c380*/  FMUL.FTZ R5, R50.reuse, R56 ;  /* 0x0000003832057220 */ /* 0x040fe40000410000 */
[-C--:B------:R-:W-:Y:S02]  /*c390*/  FMUL.FTZ R50, R50, R57.reuse ;  /* 0x0000003932327220 */ /* 0x080fe40000410000 */
[----:B------:R-:W-:-:S02]  /*c3a0*/  FFMA.FTZ R5, R47, R57, -R5 ;  /* 0x000000392f057223 */ /* 0x000fc40000010805 */
[----:B------:R-:W-:Y:S02]  /*c3b0*/  FMUL.FTZ R40, R11, R36 ;  /* 0x000000240b287220 */ /* 0x000fe40000410000 */
[C---:B------:R-:W-:Y:S01]  /*c3c0*/  IMAD.U32 R57, R37.reuse, 0x10000, RZ ;  /* 0x0001000025397824 */ /* 0x040fe200078e00ff */
[----:B------:R-:W-:Y:S01]  /*c3d0*/  LOP3.LUT R37, R37, 0xffff0000, RZ, 0xc0, !PT ;  /* 0xffff000025257812 */ /* 0x000fe200078ec0ff */
[----:B------:R-:W-:Y:S01]  /*c3e0*/  FFMA.FTZ R50, R47, R56, R50 ;  /* 0x000000382f327223 */ /* 0x000fe20000010032 */
[----:B------:R-:W-:Y:S01]  /*c3f0*/  SHF.L.U32 R56, R39, 0x10, RZ ;  /* 0x0000001027387819 */ /* 0x000fe200000006ff */
[C---:B------:R-:W-:Y:S01]  /*c400*/  IMAD.U32 R47, R41.reuse, 0x10000, RZ ;  /* 0x00010000292f7824 */ /* 0x040fe200078e00ff */
[----:B------:R-:W-:Y:S01]  /*c410*/  LOP3.LUT R41, R41, 0xffff0000, RZ, 0xc0, !PT ;  /* 0xffff000029297812 */ /* 0x000fe200078ec0ff */
[-C--:B------:R-:W-:Y:S01]  /*c420*/  FMUL.FTZ R11, R11, R61.reuse ;  /* 0x0000003d0b0b7220 */ /* 0x080fe20000410000 */
[----:B------:R-:W-:Y:S01]  /*c430*/  LOP3.LUT R39, R39, 0xffff0000, RZ, 0xc0, !PT ;  /* 0xffff000027277812 */ /* 0x000fe200078ec0ff */
[----:B------:R-:W-:-:S02]  /*c440*/  FFMA.FTZ R61, R46, R61, -R40 ;  /* 0x0000003d2e3d7223 */ /* 0x000fc40000010828 */
[C---:B------:R-:W-:Y:S02]  /*c450*/  FMUL.FTZ R40, R4.reuse, R57 ;  /* 0x0000003904287220 */ /* 0x040fe40000410000 */
[----:B------:R-:W-:Y:S02]  /*c460*/  FMUL.FTZ R4, R4, R47 ;  /* 0x0000002f04047220 */ /* 0x000fe40000410000 */
[C---:B------:R-:W-:Y:S01]  /*c470*/  IMAD.U32 R58, R7.reuse, 0x10000, RZ ;  /* 0x00010000073a7824 */ /* 0x040fe200078e00ff */
[----:B------:R-:W-:Y:S01]  /*c480*/  LOP3.LUT R7, R7, 0xffff0000, RZ, 0xc0, !PT ;  /* 0xffff000007077812 */ /* 0x000fe200078ec0ff */
[----:B------:R-:W-:Y:S02]  /*c490*/  FFMA.FTZ R11, R46, R36, R11 ;  /* 0x000000242e0b7223 */ /* 0x000fe4000001000b */
[C---:B------:R-:W-:Y:S01]  /*c4a0*/  IMAD.U32 R36, R43.reuse, 0x10000, RZ ;  /* 0x000100002b247824 */ /* 0x040fe200078e00ff */
[----:B------:R-:W-:Y:S01]  /*c4b0*/  LOP3.LUT R43, R43, 0xffff0000, RZ, 0xc0, !PT ;  /* 0xffff00002b2b7812 */ /* 0x000fe200078ec0ff */
[----:B------:R-:W-:-:S02]  /*c4c0*/  FFMA.FTZ R57, R8, R57, R4 ;  /* 0x0000003908397223 */ /* 0x000fc40000010004 */
[----:B------:R-:W-:Y:S02]  /*c4d0*/  FMUL.FTZ R4, R58, R56 ;  /* 0x000000383a047220 */ /* 0x000fe40000410000 */
[----:B------:R-:W-:Y:S02]  /*c4e0*/  FFMA.FTZ R40, R8, R47, -R40 ;  /* 0x0000002f08287223 */ /* 0x000fe40000010828 */
[-C--:B------:R-:W-:Y:S02]  /*c4f0*/  FMUL.FTZ R58, R58, R36.reuse ;  /* 0x000000243a3a7220 */ /* 0x080fe40000410000 */
[C---:B------:R-:W-:Y:S01]  /*c500*/  IMAD.U32 R59, R6.reuse, 0x10000, RZ ;  /* 0x00010000063b7824 */ /* 0x040fe200078e00ff */
[----:B------:R-:W-:Y:S01]  /*c510*/  LOP3.LUT R6, R6, 0xffff0000, RZ, 0xc0, !PT ;  /* 0xffff000006067812 */ /* 0x000fe200078ec0ff */
[C---:B------:R-:W-:Y:S01]  /*c520*/  IMAD.U32 R8, R38.reuse, 0x10000, RZ ;  /* 0x0001000026087824 */ /* 0x040fe200078e00ff */
[----:B------:R-:W-:Y:S01]  /*c530*/  LOP3.LUT R38, R38, 0xffff0000, RZ, 0xc0, !PT ;  /* 0xffff000026267812 */ /* 0x000fe200078ec0ff */
[C---:B------:R-:W-:Y:S01]  /*c540*/  IMAD.U32 R46, R42.reuse, 0x10000, RZ ;  /* 0x000100002a2e7824 */ /* 0x040fe200078e00ff */
[----:B------:R-:W-:Y:S01]  /*c550*/  LOP3.LUT R42, R42, 0xffff0000, RZ, 0xc0, !PT ;  /* 0xffff00002a2a7812 */ /* 0x000fe200078ec0ff */
[----:B------:R-:W-:-:S02]  /*c560*/  FFMA.FTZ R36, R9, R36, -R4 ;  /* 0x0000002409247223 */ /* 0x000fc40000010804 */
[----:B------:R-:W-:Y:S02]  /*c570*/  FFMA.FTZ R56, R9, R56, R58 ;  /* 0x0000003809387223 */ /* 0x000fe4000001003a */
[C---:B------:R-:W-:Y:S02]  /*c580*/  FMUL.FTZ R9, R59.reuse, R8 ;  /* 0x000000083b097220 */ /* 0x040fe40000410000 */
[C---:B------:R-:W-:Y:S02]  /*c590*/  FMUL.FTZ R4, R60.reuse, R37 ;  /* 0x000000253c047220 */ /* 0x040fe40000410000 */
[----:B------:R-:W-:Y:S02]  /*c5a0*/  FMUL.FTZ R59, R59, R46 ;  /* 0x0000002e3b3b7220 */ /* 0x000fe40000410000 */
[-C--:B------:R-:W-:Y:S02]  /*c5b0*/  FMUL.FTZ R60, R60, R41.reuse ;  /* 0x000000293c3c7220 */ /* 0x080fe40000410000 */
[----:B------:R-:W-:-:S02]  /*c5c0*/  FFMA.FTZ R41, R49, R41, -R4 ;  /* 0x0000002931297223 */ /* 0x000fc40000010804 */
[----:B------:R-:W-:Y:S02]  /*c5d0*/  FFMA.FTZ R59, R48, R8, R59 ;  /* 0x00000008303b7223 */ /* 0x000fe4000001003b */
[C---:B------:R-:W-:Y:S02]  /*c5e0*/  FMUL.FTZ R8, R6.reuse, R38 ;  /* 0x0000002606087220 */ /* 0x040fe40000410000 */
[C---:B------:R-:W-:Y:S02]  /*c5f0*/  FMUL.FTZ R4, R7.reuse, R39 ;  /* 0x0000002707047220 */ /* 0x040fe40000410000 */
[----:B------:R-:W-:Y:S02]  /*c600*/  FMUL.FTZ R6, R6, R42 ;  /* 0x0000002a06067220 */ /* 0x000fe40000410000 */
[----:B------:R-:W-:Y:S02]  /*c610*/  FMUL.FTZ R7, R7, R43 ;  /* 0x0000002b07077220 */ /* 0x000fe40000410000 */
[----:B------:R-:W-:Y:S01]  /*c620*/  FFMA.FTZ R46, R48, R46, -R9 ;  /* 0x0000002e302e7223 */ /* 0x000fe20000010809 */
[----:B------:R-:W-:Y:S01]  /*c630*/  F2FP.BF16.PACK_AB R9, R41, R40 ;  /* 0x000000282909723e */ /* 0x000fe200000010ff */
[----:B------:R-:W-:Y:S01]  /*c640*/  FFMA.FTZ R42, R10, R42, -R8 ;  /* 0x0000002a0a2a7223 */ /* 0x000fe20000010808 */
[----:B------:R-:W-:Y:S01]  /*c650*/  F2FP.BF16.PACK_AB R8, R61, R5 ;  /* 0x000000053d08723e */ /* 0x000fe200000010ff */
[----:B------:R-:W-:Y:S01]  /*c660*/  FFMA.FTZ R43, R51, R43, -R4 ;  /* 0x0000002b332b7223 */ /* 0x000fe20000010804 */
[----:B------:R-:W-:Y:S01]  /*c670*/  F2FP.BF16.PACK_AB R4, R11, R50 ;  /* 0x000000320b04723e */ /* 0x000fe200000010ff */
[----:B------:R-:W-:-:S02]  /*c680*/  FFMA.FTZ R60, R49, R37, R60 ;  /* 0x00000025313c7223 */ /* 0x000fc4000001003c */
[----:B------:R-:W-:Y:S01]  /*c690*/  FFMA.FTZ R6, R10, R38, R6 ;  /* 0x000000260a067223 */ /* 0x000fe20000010006 */
[----:B------:R-:W-:Y:S01]  /*c6a0*/  F2FP.BF16.PACK_AB R10, R42, R46 ;  /* 0x0000002e2a0a723e */ /* 0x000fe200000010ff */
[----:B------:R-:W-:Y:S01]  /*c6b0*/  FFMA.FTZ R7, R51, R39, R7 ;  /* 0x0000002733077223 */ /* 0x000fe20000010007 */
[----:B------:R-:W-:Y:S02]  /*c6c0*/  F2FP.BF16.PACK_AB R11, R43, R36 ;  /* 0x000000242b0b723e */ /* 0x000fe400000010ff */
[----:B------:R-:W-:Y:S02]  /*c6d0*/  F2FP.BF16.PACK_AB R5, R60, R57 ;  /* 0x000000393c05723e */ /* 0x000fe400000010ff */
[----:B------:R-:W-:Y:S01]  /*c6e0*/  F2FP.BF16.PACK_AB R6, R6, R59 ;  /* 0x0000003b0606723e */ /* 0x000fe200000010ff */
[----:B------:R1:W-:Y:S01]  /*c6f0*/  STS.128 [R44], R8 ;  /* 0x000000082c007388 */ /* 0x0003e20000000c00 */
[----:B------:R-:W-:-:S05]  /*c700*/  F2FP.BF16.PACK_AB R7, R7, R56 ;  /* 0x000000380707723e */ /* 0x000fca00000010ff */
[----:B------:R1:W-:Y:S02]  /*c710*/  STS.128 [R45+0x100], R4 ;  /* 0x000100042d007388 */ /* 0x0003e40000000c00 */
.L_x_788:
[----:B------:R-:W-:Y:S05]  /*c720*/  BSYNC B0 ;  /* 0x0000000000007941 */ /* 0x000fea0003800000 */
.L_x_787:
        /* <DEDUP_REMOVED lines=17> */
[----:B------:R-:W-:Y:S02]  /*c840*/  PRMT R24, R52, 0x5432, R24 ;  /* 0x0000543234187816 */ /* 0x000fe40000000018 */
[----:B------:R-:W-:-:S02]  /*c850*/  LOP3.LUT R5, R5, 0x7fffe000, RZ, 0xc0, !PT ;  /* 0x7fffe00005057812 */ /* 0x000fc400078ec0ff */
[----:B------:R-:W-:Y:S02]  /*c860*/  PRMT R32, R54, 0x5432, R32 ;  /* 0x0000543236207816 */ /* 0x000fe40000000020 */
[----:B------:R-:W-:Y:S02]  /*c870*/  IADD3 R37, R6, R5, R66 ;  /* 0x0000000506257210 */ /* 0x000fe40007ffe042 */
[----:B------:R-:W-:Y:S01]  /*c880*/  SHF.L.U32 R44, R24, 0x10, RZ ;  /* 0x00000010182c7819 */ /* 0x000fe200000006ff */
[----:B------:R-:W-:Y:S01]  /*c890*/  IMAD.U32 R45, R32, 0x10000, RZ ;  /* 0x00010000202d7824 */ /* 0x000fe200078e00ff */
[----:B------:R-:W-:Y:S01]  /*c8a0*/  SHF.R.U32.HI R25, RZ, 0x10, R25 ;  /* 0x00000010ff197819 */ /* 0x000fe20000011619 */
[----:B------:R-:W-:Y:S01]  /*c8b0*/  IMAD.SHL.U32 R37, R37, 0x2, RZ ;  /* 0x0000000225257824 */ /* 0x000fe200078e00ff */
[----:B------:R-:W-:Y:S02]  /*c8c0*/  SHF.R.U32.HI R33, RZ, 0x10, R33 ;  /* 0x00000010ff217819 */ /* 0x000fe40000011621 */
[----:B------:R-:W-:-:S02]  /*c8d0*/  LOP3.LUT R24, R24, 0xffff0000, RZ, 0xc0, !PT ;  /* 0xffff000018187812 */ /* 0x000fc400078ec0ff */
[----:B------:R-:W2:Y:S01]  /*c8e0*/  LDS.128 R4, [R37+0x100] ;  /* 0x0001000025047984 */ /* 0x000ea20000000c00 */
[----:B------:R-:W-:Y:S02]  /*c8f0*/  PRMT R25, R52, 0x5410, R25 ;  /* 0x0000541034197816 */ /* 0x000fe40000000019 */
[----:B------:R-:W-:Y:S02]  /*c900*/  SHF.R.U64 R26, R26, 0x10, R27 ;  /* 0x000000101a1a7819 */ /* 0x000fe4000000121b */
[----:B------:R-:W-:Y:S02]  /*c910*/  PRMT R33, R54, 0x5410, R33 ;  /* 0x0000541036217816 */ /* 0x000fe40000000021 */
[----:B------:R-:W-:Y:S02]  /*c920*/  SHF.R.U64 R34, R34, 0x10, R35 ;  /* 0x0000001022227819 */ /* 0x000fe40000001223 */
[----:B------:R-:W-:Y:S02]  /*c930*/  SHF.R.U32.HI R27, RZ, 0x10, R27 ;  /* 0x00000010ff1b7819 */ /* 0x000fe4000001161b */
[----:B------:R-:W-:-:S02]  /*c940*/  LOP3.LUT R49, R32, 0xffff0000, RZ, 0xc0, !PT ;  /* 0xffff000020317812 */ /* 0x000fc400078ec0ff */
[----:B------:R-:W-:Y:S02]  /*c950*/  SHF.R.U32.HI R35, RZ, 0x10, R35 ;  /* 0x00000010ff237819 */ /* 0x000fe40000011623 */
[----:B------:R-:W-:Y:S02]  /*c960*/  PRMT R27, R53, 0x5410, R27 ;  /* 0x00005410351b7816 */ /* 0x000fe4000000001b */
[----:B------:R-:W-:Y:S01]  /*c970*/  PRMT R35, R55, 0x5410, R35 ;  /* 0x0000541037237816 */ /* 0x000fe20000000023 */
        /* <DEDUP_REMOVED lines=72> */
.L_x_790:
[----:B------:R-:W-:Y:S05]  /*ce00*/  BSYNC B0 ;  /* 0x0000000000007941 */ /* 0x000fea0003800000 */
.L_x_789:
[----:B------:R-:W-:-:S13]  /*ce10*/  ISETP.GE.OR P0, PT, R0, R12, P2 ;  /* 0x0000000c0000720c */ /* 0x000fda0001706670 */
[----:B------:R-:W-:Y:S05]  /*ce20*/  @P0 BRA `(.L_x_778) ;  /* 0x0000071000000947 */ /* 0x000fea0003800000 */
[----:B-1----:R-:W-:Y:S01]  /*ce30*/  IMAD.MOV.U32 R9, RZ, RZ, c[0x0][0x27c] ;  /* 0x00009f00ff097624 */ /* 0x002fe200078e00ff */
[----:B------:R-:W-:Y:S01]  /*ce40*/  SHF.R.S32.HI R4, RZ, 0x1f, R0 ;  /* 0x0000001fff047819 */ /* 0x000fe20000011400 */
[----:B------:R-:W-:Y:S01]  /*ce50*/  IMAD.SHL.U32 R6, R0, 0x40, RZ ;  /* 0x0000004000067824 */ /* 0x000fe200078e00ff */
[----:B------:R-:W-:Y:S02]  /*ce60*/  SHF.R.U64 R16, R16, 0x10, R17 ;  /* 0x0000001010107819 */ /* 0x000fe40000001211 */
[----:B------:R-:W-:Y:S02]  /*ce70*/  LEA.HI R9, R9, R64, RZ, 0x1d ;  /* 0x0000004009097211 */ /* 0x000fe400078fe8ff */
[----:B------:R-:W-:Y:S02]  /*ce80*/  LEA.HI R4, R4, R0, RZ, 0x3 ;  /* 0x0000000004047211 */ /* 0x000fe400078f18ff */
[----:B------:R-:W-:Y:S01]  /*ce90*/  SHF.R.S32.HI R7, RZ, 0x1f, R9 ;  /* 0x0000001fff077819 */ /* 0x000fe20000011409 */
[----:B------:R-:W-:Y:S01]  /*cea0*/  IMAD.SHL.U32 R8, R9, 0x8, RZ ;  /* 0x0000000809087824 */ /* 0x000fe200078e00ff */
[----:B------:R-:W-:Y:S01]  /*ceb0*/  LOP3.LUT R6, R6, 0x1c0, RZ, 0xc0, !PT ;  /* 0x000001c006067812 */ /* 0x000fe200078ec0ff */
[----:B------:R-:W-:Y:S01]  /*cec0*/  IMAD.SHL.U32 R4, R4, 0x40, RZ ;  /* 0x0000004004047824 */ /* 0x000fe200078e00ff */
[----:B------:R-:W-:-:S02]  /*ced0*/  LEA.HI R7, R7, R9, RZ, 0x3 ;  /* 0x0000000907077211 */ /* 0x000fc400078f18ff */
[----:B------:R-:W-:Y:S02]  /*cee0*/  SHF.R.U32.HI R5, RZ, 0x3, R6 ;  /* 0x00000003ff057819 */ /* 0x000fe40000011606 */
[C---:B------:R-:W-:Y:S01]  /*cef0*/  LOP3.LUT R8, R6.reuse, 0x38, R8, 0xf8, !PT ;  /* 0x0000003806087812 */ /* 0x040fe200078ef808 */
[----:B------:R-:W-:Y:S01]  /*cf00*/  IMAD.SHL.U32 R7, R7, 0x400, RZ ;  /* 0x0000040007077824 */ /* 0x000fe200078e00ff */
[----:B------:R-:W-:Y:S02]  /*cf10*/  LOP3.LUT R0, R6, 0x38, R116, 0xf8, !PT ;  /* 0x0000003806007812 */ /* 0x000fe400078ef874 */
[----:B------:R-:W-:Y:S02]  /*cf20*/  LOP3.LUT R4, R4, 0xfffffe00, RZ, 0xc0, !PT ;  /* 0xfffffe0004047812 */ /* 0x000fe400078ec0ff */
[----:B------:R-:W-:Y:S02]  /*cf30*/  LOP3.LUT R8, R8, R5, RZ, 0x3c, !PT ;  /* 0x0000000508087212 */ /* 0x000fe400078e3cff */
[----:B------:R-:W-:-:S02]  /*cf40*/  LOP3.LUT R7, R7, 0x7fffe000, RZ, 0xc0, !PT ;  /* 0x7fffe00007077812 */ /* 0x000fc400078ec0ff */
[----:B------:R-:W-:Y:S02]  /*cf50*/  LOP3.LUT R0, R4, R0, R5, 0xf6, !PT ;  /* 0x0000000004007212 */ /* 0x000fe400078ef605 */
[----:B------:R-:W-:Y:S02]  /*cf60*/  IADD3 R12, R8, R7, R4 ;  /* 0x00000007080c7210 */ /* 0x000fe40007ffe004 */
[----:B------:R-:W-:Y:S02]  /*cf70*/  LEA R0, R0, 0x100, 0x1 ;  /* 0x0000010000007811 */ /* 0x000fe400078e08ff */
[--C-:B------:R-:W-:Y:S01]  /*cf80*/  SHF.R.U64 R20, R20, 0x10, R21.reuse ;  /* 0x0000001014147819 */ /* 0x100fe20000001215 */
[----:B------:R-:W-:Y:S01]  /*cf90*/  IMAD.SHL.U32 R12, R12, 0x2, RZ ;  /* 0x000000020c0c7824 */ /* 0x000fe200078e00ff */
[----:B------:R-:W-:Y:S01]  /*cfa0*/  SHF.R.U32.HI R21, RZ, 0x10, R21 ;  /* 0x00000010ff157819 */ /* 0x000fe20000011615 */
[----:B------:R-:W1:Y:S01]  /*cfb0*/  LDS.128 R8, [R0] ;  /* 0x0000000000087984 */ /* 0x000e620000000c00 */
[----:B------:R-:W-:-:S02]  /*cfc0*/  SHF.R.U32.HI R17, RZ, 0x10, R17 ;  /* 0x00000010ff117819 */ /* 0x000fc40000011611 */
[--C-:B------:R-:W-:Y:S01]  /*cfd0*/  SHF.R.U64 R18, R18, 0x10, R19.reuse ;  /* 0x0000001012127819 */ /* 0x100fe20000001213 */
[----:B------:R-:W2:Y:S01]  /*cfe0*/  LDS.128 R4, [R12+0x100] ;  /* 0x000100000c047984 */ /* 0x000ea20000000c00 */
[C---:B------:R-:W-:Y:S02]  /*cff0*/  PRMT R16, R13.reuse, 0x5432, R16 ;  /* 0x000054320d107816 */ /* 0x040fe40000000010 */
[----:B------:R-:W-:Y:S02]  /*d000*/  SHF.R.U32.HI R19, RZ, 0x10, R19 ;  /* 0x00000010ff137819 */ /* 0x000fe40000011613 */
[----:B------:R-:W-:Y:S01]  /*d010*/  PRMT R20, R2, 0x5432, R20 ;  /* 0x0000543202147816 */ /* 0x000fe20000000014 */
[----:B------:R-:W-:Y:S01]  /*d020*/  IMAD.U32 R27, R16, 0x10000, RZ ;  /* 0x00010000101b7824 */ /* 0x000fe200078e00ff */
[----:B------:R-:W-:Y:S02]  /*d030*/  PRMT R2, R2, 0x5410, R21 ;  /* 0x0000541002027816 */ /* 0x000fe40000000015 */
[----:B------:R-:W-:-:S02]  /*d040*/  PRMT R13, R13, 0x5410, R17 ;  /* 0x000054100d0d7816 */ /* 0x000fc40000000011 */
[C---:B------:R-:W-:Y:S02]  /*d050*/  PRMT R18, R31.reuse, 0x5432, R18 ;  /* 0x000054321f127816 */ /* 0x040fe40000000012 */
[----:B------:R-:W-:Y:S01]  /*d060*/  PRMT R19, R31, 0x5410, R19 ;  /* 0x000054101f137816 */ /* 0x000fe20000000013 */
[----:B------:R-:W-:Y:S01]  /*d070*/  IMAD.U32 R31, R20, 0x10000, RZ ;  /* 0x00010000141f7824 */ /* 0x000fe200078e00ff */
[----:B------:R-:W-:Y:S02]  /*d080*/  LOP3.LUT R16, R16, 0xffff0000, RZ, 0xc0, !PT ;  /* 0xffff000010107812 */ /* 0x000fe400078ec0ff */
[----:B------:R-:W-:Y:S02]  /*d090*/  LOP3.LUT R35, R20, 0xffff0000, RZ, 0xc0, !PT ;  /* 0xffff000014237812 */ /* 0x000fe400078ec0ff */
[--C-:B------:R-:W-:Y:S02]  /*d0a0*/  SHF.R.U64 R22, R22, 0x10, R23.reuse ;  /* 0x0000001016167819 */ /* 0x100fe40000001217 */
[----:B------:R-:W-:-:S02]  /*d0b0*/  SHF.R.U32.HI R23, RZ, 0x10, R23 ;  /* 0x00000010ff177819 */ /* 0x000fc40000011617 */
[C---:B------:R-:W-:Y:S02]  /*d0c0*/  PRMT R22, R3.reuse, 0x5432, R22 ;  /* 0x0000543203167816 */ /* 0x040fe40000000016 */
[----:B------:R-:W-:Y:S01]  /*d0d0*/  PRMT R3, R3, 0x5410, R23 ;  /* 0x0000541003037816 */ /* 0x000fe20000000017 */
[C---:B-1----:R-:W-:Y:S01]  /*d0e0*/  IMAD.U32 R21, R8.reuse, 0x10000, RZ ;  /* 0x0001000008157824 */ /* 0x042fe200078e00ff */
[----:B------:R-:W-:Y:S01]  /*d0f0*/  LOP3.LUT R17, R8, 0xffff0000, RZ, 0xc0, !PT ;  /* 0xffff000008117812 */ /* 0x000fe200078ec0ff */
[C---:B------:R-:W-:Y:S01]  /*d100*/  IMAD.U32 R8, R9.reuse, 0x10000, RZ ;  /* 0x0001000009087824 */ /* 0x040fe200078e00ff */
[----:B------:R-:W-:Y:S01]  /*d110*/  LOP3.LUT R24, R9, 0xffff0000, RZ, 0xc0, !PT ;  /* 0xffff000009187812 */ /* 0x000fe200078ec0ff */
[C---:B--2---:R-:W-:Y:S01]  /*d120*/  IMAD.U32 R25, R4.reuse, 0x10000, RZ ;  /* 0x0001000004197824 */ /* 0x044fe200078e00ff */
[C---:B------:R-:W-:Y:S01]  /*d130*/  LOP3.LUT R26, R11.reuse, 0xffff0000, RZ, 0xc0, !PT ;  /* 0xffff00000b1a7812 */ /* 0x040fe200078ec0ff */
[----:B------:R-:W-:Y:S01]  /*d140*/  IMAD.U32 R9, R11, 0x10000, RZ ;  /* 0x000100000b097824 */ /* 0x000fe200078e00ff */
[----:B------:R-:W-:Y:S01]  /*d150*/  LOP3.LUT R11, R4, 0xffff0000, RZ, 0xc0, !PT ;  /* 0xffff0000040b7812 */ /* 0x000fe200078ec0ff */
[C---:B------:R-:W-:Y:S01]  /*d160*/  IMAD.U32 R4, R5.reuse, 0x10000, RZ ;  /* 0x0001000005047824 */ /* 0x040fe200078e00ff */
[----:B------:R-:W-:Y:S01]  /*d170*/  LOP3.LUT R34, R5, 0xffff0000, RZ, 0xc0, !PT ;  /* 0xffff000005227812 */ /* 0x000fe200078ec0ff */
[----:B------:R-:W-:-:S02]  /*d180*/  FMUL.FTZ R5, R25, R27 ;  /* 0x0000001b19057220 */ /* 0x000fc40000410000 */
[-C--:B------:R-:W-:Y:S02]  /*d190*/  FMUL.FTZ R25, R25, R31.reuse ;  /* 0x0000001f19197220 */ /* 0x080fe40000410000 */
[----:B------:R-:W-:Y:S02]  /*d1a0*/  FFMA.FTZ R5, R21, R31, -R5 ;  /* 0x0000001f15057223 */ /* 0x000fe40000010805 */
[----:B------:R-:W-:Y:S02]  /*d1b0*/  FMUL.FTZ R20, R11, R16 ;  /* 0x000000100b147220 */ /* 0x000fe40000410000 */
[C---:B------:R-:W-:Y:S01]  /*d1c0*/  IMAD.U32 R31, R13.reuse, 0x10000, RZ ;  /* 0x000100000d1f7824 */ /* 0x040fe200078e00ff */
[----:B------:R-:W-:Y:S01]  /*d1d0*/  LOP3.LUT R13, R13, 0xffff0000, RZ, 0xc0, !PT ;  /* 0xffff00000d0d7812 */ /* 0x000fe200078ec0ff */
[----:B------:R-:W-:Y:S02]  /*d1e0*/  FFMA.FTZ R25, R21, R27, R25 ;  /* 0x0000001b15197223 */ /* 0x000fe40000010019 */
[----:B------:R-:W-:-:S02]  /*d1f0*/  IMAD.U32 R21, R2, 0x10000, RZ ;  /* 0x0001000002157824 */ /* 0x000fc400078e00ff */
[-C--:B------:R-:W-:Y:S02]  /*d200*/  FMUL.FTZ R11, R11, R35.reuse ;  /* 0x000000230b0b7220 */ /* 0x080fe40000410000 */
[----:B------:R-:W-:Y:S02]  /*d210*/  FFMA.FTZ R35, R17, R35, -R20 ;  /* 0x0000002311237223 */ /* 0x000fe40000010814 */
[C---:B------:R-:W-:Y:S02]  /*d220*/  FMUL.FTZ R20, R4.reuse, R31 ;  /* 0x0000001f04147220 */ /* 0x040fe40000410000 */
[----:B------:R-:W-:Y:S02]  /*d230*/  FMUL.FTZ R4, R4, R21 ;  /* 0x0000001504047220 */ /* 0x000fe40000410000 */
[C---:B------:R-:W-:Y:S01]  /*d240*/  IMAD.U32 R32, R7.reuse, 0x10000, RZ ;  /* 0x0001000007207824 */ /* 0x040fe200078e00ff */
[----:B------:R-:W-:Y:S01]  /*d250*/  LOP3.LUT R7, R7, 0xffff0000, RZ, 0xc0, !PT ;  /* 0xffff000007077812 */ /* 0x000fe200078ec0ff */
[C---:B------:R-:W-:Y:S01]  /*d260*/  IMAD.U32 R27, R19.reuse, 0x10000, RZ ;  /* 0x00010000131b7824 */ /* 0x040fe200078e00ff */
[----:B------:R-:W-:Y:S01]  /*d270*/  LOP3.LUT R19, R19, 0xffff0000, RZ, 0xc0, !PT ;  /* 0xffff000013137812 */ /* 0x000fe200078ec0ff */
[----:B------:R-:W-:-:S02]  /*d280*/  FFMA.FTZ R11, R17, R16, R11 ;  /* 0x00000010110b7223 */ /* 0x000fc4000001000b */
[C---:B------:R-:W-:Y:S02]  /*d290*/  FFMA.FTZ R20, R8.reuse, R21, -R20 ;  /* 0x0000001508147223 */ /* 0x040fe40000010814 */
[----:B------:R-:W-:Y:S01]  /*d2a0*/  FFMA.FTZ R31, R8, R31, R4 ;  /* 0x0000001f081f7223 */ /* 0x000fe20000010004 */
[----:B------:R-:W-:Y:S01]  /*d2b0*/  LOP3.LUT R4, R2, 0xffff0000, RZ, 0xc0, !PT ;  /* 0xffff000002047812 */ /* 0x000fe200078ec0ff */
[C---:B------:R-:W-:Y:S01]  /*d2c0*/  IMAD.U32 R16, R3.reuse, 0x10000, RZ ;  /* 0x0001000003107824 */ /* 0x040fe200078e00ff */
[----:B------:R-:W-:Y:S01]  /*d2d0*/  LOP3.LUT R3, R3, 0xffff0000, RZ, 0xc0, !PT ;  /* 0xffff000003037812 */ /* 0x000fe200078ec0ff */
[C---:B------:R-:W-:Y:S02]  /*d2e0*/  FMUL.FTZ R8, R32.reuse, R27 ;  /* 0x0000001b20087220 */ /* 0x040fe40000410000 */
[-C--:B------:R-:W-:Y:S02]  /*d2f0*/  FMUL.FTZ R32, R32, R16.reuse ;  /* 0x0000001020207220 */ /* 0x080fe40000410000 */
[----:B------:R-:W-:-:S02]  /*d300*/  FFMA.FTZ R2, R9, R16, -R8 ;  /* 0x0000001009027223 */ /* 0x000fc40000010808 */
[C---:B------:R-:W-:Y:S01]  /*d310*/  IMAD.U32 R33, R6.reuse, 0x10000, RZ ;  /* 0x0001000006217824 */ /* 0x040fe200078e00ff */
[----:B------:R-:W-:Y:S01]  /*d320*/  LOP3.LUT R6, R6, 0xffff0000, RZ, 0xc0, !PT ;  /* 0xffff000006067812 */ /* 0x000fe200078ec0ff */
[C---:B------:R-:W-:Y:S01]  /*d330*/  IMAD.U32 R16, R18.reuse, 0x10000, RZ ;  /* 0x0001000012107824 */ /* 0x040fe200078e00ff */
[----:B------:R-:W-:Y:S01]  /*d340*/  LOP3.LUT R18, R18, 0xffff0000, RZ, 0xc0, !PT ;  /* 0xffff000012127812 */ /* 0x000fe200078ec0ff */
[C---:B------:R-:W-:Y:S01]  /*d350*/  IMAD.U32 R17, R22.reuse, 0x10000, RZ ;  /* 0x0001000016117824 */ /* 0x040fe200078e00ff */
[----:B------:R-:W-:Y:S01]  /*d360*/  LOP3.LUT R22, R22, 0xffff0000, RZ, 0xc0, !PT ;  /* 0xffff000016167812 */ /* 0x000fe200078ec0ff */
[----:B------:R-:W-:Y:S02]  /*d370*/  FMUL.FTZ R8, R34, R13 ;  /* 0x0000000d22087220 */ /* 0x000fe40000410000 */
[C---:B------:R-:W-:Y:S01]  /*d380*/  IMAD.U32 R23, R10.reuse, 0x10000, RZ ;  /* 0x000100000a177824 */ /* 0x040fe200078e00ff */
[----:B------:R-:W-:Y:S01]  /*d390*/  LOP3.LUT R10, R10, 0xffff0000, RZ, 0xc0, !PT ;  /* 0xffff00000a0a7812 */ /* 0x000fe200078ec0ff */
[----:B------:R-:W-:-:S02]  /*d3a0*/  FMUL.FTZ R34, R34, R4 ;  /* 0x0000000422227220 */ /* 0x000fc40000410000 */
[----:B------:R-:W-:Y:S02]  /*d3b0*/  FFMA.FTZ R27, R9, R27, R32 ;  /* 0x0000001b091b7223 */ /* 0x000fe40000010020 */
[----:B------:R-:W-:Y:S02]  /*d3c0*/  FFMA.FTZ R21, R24, R4, -R8 ;  /* 0x0000000418157223 */ /* 0x000fe40000010808 */
[----:B------:R-:W-:Y:S02]  /*d3d0*/  FMUL.FTZ R9, R33, R16 ;  /* 0x0000001021097220 */ /* 0x000fe40000410000 */
[----:B------:R-:W-:Y:S02]  /*d3e0*/  FMUL.FTZ R8, R6, R18 ;  /* 0x0000001206087220 */ /* 0x000fe40000410000 */
[----:B------:R-:W-:Y:S02]  /*d3f0*/  FMUL.FTZ R4, R7, R19 ;  /* 0x0000001307047220 */ /* 0x000fe40000410000 */
[----:B------:R-:W-:-:S02]  /*d400*/  FMUL.FTZ R33, R33, R17 ;  /* 0x0000001121217220 */ /* 0x000fc40000410000 */
        /* <DEDUP_REMOVED lines=12> */
[----:B------:R-:W-:Y:S01]  /*d4d0*/  F2FP.BF16.PACK_AB R10, R22, R17 ;  /* 0x00000011160a723e */ /* 0x000fe200000010ff */
[----:B------:R-:W-:Y:S01]  /*d4e0*/  FFMA.FTZ R7, R26, R19, R7 ;  /* 0x000000131a077223 */ /* 0x000fe20000010007 */
[----:B------:R-:W-:Y:S02]  /*d4f0*/  F2FP.BF16.PACK_AB R5, R34, R31 ;  /* 0x0000001f2205723e */ /* 0x000fe400000010ff */
[----:B------:R-:W-:Y:S01]  /*d500*/  F2FP.BF16.PACK_AB R6, R6, R33 ;  /* 0x000000210606723e */ /* 0x000fe200000010ff */
[----:B------:R1:W-:Y:S01]  /*d510*/  STS.128 [R0], R8 ;  /* 0x0000000800007388 */ /* 0x0003e20000000c00 */
[----:B------:R-:W-:-:S05]  /*d520*/  F2FP.BF16.PACK_AB R7, R7, R27 ;  /* 0x0000001b0707723e */ /* 0x000fca00000010ff */
[----:B------:R1:W-:Y:S02]  /*d530*/  STS.128 [R12+0x100], R4 ;  /* 0x000100040c007388 */ /* 0x0003e40000000c00 */
.L_x_778:
[----:B------:R-:W-:Y:S05]  /*d540*/  BSYNC B2 ;  /* 0x0000000000027941 */ /* 0x000fea0003800000 */
.L_x_756:
[----:B-1----:R-:W-:Y:S01]  /*d550*/  LEA.HI R0, R78, R79, RZ, 0x4 ;  /* 0x0000004f4e007211 */ /* 0x002fe200078f20ff */
[----:B------:R-:W-:Y:S01]  /*d560*/  BAR.SYNC.DEFER_BLOCKING 0x0 ;  /* 0x0000000000007b1d */ /* 0x000fe20000010000 */
[----:B------:R-:W-:Y:S01]  /*d570*/  IMAD.MOV.U32 R3, RZ, RZ, 0x20 ;  /* 0x00000020ff037424 */ /* 0x000fe200078e00ff */
[----:B------:R-:W-:Y:S01]  /*d580*/  IADD3 R207, R192, 0x20, RZ ;  /* 0x00000020c0cf7810 */ /* 0x000fe20007ffe0ff */
[----:B------:R-:W-:Y:S01]  /*d590*/  IMAD.MOV.U32 R12, RZ, RZ, R238 ;  /* 0x000000ffff0c7224 */ /* 0x000fe200078e00ee */
[----:B------:R-:W-:Y:S01]  /*d5a0*/  LOP3.LUT R0, R0, 0xfffffff0, RZ, 0xc0, !PT ;  /* 0xfffffff000007812 */ /* 0x000fe200078ec0ff */
[----:B------:R-:W-:Y:S01]  /*d5b0*/  IMAD.MOV.U32 R13, RZ, RZ, R235 ;  /* 0x000000ffff0d7224 */ /* 0x000fe200078e00eb */
[----:B------:R-:W-:Y:S01]  /*d5c0*/  ULDC.64 UR4, c[0x0][0x208] ;  /* 0x0000820000047ab9 */ /* 0x000fe20000000a00 */
[----:B------:R-:W-:Y:S01]  /*d5d0*/  LOP3.LUT R230, R230, 0xfffdffff, RZ, 0xc0, !PT ;  /* 0xfffdffffe6e67812 */ /* 0x000fe200078ec0ff */
[----:B------:R-:W-:Y:S01]  /*d5e0*/  USHF.L.U32 UR7, UR4, 0x6, URZ ;  /* 0x0000000604077899 */ /* 0x000fe2000800063f */
[----:B------:R-:W-:Y:S01]  /*d5f0*/  IMAD.IADD R79, R79, 0x1, -R0 ;  /* 0x000000014f4f7824 */ /* 0x000fe200078e0a00 */
[----:B------:R-:W-:Y:S01]  /*d600*/  UMOV UR6, 0x6 ;  /* 0x0000000600067882 */ /* 0x000fe20000000000 */
[----:B------:R-:W-:Y:S01]  /*d610*/  BSSY B0, `(.L_x_791) ;  /* 0x00000fa000007945 */ /* 0x000fe20003800000 */
[----:B------:R-:W-:-:S02]  /*d620*/  USHF.L.U64.HI UR5, UR4, UR6, UR5 ;  /* 0x0000000604057299 */ /* 0x000fc40008010205 */
[----:B------:R-:W-:-:S04]  /*d630*/  SHF.R.S32.HI R0, RZ, 0x1f, R79 ;  /* 0x0000001fff007819 */ /* 0x000fc8000001144f */
[----:B------:R-:W-:-:S04]  /*d640*/  LEA.HI R0, R0, R79, RZ, 0x3 ;  /* 0x0000004f00007211 */ /* 0x000fc800078f18ff */
[----:B------:R-:W-:Y:S01]  /*d650*/  LOP3.LUT R0, R0, 0xfffffff8, RZ, 0xc0, !PT ;  /* 0xfffffff800007812 */ /* 0x000fe200078ec0ff */
[----:B------:R-:W-:Y:S04]  /*d660*/  LDSM.16.M88.4 R120, [R193] ;  /* 0x00000000c178783b */ /* 0x000fe80000000200 */
[----:B------:R-:W-:Y:S01]  /*d670*/  IMAD.IADD R0, R79, 0x1, -R0 ;  /* 0x000000014f007824 */ /* 0x000fe200078e0a00 */
[----:B------:R-:W-:Y:S04]  /*d680*/  LDSM.16.M88.4 R168, [R193+0x4000] ;  /* 0x00400000c1a8783b */ /* 0x000fe80000000200 */
[----:B------:R-:W-:-:S02]  /*d690*/  LOP3.LUT P0, RZ, R0, 0x2, RZ, 0xc0, !PT ;  /* 0x0000000200ff7812 */ /* 0x000fc4000780c0ff */
[----:B------:R-:W-:Y:S01]  /*d6a0*/  LOP3.LUT P1, RZ, R0, 0x4, RZ, 0xc0, !PT ;  /* 0x0000000400ff7812 */ /* 0x000fe2000782c0ff */
[----:B------:R-:W-:Y:S01]  /*d6b0*/  IMAD.MOV.U32 R0, RZ, RZ, 0x40 ;  /* 0x00000040ff007424 */ /* 0x000fe200078e00ff */
[----:B------:R-:W-:-:S04]  /*d6c0*/  SEL R3, R3, 0xffffffe0, !P0 ;  /* 0xffffffe003037807 */ /* 0x000fc80004000000 */
[----:B------:R-:W-:Y:S01]  /*d6d0*/  SEL R0, R0, 0xffffffc0, !P1 ;  /* 0xffffffc000007807 */ /* 0x000fe20004800000 */
[----:B------:R-:W-:Y:S01]  /*d6e0*/  IMAD.IADD R3, R193, 0x1, R3 ;  /* 0x00000001c1037824 */ /* 0x000fe200078e0203 */
[----:B------:R-:W-:Y:S02]  /*d6f0*/  R2P PR, R64, 0x6 ;  /* 0x0000000640007804 */ /* 0x000fe40000000000 */
[----:B------:R-:W-:Y:S01]  /*d700*/  ISETP.GE.AND P6, PT, R63, c[0x0][0x1d4], PT ;  /* 0x000075003f007a0c */ /* 0x000fe20003fc6270 */
[--C-:B------:R-:W-:Y:S01]  /*d710*/  IMAD.IADD R2, R193, 0x1, R0.reuse ;  /* 0x00000001c1027824 */ /* 0x100fe200078e0200 */
[----:B------:R-:W-:Y:S01]  /*d720*/  LDSM.16.M88.4 R124, [R3] ;  /* 0x00000000037c783b */ /* 0x000fe20000000200 */
[----:B------:R-:W-:Y:S01]  /*d730*/  IMAD.IADD R0, R3, 0x1, R0 ;  /* 0x0000000103007824 */ /* 0x000fe200078e0200 */
[----:B------:R-:W-:Y:S02]  /*d740*/  ISETP.LT.OR P4, PT, R28, 0x1, P6 ;  /* 0x000000011c00780c */ /* 0x000fe40003781670 */
[----:B------:R-:W-:Y:S04]  /*d750*/  LDSM.16.M88.4 R172, [R3+0x4000] ;  /* 0x0040000003ac783b */ /* 0x000fe80000000200 */
[----:B------:R-:W-:Y:S01]  /*d760*/  LDSM.16.M88.4 R144, [R2] ;  /* 0x000000000290783b */ /* 0x000fe20000000200 */
[----:B------:R-:W-:-:S02]  /*d770*/  @P1 IADD3 R207, R192, -0x20, RZ ;  /* 0xffffffe0c0cf1810 */ /* 0x000fc40007ffe0ff */
[----:B------:R-:W-:Y:S01]  /*d780*/  ISETP.GE.AND P1, PT, R116, c[0x0][0x1d4], PT ;  /* 0x0000750074007a0c */ /* 0x000fe20003f26270 */
[----:B------:R1:W-:Y:S01]  /*d790*/  LDSM.16.M88.4 R180, [R2+0x4000] ;  /* 0x0040000002b4783b */ /* 0x0003e20000000200 */
[----:B------:R-:W-:Y:S02]  /*d7a0*/  IADD3 R205, R207, 0x3000, RZ ;  /* 0x00003000cfcd7810 */ /* 0x000fe40007ffe0ff */
[C---:B------:R-:W-:Y:S01]  /*d7b0*/  ISETP.LT.OR P5, PT, R28.reuse, 0x1, P1 ;  /* 0x000000011c00780c */ /* 0x040fe20000fa1670 */
[----:B------:R-:W-:Y:S01]  /*d7c0*/  LDSM.16.M88.4 R160, [R0] ;  /* 0x0000000000a0783b */ /* 0x000fe20000000200 */
[C---:B------:R-:W-:Y:S02]  /*d7d0*/  ISETP.LT.OR P3, PT, R28.reuse, 0x21, P1 ;  /* 0x000000211c00780c */ /* 0x040fe40000f61670 */
[----:B------:R-:W-:Y:S01]  /*d7e0*/  ISETP.LT.OR P1, PT, R28, 0x41, P1 ;  /* 0x000000411c00780c */ /* 0x000fe20000f21670 */
[----:B------:R2:W-:Y:S01]  /*d7f0*/  LDSM.16.M88.4 R184, [R0+0x4000] ;  /* 0x0040000000b8783b */ /* 0x0005e20000000200 */
[----:B------:R-:W-:-:S02]  /*d800*/  @P6 LOP3.LUT R230, R230, 0x20000, RZ, 0xfc, !PT ;  /* 0x00020000e6e66812 */ /* 0x000fc400078efcff */
[C---:B------:R-:W-:Y:S01]  /*d810*/  IADD3 R203, R207.reuse, 0x5800, RZ ;  /* 0x00005800cfcb7810 */ /* 0x040fe20007ffe0ff */
[----:B------:R-:W-:Y:S01]  /*d820*/  BAR.SYNC.DEFER_BLOCKING 0x0 ;  /* 0x0000000000007b1d */ /* 0x000fe20000010000 */
[C---:B------:R-:W-:Y:S02]  /*d830*/  IADD3 R202, R207.reuse, 0x5000, RZ ;  /* 0x00005000cfca7810 */ /* 0x040fe40007ffe0ff */
[C---:B------:R-:W-:Y:S02]  /*d840*/  IADD3 R201, R207.reuse, 0x4800, RZ ;  /* 0x00004800cfc97810 */ /* 0x040fe40007ffe0ff */
[C---:B------:R-:W-:Y:S02]  /*d850*/  IADD3 R200, R207.reuse, 0x4000, RZ ;  /* 0x00004000cfc87810 */ /* 0x040fe40007ffe0ff */
[C---:B------:R-:W-:Y:S02]  /*d860*/  IADD3 R199, R207.reuse, 0x3800, RZ ;  /* 0x00003800cfc77810 */ /* 0x040fe40007ffe0ff */
[C---:B------:R-:W-:Y:S01]  /*d870*/  IADD3 R198, R207.reuse, 0x2800, RZ ;  /* 0x00002800cfc67810 */ /* 0x040fe20007ffe0ff */
[----:B-1----:R-:W-:Y:S01]  /*d880*/  IMAD.WIDE.U32 R2, R102, c[0x0][0x208], RZ ;  /* 0x0000820066027a25 */ /* 0x002fe200078e00ff */
[----:B------:R-:W-:-:S02]  /*d890*/  IADD3 R197, R207, 0x2000, RZ ;  /* 0x00002000cfc57810 */ /* 0x000fc40007ffe0ff */
[C---:B------:R-:W-:Y:S02]  /*d8a0*/  IADD3 R196, R207.reuse, 0x1800, RZ ;  /* 0x00001800cfc47810 */ /* 0x040fe40007ffe0ff */
[C---:B------:R-:W-:Y:S02]  /*d8b0*/  IADD3 R195, R207.reuse, 0x1000, RZ ;  /* 0x00001000cfc37810 */ /* 0x040fe40007ffe0ff */
[----:B------:R-:W-:Y:S01]  /*d8c0*/  IADD3 R194, R207, 0x800, RZ ;  /* 0x00000800cfc27810 */ /* 0x000fe20007ffe0ff */
[----:B--2---:R-:W-:-:S04]  /*d8d0*/  IMAD R0, R30, c[0x0][0x208], RZ ;  /* 0x000082001e007a24 */ /* 0x004fc800078e02ff */
[----:B------:R-:W-:Y:S01]  /*d8e0*/  IMAD R0, R102, c[0x0][0x20c], R0 ;  /* 0x0000830066007a24 */ /* 0x000fe200078e0200 */
[----:B------:R-:W-:-:S04]  /*d8f0*/  DEPBAR.LE SB0, 0x0 ;  /* 0x000080000000791a */ /* 0x000fc80000000000 */
[----:B------:R-:W-:Y:S01]  /*d900*/  BAR.SYNC.DEFER_BLOCKING 0x0 ;  /* 0x0000000000007b1d */ /* 0x000fe20000010000 */
[----:B------:R-:W-:Y:S02]  /*d910*/  IMAD.IADD R0, R3, 0x1, R0 ;  /* 0x0000000103007824 */ /* 0x000fe400078e0200 */
[----:B------:R-:W-:-:S04]  /*d920*/  IMAD.WIDE.U32 R2, R2, 0x60, R12 ;  /* 0x0000006002027825 */ /* 0x000fc800078e000c */
[----:B------:R-:W-:Y:S01]  /*d930*/  IMAD R0, R0, 0x60, RZ ;  /* 0x0000006000007824 */ /* 0x000fe200078e02ff */
[----:B------:R-:W-:-:S03]  /*d940*/  LEA R12, P0, R2, c[0x0][0x1f8], 0x1 ;  /* 0x00007e00020c7a11 */ /* 0x000fc600078008ff */
[----:B------:R-:W-:-:S05]  /*d950*/  IMAD.IADD R0, R3, 0x1, R0 ;  /* 0x0000000103007824 */ /* 0x000fca00078e0200 */
[----:B------:R-:W-:Y:S02]  /*d960*/  LEA.HI.X R13, R2, c[0x0][0x1fc], R0, 0x1, P0 ;  /* 0x00007f00020d7a11 */ /* 0x000fe400000f0c00 */
[----:B------:R-:W-:Y:S02]  /*d970*/  SEL R0, R29, 0xffffffc0, !P2 ;  /* 0xffffffc01d007807 */ /* 0x000fe40005000000 */
[----:B------:R-:W-:-:S03]  /*d980*/  ISETP.LT.OR P2, PT, R28, 0x21, P6 ;  /* 0x000000211c00780c */ /* 0x000fc60003741670 */
[--C-:B------:R-:W-:Y:S01]  /*d990*/  IMAD.IADD R206, R192, 0x1, R0.reuse ;  /* 0x00000001c0ce7824 */ /* 0x100fe200078e0200 */
[----:B------:R-:W1:Y:S01]  /*d9a0*/  LDSM.16.M88.4 R72, [R192+0x800] ;  /* 0x00080000c048783b */ /* 0x000e620000000200 */
[----:B------:R-:W-:-:S03]  /*d9b0*/  IMAD.IADD R204, R205, 0x1, R0 ;  /* 0x00000001cdcc7824 */ /* 0x000fc600078e0200 */
[----:B------:R-:W2:Y:S04]  /*d9c0*/  LDSM.16.M88.4 R4, [R192] ;  /* 0x00000000c004783b */ /* 0x000ea80000000200 */
[----:B------:R-:W3:Y:S04]  /*d9d0*/  LDSM.16.M88.4 R16, [R207+0x800] ;  /* 0x00080000cf10783b */ /* 0x000ee80000000200 */
[----:B------:R-:W4:Y:S04]  /*d9e0*/  LDSM.16.M88.4 R20, [R207] ;  /* 0x00000000cf14783b */ /* 0x000f280000000200 */
[----:B------:R-:W2:Y:S04]  /*d9f0*/  LDSM.16.M88.4 R56, [R192+0x1800] ;  /* 0x00180000c038783b */ /* 0x000ea80000000200 */
[----:B-----5:R-:W3:Y:S04]  /*da00*/  LDSM.16.M88.4 R64, [R192+0x1000] ;  /* 0x00100000c040783b */ /* 0x020ee80000000200 */
[----:B------:R-:W-:Y:S04]  /*da10*/  LDSM.16.M88.4 R48, [R192+0x2000] ;  /* 0x00200000c030783b */ /* 0x000fe80000000200 */
[----:B------:R-:W-:Y:S04]  /*da20*/  LDSM.16.M88.4 R40, [R192+0x2800] ;  /* 0x00280000c028783b */ /* 0x000fe80000000200 */
[----:B------:R-:W-:Y:S04]  /*da30*/  LDSM.16.M88.4 R24, [R207+0x1000] ;  /* 0x00100000cf18783b */ /* 0x000fe80000000200 */
[----:B------:R-:W-:Y:S01]  /*da40*/  LDSM.16.M88.4 R36, [R207+0x2800] ;  /* 0x00280000cf24783b */ /* 0x000fe20000000200 */
[C---:B-1----:R-:W-:Y:S08]  /*da50*/  HMMA.16816.F32.BF16 R76, R120.reuse, R72, RZ ;  /* 0x00000048784c723c */ /* 0x042ff000000418ff */
[C---:B------:R-:W-:Y:S08]  /*da60*/  HMMA.16816.F32.BF16 R72, R120.reuse, R74, RZ ;  /* 0x0000004a7848723c */ /* 0x040ff000000418ff */
[C---:B--2---:R-:W-:Y:S08]  /*da70*/  HMMA.16816.F32.BF16 R8, R120.reuse, R4, RZ ;  /* 0x000000047808723c */ /* 0x044ff000000418ff */
[----:B------:R-:W-:Y:S08]  /*da80*/  HMMA.16816.F32.BF16 R4, R120, R6, RZ ;  /* 0x000000067804723c */ /* 0x000ff000000418ff */
[C---:B---3--:R-:W-:Y:S08]  /*da90*/  HMMA.16816.F32.BF16 R76, R124.reuse, R16, R76 ;  /* 0x000000107c4c723c */ /* 0x048ff0000004184c */
[C---:B------:R-:W-:Y:S01]  /*daa0*/  HMMA.16816.F32.BF16 R72, R124.reuse, R18, R72 ;  /* 0x000000127c48723c */ /* 0x040fe20000041848 */
[----:B------:R-:W1:Y:S07]  /*dab0*/  LDSM.16.M88.4 R16, [R207+0x1800] ;  /* 0x00180000cf10783b */ /* 0x000e6e0000000200 */
[C---:B----4-:R-:W-:Y:S08]  /*dac0*/  HMMA.16816.F32.BF16 R8, R124.reuse, R20, R8 ;  /* 0x000000147c08723c */ /* 0x050ff00000041808 */
[----:B------:R-:W-:Y:S08]  /*dad0*/  HMMA.16816.F32.BF16 R4, R124, R22, R4 ;  /* 0x000000167c04723c */ /* 0x000ff00000041804 */
[C---:B------:R-:W-:Y:S08]  /*dae0*/  HMMA.16816.F32.BF16 R20, R120.reuse, R56, RZ ;  /* 0x000000387814723c */ /* 0x040ff000000418ff */
[C---:B------:R-:W-:Y:S08]  /*daf0*/  HMMA.16816.F32.BF16 R56, R120.reuse, R58, RZ ;  /* 0x0000003a7838723c */ /* 0x040ff000000418ff */
[----:B------:R-:W-:Y:S08]  /*db00*/  HMMA.16816.F32.BF16 R68, R120, R64, RZ ;  /* 0x000000407844723c */ /* 0x000ff000000418ff */
[C---:B-1----:R-:W-:Y:S07]  /*db10*/  HMMA.16816.F32.BF16 R60, R124.reuse, R16, R20 ;  /* 0x000000107c3c723c */ /* 0x042fee0000041814 */
[----:B------:R-:W-:Y:S01]  /*db20*/  IADD3 R20, P0, R12, UR7, RZ ;  /* 0x000000070c147c10 */ /* 0x000fe2000ff1e0ff */
[----:B------:R-:W-:Y:S01]  /*db30*/  HMMA.16816.F32.BF16 R56, R124, R18, R56 ;  /* 0x000000127c38723c */ /* 0x000fe20000041838 */
[----:B------:R-:W1:Y:S02]  /*db40*/  LDSM.16.M88.4 R16, [R207+0x2000] ;  /* 0x00200000cf10783b */ /* 0x000e640000000200 */
[----:B------:R-:W-:-:S02]  /*db50*/  IADD3.X R21, R13, UR5, RZ, P0, !PT ;  /* 0x000000050d157c10 */ /* 0x000fc400087fe4ff */
[----:B------:R-:W-:Y:S01]  /*db60*/  IADD3 R2, P0, R20, UR7, RZ ;  /* 0x0000000714027c10 */ /* 0x000fe2000ff1e0ff */
[----:B------:R-:W-:Y:S01]  /*db70*/  @!PT LDS RZ, [RZ] ;  /* 0x00000000fffff984 */ /* 0x000fe20000000800 */
[----:B------:R-:W-:Y:S01]  /*db80*/  @!PT LDS RZ, [RZ] ;  /* 0x00000000fffff984 */ /* 0x000fe20000000800 */
[----:B------:R-:W-:Y:S01]  /*db90*/  @!PT LDS RZ, [RZ] ;  /* 0x00000000fffff984 */ /* 0x000fe20000000800 */
[----:B------:R2:W-:Y:S02]  /*dba0*/  LDGSTS.E.BYPASS.LTC128B.128 [R234+0x100], [R12.64], !P5 ;  /* 0x001000000cea7fae */ /* 0x0005e4000e901d48 */
[----:B------:R-:W-:Y:S01]  /*dbb0*/  HMMA.16816.F32.BF16 R64, R120, R66, RZ ;  /* 0x000000427840723c */ /* 0x000fe200000418ff */
[----:B------:R-:W-:Y:S01]  /*dbc0*/  IADD3.X R3, R21, UR5, RZ, P0, !PT ;  /* 0x0000000515037c10 */ /* 0x000fe200087fe4ff */
[----:B------:R2:W-:Y:S01]  /*dbd0*/  LDGSTS.E.BYPASS.LTC128B.128 [R234+0x3100], [R12.64+0x80], !P4 ;  /* 0x031000800cea7fae */ /* 0x0005e2000e101d48 */
[----:B------:R-:W-:-:S03]  /*dbe0*/  ISETP.LT.OR P0, PT, R28, 0x41, P6 ;  /* 0x000000411c00780c */ /* 0x000fc60003701670 */
[----:B------:R3:W-:Y:S02]  /*dbf0*/  LDGSTS.E.BYPASS.LTC128B.128 [R234+0x1100], [R20.64], !P3 ;  /* 0x0110000014ea7fae */ /* 0x0007e4000d901d48 */
[C---:B------:R-:W-:Y:S02]  /*dc00*/  HMMA.16816.F32.BF16 R52, R120.reuse, R48, RZ ;  /* 0x000000307834723c */ /* 0x040fe400000418ff */
[----:B------:R3:W-:Y:S04]  /*dc10*/  LDGSTS.E.BYPASS.LTC128B.128 [R234+0x4100], [R20.64+0x80], !P2 ;  /* 0x0410008014ea7fae */ /* 0x0007e8000d101d48 */
[----:B------:R2:W-:Y:S02]  /*dc20*/  LDGSTS.E.BYPASS.LTC128B.128 [R234+0x2100], [R2.64], !P1 ;  /* 0x0210000002ea7fae */ /* 0x0005e4000c901d48 */
[----:B------:R-:W-:Y:S02]  /*dc30*/  HMMA.16816.F32.BF16 R48, R120, R50, RZ ;  /* 0x000000327830723c */ /* 0x000fe400000418ff */
[----:B------:R2:W-:Y:S01]  /*dc40*/  LDGSTS.E.BYPASS.LTC128B.128 [R234+0x5100], [R2.64+0x80], !P0 ;  /* 0x0510008002ea7fae */ /* 0x0005e2000c101d48 */
[----:B------:R-:W-:-:S03]  /*dc50*/  ISETP.GT.AND P0, PT, R102, R237, PT ;  /* 0x000000ed6600720c */ /* 0x000fc60003f04270 */
[----:B------:R-:W4:Y:S02]  /*dc60*/  LDSM.16.M88.4 R32, [R206] ;  /* 0x00000000ce20783b */ /* 0x000f240000000200 */
[----:B------:R-:W-:Y:S02]  /*dc70*/  HMMA.16816.F32.BF16 R44, R120, R40, RZ ;  /* 0x00000028782c723c */ /* 0x000fe400000418ff */
[----:B------:R-:W2:Y:S04]  /*dc80*/  LDSM.16.M88.4 R92, [R206+0x800] ;  /* 0x00080000ce5c783b */ /* 0x000ea80000000200 */
[----:B------:R-:W2:Y:S02]  /*dc90*/  LDSM.16.M88.4 R28, [R206+0x1000] ;  /* 0x00100000ce1c783b */ /* 0x000ea40000000200 */
[C---:B------:R-:W-:Y:S02]  /*dca0*/  HMMA.16816.F32.BF16 R68, R124.reuse, R24, R68 ;  /* 0x000000187c44723c */ /* 0x040fe40000041844 */
[----:B------:R-:W-:Y:S04]  /*dcb0*/  LDSM.16.M88.4 R88, [R204+-0x3000] ;  /* 0xffd00000cc58783b */ /* 0x000fe80000000200 */
[----:B---3--:R-:W-:Y:S02]  /*dcc0*/  LDSM.16.M88.4 R20, [R206+0x2000] ;  /* 0x00200000ce14783b */ /* 0x008fe40000000200 */
[----:B------:R-:W-:Y:S02]  /*dcd0*/  HMMA.16816.F32.BF16 R64, R124, R26, R64 ;  /* 0x0000001a7c40723c */ /* 0x000fe40000041840 */
[----:B------:R-:W3:Y:S04]  /*dce0*/  LDSM.16.M88.4 R24, [R206+0x1800] ;  /* 0x00180000ce18783b */ /* 0x000ee80000000200 */
[----:B------:R-:W-:Y:S02]  /*dcf0*/  LDSM.16.M88.4 R84, [R204+-0x2800] ;  /* 0xffd80000cc54783b */ /* 0x000fe40000000200 */
[----:B------:R-:W-:Y:S02]  /*dd00*/  HMMA.16816.F32.BF16 R40, R120, R42, RZ ;  /* 0x0000002a7828723c */ /* 0x000fe400000418ff */
[----:B------:R-:W-:Y:S04]  /*dd10*/  LDSM.16.M88.4 R80, [R204+-0x2000] ;  /* 0xffe00000cc50783b */ /* 0x000fe80000000200 */
[----:B------:R-:W-:Y:S02]  /*dd20*/  LDSM.16.M88.4 R96, [R206+0x3800] ;  /* 0x00380000ce60783b */ /* 0x000fe40000000200 */
[C---:B-1----:R-:W-:Y:S02]  /*dd30*/  HMMA.16816.F32.BF16 R52, R124.reuse, R16, R52 ;  /* 0x000000107c34723c */ /* 0x042fe40000041834 */
[----:B------:R-:W0:Y:S06]  /*dd40*/  LDGDEPBAR ;  /* 0x00000000000079af */ /* 0x000e2c0000000000 */
[C---:B------:R-:W-:Y:S01]  /*dd50*/  HMMA.16816.F32.BF16 R48, R124.reuse, R18, R48 ;  /* 0x000000127c30723c */ /* 0x040fe20000041830 */
[----:B------:R-:W1:Y:S07]  /*dd60*/  LDSM.16.M88.4 R16, [R206+0x2800] ;  /* 0x00280000ce10783b */ /* 0x000e6e0000000200 */
[C---:B------:R-:W-:Y:S08]  /*dd70*/  HMMA.16816.F32.BF16 R44, R124.reuse, R36, R44 ;  /* 0x000000247c2c723c */ /* 0x040ff0000004182c */
[----:B------:R-:W-:Y:S01]  /*dd80*/  HMMA.16816.F32.BF16 R40, R124, R38, R40 ;  /* 0x000000267c28723c */ /* 0x000fe20000041828 */
[----:B------:R-:W1:Y:S07]  /*dd90*/  LDSM.16.M88.4 R36, [R204+-0x1800] ;  /* 0xffe80000cc24783b */ /* 0x000e6e0000000200 */
[C---:B----4-:R-:W-:Y:S08]  /*dda0*/  HMMA.16816.F32.BF16 R8, R144.reuse, R32, R8 ;  /* 0x000000209008723c */ /* 0x050ff00000041808 */
[C---:B------:R-:W-:Y:S01]  /*ddb0*/  HMMA.16816.F32.BF16 R4, R144.reuse, R34, R4 ;  /* 0x000000229004723c */ /* 0x040fe20000041804 */
[----:B------:R-:W4:Y:S07]  /*ddc0*/  LDSM.16.M88.4 R32, [R204+-0x1000] ;  /* 0xfff00000cc20783b */ /* 0x000f2e0000000200 */
[C---:B--2---:R-:W-:Y:S08]  /*ddd0*/  HMMA.16816.F32.BF16 R76, R144.reuse, R92, R76 ;  /* 0x0000005c904c723c */ /* 0x044ff0000004184c */
[C---:B------:R-:W-:Y:S01]  /*dde0*/  HMMA.16816.F32.BF16 R72, R144.reuse, R94, R72 ;  /* 0x0000005e9048723c */ /* 0x040fe20000041848 */
[----:B------:R-:W2:Y:S07]  /*ddf0*/  LDSM.16.M88.4 R92, [R204+-0x800] ;  /* 0xfff80000cc5c783b */ /* 0x000eae0000000200 */
[C---:B------:R-:W-:Y:S08]  /*de00*/  HMMA.16816.F32.BF16 R68, R144.reuse, R28, R68 ;  /* 0x0000001c9044723c */ /* 0x040ff00000041844 */
        /* <DEDUP_REMOVED lines=23> */
[C---:B----4-:R-:W-:Y:S08]  /*df80*/  HMMA.16816.F32.BF16 R52, R160.reuse, R32, R52 ;  /* 0x00000020a034723c */ /* 0x050ff00000041834 */
[C---:B------:R-:W-:Y:S01]  /*df90*/  HMMA.16816.F32.BF16 R48, R160.reuse, R34, R48 ;  /* 0x00000022a030723c */ /* 0x040fe20000041830 */
[----:B------:R-:W4:Y:S07]  /*dfa0*/  LDSM.16.M88.4 R32, [R207+0x4000] ;  /* 0x00400000cf20783b */ /* 0x000f2e0000000200 */
[C---:B--2---:R-:W-:Y:S08]  /*dfb0*/  HMMA.16816.F32.BF16 R44, R160.reuse, R92, R44 ;  /* 0x0000005ca02c723c */ /* 0x044ff0000004182c */
[----:B------:R-:W-:Y:S01]  /*dfc0*/  HMMA.16816.F32.BF16 R40, R160, R94, R40 ;  /* 0x0000005ea028723c */ /* 0x000fe20000041828 */
[----:B------:R-:W-:Y:S07]  /*dfd0*/  LDSM.16.M88.4 R92, [R206+0x4000] ;  /* 0x00400000ce5c783b */ /* 0x000fee0000000200 */
        /* <DEDUP_REMOVED lines=52> */
[C---:B----4-:R-:W-:Y:S08]  /*e320*/  HMMA.16816.F32.BF16 R76, R184.reuse, R32, R76 ;  /* 0x00000020b84c723c */ /* 0x050ff0000004184c */
[C---:B------:R-:W-:Y:S08]  /*e330*/  HMMA.16816.F32.BF16 R72, R184.reuse, R34, R72 ;  /* 0x00000022b848723c */ /* 0x040ff00000041848 */
[C---:B--2---:R-:W-:Y:S08]  /*e340*/  HMMA.16816.F32.BF16 R68, R184.reuse, R28, R68 ;  /* 0x0000001cb844723c */ /* 0x044ff00000041844 */
[C---:B------:R-:W-:Y:S08]  /*e350*/  HMMA.16816.F32.BF16 R64, R184.reuse, R30, R64 ;  /* 0x0000001eb840723c */ /* 0x040ff00000041840 */
[C---:B---3--:R-:W-:Y:S08]  /*e360*/  HMMA.16816.F32.BF16 R60, R184.reuse, R24, R60 ;  /* 0x00000018b83c723c */ /* 0x048ff0000004183c */
[C---:B------:R-:W-:Y:S08]  /*e370*/  HMMA.16816.F32.BF16 R56, R184.reuse, R26, R56 ;  /* 0x0000001ab838723c */ /* 0x040ff00000041838 */
[C---:B------:R-:W-:Y:S08]  /*e380*/  HMMA.16816.F32.BF16 R52, R184.reuse, R20, R52 ;  /* 0x00000014b834723c */ /* 0x040ff00000041834 */
[C---:B------:R-:W-:Y:S08]  /*e390*/  HMMA.16816.F32.BF16 R48, R184.reuse, R22, R48 ;  /* 0x00000016b830723c */ /* 0x040ff00000041830 */
[C---:B-1----:R-:W-:Y:S08]  /*e3a0*/  HMMA.16816.F32.BF16 R44, R184.reuse, R16, R44 ;  /* 0x00000010b82c723c */ /* 0x042ff0000004182c */
        /* <DEDUP_REMOVED lines=32> */
.L_x_792:
[----:B------:R-:W-:Y:S05]  /*e5b0*/  BSYNC B0 ;  /* 0x0000000000007941 */ /* 0x000fea0003800000 */
.L_x_791:
[----:B------:R-:W-:Y:S01]  /*e5c0*/  ISETP.NE.AND P0, PT, R228, 0x1, PT ;  /* 0x00000001e400780c */ /* 0x000fe20003f05270 */
[----:B------:R-:W-:Y:S01]  /*e5d0*/  IMAD.IADD R21, R218, 0x1, R209 ;  /* 0x00000001da157824 */ /* 0x000fe200078e02d1 */
[----:B------:R-:W-:Y:S01]  /*e5e0*/  ULDC UR4, c[0x0][0x324] ;  /* 0x0000c90000047ab9 */ /* 0x000fe20000000800 */
[----:B------:R-:W-:Y:S01]  /*e5f0*/  IMAD.IADD R20, R231, 0x1, R15 ;  /* 0x00000001e7147824 */ /* 0x000fe200078e020f */
[----:B------:R-:W-:Y:S01]  /*e600*/  ULOP3.LUT UR4, URZ, UR4, URZ, 0x33, !UPT ;  /* 0x000000043f047292 */ /* 0x000fe2000f8e333f */
[----:B------:R-:W0:Y:S01]  /*e610*/  LDGDEPBAR ;  /* 0x00000000000079af */ /* 0x000e220000000000 */
[----:B-1----:R-:W-:-:S02]  /*e620*/  IMAD.IADD R16, R15, 0x1, -R217 ;  /* 0x000000010f107824 */ /* 0x002fc400078e0ad9 */
[C---:B------:R-:W-:Y:S02]  /*e630*/  IADD3 R18, -R217.reuse, 0x1, R20 ;  /* 0x00000001d9127810 */ /* 0x040fe40007ffe114 */
[----:B------:R-:W-:-:S03]  /*e640*/  IADD3 R20, -R217, R20, RZ ;  /* 0x00000014d9147210 */ /* 0x000fc60007ffe1ff */
[----:B------:R-:W-:-:S04]  /*e650*/  @P0 IMAD.HI.U32 R0, R21, c[0x0][0x2c8], RZ ;  /* 0x0000b20015000a27 */ /* 0x000fc800078e00ff */
[----:B------:R-:W-:Y:S01]  /*e660*/  IMAD.IADD R18, R18, 0x1, -R229 ;  /* 0x0000000112127824 */ /* 0x000fe200078e0ae5 */
[----:B------:R-:W-:Y:S02]  /*e670*/  @P0 SHF.R.U32.HI R21, RZ, c[0x0][0x2cc], R0 ;  /* 0x0000b300ff150a19 */ /* 0x000fe40000011600 */
[----:B------:R-:W-:Y:S02]  /*e680*/  ISETP.GE.AND P0, PT, R232, 0x1, PT ;  /* 0x00000001e800780c */ /* 0x000fe40003f06270 */
[C---:B------:R-:W-:Y:S01]  /*e690*/  IADD3 R19, R18.reuse, c[0x0][0x328], RZ ;  /* 0x0000ca0012137a10 */ /* 0x040fe20007ffe0ff */
[----:B------:R-:W1:Y:S01]  /*e6a0*/  SHFL.IDX PT, R2, R21, RZ, 0x1c1f ;  /* 0x001c1fff15027589 */ /* 0x000e6200000e0000 */
[----:B------:R-:W-:-:S03]  /*e6b0*/  IADD3 R18, R18, UR4, RZ ;  /* 0x0000000412127c10 */ /* 0x000fc6000fffe0ff */
[----:B-1----:R-:W-:Y:S01]  /*e6c0*/  IMAD.IADD R24, R19, 0x1, R2 ;  /* 0x0000000113187824 */ /* 0x002fe200078e0202 */
[----:B------:R-:W-:-:S04]  /*e6d0*/  IADD3 R23, R18, R2, RZ ;  /* 0x0000000212177210 */ /* 0x000fc80007ffe0ff */
[----:B------:R-:W-:Y:S01]  /*e6e0*/  IMNMX R24, R20, R24, PT ;  /* 0x0000001814187217 */ /* 0x000fe20003800200 */
[----:B------:R-:W-:Y:S05]  /*e6f0*/  @!P0 BRA `(.L_x_793) ;  /* 0x0000014000008947 */ /* 0x000fea0003800000 */
[----:B------:R-:W-:Y:S01]  /*e700*/  IADD3 R2, -R229, R231, R2 ;  /* 0x000000e7e5027210 */ /* 0x000fe20007ffe102 */
[----:B------:R-:W-:Y:S03]  /*e710*/  BSSY B0, `(.L_x_794) ;  /* 0x000000e000007945 */ /* 0x000fe60003800000 */
        /* <DEDUP_REMOVED lines=9> */
.L_x_795:
[----:B------:R-:W-:-:S04]  /*e7b0*/  MOV R0, c[0x0][0x32c] ;  /* 0x0000cb0000007a02 */ /* 0x000fc80000000f00 */
[----:B------:R-:W-:-:S13]  /*e7c0*/  ISETP.NE.AND P0, PT, R0, 0x1, PT ;  /* 0x000000010000780c */ /* 0x000fda0003f05270 */
[----:B------:R-:W-:-:S05]  /*e7d0*/  @P0 IMAD.HI.U32 R0, R2, c[0x0][0x330], RZ ;  /* 0x0000cc0002000a27 */ /* 0x000fca00078e00ff */
[----:B------:R-:W-:Y:S02]  /*e7e0*/  @P0 SHF.R.U32.HI R2, RZ, c[0x0][0x334], R0 ;  /* 0x0000cd00ff020a19 */ /* 0x000fe40000011600 */
.L_x_796:
[----:B------:R-:W-:Y:S05]  /*e7f0*/  BSYNC B0 ;  /* 0x0000000000007941 */ /* 0x000fea0003800000 */
.L_x_794:
[----:B------:R-:W-:-:S05]  /*e800*/  IMAD R2, R2, c[0x0][0x32c], R16 ;  /* 0x0000cb0002027a24 */ /* 0x000fca00078e0210 */
[----:B------:R-:W-:Y:S02]  /*e810*/  IADD3 R0, R2, c[0x0][0x32c], RZ ;  /* 0x0000cb0002007a10 */ /* 0x000fe40007ffe0ff */
[----:B------:R-:W-:Y:S02]  /*e820*/  IMNMX R23, R23, R2, !PT ;  /* 0x0000000217177217 */ /* 0x000fe40007800200 */
[----:B------:R-:W-:Y:S02]  /*e830*/  IMNMX R24, R24, R0, PT ;  /* 0x0000000018187217 */ /* 0x000fe40003800200 */
.L_x_793:
[C---:B------:R-:W-:Y:S01]  /*e840*/  ISETP.GE.AND P0, PT, R15.reuse, 0x9, PT ;  /* 0x000000090f00780c */ /* 0x040fe20003f06270 */
[----:B------:R-:W1:Y:S01]  /*e850*/  SHFL.IDX PT, R21, R21, 0x1, 0x1c1f ;  /* 0x003c1f0015157f89 */ /* 0x000e6200000e0000 */
[----:B------:R-:W-:Y:S02]  /*e860*/  ISETP.GE.AND P1, PT, R15, 0x2, PT ;  /* 0x000000020f00780c */ /* 0x000fe40003f26270 */
[----:B------:R-:W-:Y:S02]  /*e870*/  P2R R22, PR, RZ, 0x1 ;  /* 0x00000001ff167803 */ /* 0x000fe40000000000 */
[----:B------:R-:W-:-:S02]  /*e880*/  ISETP.GT.AND P0, PT, R23, 0x8, !P0 ;  /* 0x000000081700780c */ /* 0x000fc40004704270 */
[----:B------:R-:W-:Y:S02]  /*e890*/  P2R R0, PR, RZ, 0x2 ;  /* 0x00000002ff007803 */ /* 0x000fe40000000000 */
[----:B------:R-:W-:Y:S02]  /*e8a0*/  ISETP.LT.OR P0, PT, R24, 0x9, P0 ;  /* 0x000000091800780c */ /* 0x000fe40000701670 */
[----:B------:R-:W-:Y:S02]  /*e8b0*/  ISETP.GT.AND P1, PT, R23, 0x1, !P1 ;  /* 0x000000011700780c */ /* 0x000fe40004f24270 */
[----:B------:R-:W-:Y:S02]  /*e8c0*/  ISETP.GE.AND P2, PT, R15, 0xa, PT ;  /* 0x0000000a0f00780c */ /* 0x000fe40003f46270 */
[----:B------:R-:W-:Y:S02]  /*e8d0*/  FSEL R13, R4, -INF , !P0 ;  /* 0xff800000040d7808 */ /* 0x000fe40004000000 */
[----:B------:R-:W-:-:S02]  /*e8e0*/  ISETP.LT.OR P1, PT, R24, 0x2, P1 ;  /* 0x000000021800780c */ /* 0x000fc40000f21670 */
[----:B------:R-:W-:Y:S02]  /*e8f0*/  ISETP.GT.AND P0, PT, R23, 0x9, !P2 ;  /* 0x000000091700780c */ /* 0x000fe40005704270 */
[----:B------:R-:W-:Y:S02]  /*e900*/  FSEL R12, R9, -INF , !P1 ;  /* 0xff800000090c7808 */ /* 0x000fe40004800000 */
[----:B------:R-:W-:Y:S01]  /*e910*/  ISETP.LT.OR P0, PT, R24, 0xa, P0 ;  /* 0x0000000a1800780c */ /* 0x000fe20000701670 */
[--C-:B-1----:R-:W-:Y:S01]  /*e920*/  IMAD.IADD R19, R19, 0x1, R21.reuse ;  /* 0x0000000113137824 */ /* 0x102fe200078e0215 */
[----:B------:R-:W-:Y:S01]  /*e930*/  ISETP.GE.AND P1, PT, R15, 0x11, PT ;  /* 0x000000110f00780c */ /* 0x000fe20003f26270 */
[----:B------:R-:W-:Y:S01]  /*e940*/  IMAD.IADD R18, R18, 0x1, R21 ;  /* 0x0000000112127824 */ /* 0x000fe200078e0215 */
        /* <DEDUP_REMOVED lines=8> */
[C---:B------:R-:W-:Y:S02]  /*e9d0*/  ISETP.LT.OR P0, PT, R24.reuse, 0x12, P0 ;  /* 0x000000121800780c */ /* 0x040fe40000701670 */
        /* <DEDUP_REMOVED lines=43> */
[C---:B------:R-:W-:Y:S02]  /*ec90*/  ISETP.GE.AND P6, PT, R15.reuse, 0x3a, PT ;  /* 0x0000003a0f00780c */ /* 0x040fe40003fc6270 */
[----:B------:R-:W-:Y:S02]  /*eca0*/  ISETP.LT.OR P0, PT, R24, 0x39, P0 ;  /* 0x000000391800780c */ /* 0x000fe40000701670 */
[----:B------:R-:W-:Y:S02]  /*ecb0*/  ISETP.GE.AND P5, PT, R15, 0x41, PT ;  /* 0x000000410f00780c */ /* 0x000fe40003fa6270 */
[----:B------:R-:W-:-:S02]  /*ecc0*/  FSEL R151, R56, -INF , !P0 ;  /* 0xff80000038977808 */ /* 0x000fc40004000000 */
[----:B------:R-:W-:Y:S02]  /*ecd0*/  ISETP.GT.AND P0, PT, R23, 0x39, !P6 ;  /* 0x000000391700780c */ /* 0x000fe40007704270 */
[C---:B------:R-:W-:Y:S02]  /*ece0*/  ISETP.GE.AND P4, PT, R15.reuse, 0x42, PT ;  /* 0x000000420f00780c */ /* 0x040fe40003f86270 */
        /* <DEDUP_REMOVED lines=16> */
[----:B------:R-:W-:Y:S02]  /*edf0*/  IMNMX R20, R20, R19, PT ;  /* 0x0000001314147217 */ /* 0x000fe40003800200 */
[----:B------:R-:W-:Y:S02]  /*ee00*/  FSEL R158, R48, -INF , !P0 ;  /* 0xff800000309e7808 */ /* 0x000fe40004000000 */
[----:B------:R-:W-:-:S04]  /*ee10*/  ISETP.GT.AND P0, PT, R23, 0x49, !P2 ;  /* 0x000000491700780c */ /* 0x000fc80005704270 */
[----:B------:R-:W-:-:S04]  /*ee20*/  ISETP.LT.OR P0, PT, R24, 0x4a, P0 ;  /* 0x0000004a1800780c */ /* 0x000fc80000701670 */
[----:B------:R-:W-:Y:S02]  /*ee30*/  FSEL R153, R49, -INF , !P0 ;  /* 0xff80000031997808 */ /* 0x000fe40004000000 */
[----:B------:R-:W-:Y:S02]  /*ee40*/  ISETP.GT.AND P0, PT, R23, 0x50, !P1 ;  /* 0x000000501700780c */ /* 0x000fe40004f04270 */
[----:B------:R-:W-:Y:S02]  /*ee50*/  ISETP.GE.AND P1, PT, R15, 0x52, PT ;  /* 0x000000520f00780c */ /* 0x000fe40003f26270 */
[----:B------:R-:W-:-:S04]  /*ee60*/  ISETP.LT.OR P0, PT, R24, 0x51, P0 ;  /* 0x000000511800780c */ /* 0x000fc80000701670 */
        /* <DEDUP_REMOVED lines=11> */
[----:B------:R-:W-:-:S04]  /*ef20*/  ISETP.GT.AND P0, PT, R23, RZ, !P1 ;  /* 0x000000ff1700720c */ /* 0x000fc80004f04270 */
[----:B------:R-:W-:-:S04]  /*ef30*/  ISETP.LT.OR P0, PT, R24, 0x1, P0 ;  /* 0x000000011800780c */ /* 0x000fc80000701670 */
[----:B------:R-:W-:Y:S02]  /*ef40*/  FSEL R17, R8, -INF , !P0 ;  /* 0xff80000008117808 */ /* 0x000fe40004000000 */
[----:B------:R-:W-:-:S04]  /*ef50*/  ISETP.GE.AND P0, PT, R15, 0x5a, PT ;  /* 0x0000005a0f00780c */ /* 0x000fc80003f06270 */
[----:B------:R-:W-:Y:S02]  /*ef60*/  P2R R40, PR, RZ, 0x1 ;  /* 0x00000001ff287803 */ /* 0x000fe40000000000 */
[----:B------:R-:W-:-:S04]  /*ef70*/  ISETP.GT.AND P0, PT, R23, 0x59, !P0 ;  /* 0x000000591700780c */ /* 0x000fc80004704270 */
[----:B------:R-:W-:-:S04]  /*ef80*/  ISETP.LT.OR P0, PT, R24, 0x5a, P0 ;  /* 0x0000005a1800780c */ /* 0x000fc80000701670 */
[----:B------:R-:W-:Y:S02]  /*ef90*/  FSEL R138, R41, -INF , !P0 ;  /* 0xff800000298a7808 */ /* 0x000fe40004000000 */
[----:B------:R-:W-:-:S13]  /*efa0*/  ISETP.GE.AND P0, PT, R232, 0x1, PT ;  /* 0x00000001e800780c */ /* 0x000fda0003f06270 */
        /* <DEDUP_REMOVED lines=12> */
.L_x_799:
[----:B------:R-:W-:-:S04]  /*f070*/  MOV R8, c[0x0][0x32c] ;  /* 0x0000cb0000087a02 */ /* 0x000fc80000000f00 */
[----:B------:R-:W-:-:S13]  /*f080*/  ISETP.NE.AND P0, PT, R8, 0x1, PT ;  /* 0x000000010800780c */ /* 0x000fda0003f05270 */
[----:B------:R-:W-:-:S05]  /*f090*/  @P0 IMAD.HI.U32 R8, R21, c[0x0][0x330], RZ ;  /* 0x0000cc0015080a27 */ /* 0x000fca00078e00ff */
[----:B------:R-:W-:Y:S02]  /*f0a0*/  @P0 SHF.R.U32.HI R21, RZ, c[0x0][0x334], R8 ;  /* 0x0000cd00ff150a19 */ /* 0x000fe40000011608 */
.L_x_800:
[----:B------:R-:W-:Y:S05]  /*f0b0*/  BSYNC B0 ;  /* 0x0000000000007941 */ /* 0x000fea0003800000 */
.L_x_798:
[----:B------:R-:W-:-:S05]  /*f0c0*/  IMAD R16, R21, c[0x0][0x32c], R16 ;  /* 0x0000cb0015107a24 */ /* 0x000fca00078e0210 */
[----:B------:R-:W-:Y:S02]  /*f0d0*/  IADD3 R8, R16, c[0x0][0x32c], RZ ;  /* 0x0000cb0010087a10 */ /* 0x000fe40007ffe0ff */
[----:B------:R-:W-:Y:S02]  /*f0e0*/  IMNMX R18, R18, R16, !PT ;  /* 0x0000001012127217 */ /* 0x000fe40007800200 */
[----:B------:R-:W-:Y:S02]  /*f0f0*/  IMNMX R20, R20, R8, PT ;  /* 0x0000000814147217 */ /* 0x000fe40003800200 */
.L_x_797:
[----:B------:R-:W-:Y:S01]  /*f100*/  ISETP.NE.AND P0, PT, R22, RZ, PT ;  /* 0x000000ff1600720c */ /* 0x000fe20003f05270 */
[----:B------:R-:W-:Y:S01]  /*f110*/  LDSM.16.MT88.4 R88, [R188] ;  /* 0x00000000bc58783b */ /* 0x000fe20000004200 */
[----:B------:R-:W-:Y:S02]  /*f120*/  FMNMX.FTZ R19, R17, R12, !PT ;  /* 0x0000000c11137209 */ /* 0x000fe40007810000 */
[----:B------:R-:W-:Y:S01]  /*f130*/  ISETP.GT.AND P0, PT, R18, 0x8, !P0 ;  /* 0x000000081200780c */ /* 0x000fe20004704270 */
[----:B------:R-:W-:Y:S01]  /*f140*/  LDSM.16.MT88.4 R96, [R191+0x3000] ;  /* 0x00300000bf60783b */ /* 0x000fe20000004200 */
[----:B------:R-:W-:-:S02]  /*f150*/  FMNMX.FTZ R19, R13, R19, !PT ;  /* 0x000000130d137209 */ /* 0x000fc40007810000 */
[----:B------:R-:W-:Y:S01]  /*f160*/  ISETP.LT.OR P0, PT, R20, 0x9, P0 ;  /* 0x000000091400780c */ /* 0x000fe20000701670 */
[----:B------:R-:W-:Y:S01]  /*f170*/  LDSM.16.MT88.4 R108, [R191] ;  /* 0x00000000bf6c783b */ /* 0x000fe20000004200 */
[----:B------:R-:W-:Y:S02]  /*f180*/  FMNMX.FTZ R19, R5, R19, !PT ;  /* 0x0000001305137209 */ /* 0x000fe40007810000 */
[----:B------:R-:W-:Y:S01]  /*f190*/  FSEL R6, R6, -INF , !P0 ;  /* 0xff80000006067808 */ /* 0x000fe20004000000 */
[----:B------:R-:W-:Y:S01]  /*f1a0*/  LDSM.16.MT88.4 R80, [R189] ;  /* 0x00000000bd50783b */ /* 0x000fe20000004200 */
[----:B------:R-:W-:Y:S02]  /*f1b0*/  ISETP.NE.AND P0, PT, R39, RZ, PT ;  /* 0x000000ff2700720c */ /* 0x000fe40003f05270 */
[----:B------:R-:W-:Y:S01]  /*f1c0*/  FMNMX.FTZ R19, R76, R19, !PT ;  /* 0x000000134c137209 */ /* 0x000fe20007810000 */
[----:B------:R-:W-:Y:S01]  /*f1d0*/  LDSM.16.MT88.4 R104, [R190+0x3000] ;  /* 0x00300000be68783b */ /* 0x000fe20000004200 */
        /* <DEDUP_REMOVED lines=27> */
[----:B------:R-:W-:Y:S01]  /*f390*/  FMNMX.FTZ R19, R164, R19, !PT ;  /* 0x00000013a4137209 */ /* 0x000fe20007810000 */
[----:B------:R-:W-:Y:S01]  /*f3a0*/  LDSM.16.MT88.4 R36, [R190+0x3800] ;  /* 0x00380000be24783b */ /* 0x000fe20000004200 */
[----:B------:R-:W-:Y:S02]  /*f3b0*/  ISETP.GT.AND P0, PT, R18, 0x19, !P0 ;  /* 0x000000191200780c */ /* 0x000fe40004704270 */
[----:B------:R-:W-:Y:S02]  /*f3c0*/  FMNMX.FTZ R19, R156, R19, !PT ;  /* 0x000000139c137209 */ /* 0x000fe40007810000 */
[----:B------:R-:W-:-:S02]  /*f3d0*/  ISETP.LT.OR P0, PT, R20, 0x1a, P0 ;  /* 0x0000001a1400780c */ /* 0x000fc40000701670 */
[----:B------:R-:W-:Y:S02]  /*f3e0*/  FMNMX.FTZ R19, R158, R19, !PT ;  /* 0x000000139e137209 */ /* 0x000fe40007810000 */
[----:B------:R-:W-:Y:S02]  /*f3f0*/  FSEL R8, R75, -INF , !P0 ;  /* 0xff8000004b087808 */ /* 0x000fe40004000000 */
[----:B------:R-:W-:Y:S01]  /*f400*/  ISETP.NE.AND P0, PT, R35, RZ, PT ;  /* 0x000000ff2300720c */ /* 0x000fe20003f05270 */
[----:B------:R-:W-:Y:S01]  /*f410*/  LDSM.16.MT88.4 R72, [R190] ;  /* 0x00000000be48783b */ /* 0x000fe20000004200 */
        /* <DEDUP_REMOVED lines=35> */
[----:B------:R-:W-:Y:S01]  /*f650*/  ISETP.LT.OR P0, PT, R20, 0x3a, P0 ;  /* 0x0000003a1400780c */ /* 0x000fe20000701670 */
[----:B------:R-:W1:Y:S03]  /*f660*/  SHFL.BFLY PT, R0, R19, 0x2, 0x1f ;  /* 0x0c401f0013007f89 */ /* 0x000e6600000e0000 */
[----:B------:R-:W-:-:S02]  /*f670*/  FSEL R166, R59, -INF , !P0 ;  /* 0xff8000003ba67808 */ /* 0x000fc40004000000 */
[----:B------:R-:W-:Y:S01]  /*f680*/  ISETP.GT.AND P0, PT, R18, 0x40, !P5 ;  /* 0x000000401200780c */ /* 0x000fe20006f04270 */
[----:B------:R-:W-:Y:S01]  /*f690*/  LDSM.16.MT88.4 R56, [R189+0x3000] ;  /* 0x00300000bd38783b */ /* 0x000fe20000004200 */
[----:B------:R-:W-:Y:S02]  /*f6a0*/  ISETP.NE.AND P5, PT, R45, RZ, PT ;  /* 0x000000ff2d00720c */ /* 0x000fe40003fa5270 */
        /* <DEDUP_REMOVED lines=8> */
[----:B------:R-:W-:Y:S01]  /*f730*/  ISETP.LT.OR P0, PT, R20, 0x49, P0 ;  /* 0x000000491400780c */ /* 0x000fe20000701670 */
[----:B------:R-:W-:Y:S03]  /*f740*/  LDSM.16.MT88.4 R24, [R190+0x800] ;  /* 0x00080000be18783b */ /* 0x000fe60000004200 */
[----:B------:R-:W-:-:S02]  /*f750*/  FSEL R154, R50, -INF , !P0 ;  /* 0xff800000329a7808 */ /* 0x000fc40004000000 */
[----:B------:R-:W-:-:S04]  /*f760*/  ISETP.GT.AND P0, PT, R18, 0x49, !P2 ;  /* 0x000000491200780c */ /* 0x000fc80005704270 */
[----:B------:R-:W-:-:S04]  /*f770*/  ISETP.LT.OR P0, PT, R20, 0x4a, P0 ;  /* 0x0000004a1400780c */ /* 0x000fc80000701670 */
[----:B------:R-:W-:Y:S02]  /*f780*/  FSEL R152, R51, -INF , !P0 ;  /* 0xff80000033987808 */ /* 0x000fe40004000000 */
[----:B------:R-:W-:Y:S02]  /*f790*/  ISETP.GT.AND P0, PT, R18, 0x1, !P6 ;  /* 0x000000011200780c */ /* 0x000fe40007704270 */
[----:B------:R-:W-:Y:S02]  /*f7a0*/  ISETP.NE.AND P6, PT, R40, RZ, PT ;  /* 0x000000ff2800720c */ /* 0x000fe40003fc5270 */
[----:B------:R-:W-:-:S04]  /*f7b0*/  ISETP.LT.OR P0, PT, R20, 0x2, P0 ;  /* 0x000000021400780c */ /* 0x000fc80000701670 */
[----:B------:R-:W-:Y:S02]  /*f7c0*/  FSEL R11, R11, -INF , !P0 ;  /* 0xff8000000b0b7808 */ /* 0x000fe40004000000 */
[C---:B------:R-:W-:Y:S02]  /*f7d0*/  ISETP.GT.AND P0, PT, R18.reuse, RZ, !P1 ;  /* 0x000000ff1200720c */ /* 0x040fe40004f04270 */
[----:B------:R-:W-:Y:S02]  /*f7e0*/  ISETP.GT.AND P1, PT, R18, 0x50, !P3 ;  /* 0x000000501200780c */ /* 0x000fe40005f24270 */
[C---:B------:R-:W-:Y:S02]  /*f7f0*/  ISETP.LT.OR P0, PT, R20.reuse, 0x1, P0 ;  /* 0x000000011400780c */ /* 0x040fe40000701670 */
[----:B------:R-:W-:Y:S02]  /*f800*/  ISETP.LT.OR P2, PT, R20, 0x51, P1 ;  /* 0x000000511400780c */ /* 0x000fe40000f41670 */
[----:B------:R-:W-:-:S02]  /*f810*/  FSEL R10, R10, -INF , !P0 ;  /* 0xff8000000a0a7808 */ /* 0x000fc40004000000 */
[----:B------:R-:W-:Y:S02]  /*f820*/  ISETP.GT.AND P0, PT, R18, 0x51, !P4 ;  /* 0x000000511200780c */ /* 0x000fe40006704270 */
[----:B------:R-:W-:Y:S02]  /*f830*/  FMNMX.FTZ R21, R10, R11, !PT ;  /* 0x0000000b0a157209 */ /* 0x000fe40007810000 */
[----:B------:R-:W-:Y:S02]  /*f840*/  ISETP.LT.OR P1, PT, R20, 0x52, P0 ;  /* 0x000000521400780c */ /* 0x000fe40000721670 */
[----:B------:R-:W-:Y:S02]  /*f850*/  FMNMX.FTZ R21, R6, R21, !PT ;  /* 0x0000001506157209 */ /* 0x000fe40007810000 */
[----:B------:R-:W-:Y:S02]  /*f860*/  ISETP.GT.AND P3, PT, R18, 0x58, !P5 ;  /* 0x000000581200780c */ /* 0x000fe40006f64270 */
[----:B------:R-:W-:-:S02]  /*f870*/  FMNMX.FTZ R21, R7, R21, !PT ;  /* 0x0000001507157209 */ /* 0x000fc40007810000 */
[----:B------:R-:W-:Y:S02]  /*f880*/  FSEL R142, R46, -INF , !P2 ;  /* 0xff8000002e8e7808 */ /* 0x000fe40005000000 */
[----:B------:R-:W-:Y:S02]  /*f890*/  FMNMX.FTZ R21, R16, R21, !PT ;  /* 0x0000001510157209 */ /* 0x000fe40007810000 */
[----:B------:R-:W-:Y:S02]  /*f8a0*/  FSEL R137, R47, -INF , !P1 ;  /* 0xff8000002f897808 */ /* 0x000fe40004800000 */
[----:B------:R-:W-:Y:S02]  /*f8b0*/  FMNMX.FTZ R21, R15, R21, !PT ;  /* 0x000000150f157209 */ /* 0x000fe40007810000 */
[----:B------:R-:W-:Y:S02]  /*f8c0*/  ISETP.GT.AND P0, PT, R18, 0x59, !P6 ;  /* 0x000000591200780c */ /* 0x000fe40007704270 */
[----:B------:R-:W-:-:S02]  /*f8d0*/  FMNMX.FTZ R21, R9, R21, !PT ;  /* 0x0000001509157209 */ /* 0x000fc40007810000 */
[----:B------:R-:W-:Y:S02]  /*f8e0*/  ISETP.LT.OR P1, PT, R20, 0x59, P3 ;  /* 0x000000591400780c */ /* 0x000fe40001f21670 */
[----:B------:R-:W-:Y:S02]  /*f8f0*/  FMNMX.FTZ R21, R8, R21, !PT ;  /* 0x0000001508157209 */ /* 0x000fe40007810000 */
[----:B------:R-:W-:Y:S02]  /*f900*/  ISETP.LT.OR P0, PT, R20, 0x5a, P0 ;  /* 0x0000005a1400780c */ /* 0x000fe40000701670 */
[----:B------:R-:W-:Y:S02]  /*f910*/  FMNMX.FTZ R21, R130, R21, !PT ;  /* 0x0000001582157209 */ /* 0x000fe40007810000 */
[----:B------:R-:W-:Y:S02]  /*f920*/  FSEL R134, R42, -INF , !P1 ;  /* 0xff8000002a867808 */ /* 0x000fe40004800000 */
[----:B------:R-:W-:-:S02]  /*f930*/  FMNMX.FTZ R21, R131, R21, !PT ;  /* 0x0000001583157209 */ /* 0x000fc40007810000 */
[----:B------:R-:W-:Y:S02]  /*f940*/  FSEL R133, R43, -INF , !P0 ;  /* 0xff8000002b857808 */ /* 0x000fe40004000000 */
[----:B------:R-:W-:Y:S02]  /*f950*/  FMNMX.FTZ R21, R135, R21, !PT ;  /* 0x0000001587157209 */ /* 0x000fe40007810000 */
[----:B-1----:R-:W-:Y:S02]  /*f960*/  FMNMX.FTZ R20, R19, R0, !PT ;  /* 0x0000000013147209 */ /* 0x002fe40007810000 */
[----:B------:R-:W-:Y:S02]  /*f970*/  FMNMX.FTZ R21, R136, R21, !PT ;  /* 0x0000001588157209 */ /* 0x000fe40007810000 */
[----:B------:R-:W-:Y:S01]  /*f980*/  ISETP.NE.AND P6, PT, R228, 0x1, PT ;  /* 0x00000001e400780c */ /* 0x000fe20003fc5270 */
[----:B------:R-:W1:Y:S01]  /*f990*/  SHFL.BFLY PT, R0, R20, 0x1, 0x1f ;  /* 0x0c201f0014007f89 */ /* 0x000e6200000e0000 */
[----:B------:R-:W-:-:S04]  /*f9a0*/  FMNMX.FTZ R21, R155, R21, !PT ;  /* 0x000000159b157209 */ /* 0x000fc80007810000 */
[----:B------:R-:W-:-:S04]  /*f9b0*/  FMNMX.FTZ R21, R157, R21, !PT ;  /* 0x000000159d157209 */ /* 0x000fc80007810000 */
[----:B------:R-:W-:-:S04]  /*f9c0*/  FMNMX.FTZ R21, R159, R21, !PT ;  /* 0x000000159f157209 */ /* 0x000fc80007810000 */
[----:B------:R-:W-:-:S04]  /*f9d0*/  FMNMX.FTZ R21, R166, R21, !PT ;  /* 0x00000015a6157209 */ /* 0x000fc80007810000 */
[----:B------:R-:W-:-:S04]  /*f9e0*/  FMNMX.FTZ R21, R165, R21, !PT ;  /* 0x00000015a5157209 */ /* 0x000fc80007810000 */
[----:B------:R-:W-:Y:S02]  /*f9f0*/  FMNMX.FTZ R21, R167, R21, !PT ;  /* 0x00000015a7157209 */ /* 0x000fe40007810000 */
[----:B-1----:R-:W-:Y:S02]  /*fa00*/  FMNMX.FTZ R0, R20, R0, !PT ;  /* 0x0000000014007209 */ /* 0x002fe40007810000 */
[----:B------:R-:W-:Y:S02]  /*fa10*/  FMNMX.FTZ R21, R154, R21, !PT ;  /* 0x000000159a157209 */ /* 0x000fe40007810000 */
[C---:B------:R-:W-:Y:S01]  /*fa20*/  FSETP.NEU.FTZ.AND P0, PT, R0.reuse, -INF , PT ;  /* 0xff8000000000780b */ /* 0x040fe20003f1d000 */
[----:B------:R-:W-:Y:S01]  /*fa30*/  FMUL.FTZ R143, R0, c[0x0][0x2d0] ;  /* 0x0000b400008f7a20 */ /* 0x000fe20000410000 */
[----:B------:R-:W-:-:S04]  /*fa40*/  FMNMX.FTZ R21, R152, R21, !PT ;  /* 0x0000001598157209 */ /* 0x000fc80007810000 */
[----:B------:R-:W-:Y:S02]  /*fa50*/  FMNMX.FTZ R21, R142, R21, !PT ;  /* 0x000000158e157209 */ /* 0x000fe40007810000 */
[----:B------:R-:W-:Y:S02]  /*fa60*/  FSEL R143, R143, RZ, P0 ;  /* 0x000000ff8f8f7208 */ /* 0x000fe40000000000 */
[----:B------:R-:W-:-:S03]  /*fa70*/  FMNMX.FTZ R21, R137, R21, !PT ;  /* 0x0000001589157209 */ /* 0x000fc60007810000 */
[--C-:B------:R-:W-:Y:S01]  /*fa80*/  FFMA.FTZ R50, R12, c[0x0][0x2d0], -R143.reuse ;  /* 0x0000b4000c327a23 */ /* 0x100fe2000001088f */
[----:B------:R-:W-:Y:S01]  /*fa90*/  FMNMX.FTZ R18, R134, R21, !PT ;  /* 0x0000001586127209 */ /* 0x000fe20007810000 */
[--C-:B------:R-:W-:Y:S01]  /*faa0*/  FFMA.FTZ R51, R17, c[0x0][0x2d0], -R143.reuse ;  /* 0x0000b40011337a23 */ /* 0x100fe2000001088f */
[----:B------:R-:W-:Y:S01]  /*fab0*/  LDSM.16.MT88.4 R20, [R189+0x800] ;  /* 0x00080000bd14783b */ /* 0x000fe20000004200 */
[--C-:B------:R-:W-:Y:S01]  /*fac0*/  FFMA.FTZ R47, R13, c[0x0][0x2d0], -R143.reuse ;  /* 0x0000b4000d2f7a23 */ /* 0x100fe2000001088f */
[----:B------:R-:W-:Y:S01]  /*fad0*/  FMNMX.FTZ R18, R133, R18, !PT ;  /* 0x0000001285127209 */ /* 0x000fe20007810000 */
[--C-:B------:R-:W-:Y:S01]  /*fae0*/  FFMA.FTZ R46, R5, c[0x0][0x2d0], -R143.reuse ;  /* 0x0000b400052e7a23 */ /* 0x100fe2000001088f */
[----:B------:R-:W-:Y:S01]  /*faf0*/  MUFU.EX2 R50, R50 ;  /* 0x0000003200327308 */ /* 0x000fe20000000800 */
[--C-:B------:R-:W-:Y:S02]  /*fb00*/  FFMA.FTZ R42, R4, c[0x0][0x2d0], -R143.reuse ;  /* 0x0000b400042a7a23 */ /* 0x100fe4000001088f */
[----:B------:R-:W1:Y:S01]  /*fb10*/  SHFL.BFLY PT, R19, R18, 0x2, 0x1f ;  /* 0x0c401f0012137f89 */ /* 0x000e6200000e0000 */
[----:B------:R-:W-:-:S02]  /*fb20*/  FFMA.FTZ R13, R3, c[0x0][0x2d0], -R143 ;  /* 0x0000b400030d7a23 */ /* 0x000fc4000001088f */
[--C-:B------:R-:W-:Y:S02]  /*fb30*/  FFMA.FTZ R3, R2, c[0x0][0x2d0], -R143.reuse ;  /* 0x0000b40002037a23 */ /* 0x100fe4000001088f */
[----:B------:R-:W2:Y:S01]  /*fb40*/  MUFU.EX2 R51, R51 ;  /* 0x0000003300337308 */ /* 0x000ea20000000800 */
[--C-:B------:R-:W-:Y:S02]  /*fb50*/  FFMA.FTZ R43, R76, c[0x0][0x2d0], -R143.reuse ;  /* 0x0000b4004c2b7a23 */ /* 0x100fe4000001088f */
[--C-:B------:R-:W-:Y:S02]  /*fb60*/  FFMA.FTZ R118, R34, c[0x0][0x2d0], -R143.reuse ;  /* 0x0000b40022767a23 */ /* 0x100fe4000001088f */
[--C-:B------:R-:W-:Y:S02]  /*fb70*/  FFMA.FTZ R119, R33, c[0x0][0x2d0], -R143.reuse ;  /* 0x0000b40021777a23 */ /* 0x100fe4000001088f */
[--C-:B------:R-:W-:Y:S01]  /*fb80*/  FFMA.FTZ R129, R32, c[0x0][0x2d0], -R143.reuse ;  /* 0x0000b40020817a23 */ /* 0x100fe2000001088f */
[----:B------:R-:W-:Y:S01]  /*fb90*/  MUFU.EX2 R47, R47 ;  /* 0x0000002f002f7308 */ /* 0x000fe20000000800 */
[----:B------:R-:W-:Y:S01]  /*fba0*/  LDSM.16.MT88.4 R32, [R189+0x3800] ;  /* 0x00380000bd20783b */ /* 0x000fe20000004200 */
[----:B------:R-:W-:-:S02]  /*fbb0*/  FFMA.FTZ R128, R128, c[0x0][0x2d0], -R143 ;  /* 0x0000b40080807a23 */ /* 0x000fc4000001088f */
[--C-:B------:R-:W-:Y:S02]  /*fbc0*/  FFMA.FTZ R148, R148, c[0x0][0x2d0], -R143.reuse ;  /* 0x0000b40094947a23 */ /* 0x100fe4000001088f */
[--C-:B------:R-:W-:Y:S02]  /*fbd0*/  FFMA.FTZ R149, R149, c[0x0][0x2d0], -R143.reuse ;  /* 0x0000b40095957a23 */ /* 0x100fe4000001088f */
[----:B------:R-:W3:Y:S01]  /*fbe0*/  MUFU.EX2 R46, R46 ;  /* 0x0000002e002e7308 */ /* 0x000ee20000000800 */
[----:B--2---:R-:W-:Y:S01]  /*fbf0*/  F2FP.BF16.PACK_AB R64, R50, R51 ;  /* 0x000000333240723e */ /* 0x004fe200000010ff */
[--C-:B------:R-:W-:Y:S01]  /*fc00*/  FFMA.FTZ R151, R151, c[0x0][0x2d0], -R143.reuse ;  /* 0x0000b40097977a23 */ /* 0x100fe2000001088f */
[----:B-1----:R-:W-:Y:S01]  /*fc10*/  FMNMX.FTZ R19, R18, R19, !PT ;  /* 0x0000001312137209 */ /* 0x002fe20007810000 */
[--C-:B------:R-:W-:Y:S02]  /*fc20*/  FFMA.FTZ R150, R150, c[0x0][0x2d0], -R143.reuse ;  /* 0x0000b40096967a23 */ /* 0x100fe4000001088f */
[----:B------:R-:W-:-:S02]  /*fc30*/  FFMA.FTZ R164, R164, c[0x0][0x2d0], -R143 ;  /* 0x0000b400a4a47a23 */ /* 0x000fc4000001088f */
[----:B------:R-:W1:Y:S01]  /*fc40*/  SHFL.BFLY PT, R18, R19, 0x1, 0x1f ;  /* 0x0c201f0013127f89 */ /* 0x000e6200000e0000 */
[----:B------:R-:W2:Y:S01]  /*fc50*/  MUFU.EX2 R43, R43 ;  /* 0x0000002b002b7308 */ /* 0x000ea20000000800 */
[--C-:B------:R-:W-:Y:S02]  /*fc60*/  FFMA.FTZ R156, R156, c[0x0][0x2d0], -R143.reuse ;  /* 0x0000b4009c9c7a23 */ /* 0x100fe4000001088f */
[--C-:B------:R-:W-:Y:S02]  /*fc70*/  FFMA.FTZ R158, R158, c[0x0][0x2d0], -R143.reuse ;  /* 0x0000b4009e9e7a23 */ /* 0x100fe4000001088f */
[----:B------:R-:W-:Y:S01]  /*fc80*/  FFMA.FTZ R153, R153, c[0x0][0x2d0], -R143 ;  /* 0x0000b40099997a23 */ /* 0x000fe2000001088f */
[----:B---3--:R-:W-:Y:S02]  /*fc90*/  F2FP.BF16.PACK_AB R66, R46, R47 ;  /* 0x0000002f2e42723e */ /* 0x008fe400000010ff */
[----:B------:R-:W-:Y:S01]  /*fca0*/  MUFU.EX2 R42, R42 ;  /* 0x0000002a002a7308 */ /* 0x000fe20000000800 */
[----:B------:R-:W-:-:S02]  /*fcb0*/  FADD.FTZ R50, R51, R50 ;  /* 0x0000003233327221 */ /* 0x000fc40000010000 */
[--C-:B------:R-:W-:Y:S02]  /*fcc0*/  FFMA.FTZ R243, R138, c[0x0][0x2d0], -R143.reuse ;  /* 0x0000b4008af37a23 */ /* 0x100fe4000001088f */
[----:B------:R-:W-:Y:S02]  /*fcd0*/  FADD.FTZ R50, R47, R50 ;  /* 0x000000322f327221 */ /* 0x000fe40000010000 */
[--C-:B------:R-:W-:Y:S01]  /*fce0*/  FFMA.FTZ R141, R141, c[0x0][0x2d0], -R143.reuse ;  /* 0x0000b4008d8d7a23 */ /* 0x100fe2000001088f */
[----:B------:R-:W-:Y:S01]  /*fcf0*/  MUFU.EX2 R13, R13 ;  /* 0x0000000d000d7308 */ /* 0x000fe20000000800 */
[----:B------:R-:W-:Y:S02]  /*fd00*/  FADD.FTZ R46, R46, R50 ;  /* 0x000000322e2e7221 */ /* 0x000fe40000010000 */
[----:B------:R-:W-:Y:S02]  /*fd10*/  FFMA.FTZ R140, R140, c[0x0][0x2d0], -R143 ;  /* 0x0000b4008c8c7a23 */ /* 0x000fe4000001088f */
[----:B--2---:R-:W-:Y:S01]  /*fd20*/  FADD.FTZ R46, R43, R46 ;  /* 0x0000002e2b2e7221 */ /* 0x004fe20000010000 */
[----:B-1----:R-:W-:-:S02]  /*fd30*/  FMNMX.FTZ R12, R19, R18, !PT ;  /* 0x00000012130c7209 */ /* 0x002fc40007810000 */
[----:B------:R-:W-:Y:S01]  /*fd40*/  MUFU.EX2 R3, R3 ;  /* 0x0000000300037308 */ /* 0x000fe20000000800 */
[----:B------:R-:W-:Y:S01]  /*fd50*/  FFMA.FTZ R139, R139, c[0x0][0x2d0], -R143 ;  /* 0x0000b4008b8b7a23 */ /* 0x000fe2000001088f */
[C---:B------:R-:W-:Y:S01]  /*fd60*/  FSETP.NEU.FTZ.AND P0, PT, R12.reuse, -INF , PT ;  /* 0xff8000000c00780b */ /* 0x040fe20003f1d000 */
[----:B------:R-:W-:-:S05]  /*fd70*/  FMUL.FTZ R132, R12, c[0x0][0x2d0] ;  /* 0x0000b4000c847a20 */ /* 0x000fca0000410000 */
[----:B------:R-:W-:Y:S01]  /*fd80*/  MUFU.EX2 R118, R118 ;  /* 0x0000007600767308 */ /* 0x000fe20000000800 */
[----:B------:R-:W-:-:S05]  /*fd90*/  FSEL R132, R132, RZ, P0 ;  /* 0x000000ff84847208 */ /* 0x000fca0000000000 */
[--C-:B------:R-:W-:Y:S02]  /*fda0*/  FFMA.FTZ R49, R10, c[0x0][0x2d0], -R132.reuse ;  /* 0x0000b4000a317a23 */ /* 0x100fe40000010884 */
[--C-:B------:R-:W-:Y:S01]  /*fdb0*/  FFMA.FTZ R48, R11, c[0x0][0x2d0], -R132.reuse ;  /* 0x0000b4000b307a23 */ /* 0x100fe20000010884 */
[----:B------:R-:W-:Y:S01]  /*fdc0*/  MUFU.EX2 R119, R119 ;  /* 0x0000007700777308 */ /* 0x000fe20000000800 */
[--C-:B------:R-:W-:Y:S02]  /*fdd0*/  FFMA.FTZ R45, R6, c[0x0][0x2d0], -R132.reuse ;  /* 0x0000b400062d7a23 */ /* 0x100fe40000010884 */
[--C-:B------:R-:W-:Y:S02]  /*fde0*/  FFMA.FTZ R44, R7, c[0x0][0x2d0], -R132.reuse ;  /* 0x0000b400072c7a23 */ /* 0x100fe40000010884 */
[----:B------:R-:W1:Y:S01]  /*fdf0*/  LDSM.16.MT88.4 R4, [R188+0x3000] ;  /* 0x00300000bc04783b */ /* 0x000e620000004200 */
[--C-:B------:R-:W-:Y:S02]  /*fe00*/  FFMA.FTZ R41, R16, c[0x0][0x2d0], -R132.reuse ;  /* 0x0000b40010297a23 */ /* 0x100fe40000010884 */
[----:B------:R-:W-:Y:S01]  /*fe10*/  MUFU.EX2 R49, R49 ;  /* 0x0000003100317308 */ /* 0x000fe20000000800 */
[----:B------:R-:W2:Y:S01]  /*fe20*/  LDSM.16.MT88.4 R16, [R188+0x800] ;  /* 0x00080000bc10783b */ /* 0x000ea20000004200 */
[----:B------:R-:W-:-:S02]  /*fe30*/  FFMA.FTZ R40, R15, c[0x0][0x2d0], -R132 ;  /* 0x0000b4000f287a23 */ /* 0x000fc40000010884 */
[--C-:B------:R-:W-:Y:S02]  /*fe40*/  FFMA.FTZ R2, R9, c[0x0][0x2d0], -R132.reuse ;  /* 0x0000b40009027a23 */ /* 0x100fe40000010884 */
[--C-:B------:R-:W-:Y:S02]  /*fe50*/  FFMA.FTZ R15, R8, c[0x0][0x2d0], -R132.reuse ;  /* 0x0000b400080f7a23 */ /* 0x100fe40000010884 */
[----:B------:R-:W3:Y:S01]  /*fe60*/  MUFU.EX2 R48, R48 ;  /* 0x0000003000307308 */ /* 0x000ee20000000800 */
[----:B------:R-:W4:Y:S01]  /*fe70*/  LDSM.16.MT88.4 R8, [R191+0x3800] ;  /* 0x00380000bf08783b */ /* 0x000f220000004200 */
[--C-:B------:R-:W-:Y:S02]  /*fe80*/  FFMA.FTZ R130, R130, c[0x0][0x2d0], -R132.reuse ;  /* 0x0000b40082827a23 */ /* 0x100fe40000010884 */
[--C-:B------:R-:W-:Y:S02]  /*fe90*/  FFMA.FTZ R131, R131, c[0x0][0x2d0], -R132.reuse ;  /* 0x0000b40083837a23 */ /* 0x100fe40000010884 */
[----:B------:R-:W-:-:S02]  /*fea0*/  FFMA.FTZ R135, R135, c[0x0][0x2d0], -R132 ;  /* 0x0000b40087877a23 */ /* 0x000fc40000010884 */
[----:B------:R-:W-:Y:S01]  /*feb0*/  MUFU.EX2 R45, R45 ;  /* 0x0000002d002d7308 */ /* 0x000fe20000000800 */
[--C-:B------:R-:W-:Y:S02]  /*fec0*/  FFMA.FTZ R136, R136, c[0x0][0x2d0], -R132.reuse ;  /* 0x0000b40088887a23 */ /* 0x100fe40000010884 */
[--C-:B------:R-:W-:Y:S02]  /*fed0*/  FFMA.FTZ R155, R155, c[0x0][0x2d0], -R132.reuse ;  /* 0x0000b4009b9b7a23 */ /* 0x100fe40000010884 */
[--C-:B------:R-:W-:Y:S02]  /*fee0*/  FFMA.FTZ R157, R157, c[0x0][0x2d0], -R132.reuse ;  /* 0x0000b4009d9d7a23 */ /* 0x100fe40000010884 */
[--C-:B------:R-:W-:Y:S01]  /*fef0*/  FFMA.FTZ R159, R159, c[0x0][0x2d0], -R132.reuse ;  /* 0x0000b4009f9f7a23 */ /* 0x100fe20000010884 */
[----:B------:R-:W5:Y:S01]  /*ff00*/  MUFU.EX2 R44, R44 ;  /* 0x0000002c002c7308 */ /* 0x000f620000000800 */
[----:B---3--:R-:W-:Y:S01]  /*ff10*/  F2FP.BF16.PACK_AB R65, R48, R49 ;  /* 0x000000313041723e */ /* 0x008fe200000010ff */
[----:B------:R-:W-:-:S02]  /*ff20*/  FFMA.FTZ R166, R166, c[0x0][0x2d0], -R132 ;  /* 0x0000b400a6a67a23 */ /* 0x000fc40000010884 */
[--C-:B------:R-:W-:Y:S02]  /*ff30*/  FFMA.FTZ R165, R165, c[0x0][0x2d0], -R132.reuse ;  /* 0x0000b400a5a57a23 */ /* 0x100fe40000010884 */
[--C-:B------:R-:W-:Y:S02]  /*ff40*/  FFMA.FTZ R167, R167, c[0x0][0x2d0], -R132.reuse ;  /* 0x0000b400a7a77a23 */ /* 0x100fe40000010884 */
[----:B------:R-:W3:Y:S01]  /*ff50*/  MUFU.EX2 R41, R41 ;  /* 0x0000002900297308 */ /* 0x000ee20000000800 */
[--C-:B------:R-:W-:Y:S02]  /*ff60*/  FFMA.FTZ R154, R154, c[0x0][0x2d0], -R132.reuse ;  /* 0x0000b4009a9a7a23 */ /* 0x100fe40000010884 */
[----:B------:R-:W-:Y:S02]  /*ff70*/  FFMA.FTZ R152, R152, c[0x0][0x2d0], -R132 ;  /* 0x0000b40098987a23 */ /* 0x000fe40000010884 */
[----:B------:R-:W-:Y:S02]  /*ff80*/  FADD.FTZ R48, R49, R48 ;  /* 0x0000003031307221 */ /* 0x000fe40000010000 */
[----:B------:R-:W-:Y:S01]  /*ff90*/  FFMA.FTZ R138, R142, c[0x0][0x2d0], -R132 ;  /* 0x0000b4008e8a7a23 */ /* 0x000fe20000010884 */
[----:B-----5:R-:W-:Y:S01]  /*ffa0*/  F2FP.BF16.PACK_AB R67, R44, R45 ;  /* 0x0000002d2c43723e */ /* 0x020fe200000010ff */
[----:B------:R-:W5:Y:S01]  /*ffb0*/  MUFU.EX2 R40, R40 ;  /* 0x0000002800287308 */ /* 0x000f620000000800 */
[----:B------:R-:W-:-:S02]  /*ffc0*/  FADD.FTZ R48, R45, R48 ;  /* 0x000000302d307221 */ /* 0x000fc40000010000 */
[----:B------:R-:W-:Y:S02]  /*ffd0*/  FFMA.FTZ R137, R137, c[0x0][0x2d0], -R132 ;  /* 0x0000b40089897a23 */ /* 0x000fe40000010884 */
[----:B------:R-:W-:Y:S01]  /*ffe0*/  FADD.FTZ R44, R44, R48 ;  /* 0x000000302c2c7221 */ /* 0x000fe20000010000 */
[----:B------:R-:W-:Y:S01]  /*fff0*/  HMMA.16816.F32.BF16 R84, R64, R88, RZ ;  /* 0x000000584054723c */ /* 0x000fe200000418ff */
[----:B------:R-:W-:Y:S01]  /*10000*/  FFMA.FTZ R242, R133, c[0x0][0x2d0], -R132 ;  /* 0x0000b40085f27a23 */ /* 0x000fe20000010884 */
[----:B------:R-:W-:Y:S01]  /*10010*/  MUFU.EX2 R2, R2 ;  /* 0x0000000200027308 */ /* 0x000fe20000000800 */
[----:B---3--:R-:W-:-:S05]  /*10020*/  FADD.FTZ R44, R41, R44 ;  /* 0x0000002c292c7221 */ /* 0x008fca0000010000 */
[C---:B------:R-:W-:Y:S02]  /*10030*/  HMMA.16816.F32.BF16 R88, R64.reuse, R90, RZ ;  /* 0x0000005a4058723c */ /* 0x040fe400000418ff */
[----:B------:R-:W3:Y:S06]  /*10040*/  MUFU.EX2 R15, R15 ;  /* 0x0000000f000f7308 */ /* 0x000eec0000000800 */
        /* <DEDUP_REMOVED lines=17> */
[----:B------:R-:W-:Y:S06]  /*10160*/  MUFU.EX2 R151, R151 ;  /* 0x0000009700977308 */ /* 0x000fec0000000800 */
[C---:B------:R-:W-:Y:S02]  /*10170*/  HMMA.16816.F32.BF16 R80, R64.reuse, R82, RZ ;  /* 0x000000524050723c */ /* 0x040fe400000418ff */
[----:B------:R-:W-:Y:S06]  /*10180*/  MUFU.EX2 R150, R150 ;  /* 0x0000009600967308 */ /* 0x000fec0000000800 */
[C---:B------:R-:W-:Y:S02]  /*10190*/  HMMA.16816.F32.BF16 R104, R64.reuse, R106, RZ ;  /* 0x0000006a4068723c */ /* 0x040fe400000418ff */
[----:B------:R-:W2:Y:S06]  /*101a0*/  MUFU.EX2 R155, R155 ;  /* 0x0000009b009b7308 */ /* 0x000eac0000000800 */
[C---:B------:R-:W-:Y:S02]  /*101b0*/  HMMA.16816.F32.BF16 R56, R64.reuse, R58, RZ ;  /* 0x0000003a4038723c */ /* 0x040fe400000418ff */
[----:B------:R-:W2:Y:S06]  /*101c0*/  MUFU.EX2 R157, R157 ;  /* 0x0000009d009d7308 */ /* 0x000eac0000000800 */
[C---:B-1----:R-:W-:Y:S02]  /*101d0*/  HMMA.16816.F32.BF16 R60, R64.reuse, R4, RZ ;  /* 0x00000004403c723c */ /* 0x042fe400000418ff */
[----:B------:R-:W-:Y:S05]  /*101e0*/  MUFU.EX2 R159, R159 ;  /* 0x0000009f009f7308 */ /* 0x000fea0000000800 */
[----:B------:R-:W-:Y:S01]  /*101f0*/  F2FP.BF16.PACK_AB R4, R42, R43 ;  /* 0x0000002b2a04723e */ /* 0x000fe200000010ff */
[----:B------:R-:W-:Y:S01]  /*10200*/  HMMA.16816.F32.BF16 R64, R64, R6, RZ ;  /* 0x000000064040723c */ /* 0x000fe200000418ff */
[----:B-----5:R-:W-:Y:S01]  /*10210*/  F2FP.BF16.PACK_AB R5, R40, R41 ;  /* 0x000000292805723e */ /* 0x020fe200000010ff */
[----:B------:R-:W1:Y:S01]  /*10220*/  MUFU.EX2 R166, R166 ;  /* 0x000000a600a67308 */ /* 0x000e620000000800 */
[----:B------:R-:W-:-:S02]  /*10230*/  FADD.FTZ R42, R42, R46 ;  /* 0x0000002e2a2a7221 */ /* 0x000fc40000010000 */
[----:B------:R-:W-:Y:S02]  /*10240*/  FADD.FTZ R40, R40, R44 ;  /* 0x0000002c28287221 */ /* 0x000fe40000010000 */
[----:B------:R-:W-:Y:S01]  /*10250*/  F2FP.BF16.PACK_AB R6, R3, R13 ;  /* 0x0000000d0306723e */ /* 0x000fe200000010ff */
[----:B------:R-:W-:Y:S01]  /*10260*/  FADD.FTZ R42, R13, R42 ;  /* 0x0000002a0d2a7221 */ /* 0x000fe20000010000 */
[----:B---3--:R-:W-:Y:S01]  /*10270*/  F2FP.BF16.PACK_AB R7, R15, R2 ;  /* 0x000000020f07723e */ /* 0x008fe200000010ff */
[----:B------:R-:W3:Y:S01]  /*10280*/  MUFU.EX2 R164, R164 ;  /* 0x000000a400a47308 */ /* 0x000ee20000000800 */
[----:B------:R-:W-:Y:S02]  /*10290*/  FADD.FTZ R40, R2, R40 ;  /* 0x0000002802287221 */ /* 0x000fe40000010000 */
[----:B------:R-:W-:Y:S02]  /*102a0*/  FADD.FTZ R3, R3, R42 ;  /* 0x0000002a03037221 */ /* 0x000fe40000010000 */
[----:B------:R-:W-:Y:S01]  /*102b0*/  FADD.FTZ R15, R15, R40 ;  /* 0x000000280f0f7221 */ /* 0x000fe20000010000 */
[----:B--2---:R-:W-:Y:S01]  /*102c0*/  HMMA.16816.F32.BF16 R84, R4, R16, R84 ;  /* 0x000000100454723c */ /* 0x004fe20000041854 */
[----:B------:R-:W-:Y:S01]  /*102d0*/  FADD.FTZ R3, R118, R3 ;  /* 0x0000000376037221 */ /* 0x000fe20000010000 */
[----:B------:R-:W-:Y:S01]  /*102e0*/  MUFU.EX2 R156, R156 ;  /* 0x0000009c009c7308 */ /* 0x000fe20000000800 */
[----:B------:R-:W-:-:S02]  /*102f0*/  FADD.FTZ R15, R130, R15 ;  /* 0x0000000f820f7221 */ /* 0x000fc40000010000 */
[----:B------:R-:W-:-:S03]  /*10300*/  @P6 IMAD.HI.U32 R2, R209, c[0x0][0x2c8], RZ ;  /* 0x0000b200d1026a27 */ /* 0x000fc600078e00ff */
[C---:B------:R-:W-:Y:S01]  /*10310*/  HMMA.16816.F32.BF16 R88, R4.reuse, R18, R88 ;  /* 0x000000120458723c */ /* 0x040fe20000041858 */
[----:B------:R-:W2:Y:S01]  /*10320*/  LDSM.16.MT88.4 R16, [R188+0x3800] ;  /* 0x00380000bc10783b */ /* 0x000ea20000004200 */
[----:B------:R-:W-:Y:S06]  /*10330*/  MUFU.EX2 R158, R158 ;  /* 0x0000009e009e7308 */ /* 0x000fec0000000800 */
[C---:B----4-:R-:W-:Y:S02]  /*10340*/  HMMA.16816.F32.BF16 R92, R4.reuse, R8, R92 ;  /* 0x00000008045c723c */ /* 0x050fe4000004185c */
[----:B------:R-:W-:Y:S06]  /*10350*/  MUFU.EX2 R153, R153 ;  /* 0x0000009900997308 */ /* 0x000fec0000000800 */
[C---:B------:R-:W-:Y:S01]  /*10360*/  HMMA.16816.F32.BF16 R96, R4.reuse, R10, R96 ;  /* 0x0000000a0460723c */ /* 0x040fe20000041860 */
[----:B------:R-:W4:Y:S01]  /*10370*/  LDSM.16.MT88.4 R8, [R188+0x1000] ;  /* 0x00100000bc08783b */ /* 0x000f220000004200 */
[----:B------:R-:W5:Y:S06]  /*10380*/  MUFU.EX2 R165, R165 ;  /* 0x000000a500a57308 */ /* 0x000f6c0000000800 */
        /* <DEDUP_REMOVED lines=9> */
[----:B------:R-:W1:Y:S06]  /*10420*/  MUFU.EX2 R141, R141 ;  /* 0x0000008d008d7308 */ /* 0x000e6c0000000800 */
[C---:B------:R-:W-:Y:S02]  /*10430*/  HMMA.16816.F32.BF16 R76, R4.reuse, R20, R76 ;  /* 0x00000014044c723c */ /* 0x040fe4000004184c */
[----:B------:R-:W-:Y:S06]  /*10440*/  MUFU.EX2 R140, R140 ;  /* 0x0000008c008c7308 */ /* 0x000fec0000000800 */
[C---:B------:R-:W-:Y:S01]  /*10450*/  HMMA.16816.F32.BF16 R80, R4.reuse, R22, R80 ;  /* 0x000000160450723c */ /* 0x040fe20000041850 */
[----:B------:R-:W-:Y:S01]  /*10460*/  LDSM.16.MT88.4 R20, [R189+0x1000] ;  /* 0x00100000bd14783b */ /* 0x000fe20000004200 */
[----:B------:R-:W-:Y:S06]  /*10470*/  MUFU.EX2 R139, R139 ;  /* 0x0000008b008b7308 */ /* 0x000fec0000000800 */
[C---:B------:R-:W-:Y:S02]  /*10480*/  HMMA.16816.F32.BF16 R100, R4.reuse, R36, R100 ;  /* 0x000000240464723c */ /* 0x040fe40000041864 */
[----:B------:R-:W-:Y:S06]  /*10490*/  MUFU.EX2 R243, R243 ;  /* 0x000000f300f37308 */ /* 0x000fec0000000800 */
[C---:B------:R-:W-:Y:S01]  /*104a0*/  HMMA.16816.F32.BF16 R104, R4.reuse, R38, R104 ;  /* 0x000000260468723c */ /* 0x040fe20000041868 */
[----:B------:R-:W-:Y:S01]  /*104b0*/  LDSM.16.MT88.4 R36, [R190+0x4000] ;  /* 0x00400000be24783b */ /* 0x000fe20000004200 */
[----:B------:R-:W1:Y:S06]  /*104c0*/  MUFU.EX2 R138, R138 ;  /* 0x0000008a008a7308 */ /* 0x000e6c0000000800 */
[C---:B------:R-:W-:Y:S02]  /*104d0*/  HMMA.16816.F32.BF16 R52, R4.reuse, R32, R52 ;  /* 0x000000200434723c */ /* 0x040fe40000041834 */
[----:B------:R-:W1:Y:S06]  /*104e0*/  MUFU.EX2 R137, R137 ;  /* 0x0000008900897308 */ /* 0x000e6c0000000800 */
[C---:B------:R-:W-:Y:S01]  /*104f0*/  HMMA.16816.F32.BF16 R56, R4.reuse, R34, R56 ;  /* 0x000000220438723c */ /* 0x040fe20000041838 */
[----:B------:R-:W-:Y:S01]  /*10500*/  LDSM.16.MT88.4 R32, [R189+0x4000] ;  /* 0x00400000bd20783b */ /* 0x000fe20000004200 */
[----:B------:R-:W-:Y:S06]  /*10510*/  MUFU.EX2 R242, R242 ;  /* 0x000000f200f27308 */ /* 0x000fec0000000800 */
[C---:B--2---:R-:W-:Y:S08]  /*10520*/  HMMA.16816.F32.BF16 R60, R4.reuse, R16, R60 ;  /* 0x00000010043c723c */ /* 0x044ff0000004183c */
[----:B------:R-:W-:Y:S01]  /*10530*/  HMMA.16816.F32.BF16 R64, R4, R18, R64 ;  /* 0x000000120440723c */ /* 0x000fe20000041840 */
[----:B------:R-:W2:Y:S06]  /*10540*/  LDSM.16.MT88.4 R16, [R191+0x4000] ;  /* 0x00400000bf10783b */ /* 0x000eac0000004200 */
[C---:B------:R-:W-:Y:S01]  /*10550*/  F2FP.BF16.PACK_AB R4, R119.reuse, R118 ;  /* 0x000000767704723e */ /* 0x040fe200000010ff */
[----:B------:R-:W-:Y:S01]  /*10560*/  FADD.FTZ R119, R119, R3 ;  /* 0x0000000377777221 */ /* 0x000fe20000010000 */
[----:B------:R-:W-:Y:S01]  /*10570*/  F2FP.BF16.PACK_AB R6, R128, R129 ;  /* 0x000000818006723e */ /* 0x000fe200000010ff */
[----:B------:R-:W-:Y:S01]  /*10580*/  IMAD.MOV.U32 R3, RZ, RZ, R209 ;  /* 0x000000ffff037224 */ /* 0x000fe200078e00d1 */
[C---:B------:R-:W-:Y:S01]  /*10590*/  F2FP.BF16.PACK_AB R5, R131.reuse, R130 ;  /* 0x000000828305723e */ /* 0x040fe200000010ff */
[----:B------:R-:W-:Y:S01]  /*105a0*/  FADD.FTZ R131, R131, R15 ;  /* 0x0000000f83837221 */ /* 0x000fe20000010000 */
[----:B------:R-:W-:Y:S01]  /*105b0*/  F2FP.BF16.PACK_AB R7, R136, R135 ;  /* 0x000000878807723e */ /* 0x000fe200000010ff */
[----:B------:R-:W-:Y:S01]  /*105c0*/  FADD.FTZ R119, R129, R119 ;  /* 0x0000007781777221 */ /* 0x000fe20000010000 */
[----:B------:R-:W-:Y:S01]  /*105d0*/  @P6 SHF.R.U32.HI R3, RZ, c[0x0][0x2cc], R2 ;  /* 0x0000b300ff036a19 */ /* 0x000fe20000011602 */
[----:B------:R-:W-:Y:S01]  /*105e0*/  FADD.FTZ R131, R135, R131 ;  /* 0x0000008387837221 */ /* 0x000fe20000010000 */
[----:B------:R-:W-:Y:S01]  /*105f0*/  ISETP.GE.AND P6, PT, R232, 0x1, PT ;  /* 0x00000001e800780c */ /* 0x000fe20003fc6270 */
[----:B------:R-:W-:Y:S01]  /*10600*/  FADD.FTZ R128, R128, R119 ;  /* 0x0000007780807221 */ /* 0x000fe20000010000 */
[----:B------:R-:W-:Y:S01]  /*10610*/  IADD3 R119, R14, -0x2, RZ ;  /* 0xfffffffe0e777810 */ /* 0x000fe20007ffe0ff */
[----:B----4-:R-:W-:Y:S01]  /*10620*/  HMMA.16816.F32.BF16 R84, R4, R8, R84 ;  /* 0x000000080454723c */ /* 0x010fe20000041854 */
[----:B------:R-:W-:-:S02]  /*10630*/  FADD.FTZ R136, R136, R131 ;  /* 0x0000008388887221 */ /* 0x000fc40000010000 */
[----:B------:R-:W-:Y:S02]  /*10640*/  FADD.FTZ R128, R148, R128 ;  /* 0x0000008094807221 */ /* 0x000fe40000010000 */
[----:B------:R-:W-:Y:S02]  /*10650*/  FADD.FTZ R136, R155, R136 ;  /* 0x000000889b887221 */ /* 0x000fe40000010000 */
[----:B------:R-:W-:Y:S01]  /*10660*/  IMAD.IADD R2, R231, 0x1, -R229 ;  /* 0x00000001e7027824 */ /* 0x000fe200078e0ae5 */
[----:B------:R-:W-:Y:S01]  /*10670*/  HMMA.16816.F32.BF16 R88, R4, R10, R88 ;  /* 0x0000000a0458723c */ /* 0x000fe20000041858 */
[----:B------:R-:W4:Y:S02]  /*10680*/  LDSM.16.MT88.4 R8, [R188+0x4000] ;  /* 0x00400000bc08783b */ /* 0x000f240000004200 */
[----:B------:R-:W-:-:S05]  /*10690*/  IMAD.IADD R2, R2, 0x1, R3 ;  /* 0x0000000102027824 */ /* 0x000fca00078e0203 */
[C---:B-1----:R-:W-:Y:S08]  /*106a0*/  HMMA.16816.F32.BF16 R112, R4.reuse, R28, R112 ;  /* 0x0000001c0470723c */ /* 0x042ff00000041870 */
[C---:B--2---:R-:W-:Y:S08]  /*106b0*/  HMMA.16816.F32.BF16 R92, R4.reuse, R16, R92 ;  /* 0x00000010045c723c */ /* 0x044ff0000004185c */
[C---:B------:R-:W-:Y:S01]  /*106c0*/  HMMA.16816.F32.BF16 R96, R4.reuse, R18, R96 ;  /* 0x000000120460723c */ /* 0x040fe20000041860 */
[----:B------:R-:W1:Y:S07]  /*106d0*/  LDSM.16.MT88.4 R16, [R188+0x1800] ;  /* 0x00180000bc10783b */ /* 0x000e6e0000004200 */
[C---:B------:R-:W-:Y:S01]  /*106e0*/  HMMA.16816.F32.BF16 R108, R4.reuse, R30, R108 ;  /* 0x0000001e046c723c */ /* 0x040fe2000004186c */
[----:B------:R-:W-:Y:S07]  /*106f0*/  LDSM.16.MT88.4 R28, [R191+0x1800] ;  /* 0x00180000bf1c783b */ /* 0x000fee0000004200 */
[C---:B------:R-:W-:Y:S08]  /*10700*/  HMMA.16816.F32.BF16 R68, R4.reuse, R24, R68 ;  /* 0x000000180444723c */ /* 0x040ff00000041844 */
[C---:B----4-:R-:W-:Y:S08]  /*10710*/  HMMA.16816.F32.BF16 R60, R4.reuse, R8, R60 ;  /* 0x00000008043c723c */ /* 0x050ff0000004183c */
[C---:B------:R-:W-:Y:S01]  /*10720*/  HMMA.16816.F32.BF16 R64, R4.reuse, R10, R64 ;  /* 0x0000000a0440723c */ /* 0x040fe20000041840 */
[----:B------:R-:W2:Y:S07]  /*10730*/  LDSM.16.MT88.4 R8, [R191+0x4800] ;  /* 0x00480000bf08783b */ /* 0x000eae0000004200 */
[C---:B------:R-:W-:Y:S01]  /*10740*/  HMMA.16816.F32.BF16 R72, R4.reuse, R26, R72 ;  /* 0x0000001a0448723c */ /* 0x040fe20000041848 */
[----:B------:R-:W4:Y:S07]  /*10750*/  LDSM.16.MT88.4 R24, [R190+0x1800] ;  /* 0x00180000be18783b */ /* 0x000f2e0000004200 */
[C---:B------:R-:W-:Y:S08]  /*10760*/  HMMA.16816.F32.BF16 R76, R4.reuse, R20, R76 ;  /* 0x00000014044c723c */ /* 0x040ff0000004184c */
[C---:B------:R-:W-:Y:S01]  /*10770*/  HMMA.16816.F32.BF16 R80, R4.reuse, R22, R80 ;  /* 0x000000160450723c */ /* 0x040fe20000041850 */
[----:B------:R-:W1:Y:S07]  /*10780*/  LDSM.16.MT88.4 R20, [R189+0x1800] ;  /* 0x00180000bd14783b */ /* 0x000e6e0000004200 */
[C---:B------:R-:W-:Y:S08]  /*10790*/  HMMA.16816.F32.BF16 R100, R4.reuse, R36, R100 ;  /* 0x000000240464723c */ /* 0x040ff00000041864 */
[C---:B------:R-:W-:Y:S01]  /*107a0*/  HMMA.16816.F32.BF16 R104, R4.reuse, R38, R104 ;  /* 0x000000260468723c */ /* 0x040fe20000041868 */
[----:B------:R-:W2:Y:S07]  /*107b0*/  LDSM.16.MT88.4 R36, [R190+0x4800] ;  /* 0x00480000be24783b */ /* 0x000eae0000004200 */
[C---:B------:R-:W-:Y:S08]  /*107c0*/  HMMA.16816.F32.BF16 R52, R4.reuse, R32, R52 ;  /* 0x000000200434723c */ /* 0x040ff00000041834 */
[----:B------:R-:W-:Y:S01]  /*107d0*/  HMMA.16816.F32.BF16 R56, R4, R34, R56 ;  /* 0x000000220438723c */ /* 0x000fe20000041838 */
[----:B------:R-:W4:Y:S06]  /*107e0*/  LDSM.16.MT88.4 R32, [R189+0x4800] ;  /* 0x00480000bd20783b */ /* 0x000f2c0000004200 */
[C---:B------:R-:W-:Y:S01]  /*107f0*/  F2FP.BF16.PACK_AB R4, R149.reuse, R148 ;  /* 0x000000949504723e */ /* 0x040fe200000010ff */
[----:B------:R-:W-:Y:S01]  /*10800*/  FADD.FTZ R149, R149, R128 ;  /* 0x0000008095957221 */ /* 0x000fe20000010000 */
[----:B------:R-:W-:-:S02]  /*10810*/  F2FP.BF16.PACK_AB R6, R150, R151 ;  /* 0x000000979606723e */ /* 0x000fc400000010ff */
[C---:B------:R-:W-:Y:S01]  /*10820*/  F2FP.BF16.PACK_AB R5, R157.reuse, R155 ;  /* 0x0000009b9d05723e */ /* 0x040fe200000010ff */
[----:B------:R-:W-:Y:S01]  /*10830*/  FADD.FTZ R157, R157, R136 ;  /* 0x000000889d9d7221 */ /* 0x000fe20000010000 */
[----:B------:R-:W-:Y:S01]  /*10840*/  F2FP.BF16.PACK_AB R7, R166, R159 ;  /* 0x0000009fa607723e */ /* 0x000fe200000010ff */
[----:B------:R-:W-:Y:S02]  /*10850*/  FADD.FTZ R149, R151, R149 ;  /* 0x0000009597957221 */ /* 0x000fe40000010000 */
[----:B------:R-:W-:Y:S02]  /*10860*/  FADD.FTZ R157, R159, R157 ;  /* 0x0000009d9f9d7221 */ /* 0x000fe40000010000 */
[----:B------:R-:W-:Y:S02]  /*10870*/  FADD.FTZ R150, R150, R149 ;  /* 0x0000009596967221 */ /* 0x000fe40000010000 */
[----:B-1----:R-:W-:Y:S01]  /*10880*/  HMMA.16816.F32.BF16 R84, R4, R16, R84 ;  /* 0x000000100454723c */ /* 0x002fe20000041854 */
[----:B------:R-:W-:-:S02]  /*10890*/  FADD.FTZ R166, R166, R157 ;  /* 0x0000009da6a67221 */ /* 0x000fc40000010000 */
[----:B---3--:R-:W-:Y:S02]  /*108a0*/  FADD.FTZ R150, R164, R150 ;  /* 0x00000096a4967221 */ /* 0x008fe40000010000 */
[----:B-----5:R-:W-:-:S03]  /*108b0*/  FADD.FTZ R166, R165, R166 ;  /* 0x000000a6a5a67221 */ /* 0x020fc60000010000 */
        /* <DEDUP_REMOVED lines=10> */
[----:B------:R-:W-:Y:S07]  /*10960*/  LDSM.16.MT88.4 R24, [R190+0x2000] ;  /* 0x00200000be18783b */ /* 0x000fee0000004200 */
[C---:B------:R-:W-:Y:S08]  /*10970*/  HMMA.16816.F32.BF16 R76, R4.reuse, R20, R76 ;  /* 0x00000014044c723c */ /* 0x040ff0000004184c */
[C---:B------:R-:W-:Y:S01]  /*10980*/  HMMA.16816.F32.BF16 R80, R4.reuse, R22, R80 ;  /* 0x000000160450723c */ /* 0x040fe20000041850 */
[----:B------:R-:W3:Y:S07]  /*10990*/  LDSM.16.MT88.4 R20, [R189+0x2000] ;  /* 0x00200000bd14783b */ /* 0x000eee0000004200 */
[C---:B------:R-:W-:Y:S08]  /*109a0*/  HMMA.16816.F32.BF16 R100, R4.reuse, R36, R100 ;  /* 0x000000240464723c */ /* 0x040ff00000041864 */
[C---:B------:R-:W-:Y:S01]  /*109b0*/  HMMA.16816.F32.BF16 R104, R4.reuse, R38, R104 ;  /* 0x000000260468723c */ /* 0x040fe20000041868 */
[----:B------:R-:W-:Y:S07]  /*109c0*/  LDSM.16.MT88.4 R36, [R190+0x5000] ;  /* 0x00500000be24783b */ /* 0x000fee0000004200 */
[C---:B------:R-:W-:Y:S08]  /*109d0*/  HMMA.16816.F32.BF16 R52, R4.reuse, R32, R52 ;  /* 0x000000200434723c */ /* 0x040ff00000041834 */
[C---:B------:R-:W-:Y:S01]  /*109e0*/  HMMA.16816.F32.BF16 R56, R4.reuse, R34, R56 ;  /* 0x000000220438723c */ /* 0x040fe20000041838 */
[----:B------:R-:W-:Y:S07]  /*109f0*/  LDSM.16.MT88.4 R32, [R189+0x5000] ;  /* 0x00500000bd20783b */ /* 0x000fee0000004200 */
[C---:B-1----:R-:W-:Y:S08]  /*10a00*/  HMMA.16816.F32.BF16 R60, R4.reuse, R16, R60 ;  /* 0x00000010043c723c */ /* 0x042ff0000004183c */
[----:B------:R-:W-:Y:S01]  /*10a10*/  HMMA.16816.F32.BF16 R64, R4, R18, R64 ;  /* 0x000000120440723c */ /* 0x000fe20000041840 */
[----:B------:R-:W1:Y:S06]  /*10a20*/  LDSM.16.MT88.4 R16, [R191+0x5000] ;  /* 0x00500000bf10783b */ /* 0x000e6c0000004200 */
        /* <DEDUP_REMOVED lines=12> */
[----:B------:R-:W-:Y:S02]  /*10af0*/  FADD.FTZ R152, R138, R152 ;  /* 0x000000988a987221 */ /* 0x000fe40000010000 */
[----:B------:R-:W-:Y:S01]  /*10b00*/  FADD.FTZ R153, R140, R153 ;  /* 0x000000998c997221 */ /* 0x000fe20000010000 */
[----:B------:R-:W-:Y:S01]  /*10b10*/  HMMA.16816.F32.BF16 R88, R4, R10, R88 ;  /* 0x0000000a0458723c */ /* 0x000fe20000041858 */
[----:B------:R-:W2:Y:S01]  /*10b20*/  LDSM.16.MT88.4 R8, [R188+0x5000] ;  /* 0x00500000bc08783b */ /* 0x000ea20000004200 */
[----:B------:R-:W-:Y:S02]  /*10b30*/  FADD.FTZ R152, R137, R152 ;  /* 0x0000009889987221 */ /* 0x000fe40000010000 */
[----:B------:R-:W-:-:S04]  /*10b40*/  FADD.FTZ R153, R139, R153 ;  /* 0x000000998b997221 */ /* 0x000fc80000010000 */
[C---:B---3--:R-:W-:Y:S08]  /*10b50*/  HMMA.16816.F32.BF16 R76, R4.reuse, R20, R76 ;  /* 0x00000014044c723c */ /* 0x048ff0000004184c */
[C---:B------:R-:W-:Y:S01]  /*10b60*/  HMMA.16816.F32.BF16 R80, R4.reuse, R22, R80 ;  /* 0x000000160450723c */ /* 0x040fe20000041850 */
[----:B------:R-:W3:Y:S07]  /*10b70*/  LDSM.16.MT88.4 R20, [R189+0x2800] ;  /* 0x00280000bd14783b */ /* 0x000eee0000004200 */
[C---:B-1----:R-:W-:Y:S08]  /*10b80*/  HMMA.16816.F32.BF16 R92, R4.reuse, R16, R92 ;  /* 0x00000010045c723c */ /* 0x042ff0000004185c */
[C---:B------:R-:W-:Y:S01]  /*10b90*/  HMMA.16816.F32.BF16 R96, R4.reuse, R18, R96 ;  /* 0x000000120460723c */ /* 0x040fe20000041860 */
[----:B------:R-:W1:Y:S07]  /*10ba0*/  LDSM.16.MT88.4 R16, [R188+0x2800] ;  /* 0x00280000bc10783b */ /* 0x000e6e0000004200 */
[C---:B------:R-:W-:Y:S07]  /*10bb0*/  HMMA.16816.F32.BF16 R100, R4.reuse, R36, R100 ;  /* 0x000000240464723c */ /* 0x040fee0000041864 */
[----:B------:R-:W-:Y:S01]  /*10bc0*/  FFMA.FTZ R36, R134, c[0x0][0x2d0], -R132 ;  /* 0x0000b40086247a23 */ /* 0x000fe20000010884 */
[C---:B--2---:R-:W-:Y:S05]  /*10bd0*/  HMMA.16816.F32.BF16 R60, R4.reuse, R8, R60 ;  /* 0x00000008043c723c */ /* 0x044fea000004183c */
[----:B------:R-:W2:Y:S03]  /*10be0*/  MUFU.EX2 R36, R36 ;  /* 0x0000002400247308 */ /* 0x000ea60000000800 */
[C---:B------:R-:W-:Y:S01]  /*10bf0*/  HMMA.16816.F32.BF16 R64, R4.reuse, R10, R64 ;  /* 0x0000000a0440723c */ /* 0x040fe20000041840 */
[----:B------:R-:W4:Y:S07]  /*10c00*/  LDSM.16.MT88.4 R8, [R191+0x5800] ;  /* 0x00580000bf08783b */ /* 0x000f2e0000004200 */
[----:B------:R-:W-:Y:S01]  /*10c10*/  HMMA.16816.F32.BF16 R112, R4, R28, R112 ;  /* 0x0000001c0470723c */ /* 0x000fe20000041870 */
[----:B--2---:R-:W-:-:S07]  /*10c20*/  FADD.FTZ R152, R36, R152 ;  /* 0x0000009824987221 */ /* 0x004fce0000010000 */
[C---:B------:R-:W-:Y:S01]  /*10c30*/  HMMA.16816.F32.BF16 R108, R4.reuse, R30, R108 ;  /* 0x0000001e046c723c */ /* 0x040fe2000004186c */
[----:B------:R-:W2:Y:S07]  /*10c40*/  LDSM.16.MT88.4 R28, [R191+0x2800] ;  /* 0x00280000bf1c783b */ /* 0x000eae0000004200 */
[C---:B------:R-:W-:Y:S08]  /*10c50*/  HMMA.16816.F32.BF16 R68, R4.reuse, R24, R68 ;  /* 0x000000180444723c */ /* 0x040ff00000041844 */
[C---:B------:R-:W-:Y:S01]  /*10c60*/  HMMA.16816.F32.BF16 R72, R4.reuse, R26, R72 ;  /* 0x0000001a0448723c */ /* 0x040fe20000041848 */
[----:B------:R-:W5:Y:S07]  /*10c70*/  LDSM.16.MT88.4 R24, [R190+0x2800] ;  /* 0x00280000be18783b */ /* 0x000f6e0000004200 */
[C---:B------:R-:W-:Y:S08]  /*10c80*/  HMMA.16816.F32.BF16 R104, R4.reuse, R38, R104 ;  /* 0x000000260468723c */ /* 0x040ff00000041868 */
        /* <DEDUP_REMOVED lines=8> */
[C---:B---3--:R-:W-:Y:S08]  /*10d10*/  HMMA.16816.F32.BF16 R76, R4.reuse, R20, R76 ;  /* 0x00000014044c723c */ /* 0x048ff0000004184c */
[C---:B------:R-:W-:Y:S01]  /*10d20*/  HMMA.16816.F32.BF16 R80, R4.reuse, R22, R80 ;  /* 0x000000160450723c */ /* 0x040fe20000041850 */
[----:B------:R-:W3:Y:S07]  /*10d30*/  LDSM.16.MT88.4 R20, [R190+0x5800] ;  /* 0x00580000be14783b */ /* 0x000eee0000004200 */
[C---:B-1----:R-:W-:Y:S08]  /*10d40*/  HMMA.16816.F32.BF16 R84, R4.reuse, R16, R84 ;  /* 0x000000100454723c */ /* 0x042ff00000041854 */
[C---:B------:R-:W-:Y:S01]  /*10d50*/  HMMA.16816.F32.BF16 R88, R4.reuse, R18, R88 ;  /* 0x000000120458723c */ /* 0x040fe20000041858 */
[----:B------:R-:W1:Y:S07]  /*10d60*/  LDSM.16.MT88.4 R16, [R189+0x5800] ;  /* 0x00580000bd10783b */ /* 0x000e6e0000004200 */
[C---:B----4-:R-:W-:Y:S08]  /*10d70*/  HMMA.16816.F32.BF16 R92, R4.reuse, R8, R92 ;  /* 0x00000008045c723c */ /* 0x050ff0000004185c */
[C---:B------:R-:W-:Y:S01]  /*10d80*/  HMMA.16816.F32.BF16 R96, R4.reuse, R10, R96 ;  /* 0x0000000a0460723c */ /* 0x040fe20000041860 */
[----:B------:R-:W4:Y:S07]  /*10d90*/  LDSM.16.MT88.4 R8, [R188+0x5800] ;  /* 0x00580000bc08783b */ /* 0x000f2e0000004200 */
[C---:B--2---:R-:W-:Y:S08]  /*10da0*/  HMMA.16816.F32.BF16 R112, R4.reuse, R28, R112 ;  /* 0x0000001c0470723c */ /* 0x044ff00000041870 */
[C---:B------:R-:W-:Y:S08]  /*10db0*/  HMMA.16816.F32.BF16 R108, R4.reuse, R30, R108 ;  /* 0x0000001e046c723c */ /* 0x040ff0000004186c */
[C---:B-----5:R-:W-:Y:S08]  /*10dc0*/  HMMA.16816.F32.BF16 R68, R4.reuse, R24, R68 ;  /* 0x000000180444723c */ /* 0x060ff00000041844 */
[C---:B------:R-:W-:Y:S08]  /*10dd0*/  HMMA.16816.F32.BF16 R72, R4.reuse, R26, R72 ;  /* 0x0000001a0448723c */ /* 0x040ff00000041848 */
[C---:B---3--:R-:W-:Y:S08]  /*10de0*/  HMMA.16816.F32.BF16 R100, R4.reuse, R20, R100 ;  /* 0x000000140464723c */ /* 0x048ff00000041864 */
[C---:B------:R-:W-:Y:S08]  /*10df0*/  HMMA.16816.F32.BF16 R104, R4.reuse, R22, R104 ;  /* 0x000000160468723c */ /* 0x040ff00000041868 */
[C---:B-1----:R-:W-:Y:S08]  /*10e00*/  HMMA.16816.F32.BF16 R52, R4.reuse, R16, R52 ;  /* 0x000000100434723c */ /* 0x042ff00000041834 */
[C---:B------:R-:W-:Y:S08]  /*10e10*/  HMMA.16816.F32.BF16 R56, R4.reuse, R18, R56 ;  /* 0x000000120438723c */ /* 0x040ff00000041838 */
[C---:B----4-:R-:W-:Y:S08]  /*10e20*/  HMMA.16816.F32.BF16 R60, R4.reuse, R8, R60 ;  /* 0x00000008043c723c */ /* 0x050ff0000004183c */
[----:B------:R-:W-:Y:S07]  /*10e30*/  HMMA.16816.F32.BF16 R64, R4, R10, R64 ;  /* 0x0000000a0440723c */ /* 0x000fee0000041840 */
[----:B------:R-:W-:Y:S01]  /*10e40*/  IADD3 R4, R2, c[0x0][0x328], RZ ;  /* 0x0000ca0002047a10 */ /* 0x000fe20007ffe0ff */
[----:B------:R-:W-:Y:S05]  /*10e50*/  @!P6 BRA `(.L_x_801) ;  /* 0x000001100000e947 */ /* 0x000fea0003800000 */
[C---:B------:R-:W-:Y:S01]  /*10e60*/  ISETP.GT.AND P0, PT, R2.reuse, RZ, PT ;  /* 0x000000ff0200720c */ /* 0x040fe20003f04270 */
[----:B------:R-:W-:Y:S01]  /*10e70*/  BSSY B0, `(.L_x_802) ;  /* 0x000000d000007945 */ /* 0x000fe20003800000 */
[----:B------:R-:W-:Y:S01]  /*10e80*/  IADD3 R5, R2, -0x1, RZ ;  /* 0xffffffff02057810 */ /* 0x000fe20007ffe0ff */
        /* <DEDUP_REMOVED lines=8> */
.L_x_803:
[----:B------:R-:W-:-:S13]  /*10f10*/  ISETP.NE.AND P0, PT, R3, 0x1, PT ;  /* 0x000000010300780c */ /* 0x000fda0003f05270 */
[----:B------:R-:W-:-:S05]  /*10f20*/  @P0 IMAD.HI.U32 R2, R5, c[0x0][0x330], RZ ;  /* 0x0000cc0005020a27 */ /* 0x000fca00078e00ff */
[----:B------:R-:W-:Y:S02]  /*10f30*/  @P0 SHF.R.U32.HI R5, RZ, c[0x0][0x334], R2 ;  /* 0x0000cd00ff050a19 */ /* 0x000fe40000011602 */
.L_x_804:
[----:B------:R-:W-:Y:S05]  /*10f40*/  BSYNC B0 ;  /* 0x0000000000007941 */ /* 0x000fea0003800000 */
.L_x_802:
[----:B------:R-:W-:-:S05]  /*10f50*/  IMAD R3, R5, R3, c[0x0][0x32c] ;  /* 0x0000cb0005037624 */ /* 0x000fca00078e0203 */
[----:B------:R-:W-:-:S05]  /*10f60*/  IMNMX R4, R4, R3, PT ;  /* 0x0000000304047217 */ /* 0x000fca0003800200 */
.L_x_801:
        /* <DEDUP_REMOVED lines=9> */
.L_x_814:
[----:B------:R-:W-:Y:S04]  /*11000*/  DEPBAR.LE SB0, 0x0 ;  /* 0x000080000000791a */ /* 0x000fe80000000000 */
[----:B------:R-:W-:Y:S01]  /*11010*/  WARPSYNC 0xffffffff ;  /* 0xffffffff00007948 */ /* 0x000fe20003800000 */
[----:B------:R-:W-:Y:S01]  /*11020*/  BAR.SYNC.DEFER_BLOCKING 0x0 ;  /* 0x0000000000007b1d */ /* 0x000fe20000010000 */
[----:B------:R-:W-:Y:S02]  /*11030*/  ISETP.GT.AND P0, PT, R237, R245, PT ;  /* 0x000000f5ed00720c */ /* 0x000fe40003f04270 */
[----:B------:R-:W-:Y:S02]  /*11040*/  LOP3.LUT P5, RZ, R230, 0x20000, RZ, 0xc0, !PT ;  /* 0x00020000e6ff7812 */ /* 0x000fe400078ac0ff */
[----:B------:R-:W-:Y:S09]  /*11050*/  ISETP.NE.AND P6, PT, R228, 0x1, PT ;  /* 0x00000001e400780c */ /* 0x000ff20003fc5270 */
[C---:B------:R-:W-:Y:S01]  /*11060*/  @!P0 IMAD.WIDE.U32 R142, R245.reuse, c[0x0][0x208], RZ ;  /* 0x00008200f58e8a25 */ /* 0x040fe200078e00ff */
[----:B------:R-:W-:Y:S03]  /*11070*/  @!P0 SHF.R.S32.HI R0, RZ, 0x1f, R245 ;  /* 0x0000001fff008819 */ /* 0x000fe600000114f5 */
[----:B------:R-:W-:Y:S02]  /*11080*/  @!P0 IMAD.MOV.U32 R119, RZ, RZ, c[0x0][0x208] ;  /* 0x00008200ff778624 */ /* 0x000fe400078e00ff */
[----:B------:R-:W-:Y:S02]  /*11090*/  @!P0 IMAD R0, R0, c[0x0][0x208], RZ ;  /* 0x0000820000008a24 */ /* 0x000fe400078e02ff */
[----:B------:R-:W-:Y:S01]  /*110a0*/  @!P0 IMAD.MOV.U32 R118, RZ, RZ, 0x5 ;  /* 0x00000005ff768424 */ /* 0x000fe200078e00ff */
[----:B------:R-:W1:Y:S01]  /*110b0*/  LDSM.16.M88.4 R8, [R192] ;  /* 0x00000000c008783b */ /* 0x000e620000000200 */
[----:B------:R-:W-:Y:S01]  /*110c0*/  @!P0 IMAD R0, R245, c[0x0][0x20c], R0 ;  /* 0x00008300f5008a24 */ /* 0x000fe200078e0200 */
[----:B------:R-:W-:Y:S02]  /*110d0*/  ULDC UR4, c[0x0][0x324] ;  /* 0x0000c90000047ab9 */ /* 0x000fe40000000800 */
[----:B------:R-:W-:Y:S01]  /*110e0*/  @!P0 SHF.L.U64.HI R141, R119, R118, c[0x0][0x20c] ;  /* 0x00008300778d8619 */ /* 0x000fe20000010276 */
[----:B------:R-:W-:Y:S01]  /*110f0*/  @!P0 IMAD.MOV.U32 R148, RZ, RZ, R238 ;  /* 0x000000ffff948224 */ /* 0x000fe200078e00ee */
[----:B------:R-:W-:Y:S01]  /*11100*/  ULOP3.LUT UR4, URZ, UR4, URZ, 0x33, !UPT ;  /* 0x000000043f047292 */ /* 0x000fe2000f8e333f */
[----:B------:R-:W2:Y:S01]  /*11110*/  LDSM.16.M88.4 R16, [R192+0x800] ;  /* 0x00080000c010783b */ /* 0x000ea20000000200 */
[----:B------:R-:W-:Y:S02]  /*11120*/  @!P0 IMAD.MOV.U32 R149, RZ, RZ, R235 ;  /* 0x000000ffff958224 */ /* 0x000fe400078e00eb */
[----:B------:R-:W-:Y:S02]  /*11130*/  @!P0 IMAD.IADD R0, R143, 0x1, R0 ;  /* 0x000000018f008824 */ /* 0x000fe400078e0200 */
[----:B------:R-:W-:Y:S01]  /*11140*/  @!P0 IMAD.WIDE.U32 R148, R142, 0x60, R148 ;  /* 0x000000608e948825 */ /* 0x000fe200078e0094 */
[----:B------:R-:W3:Y:S03]  /*11150*/  LDSM.16.M88.4 R24, [R192+0x1000] ;  /* 0x00100000c018783b */ /* 0x000ee60000000200 */
[----:B------:R-:W-:Y:S01]  /*11160*/  @!P0 IMAD.SHL.U32 R140, R119, 0x20, RZ ;  /* 0x00000020778c8824 */ /* 0x000fe200078e00ff */
[----:B------:R-:W-:Y:S01]  /*11170*/  @!P0 LEA R118, P2, R148, c[0x0][0x1f8], 0x1 ;  /* 0x00007e0094768a11 */ /* 0x000fe200078408ff */
[----:B------:R-:W-:Y:S01]  /*11180*/  @!P0 IMAD R0, R0, 0x60, RZ ;  /* 0x0000006000008824 */ /* 0x000fe200078e02ff */
[----:B------:R-:W4:Y:S01]  /*11190*/  LDSM.16.M88.4 R32, [R192+0x1800] ;  /* 0x00180000c020783b */ /* 0x000f220000000200 */
[----:B------:R-:W-:Y:S01]  /*111a0*/  @!P0 IMAD.WIDE.U32 R150, R142, 0x60, R140 ;  /* 0x000000608e968825 */ /* 0x000fe200078e008c */
[----:B------:R-:W-:Y:S03]  /*111b0*/  @!P0 IADD3 R152, P1, R140, R140, RZ ;  /* 0x0000008c8c988210 */ /* 0x000fe60007f3e0ff */
[----:B------:R-:W-:Y:S01]  /*111c0*/  @!P0 IMAD.IADD R119, R149, 0x1, R0 ;  /* 0x0000000195778824 */ /* 0x000fe200078e0200 */
[----:B------:R-:W5:Y:S01]  /*111d0*/  LDSM.16.M88.4 R40, [R192+0x2000] ;  /* 0x00200000c028783b */ /* 0x000f620000000200 */
[----:B------:R-:W-:Y:S01]  /*111e0*/  @!P0 IMAD.X R153, R141, 0x1, R141, P1 ;  /* 0x000000018d998824 */ /* 0x000fe200008e068d */
[-C--:B------:R-:W-:Y:S02]  /*111f0*/  @!P0 IADD3 R143, P3, R238, R150.reuse, RZ ;  /* 0x00000096ee8f8210 */ /* 0x080fe40007f7e0ff */
[----:B------:R-:W-:Y:S01]  /*11200*/  @!P0 LEA.HI.X R119, R148, c[0x0][0x1fc], R119, 0x1, P2 ;  /* 0x00007f0094778a11 */ /* 0x000fe200010f0c77 */
[----:B------:R-:W-:Y:S01]  /*11210*/  @!P0 IMAD.WIDE.U32 R152, R142, 0x60, R152 ;  /* 0x000000608e988825 */ /* 0x000fe200078e0098 */
[----:B------:R-:W3:Y:S01]  /*11220*/  LDSM.16.M88.4 R48, [R192+0x2800] ;  /* 0x00280000c030783b */ /* 0x000ee20000000200 */
[----:B------:R-:W-:Y:S02]  /*11230*/  @!P0 IADD3 R148, P2, P1, R238, R150, R140 ;  /* 0x00000096ee948210 */ /* 0x000fe4000795e08c */
[----:B------:R-:W-:Y:S01]  /*11240*/  @!P0 LEA R154, P4, R143, c[0x0][0x1f8], 0x1 ;  /* 0x00007e008f9a8a11 */ /* 0x000fe200078808ff */
[----:B------:R-:W-:Y:S02]  /*11250*/  @!P0 IMAD.IADD R140, R0, 0x1, R151 ;  /* 0x00000001008c8824 */ /* 0x000fe400078e0297 */
[----:B------:R-:W4:Y:S03]  /*11260*/  LDSM.16.M88.4 R128, [R207] ;  /* 0x00000000cf80783b */ /* 0x000f260000000200 */
[----:B------:R-:W-:Y:S01]  /*11270*/  @!P0 IADD3.X R151, R235, R140, R141, P2, P1 ;  /* 0x0000008ceb978210 */ /* 0x000fe200017e248d */
[C---:B-1----:R-:W-:Y:S02]  /*11280*/  HMMA.16816.F32.BF16 R4, R120.reuse, R8, RZ ;  /* 0x000000087804723c */ /* 0x042fe400000418ff */
[----:B------:R-:W1:Y:S01]  /*11290*/  LDSM.16.M88.4 R132, [R194] ;  /* 0x00000000c284783b */ /* 0x000e620000000200 */
[----:B------:R-:W-:Y:S01]  /*112a0*/  @!P0 IMAD.X R140, R140, 0x1, R235, P3 ;  /* 0x000000018c8c8824 */ /* 0x000fe200018e06eb */
[----:B------:R-:W-:Y:S02]  /*112b0*/  @!P0 LEA R150, P3, R148, c[0x0][0x1f8], 0x1 ;  /* 0x00007e0094968a11 */ /* 0x000fe400078608ff */
[----:B------:R-:W-:Y:S02]  /*112c0*/  @!P0 IADD3 R149, P2, R238, R152, RZ ;  /* 0x00000098ee958210 */ /* 0x000fe40007f5e0ff */
[C---:B------:R-:W-:Y:S01]  /*112d0*/  HMMA.16816.F32.BF16 R8, R120.reuse, R10, RZ ;  /* 0x0000000a7808723c */ /* 0x040fe200000418ff */
[----:B------:R-:W1:Y:S01]  /*112e0*/  LDSM.16.M88.4 R136, [R195] ;  /* 0x00000000c388783b */ /* 0x000e620000000200 */
[----:B------:R-:W-:Y:S02]  /*112f0*/  @!P0 ISETP.GE.AND P1, PT, R116, c[0x0][0x1d4], PT ;  /* 0x0000750074008a0c */ /* 0x000fe40003f26270 */
[----:B------:R-:W-:Y:S02]  /*11300*/  @!P0 LEA.HI.X R155, R143, c[0x0][0x1fc], R140, 0x1, P4 ;  /* 0x00007f008f9b8a11 */ /* 0x000fe400020f0c8c */
[----:B------:R-:W-:Y:S01]  /*11310*/  @!P0 LEA.HI.X R151, R148, c[0x0][0x1fc], R151, 0x1, P3 ;  /* 0x00007f0094978a11 */ /* 0x000fe200018f0c97 */
[----:B------:R-:W-:Y:S01]  /*11320*/  LDSM.16.M88.4 R140, [R198] ;  /* 0x00000000c68c783b */ /* 0x000fe20000000200 */
[C---:B--2---:R-:W-:Y:S01]  /*11330*/  HMMA.16816.F32.BF16 R12, R120.reuse, R16, RZ ;  /* 0x00000010780c723c */ /* 0x044fe200000418ff */
[----:B------:R-:W-:Y:S03]  /*11340*/  @!P0 IADD3.X R0, R235, R0, R153, P2, !PT ;  /* 0x00000000eb008210 */ /* 0x000fe600017fe499 */
[C---:B------:R-:W-:Y:S04]  /*11350*/  @!P0 LEA R152, P2, R149.reuse, c[0x0][0x1f8], 0x1 ;  /* 0x00007e0095988a11 */ /* 0x040fe800078408ff */
[C---:B------:R-:W-:Y:S01]  /*11360*/  HMMA.16816.F32.BF16 R16, R120.reuse, R18, RZ ;  /* 0x000000127810723c */ /* 0x040fe200000418ff */
[----:B------:R-:W-:Y:S07]  /*11370*/  @!P0 LEA.HI.X R153, R149, c[0x0][0x1fc], R0, 0x1, P2 ;  /* 0x00007f0095998a11 */ /* 0x000fee00010f0c00 */
[C---:B---3--:R-:W-:Y:S08]  /*11380*/  HMMA.16816.F32.BF16 R20, R120.reuse, R24, RZ ;  /* 0x000000187814723c */ /* 0x048ff000000418ff */
[C---:B------:R-:W-:Y:S08]  /*11390*/  HMMA.16816.F32.BF16 R24, R120.reuse, R26, RZ ;  /* 0x0000001a7818723c */ /* 0x040ff000000418ff */
[C---:B----4-:R-:W-:Y:S08]  /*113a0*/  HMMA.16816.F32.BF16 R28, R120.reuse, R32, RZ ;  /* 0x00000020781c723c */ /* 0x050ff000000418ff */
[C---:B------:R-:W-:Y:S08]  /*113b0*/  HMMA.16816.F32.BF16 R32, R120.reuse, R34, RZ ;  /* 0x000000227820723c */ /* 0x040ff000000418ff */
[C---:B-----5:R-:W-:Y:S08]  /*113c0*/  HMMA.16816.F32.BF16 R36, R120.reuse, R40, RZ ;  /* 0x000000287824723c */ /* 0x060ff000000418ff */
[C---:B------:R-:W-:Y:S08]  /*113d0*/  HMMA.16816.F32.BF16 R40, R120.reuse, R42, RZ ;  /* 0x0000002a7828723c */ /* 0x040ff000000418ff */
[C---:B------:R-:W-:Y:S08]  /*113e0*/  HMMA.16816.F32.BF16 R44, R120.reuse, R48, RZ ;  /* 0x00000030782c723c */ /* 0x040ff000000418ff */
[----:B------:R-:W-:Y:S08]  /*113f0*/  HMMA.16816.F32.BF16 R48, R120, R50, RZ ;  /* 0x000000327830723c */ /* 0x000ff000000418ff */
[C---:B------:R-:W-:Y:S08]  /*11400*/  HMMA.16816.F32.BF16 R4, R124.reuse, R128, R4 ;  /* 0x000000807c04723c */ /* 0x040ff00000041804 */
[C---:B------:R-:W-:Y:S01]  /*11410*/  HMMA.16816.F32.BF16 R8, R124.reuse, R130, R8 ;  /* 0x000000827c08723c */ /* 0x040fe20000041808 */
[----:B------:R-:W2:Y:S07]  /*11420*/  LDSM.16.M88.4 R128, [R196] ;  /* 0x00000000c480783b */ /* 0x000eae0000000200 */
[C---:B-1----:R-:W-:Y:S08]  /*11430*/  HMMA.16816.F32.BF16 R12, R124.reuse, R132, R12 ;  /* 0x000000847c0c723c */ /* 0x042ff0000004180c */
[C---:B------:R-:W-:Y:S01]  /*11440*/  HMMA.16816.F32.BF16 R16, R124.reuse, R134, R16 ;  /* 0x000000867c10723c */ /* 0x040fe20000041810 */
[----:B------:R-:W1:Y:S06]  /*11450*/  LDSM.16.M88.4 R132, [R197] ;  /* 0x00000000c584783b */ /* 0x000e6c0000000200 */
[----:B------:R-:W-:Y:S01]  /*11460*/  @!PT LDS RZ, [RZ] ;  /* 0x00000000fffff984 */ /* 0x000fe20000000800 */
[----:B------:R-:W-:Y:S01]  /*11470*/  @!PT LDS RZ, [RZ] ;  /* 0x00000000fffff984 */ /* 0x000fe20000000800 */
[----:B------:R-:W-:Y:S01]  /*11480*/  @!PT LDS RZ, [RZ] ;  /* 0x00000000fffff984 */ /* 0x000fe20000000800 */
[----:B------:R3:W-:Y:S01]  /*11490*/  @!P0 LDGSTS.E.BYPASS.LTC128B.128 [R234+0x100], [R118.64], !P1 ;  /* 0x0010000076ea8fae */ /* 0x0007e2000c901d48 */
[C---:B------:R-:W-:Y:S05]  /*114a0*/  HMMA.16816.F32.BF16 R20, R124.reuse, R136, R20 ;  /* 0x000000887c14723c */ /* 0x040fea0000041814 */
[----:B------:R3:W-:Y:S03]  /*114b0*/  @!P0 LDGSTS.E.BYPASS.LTC128B.128 [R234+0x3100], [R118.64+0x80], !P5 ;  /* 0x0310008076ea8fae */ /* 0x0007e6000e901d48 */
[C---:B------:R-:W-:Y:S03]  /*114c0*/  HMMA.16816.F32.BF16 R24, R124.reuse, R138, R24 ;  /* 0x0000008a7c18723c */ /* 0x040fe60000041818 */
[----:B------:R4:W-:Y:S05]  /*114d0*/  @!P0 LDGSTS.E.BYPASS.LTC128B.128 [R234+0x1100], [R154.64], !P1 ;  /* 0x011000009aea8fae */ /* 0x0009ea000c901d48 */
[C---:B--2---:R-:W-:Y:S01]  /*114e0*/  HMMA.16816.F32.BF16 R28, R124.reuse, R128, R28 ;  /* 0x000000807c1c723c */ /* 0x044fe2000004181c */
[----:B------:R4:W-:Y:S06]  /*114f0*/  @!P0 LDGSTS.E.BYPASS.LTC128B.128 [R234+0x4100], [R154.64+0x80], !P5 ;  /* 0x041000809aea8fae */ /* 0x0009ec000e901d48 */
[----:B------:R2:W-:Y:S01]  /*11500*/  @!P0 LDGSTS.E.BYPASS.LTC128B.128 [R234+0x2100], [R150.64], !P1 ;  /* 0x0210000096ea8fae */ /* 0x0005e2000c901d48 */
[C---:B------:R-:W-:Y:S05]  /*11510*/  HMMA.16816.F32.BF16 R32, R124.reuse, R130, R32 ;  /* 0x000000827c20723c */ /* 0x040fea0000041820 */
[----:B------:R4:W-:Y:S01]  /*11520*/  @!P0 LDGSTS.E.BYPASS.LTC128B.128 [R234+0x5100], [R152.64+0x80], !P5 ;  /* 0x0510008098ea8fae */ /* 0x0009e2000e901d48 */
[C---:B------:R-:W-:Y:S02]  /*11530*/  ISETP.GT.AND P0, PT, R245.reuse, R237, PT ;  /* 0x000000edf500720c */ /* 0x040fe40003f04270 */
[C---:B-1----:R-:W-:Y:S03]  /*11540*/  HMMA.16816.F32.BF16 R36, R124.reuse, R132, R36 ;  /* 0x000000847c24723c */ /* 0x042fe60000041824 */
[----:B------:R-:W1:Y:S05]  /*11550*/  LDSM.16.M88.4 R136, [R206] ;  /* 0x00000000ce88783b */ /* 0x000e6a0000000200 */
[C---:B------:R-:W-:Y:S01]  /*11560*/  HMMA.16816.F32.BF16 R40, R124.reuse, R134, R40 ;  /* 0x000000867c28723c */ /* 0x040fe20000041828 */
[----:B------:R-:W0:Y:S03]  /*11570*/  LDGDEPBAR ;  /* 0x00000000000079af */ /* 0x000e260000000000 */
[----:B---3--:R-:W-:Y:S01]  /*11580*/  @P0 IMAD.MOV.U32 R119, RZ, RZ, 0x5 ;  /* 0x00000005ff770424 */ /* 0x008fe200078e00ff */
[----:B------:R-:W-:Y:S02]  /*11590*/  @P0 IADD3 R0, R245, -0x1, RZ ;  /* 0xfffffffff5000810 */ /* 0x000fe40007ffe0ff */
[----:B------:R-:W-:Y:S01]  /*115a0*/  LDSM.16.M88.4 R128, [R206+0x1800] ;  /* 0x00180000ce80783b */ /* 0x000fe20000000200 */
[C---:B------:R-:W-:Y:S05]  /*115b0*/  HMMA.16816.F32.BF16 R44, R124.reuse, R140, R44 ;  /* 0x0000008c7c2c723c */ /* 0x040fea000004182c */
[----:B--2---:R-:W2:Y:S03]  /*115c0*/  LDSM.16.M88.4 R148, [R206+0x800] ;  /* 0x00080000ce94783b */ /* 0x004ea60000000200 */
[----:B------:R-:W-:Y:S03]  /*115d0*/  HMMA.16816.F32.BF16 R48, R124, R142, R48 ;  /* 0x0000008e7c30723c */ /* 0x000fe60000041830 */
[----:B----4-:R-:W3:Y:S06]  /*115e0*/  LDSM.16.M88.4 R152, [R206+0x1000] ;  /* 0x00100000ce98783b */ /* 0x010eec0000000200 */
[----:B------:R-:W4:Y:S06]  /*115f0*/  LDSM.16.M88.4 R132, [R206+0x2000] ;  /* 0x00200000ce84783b */ /* 0x000f2c0000000200 */
[----:B------:R-:W5:Y:S01]  /*11600*/  LDSM.16.M88.4 R156, [R206+0x2800] ;  /* 0x00280000ce9c783b */ /* 0x000f620000000200 */
[C---:B-1----:R-:W-:Y:S05]  /*11610*/  HMMA.16816.F32.BF16 R4, R144.reuse, R136, R4 ;  /* 0x000000889004723c */ /* 0x042fea0000041804 */
[----:B------:R-:W1:Y:S03]  /*11620*/  LDSM.16.M88.4 R164, [R204+-0x3000] ;  /* 0xffd00000cca4783b */ /* 0x000e660000000200 */
[C---:B------:R-:W-:Y:S03]  /*11630*/  HMMA.16816.F32.BF16 R8, R144.reuse, R138, R8 ;  /* 0x0000008a9008723c */ /* 0x040fe60000041808 */
[----:B------:R-:W1:Y:S06]  /*11640*/  LDSM.16.M88.4 R140, [R204+-0x2800] ;  /* 0xffd80000cc8c783b */ /* 0x000e6c0000000200 */
[----:B------:R-:W1:Y:S01]  /*11650*/  LDSM.16.M88.4 R136, [R204+-0x2000] ;  /* 0xffe00000cc88783b */ /* 0x000e620000000200 */
[C---:B--2---:R-:W-:Y:S05]  /*11660*/  HMMA.16816.F32.BF16 R12, R144.reuse, R148, R12 ;  /* 0x00000094900c723c */ /* 0x044fea000004180c */
[----:B------:R-:W-:Y:S03]  /*11670*/  LDSM.16.M88.4 R176, [R200] ;  /* 0x00000000c8b0783b */ /* 0x000fe60000000200 */
[C---:B------:R-:W-:Y:S03]  /*11680*/  HMMA.16816.F32.BF16 R16, R144.reuse, R150, R16 ;  /* 0x000000969010723c */ /* 0x040fe60000041810 */
[----:B------:R-:W2:Y:S05]  /*11690*/  LDSM.16.M88.4 R148, [R204+-0x1800] ;  /* 0xffe80000cc94783b */ /* 0x000eaa0000000200 */
[C---:B---3--:R-:W-:Y:S08]  /*116a0*/  HMMA.16816.F32.BF16 R20, R144.reuse, R152, R20 ;  /* 0x000000989014723c */ /* 0x048ff00000041814 */
[C---:B------:R-:W-:Y:S01]  /*116b0*/  HMMA.16816.F32.BF16 R24, R144.reuse, R154, R24 ;  /* 0x0000009a9018723c */ /* 0x040fe20000041818 */
[----:B------:R-:W3:Y:S07]  /*116c0*/  LDSM.16.M88.4 R152, [R204+-0x1000] ;  /* 0xfff00000cc98783b */ /* 0x000eee0000000200 */
[C---:B------:R-:W-:Y:S08]  /*116d0*/  HMMA.16816.F32.BF16 R28, R144.reuse, R128, R28 ;  /* 0x00000080901c723c */ /* 0x040ff0000004181c */
[C---:B------:R-:W-:Y:S01]  /*116e0*/  HMMA.16816.F32.BF16 R32, R144.reuse, R130, R32 ;  /* 0x000000829020723c */ /* 0x040fe20000041820 */
[----:B------:R-:W2:Y:S07]  /*116f0*/  LDSM.16.M88.4 R128, [R204+-0x800] ;  /* 0xfff80000cc80783b */ /* 0x000eae0000000200 */
[C---:B----4-:R-:W-:Y:S08]  /*11700*/  HMMA.16816.F32.BF16 R36, R144.reuse, R132, R36 ;  /* 0x000000849024723c */ /* 0x050ff00000041824 */
[C---:B------:R-:W-:Y:S01]  /*11710*/  HMMA.16816.F32.BF16 R40, R144.reuse, R134, R40 ;  /* 0x000000869028723c */ /* 0x040fe20000041828 */
[----:B------:R-:W4:Y:S07]  /*11720*/  LDSM.16.M88.4 R132, [R192+0x3000] ;  /* 0x00300000c084783b */ /* 0x000f2e0000000200 */
[C---:B-----5:R-:W-:Y:S08]  /*11730*/  HMMA.16816.F32.BF16 R44, R144.reuse, R156, R44 ;  /* 0x0000009c902c723c */ /* 0x060ff0000004182c */
        /* <DEDUP_REMOVED lines=19> */
[----:B------:R-:W5:Y:S07]  /*11870*/  LDSM.16.M88.4 R128, [R199] ;  /* 0x00000000c780783b */ /* 0x000f6e0000000200 */
[C---:B----4-:R-:W-:Y:S08]  /*11880*/  HMMA.16816.F32.BF16 R4, R168.reuse, R132, R4 ;  /* 0x00000084a804723c */ /* 0x050ff00000041804 */
[C---:B------:R-:W-:Y:S01]  /*11890*/  HMMA.16816.F32.BF16 R8, R168.reuse, R134, R8 ;  /* 0x00000086a808723c */ /* 0x040fe20000041808 */
[----:B------:R-:W4:Y:S07]  /*118a0*/  LDSM.16.M88.4 R132, [R201] ;  /* 0x00000000c984783b */ /* 0x000f2e0000000200 */
        /* <DEDUP_REMOVED lines=8> */
[----:B------:R-:W-:Y:S07]  /*11930*/  LDSM.16.M88.4 R148, [R206+0x3800] ;  /* 0x00380000ce94783b */ /* 0x000fee0000000200 */
        /* <DEDUP_REMOVED lines=8> */
[----:B------:R-:W-:Y:S07]  /*119c0*/  LDSM.16.M88.4 R152, [R206+0x4000] ;  /* 0x00400000ce98783b */ /* 0x000fee0000000200 */
[C---:B-----5:R-:W-:Y:S08]  /*119d0*/  HMMA.16816.F32.BF16 R12, R172.reuse, R128, R12 ;  /* 0x00000080ac0c723c */ /* 0x060ff0000004180c */
[C---:B------:R-:W-:Y:S01]  /*119e0*/  HMMA.16816.F32.BF16 R16, R172.reuse, R130, R16 ;  /* 0x00000082ac10723c */ /* 0x040fe20000041810 */
[----:B------:R-:W2:Y:S07]  /*119f0*/  LDSM.16.M88.4 R128, [R206+0x3000] ;  /* 0x00300000ce80783b */ /* 0x000eae0000000200 */
[C---:B------:R-:W-:Y:S08]  /*11a00*/  HMMA.16816.F32.BF16 R20, R172.reuse, R176, R20 ;  /* 0x000000b0ac14723c */ /* 0x040ff00000041814 */
[C---:B------:R-:W-:Y:S01]  /*11a10*/  HMMA.16816.F32.BF16 R24, R172.reuse, R178, R24 ;  /* 0x000000b2ac18723c */ /* 0x040fe20000041818 */
[----:B------:R-:W-:Y:S07]  /*11a20*/  LDSM.16.M88.4 R176, [R204+0x800] ;  /* 0x00080000ccb0783b */ /* 0x000fee0000000200 */
[C---:B----4-:R-:W-:Y:S08]  /*11a30*/  HMMA.16816.F32.BF16 R28, R172.reuse, R132, R28 ;  /* 0x00000084ac1c723c */ /* 0x050ff0000004181c */
[C---:B------:R-:W-:Y:S01]  /*11a40*/  HMMA.16816.F32.BF16 R32, R172.reuse, R134, R32 ;  /* 0x00000086ac20723c */ /* 0x040fe20000041820 */
[----:B------:R-:W3:Y:S07]  /*11a50*/  LDSM.16.M88.4 R132, [R206+0x5800] ;  /* 0x00580000ce84783b */ /* 0x000eee0000000200 */
[C---:B-1----:R-:W-:Y:S08]  /*11a60*/  HMMA.16816.F32.BF16 R36, R172.reuse, R136, R36 ;  /* 0x00000088ac24723c */ /* 0x042ff00000041824 */
[C---:B------:R-:W-:Y:S01]  /*11a70*/  HMMA.16816.F32.BF16 R40, R172.reuse, R138, R40 ;  /* 0x0000008aac28723c */ /* 0x040fe20000041828 */
[----:B------:R-:W1:Y:S07]  /*11a80*/  LDSM.16.M88.4 R136, [R204] ;  /* 0x00000000cc88783b */ /* 0x000e6e0000000200 */
[C---:B------:R-:W-:Y:S07]  /*11a90*/  HMMA.16816.F32.BF16 R44, R172.reuse, R140, R44 ;  /* 0x0000008cac2c723c */ /* 0x040fee000004182c */
[----:B------:R-:W-:Y:S01]  /*11aa0*/  @P0 IMAD.MOV.U32 R140, RZ, RZ, c[0x0][0x1e0] ;  /* 0x00007800ff8c0624 */ /* 0x000fe200078e00ff */
[----:B------:R-:W-:Y:S04]  /*11ab0*/  HMMA.16816.F32.BF16 R48, R172, R142, R48 ;  /* 0x0000008eac30723c */ /* 0x000fe80000041830 */
[C---:B------:R-:W-:Y:S01]  /*11ac0*/  @P0 IMAD.SHL.U32 R118, R140.reuse, 0x20, RZ ;  /* 0x000000208c760824 */ /* 0x040fe200078e00ff */
[----:B------:R-:W-:Y:S02]  /*11ad0*/  @P0 SHF.L.U64.HI R119, R140, R119, c[0x0][0x1e4] ;  /* 0x000079008c770619 */ /* 0x000fe40000010277 */
[----:B------:R-:W-:Y:S01]  /*11ae0*/  @P0 SHF.R.S32.HI R141, RZ, 0x1f, R0 ;  /* 0x0000001fff8d0819 */ /* 0x000fe20000011400 */
[C---:B--2---:R-:W-:Y:S05]  /*11af0*/  HMMA.16816.F32.BF16 R4, R180.reuse, R128, R4 ;  /* 0x00000080b404723c */ /* 0x044fea0000041804 */
[----:B------:R-:W-:Y:S02]  /*11b00*/  @P0 IMAD R141, R141, c[0x0][0x1e0], RZ ;  /* 0x000078008d8d0a24 */ /* 0x000fe400078e02ff */
[C---:B------:R-:W-:Y:S01]  /*11b10*/  @P0 IMAD.WIDE.U32 R142, R0.reuse, c[0x0][0x1e0], RZ ;  /* 0x00007800008e0a25 */ /* 0x040fe200078e00ff */
[C---:B------:R-:W-:Y:S01]  /*11b20*/  HMMA.16816.F32.BF16 R8, R180.reuse, R130, R8 ;  /* 0x00000082b408723c */ /* 0x040fe20000041808 */
[----:B------:R-:W2:Y:S03]  /*11b30*/  LDSM.16.M88.4 R128, [R204+0x1000] ;  /* 0x00100000cc80783b */ /* 0x000ea60000000200 */
[----:B------:R-:W-:Y:S04]  /*11b40*/  @P0 IMAD R141, R0, c[0x0][0x1e4], R141 ;  /* 0x00007900008d0a24 */ /* 0x000fe800078e028d */
[C---:B------:R-:W-:Y:S04]  /*11b50*/  HMMA.16816.F32.BF16 R12, R180.reuse, R148, R12 ;  /* 0x00000094b40c723c */ /* 0x040fe8000004180c */
[----:B------:R-:W-:Y:S03]  /*11b60*/  @P0 IMAD.IADD R0, R143, 0x1, R141 ;  /* 0x000000018f000824 */ /* 0x000fe600078e028d */
[----:B------:R-:W-:Y:S01]  /*11b70*/  @P0 IADD3 R148, P1, R118, R118, RZ ;  /* 0x0000007676940210 */ /* 0x000fe20007f3e0ff */
[C---:B------:R-:W-:Y:S04]  /*11b80*/  HMMA.16816.F32.BF16 R16, R180.reuse, R150, R16 ;  /* 0x00000096b410723c */ /* 0x040fe80000041810 */
[----:B------:R-:W-:Y:S02]  /*11b90*/  @P0 IMAD.X R149, R119, 0x1, R119, P1 ;  /* 0x0000000177950824 */ /* 0x000fe400008e0677 */
[----:B------:R-:W-:Y:S02]  /*11ba0*/  @P0 IMAD R0, R0, 0x60, RZ ;  /* 0x0000006000000824 */ /* 0x000fe400078e02ff */
[C---:B------:R-:W-:Y:S04]  /*11bb0*/  HMMA.16816.F32.BF16 R20, R180.reuse, R152, R20 ;  /* 0x00000098b414723c */ /* 0x040fe80000041814 */
[----:B------:R-:W-:Y:S02]  /*11bc0*/  @P0 IMAD.MOV.U32 R150, RZ, RZ, R240 ;  /* 0x000000ffff960224 */ /* 0x000fe400078e00f0 */
[----:B------:R-:W-:Y:S02]  /*11bd0*/  @P0 IMAD.MOV.U32 R151, RZ, RZ, R236 ;  /* 0x000000ffff970224 */ /* 0x000fe400078e00ec */
[C---:B------:R-:W-:Y:S04]  /*11be0*/  HMMA.16816.F32.BF16 R24, R180.reuse, R154, R24 ;  /* 0x0000009ab418723c */ /* 0x040fe80000041818 */
[----:B------:R-:W-:Y:S04]  /*11bf0*/  @P0 IMAD.WIDE.U32 R150, R142, 0x60, R150 ;  /* 0x000000608e960825 */ /* 0x000fe800078e0096 */
[C---:B------:R-:W-:Y:S04]  /*11c00*/  HMMA.16816.F32.BF16 R28, R180.reuse, R156, R28 ;  /* 0x0000009cb41c723c */ /* 0x040fe8000004181c */
[----:B------:R-:W-:Y:S01]  /*11c10*/  @P0 LEA R140, P2, R150, c[0x0][0x1c8], 0x1 ;  /* 0x00007200968c0a11 */ /* 0x000fe200078408ff */
[C---:B------:R-:W-:Y:S03]  /*11c20*/  @P0 IMAD.WIDE.U32 R148, R142.reuse, 0x60, R148 ;  /* 0x000000608e940825 */ /* 0x040fe600078e0094 */
[C---:B------:R-:W-:Y:S04]  /*11c30*/  HMMA.16816.F32.BF16 R32, R180.reuse, R158, R32 ;  /* 0x0000009eb420723c */ /* 0x040fe80000041820 */
[----:B------:R-:W-:Y:S04]  /*11c40*/  @P0 IMAD.WIDE.U32 R142, R142, 0x60, R118 ;  /* 0x000000608e8e0825 */ /* 0x000fe800078e0076 */
[C---:B------:R-:W-:Y:S04]  /*11c50*/  HMMA.16816.F32.BF16 R36, R180.reuse, R164, R36 ;  /* 0x000000a4b424723c */ /* 0x040fe80000041824 */
[----:B------:R-:W-:Y:S04]  /*11c60*/  @P0 IMAD.IADD R143, R0, 0x1, R143 ;  /* 0x00000001008f0824 */ /* 0x000fe800078e028f */
[C---:B------:R-:W-:Y:S08]  /*11c70*/  HMMA.16816.F32.BF16 R40, R180.reuse, R166, R40 ;  /* 0x000000a6b428723c */ /* 0x040ff00000041828 */
[C---:B---3--:R-:W-:Y:S08]  /*11c80*/  HMMA.16816.F32.BF16 R44, R180.reuse, R132, R44 ;  /* 0x00000084b42c723c */ /* 0x048ff0000004182c */
[----:B------:R-:W-:Y:S01]  /*11c90*/  HMMA.16816.F32.BF16 R48, R180, R134, R48 ;  /* 0x00000086b430723c */ /* 0x000fe20000041830 */
[----:B------:R-:W3:Y:S07]  /*11ca0*/  LDSM.16.M88.4 R132, [R204+0x1800] ;  /* 0x00180000cc84783b */ /* 0x000eee0000000200 */
[C---:B-1----:R-:W-:Y:S08]  /*11cb0*/  HMMA.16816.F32.BF16 R4, R184.reuse, R136, R4 ;  /* 0x00000088b804723c */ /* 0x042ff00000041804 */
[C---:B------:R-:W-:Y:S01]  /*11cc0*/  HMMA.16816.F32.BF16 R8, R184.reuse, R138, R8 ;  /* 0x0000008ab808723c */ /* 0x040fe20000041808 */
[----:B------:R-:W1:Y:S07]  /*11cd0*/  LDSM.16.M88.4 R136, [R204+0x2000] ;  /* 0x00200000cc88783b */ /* 0x000e6e0000000200 */
[C---:B------:R-:W-:Y:S08]  /*11ce0*/  HMMA.16816.F32.BF16 R12, R184.reuse, R176, R12 ;  /* 0x000000b0b80c723c */ /* 0x040ff0000004180c */
[C---:B------:R-:W-:Y:S08]  /*11cf0*/  HMMA.16816.F32.BF16 R16, R184.reuse, R178, R16 ;  /* 0x000000b2b810723c */ /* 0x040ff00000041810 */
[C---:B--2---:R-:W-:Y:S08]  /*11d00*/  HMMA.16816.F32.BF16 R20, R184.reuse, R128, R20 ;  /* 0x00000080b814723c */ /* 0x044ff00000041814 */
[C---:B------:R-:W-:Y:S01]  /*11d10*/  HMMA.16816.F32.BF16 R24, R184.reuse, R130, R24 ;  /* 0x00000082b818723c */ /* 0x040fe20000041818 */
[----:B------:R-:W2:Y:S01]  /*11d20*/  LDSM.16.M88.4 R128, [R204+0x2800] ;  /* 0x00280000cc80783b */ /* 0x000ea20000000200 */
[----:B------:R-:W-:Y:S05]  /*11d30*/  DEPBAR.LE SB0, 0x0 ;  /* 0x000080000000791a */ /* 0x000fea0000000000 */
[----:B------:R-:W-:Y:S01]  /*11d40*/  BAR.SYNC.DEFER_BLOCKING 0x0 ;  /* 0x0000000000007b1d */ /* 0x000fe20000010000 */
[C---:B---3--:R-:W-:Y:S07]  /*11d50*/  HMMA.16816.F32.BF16 R28, R184.reuse, R132, R28 ;  /* 0x00000084b81c723c */ /* 0x048fee000004181c */
[----:B------:R-:W-:Y:S01]  /*11d60*/  @P0 IMAD.IADD R132, R151, 0x1, R0 ;  /* 0x0000000197840824 */ /* 0x000fe200078e0200 */
[----:B------:R-:W-:Y:S01]  /*11d70*/  @P0 IADD3 R133, P1, R240, R148, RZ ;  /* 0x00000094f0850210 */ /* 0x000fe20007f3e0ff */
[C---:B------:R-:W-:Y:S03]  /*11d80*/  HMMA.16816.F32.BF16 R32, R184.reuse, R134, R32 ;  /* 0x00000086b820723c */ /* 0x040fe60000041820 */
[----:B------:R-:W-:Y:S02]  /*11d90*/  @P0 LEA.HI.X R141, R150, c[0x0][0x1cc], R132, 0x1, P2 ;  /* 0x00007300968d0a11 */ /* 0x000fe400010f0c84 */
[----:B------:R-:W-:Y:S01]  /*11da0*/  @P0 IADD3.X R132, R236, R0, R149, P1, !PT ;  /* 0x00000000ec840210 */ /* 0x000fe20000ffe495 */
[----:B------:R-:W-:Y:S01]  /*11db0*/  IMAD.IADD R0, R218, 0x1, R209 ;  /* 0x00000001da007824 */ /* 0x000fe200078e02d1 */
[CC--:B------:R-:W-:Y:S01]  /*11dc0*/  @P0 IADD3 R148, P1, R240.reuse, R142.reuse, RZ ;  /* 0x0000008ef0940210 */ /* 0x0c0fe20007f3e0ff */
[C---:B-1----:R-:W-:Y:S04]  /*11dd0*/  HMMA.16816.F32.BF16 R36, R184.reuse, R136, R36 ;  /* 0x00000088b824723c */ /* 0x042fe80000041824 */
[----:B------:R-:W-:Y:S01]  /*11de0*/  @P0 IMAD.X R134, R143, 0x1, R236, P1 ;  /* 0x000000018f860824 */ /* 0x000fe200008e06ec */
[----:B------:R-:W-:Y:S01]  /*11df0*/  @P0 IADD3 R142, P3, P2, R240, R142, R118 ;  /* 0x0000008ef08e0210 */ /* 0x000fe20007a7e076 */
[----:B------:R-:W-:Y:S01]  /*11e00*/  @P6 IMAD.HI.U32 R135, R0, c[0x0][0x2c8], RZ ;  /* 0x0000b20000876a27 */ /* 0x000fe200078e00ff */
[----:B------:R-:W-:Y:S01]  /*11e10*/  @P0 LEA R118, P1, R148, c[0x0][0x1c8], 0x1 ;  /* 0x0000720094760a11 */ /* 0x000fe200078208ff */
[C---:B------:R-:W-:Y:S04]  /*11e20*/  HMMA.16816.F32.BF16 R40, R184.reuse, R138, R40 ;  /* 0x0000008ab828723c */ /* 0x040fe80000041828 */
[----:B------:R-:W-:Y:S02]  /*11e30*/  @P0 IADD3.X R143, R236, R143, R119, P3, P2 ;  /* 0x0000008fec8f0210 */ /* 0x000fe40001fe4477 */
[----:B------:R-:W-:Y:S02]  /*11e40*/  @P0 LEA.HI.X R119, R148, c[0x0][0x1cc], R134, 0x1, P1 ;  /* 0x0000730094770a11 */ /* 0x000fe400008f0c86 */
[----:B------:R-:W-:Y:S01]  /*11e50*/  @P0 ISETP.GE.AND P1, PT, R116, c[0x0][0x1d4], PT ;  /* 0x0000750074000a0c */ /* 0x000fe20003f26270 */
[C---:B--2---:R-:W-:Y:S03]  /*11e60*/  HMMA.16816.F32.BF16 R44, R184.reuse, R128, R44 ;  /* 0x00000080b82c723c */ /* 0x044fe6000004182c */
[C---:B------:R-:W-:Y:S02]  /*11e70*/  @P0 LEA R136, P3, R142.reuse, c[0x0][0x1c8], 0x1 ;  /* 0x000072008e880a11 */ /* 0x040fe400078608ff */
[C---:B------:R-:W-:Y:S02]  /*11e80*/  @P0 LEA R134, P2, R133.reuse, c[0x0][0x1c8], 0x1 ;  /* 0x0000720085860a11 */ /* 0x040fe400078408ff */
[----:B------:R-:W-:Y:S01]  /*11e90*/  @P0 LEA.HI.X R137, R142, c[0x0][0x1cc], R143, 0x1, P3 ;  /* 0x000073008e890a11 */ /* 0x000fe200018f0c8f */
[----:B------:R-:W-:Y:S04]  /*11ea0*/  HMMA.16816.F32.BF16 R48, R184, R130, R48 ;  /* 0x00000082b830723c */ /* 0x000fe80000041830 */
[----:B------:R-:W-:Y:S01]  /*11eb0*/  @!PT LDS RZ, [RZ] ;  /* 0x00000000fffff984 */ /* 0x000fe20000000800 */
[----:B------:R-:W-:Y:S01]  /*11ec0*/  @!PT LDS RZ, [RZ] ;  /* 0x00000000fffff984 */ /* 0x000fe20000000800 */
[----:B------:R-:W-:Y:S01]  /*11ed0*/  @!PT LDS RZ, [RZ] ;  /* 0x00000000fffff984 */ /* 0x000fe20000000800 */
[----:B------:R1:W-:Y:S01]  /*11ee0*/  @P0 LDGSTS.E.BYPASS.LTC128B.128 [R234+0x8100], [R140.64], !P1 ;  /* 0x081000008cea0fae */ /* 0x0003e2000c901d48 */
[----:B------:R-:W-:Y:S02]  /*11ef0*/  @P6 SHF.R.U32.HI R0, RZ, c[0x0][0x2cc], R135 ;  /* 0x0000b300ff006a19 */ /* 0x000fe40000011687 */
[----:B------:R-:W-:Y:S01]  /*11f00*/  @P0 LEA.HI.X R135, R133, c[0x0][0x1cc], R132, 0x1, P2 ;  /* 0x0000730085870a11 */ /* 0x000fe200010f0c84 */
[----:B------:R-:W-:Y:S02]  /*11f10*/  IMAD R130, R245, -0x60, RZ ;  /* 0xffffffa0f5827824 */ /* 0x000fe400078e02ff */
[----:B------:R1:W-:Y:S06]  /*11f20*/  @P0 LDGSTS.E.BYPASS.LTC128B.128 [R234+0xb100], [R140.64+0x80], !P5 ;  /* 0x0b1000808cea0fae */ /* 0x0003ec000e901d48 */
[----:B------:R2:W-:Y:S06]  /*11f30*/  @P0 LDGSTS.E.BYPASS.LTC128B.128 [R234+0x9100], [R118.64], !P1 ;  /* 0x0910000076ea0fae */ /* 0x0005ec000c901d48 */
[----:B------:R2:W-:Y:S06]  /*11f40*/  @P0 LDGSTS.E.BYPASS.LTC128B.128 [R234+0xc100], [R118.64+0x80], !P5 ;  /* 0x0c10008076ea0fae */ /* 0x0005ec000e901d48 */
[----:B------:R1:W-:Y:S06]  /*11f50*/  @P0 LDGSTS.E.BYPASS.LTC128B.128 [R234+0xa100], [R136.64], !P1 ;  /* 0x0a10000088ea0fae */ /* 0x0003ec000c901d48 */
[----:B------:R1:W-:Y:S01]  /*11f60*/  @P0 LDGSTS.E.BYPASS.LTC128B.128 [R234+0xd100], [R134.64+0x80], !P5 ;  /* 0x0d10008086ea0fae */ /* 0x0003e2000e901d48 */
[----:B------:R-:W-:Y:S05]  /*11f70*/  ISETP.GE.AND P5, PT, R232, 0x1, PT ;  /* 0x00000001e800780c */ /* 0x000fea0003fa6270 */
[----:B------:R-:W3:Y:S06]  /*11f80*/  SHFL.IDX PT, R128, R0, RZ, 0x1c1f ;  /* 0x001c1fff00807589 */ /* 0x000eec00000e0000 */
[----:B------:R-:W0:Y:S01]  /*11f90*/  LDGDEPBAR ;  /* 0x00000000000079af */ /* 0x000e220000000000 */
[----:B--2---:R-:W-:Y:S04]  /*11fa0*/  IADD3 R119, -R217, 0x1, R130 ;  /* 0x00000001d9777810 */ /* 0x004fe80007ffe182 */
[----:B------:R-:W-:Y:S04]  /*11fb0*/  IADD3 R119, -R229, R119, R231 ;  /* 0x00000077e5777210 */ /* 0x000fe80007ffe1e7 */
[C---:B------:R-:W-:Y:S02]  /*11fc0*/  IADD3 R129, R119.reuse, c[0x0][0x328], RZ ;  /* 0x0000ca0077817a10 */ /* 0x040fe40007ffe0ff */
[----:B------:R-:W-:Y:S03]  /*11fd0*/  IADD3 R119, R119, UR4, RZ ;  /* 0x0000000477777c10 */ /* 0x000fe6000fffe0ff */
[----:B---3--:R-:W-:Y:S02]  /*11fe0*/  IMAD.IADD R132, R129, 0x1, R128 ;  /* 0x0000000181847824 */ /* 0x008fe400078e0280 */
        /* <DEDUP_REMOVED lines=15> */
.L_x_808:
[----:B------:R-:W-:Y:S04]  /*120e0*/  MOV R118, c[0x0][0x32c] ;  /* 0x0000cb0000767a02 */ /* 0x000fe80000000f00 */
[----:B------:R-:W-:Y:S11]  /*120f0*/  ISETP.NE.AND P0, PT, R118, 0x1, PT ;  /* 0x000000017600780c */ /* 0x000ff60003f05270 */
[----:B------:R-:W-:Y:S02]  /*12100*/  @!UPT UIADD3 URZ, URZ, URZ, URZ ;  /* 0x0000003f3f3ff290 */ /* 0x000fe4000fffe03f */
[----:B------:R-:W-:Y:S05]  /*12110*/  @P0 IMAD.HI.U32 R118, R128, c[0x0][0x330], RZ ;  /* 0x0000cc0080760a27 */ /* 0x000fea00078e00ff */
[----:B------:R-:W-:Y:S02]  /*12120*/  @P0 SHF.R.U32.HI R128, RZ, c[0x0][0x334], R118 ;  /* 0x0000cd00ff800a19 */ /* 0x000fe40000011676 */
.L_x_809:
[----:B------:R-:W-:Y:S05]  /*12130*/  BSYNC B0 ;  /* 0x0000000000007941 */ /* 0x000fea0003800000 */
.L_x_807:
[----:B------:R-:W-:Y:S04]  /*12140*/  IMAD.IADD R118, R130, 0x1, -R217 ;  /* 0x0000000182767824 */ /* 0x000fe800078e0ad9 */
[----:B------:R-:W-:Y:S05]  /*12150*/  IMAD R128, R128, c[0x0][0x32c], R118 ;  /* 0x0000cb0080807a24 */ /* 0x000fea00078e0276 */
[----:B------:R-:W-:Y:S02]  /*12160*/  IADD3 R118, R128, c[0x0][0x32c], RZ ;  /* 0x0000cb0080767a10 */ /* 0x000fe40007ffe0ff */
[----:B------:R-:W-:Y:S02]  /*12170*/  IMNMX R131, R131, R128, !PT ;  /* 0x0000008083837217 */ /* 0x000fe40007800200 */
[----:B------:R-:W-:Y:S02]  /*12180*/  IMNMX R132, R132, R118, PT ;  /* 0x0000007684847217 */ /* 0x000fe40003800200 */
.L_x_806:
[C---:B-1----:R-:W-:Y:S01]  /*12190*/  ISETP.GE.AND P1, PT, R130.reuse, 0x1, PT ;  /* 0x000000018200780c */ /* 0x042fe20003f26270 */
[----:B------:R-:W1:Y:S01]  /*121a0*/  SHFL.IDX PT, R0, R0, 0x1, 0x1c1f ;  /* 0x003c1f0000007f89 */ /* 0x000e6200000e0000 */
[----:B------:R-:W-:Y:S02]  /*121b0*/  ISETP.GE.AND P0, PT, R130, 0x2, PT ;  /* 0x000000028200780c */ /* 0x000fe40003f06270 */
[----:B------:R-:W-:Y:S02]  /*121c0*/  LOP3.LUT R230, R230, 0xffffbfff, RZ, 0xc0, !PT ;  /* 0xffffbfffe6e67812 */ /* 0x000fe400078ec0ff */
[C---:B------:R-:W-:Y:S02]  /*121d0*/  ISETP.GE.AND P2, PT, R130.reuse, 0x9, PT ;  /* 0x000000098200780c */ /* 0x040fe40003f46270 */
[C---:B------:R-:W-:Y:S02]  /*121e0*/  ISETP.GE.AND P6, PT, R130.reuse, 0x42, PT ;  /* 0x000000428200780c */ /* 0x040fe40003fc6270 */
[C---:B------:R-:W-:Y:S02]  /*121f0*/  ISETP.GE.AND P5, PT, R130.reuse, 0x49, PT ;  /* 0x000000498200780c */ /* 0x040fe40003fa6270 */
[----:B------:R-:W-:Y:S02]  /*12200*/  ISETP.GE.AND P4, PT, R130, 0x4a, PT ;  /* 0x0000004a8200780c */ /* 0x000fe40003f86270 */
[----:B------:R-:W-:Y:S02]  /*12210*/  @P1 LOP3.LUT R230, R230, 0x4000, RZ, 0xfc, !PT ;  /* 0x00004000e6e61812 */ /* 0x000fe400078efcff */
[C---:B------:R-:W-:Y:S02]  /*12220*/  ISETP.GT.AND P1, PT, R131.reuse, RZ, !P1 ;  /* 0x000000ff8300720c */ /* 0x040fe40004f24270 */
[----:B------:R-:W-:Y:S02]  /*12230*/  LOP3.LUT R230, R230, 0xfffeffff, RZ, 0xc0, !PT ;  /* 0xfffeffffe6e67812 */ /* 0x000fe400078ec0ff */
[----:B------:R-:W-:Y:S02]  /*12240*/  ISETP.LT.OR P1, PT, R132, 0x1, P1 ;  /* 0x000000018400780c */ /* 0x000fe40000f21670 */
[----:B------:R-:W-:Y:S02]  /*12250*/  @P0 LOP3.LUT R230, R230, 0x10000, RZ, 0xfc, !PT ;  /* 0x00010000e6e60812 */ /* 0x000fe400078efcff */
[----:B------:R-:W-:Y:S01]  /*12260*/  ISETP.GT.AND P0, PT, R131, 0x1, !P0 ;  /* 0x000000018300780c */ /* 0x000fe20004704270 */
[--C-:B-1----:R-:W-:Y:S01]  /*12270*/  IMAD.IADD R129, R129, 0x1, R0.reuse ;  /* 0x0000000181817824 */ /* 0x102fe200078e0200 */
[----:B------:R-:W-:Y:S01]  /*12280*/  FSEL R128, R4, -INF , !P1 ;  /* 0xff80000004807808 */ /* 0x000fe20004800000 */
[----:B------:R-:W-:Y:S01]  /*12290*/  IMAD.IADD R119, R119, 0x1, R0 ;  /* 0x0000000177777824 */ /* 0x000fe200078e0200 */
[----:B------:R-:W-:Y:S02]  /*122a0*/  ISETP.GE.AND P1, PT, R130, 0xa, PT ;  /* 0x0000000a8200780c */ /* 0x000fe40003f26270 */
[----:B------:R-:W-:Y:S02]  /*122b0*/  ISETP.LT.OR P0, PT, R132, 0x2, P0 ;  /* 0x000000028400780c */ /* 0x000fe40000701670 */
[----:B------:R-:W-:Y:S02]  /*122c0*/  LOP3.LUT R230, R230, 0xffff7fff, RZ, 0xc0, !PT ;  /* 0xffff7fffe6e67812 */ /* 0x000fe400078ec0ff */
[----:B------:R-:W-:Y:S02]  /*122d0*/  FSEL R118, R5, -INF , !P0 ;  /* 0xff80000005767808 */ /* 0x000fe40004000000 */
[----:B------:R-:W-:Y:S02]  /*122e0*/  @P2 LOP3.LUT R230, R230, 0x8000, RZ, 0xfc, !PT ;  /* 0x00008000e6e62812 */ /* 0x000fe400078efcff */
[C---:B------:R-:W-:Y:S02]  /*122f0*/  ISETP.GT.AND P0, PT, R131.reuse, 0x8, !P2 ;  /* 0x000000088300780c */ /* 0x040fe40005704270 */
        /* <DEDUP_REMOVED lines=9> */
[C---:B------:R-:W-:Y:S02]  /*12390*/  ISETP.GT.AND P0, PT, R131.reuse, 0x10, !P1 ;  /* 0x000000108300780c */ /* 0x040fe40004f04270 */
[----:B------:R-:W-:Y:S02]  /*123a0*/  ISETP.GE.AND P2, PT, R130, 0x52, PT ;  /* 0x000000528200780c */ /* 0x000fe40003f46270 */
[----:B------:R-:W-:Y:S02]  /*123b0*/  ISETP.LT.OR P0, PT, R132, 0x11, P0 ;  /* 0x000000118400780c */ /* 0x000fe40000701670 */
[----:B------:R-:W-:Y:S02]  /*123c0*/  @P1 LOP3.LUT R230, R230, 0x1000, RZ, 0xfc, !PT ;  /* 0x00001000e6e61812 */ /* 0x000fe400078efcff */
[----:B------:R-:W-:Y:S02]  /*123d0*/  ISETP.GE.AND P1, PT, R130, 0x12, PT ;  /* 0x000000128200780c */ /* 0x000fe40003f26270 */
[----:B------:R-:W-:Y:S02]  /*123e0*/  LOP3.LUT R230, R230, 0xfffff7ff, RZ, 0xc0, !PT ;  /* 0xfffff7ffe6e67812 */ /* 0x000fe400078ec0ff */
[----:B------:R-:W-:Y:S02]  /*123f0*/  FSEL R143, R12, -INF , !P0 ;  /* 0xff8000000c8f7808 */ /* 0x000fe40004000000 */
[----:B------:R-:W-:Y:S02]  /*12400*/  ISETP.GT.AND P0, PT, R131, 0x11, !P1 ;  /* 0x000000118300780c */ /* 0x000fe40004f04270 */
[----:B------:R-:W-:Y:S02]  /*12410*/  ISETP.GE.AND P3, PT, R130, 0x59, PT ;  /* 0x000000598200780c */ /* 0x000fe40003f66270 */
        /* <DEDUP_REMOVED lines=77> */
[----:B------:R-:W-:Y:S04]  /*128f0*/  ISETP.GT.AND P0, PT, R131, 0x49, !P4 ;  /* 0x000000498300780c */ /* 0x000fe80006704270 */
[C---:B------:R-:W-:Y:S04]  /*12900*/  ISETP.LT.OR P0, PT, R132.reuse, 0x4a, P0 ;  /* 0x0000004a8400780c */ /* 0x040fe80000701670 */
[----:B------:R-:W-:Y:S02]  /*12910*/  FSEL R167, R41, -INF , !P0 ;  /* 0xff80000029a77808 */ /* 0x000fe40004000000 */
[C---:B------:R-:W-:Y:S04]  /*12920*/  ISETP.GT.AND P0, PT, R131.reuse, 0x50, !P1 ;  /* 0x000000508300780c */ /* 0x040fe80004f04270 */
        /* <DEDUP_REMOVED lines=8> */
[----:B------:R-:W-:Y:S11]  /*129b0*/  ISETP.GE.AND P0, PT, R130, 0x5a, PT ;  /* 0x0000005a8200780c */ /* 0x000ff60003f06270 */
[----:B------:R-:W-:Y:S02]  /*129c0*/  @!UPT UIADD3 URZ, URZ, URZ, URZ ;  /* 0x0000003f3f3ff290 */ /* 0x000fe4000fffe03f */
[----:B------:R-:W-:Y:S02]  /*129d0*/  @P0 LOP3.LUT R230, R230, 0x40000, RZ, 0xfc, !PT ;  /* 0x00040000e6e60812 */ /* 0x000fe400078efcff */
[----:B------:R-:W-:Y:S04]  /*129e0*/  ISETP.GT.AND P0, PT, R131, 0x59, !P0 ;  /* 0x000000598300780c */ /* 0x000fe80004704270 */
[----:B------:R-:W-:Y:S04]  /*129f0*/  ISETP.LT.OR P0, PT, R132, 0x5a, P0 ;  /* 0x0000005a8400780c */ /* 0x000fe80000701670 */
[----:B------:R-:W-:Y:S02]  /*12a00*/  FSEL R142, R49, -INF , !P0 ;  /* 0xff800000318e7808 */ /* 0x000fe40004000000 */
[----:B------:R-:W-:Y:S11]  /*12a10*/  ISETP.GE.AND P0, PT, R232, 0x1, PT ;  /* 0x00000001e800780c */ /* 0x000ff60003f06270 */
[----:B------:R-:W-:Y:S02]  /*12a20*/  @!UPT UIADD3 URZ, URZ, URZ, URZ ;  /* 0x0000003f3f3ff290 */ /* 0x000fe4000fffe03f */
        /* <DEDUP_REMOVED lines=14> */
.L_x_812:
[----:B------:R-:W-:Y:S04]  /*12b10*/  MOV R0, c[0x0][0x32c] ;  /* 0x0000cb0000007a02 */ /* 0x000fe80000000f00 */
[----:B------:R-:W-:Y:S11]  /*12b20*/  ISETP.NE.AND P0, PT, R0, 0x1, PT ;  /* 0x000000010000780c */ /* 0x000ff60003f05270 */
[----:B------:R-:W-:Y:S02]  /*12b30*/  @!UPT UIADD3 URZ, URZ, URZ, URZ ;  /* 0x0000003f3f3ff290 */ /* 0x000fe4000fffe03f */
[----:B------:R-:W-:Y:S05]  /*12b40*/  @P0 IMAD.HI.U32 R0, R4, c[0x0][0x330], RZ ;  /* 0x0000cc0004000a27 */ /* 0x000fea00078e00ff */
[----:B------:R-:W-:Y:S02]  /*12b50*/  @P0 SHF.R.U32.HI R4, RZ, c[0x0][0x334], R0 ;  /* 0x0000cd00ff040a19 */ /* 0x000fe40000011600 */
.L_x_813:
[----:B------:R-:W-:Y:S05]  /*12b60*/  BSYNC B0 ;  /* 0x0000000000007941 */ /* 0x000fea0003800000 */
.L_x_811:
[----:B------:R-:W-:Y:S04]  /*12b70*/  IMAD.IADD R130, R130, 0x1, -R217 ;  /* 0x0000000182827824 */ /* 0x000fe800078e0ad9 */
[----:B------:R-:W-:Y:S05]  /*12b80*/  IMAD R130, R4, c[0x0][0x32c], R130 ;  /* 0x0000cb0004827a24 */ /* 0x000fea00078e0282 */
[----:B------:R-:W-:Y:S02]  /*12b90*/  IADD3 R0, R130, c[0x0][0x32c], RZ ;  /* 0x0000cb0082007a10 */ /* 0x000fe40007ffe0ff */
[----:B------:R-:W-:Y:S02]  /*12ba0*/  IMNMX R119, R119, R130, !PT ;  /* 0x0000008277777217 */ /* 0x000fe40007800200 */
[----:B------:R-:W-:Y:S02]  /*12bb0*/  IMNMX R129, R129, R0, PT ;  /* 0x0000000081817217 */ /* 0x000fe40003800200 */
.L_x_810:
[----:B------:R-:W-:Y:S01]  /*12bc0*/  LOP3.LUT P0, RZ, R230, 0x4000, RZ, 0xc0, !PT ;  /* 0x00004000e6ff7812 */ /* 0x000fe2000780c0ff */
[----:B------:R-:W-:Y:S01]  /*12bd0*/  IMAD.MOV.U32 R32, RZ, RZ, R28 ;  /* 0x000000ffff207224 */ /* 0x000fe200078e001c */
[----:B------:R-:W-:Y:S01]  /*12be0*/  FMNMX.FTZ R0, R128, R3, !PT ;  /* 0x0000000380007209 */ /* 0x000fe20007810000 */
[----:B------:R-:W-:Y:S01]  /*12bf0*/  IMAD.MOV.U32 R41, RZ, RZ, R33 ;  /* 0x000000ffff297224 */ /* 0x000fe200078e0021 */
[----:B------:R-:W-:Y:S01]  /*12c00*/  ISETP.GT.AND P0, PT, R119, RZ, !P0 ;  /* 0x000000ff7700720c */ /* 0x000fe20004704270 */
[----:B------:R-:W-:Y:S01]  /*12c10*/  IMAD.MOV.U32 R36, RZ, RZ, R133 ;  /* 0x000000ffff247224 */ /* 0x000fe200078e0085 */
        /* <DEDUP_REMOVED lines=33> */
[----:B------:R-:W-:Y:S02]  /*12e30*/  MOV R33, R29 ;  /* 0x0000001d00217202 */ /* 0x000fe40000000f00 */
        /* <DEDUP_REMOVED lines=33> */
[----:B------:R-:W-:Y:S01]  /*13050*/  LOP3.LUT P0, RZ, R230, 0x40, RZ, 0xc0, !PT ;  /* 0x00000040e6ff7812 */ /* 0x000fe2000780c0ff */
[----:B------:R-:W-:Y:S01]  /*13060*/  LDSM.16.MT88.4 R20, [R190] ;  /* 0x00000000be14783b */ /* 0x000fe20000004200 */
        /* <DEDUP_REMOVED lines=14> */
[----:B------:R-:W1:Y:S01]  /*13150*/  SHFL.BFLY PT, R6, R0, 0x2, 0x1f ;  /* 0x0c401f0000067f89 */ /* 0x000e6200000e0000 */
[----:B------:R-:W-:Y:S02]  /*13160*/  FMNMX.FTZ R4, R48, R4, !PT ;  /* 0x0000000430047209 */ /* 0x000fe40007810000 */
[C---:B------:R-:W-:Y:S02]  /*13170*/  ISETP.GT.AND P0, PT, R119.reuse, 0x30, !P0 ;  /* 0x000000307700780c */ /* 0x040fe40004704270 */
[----:B------:R-:W-:Y:S02]  /*13180*/  ISETP.GT.AND P1, PT, R119, 0x50, !P1 ;  /* 0x000000507700780c */ /* 0x000fe40004f24270 */
[----:B------:R-:W-:Y:S02]  /*13190*/  ISETP.LT.OR P0, PT, R129, 0x31, P0 ;  /* 0x000000318100780c */ /* 0x000fe40000701670 */
[----:B------:R-:W-:Y:S02]  /*131a0*/  ISETP.GT.AND P3, PT, R119, 0x58, !P3 ;  /* 0x000000587700780c */ /* 0x000fe40005f64270 */
[----:B------:R-:W-:Y:S02]  /*131b0*/  FSEL R17, R30, -INF , !P0 ;  /* 0xff8000001e117808 */ /* 0x000fe40004000000 */
[----:B------:R-:W-:Y:S02]  /*131c0*/  LOP3.LUT P0, RZ, R230, 0x8, RZ, 0xc0, !PT ;  /* 0x00000008e6ff7812 */ /* 0x000fe4000780c0ff */
[----:B------:R-:W-:Y:S02]  /*131d0*/  FMNMX.FTZ R4, R17, R4, !PT ;  /* 0x0000000411047209 */ /* 0x000fe40007810000 */
[----:B------:R-:W-:Y:S04]  /*131e0*/  ISETP.GT.AND P0, PT, R119, 0x31, !P0 ;  /* 0x000000317700780c */ /* 0x000fe80004704270 */
[----:B------:R-:W-:Y:S02]  /*131f0*/  ISETP.LT.OR P0, PT, R129, 0x32, P0 ;  /* 0x000000328100780c */ /* 0x000fe40000701670 */
[----:B-1----:R-:W-:Y:S02]  /*13200*/  FMNMX.FTZ R6, R0, R6, !PT ;  /* 0x0000000600067209 */ /* 0x002fe40007810000 */
[----:B------:R-:W-:Y:S02]  /*13210*/  FSEL R25, R31, -INF , !P0 ;  /* 0xff8000001f197808 */ /* 0x000fe40004000000 */
[----:B------:R-:W-:Y:S01]  /*13220*/  LOP3.LUT P0, RZ, R230, 0x4, RZ, 0xc0, !PT ;  /* 0x00000004e6ff7812 */ /* 0x000fe2000780c0ff */
[----:B------:R-:W1:Y:S01]  /*13230*/  SHFL.BFLY PT, R13, R6, 0x1, 0x1f ;  /* 0x0c201f00060d7f89 */ /* 0x000e6200000e0000 */
[----:B------:R-:W-:Y:S02]  /*13240*/  FMNMX.FTZ R4, R25, R4, !PT ;  /* 0x0000000419047209 */ /* 0x000fe40007810000 */
[----:B------:R-:W-:Y:S04]  /*13250*/  ISETP.GT.AND P0, PT, R119, 0x38, !P0 ;  /* 0x000000387700780c */ /* 0x000fe80004704270 */
[----:B------:R-:W-:Y:S01]  /*13260*/  ISETP.LT.OR P0, PT, R129, 0x39, P0 ;  /* 0x000000398100780c */ /* 0x000fe20000701670 */
[----:B------:R-:W-:Y:S03]  /*13270*/  LDSM.16.MT88.4 R28, [R189] ;  /* 0x00000000bd1c783b */ /* 0x000fe60000004200 */
        /* <DEDUP_REMOVED lines=10> */
[----:B------:R-:W-:Y:S02]  /*13320*/  FSEL R249, R38, -INF , !P0 ;  /* 0xff80000026f97808 */ /* 0x000fe40004000000 */
[----:B------:R-:W-:Y:S02]  /*13330*/  ISETP.GT.AND P0, PT, R119, 0x41, !P6 ;  /* 0x000000417700780c */ /* 0x000fe40007704270 */
[----:B------:R-:W-:Y:S02]  /*13340*/  FMNMX.FTZ R4, R249, R4, !PT ;  /* 0x00000004f9047209 */ /* 0x000fe40007810000 */
[----:B------:R-:W-:Y:S02]  /*13350*/  ISETP.LT.OR P0, PT, R129, 0x42, P0 ;  /* 0x000000428100780c */ /* 0x000fe40000701670 */
[----:B------:R-:W-:Y:S02]  /*13360*/  LOP3.LUT P6, RZ, R230, 0x40000, RZ, 0xc0, !PT ;  /* 0x00040000e6ff7812 */ /* 0x000fe400078cc0ff */
[----:B------:R-:W-:Y:S02]  /*13370*/  FSEL R176, R39, -INF , !P0 ;  /* 0xff80000027b07808 */ /* 0x000fe40004000000 */
[----:B------:R-:W-:Y:S02]  /*13380*/  ISETP.GT.AND P0, PT, R119, 0x48, !P5 ;  /* 0x000000487700780c */ /* 0x000fe40006f04270 */
[----:B------:R-:W-:Y:S02]  /*13390*/  FMNMX.FTZ R4, R176, R4, !PT ;  /* 0x00000004b0047209 */ /* 0x000fe40007810000 */
[----:B------:R-:W-:Y:S04]  /*133a0*/  ISETP.LT.OR P0, PT, R129, 0x49, P0 ;  /* 0x000000498100780c */ /* 0x000fe80000701670 */
[----:B------:R-:W-:Y:S02]  /*133b0*/  FSEL R166, R42, -INF , !P0 ;  /* 0xff8000002aa67808 */ /* 0x000fe40004000000 */
[----:B------:R-:W-:Y:S02]  /*133c0*/  ISETP.GT.AND P0, PT, R119, 0x49, !P4 ;  /* 0x000000497700780c */ /* 0x000fe40006704270 */
[----:B------:R-:W-:Y:S02]  /*133d0*/  FMNMX.FTZ R4, R166, R4, !PT ;  /* 0x00000004a6047209 */ /* 0x000fe40007810000 */
[----:B------:R-:W-:Y:S04]  /*133e0*/  ISETP.LT.OR P0, PT, R129, 0x4a, P0 ;  /* 0x0000004a8100780c */ /* 0x000fe80000701670 */
[----:B------:R-:W-:Y:S02]  /*133f0*/  FSEL R165, R43, -INF , !P0 ;  /* 0xff8000002ba57808 */ /* 0x000fe40004000000 */
[----:B------:R-:W-:Y:S02]  /*13400*/  ISETP.GT.AND P0, PT, R119, 0x51, !P2 ;  /* 0x000000517700780c */ /* 0x000fe40005704270 */
[C---:B------:R-:W-:Y:S02]  /*13410*/  ISETP.LT.OR P2, PT, R129.reuse, 0x51, P1 ;  /* 0x000000518100780c */ /* 0x040fe40000f41670 */
[----:B------:R-:W-:Y:S02]  /*13420*/  ISETP.LT.OR P1, PT, R129, 0x52, P0 ;  /* 0x000000528100780c */ /* 0x000fe40000721670 */
[----:B------:R-:W-:Y:S02]  /*13430*/  FSEL R154, R46, -INF , !P2 ;  /* 0xff8000002e9a7808 */ /* 0x000fe40005000000 */
[----:B------:R-:W-:Y:S02]  /*13440*/  FMNMX.FTZ R4, R165, R4, !PT ;  /* 0x00000004a5047209 */ /* 0x000fe40007810000 */
[----:B------:R-:W-:Y:S02]  /*13450*/  FSEL R148, R47, -INF , !P1 ;  /* 0xff8000002f947808 */ /* 0x000fe40004800000 */
[----:B------:R-:W-:Y:S01]  /*13460*/  FMNMX.FTZ R4, R154, R4, !PT ;  /* 0x000000049a047209 */ /* 0x000fe20007810000 */
[----:B------:R-:W-:Y:S01]  /*13470*/  LDSM.16.MT88.4 R44, [R191+0x3000] ;  /* 0x00300000bf2c783b */ /* 0x000fe20000004200 */
[----:B------:R-:W-:Y:S02]  /*13480*/  ISETP.GT.AND P0, PT, R119, 0x59, !P6 ;  /* 0x000000597700780c */ /* 0x000fe40007704270 */
[C---:B------:R-:W-:Y:S02]  /*13490*/  ISETP.LT.OR P1, PT, R129.reuse, 0x59, P3 ;  /* 0x000000598100780c */ /* 0x040fe40001f21670 */
[----:B------:R-:W-:Y:S02]  /*134a0*/  ISETP.LT.OR P0, PT, R129, 0x5a, P0 ;  /* 0x0000005a8100780c */ /* 0x000fe40000701670 */
[----:B------:R-:W-:Y:S02]  /*134b0*/  FSEL R141, R50, -INF , !P1 ;  /* 0xff800000328d7808 */ /* 0x000fe40004800000 */
[----:B------:R-:W-:Y:S02]  /*134c0*/  FMNMX.FTZ R0, R148, R4, !PT ;  /* 0x0000000494007209 */ /* 0x000fe40007810000 */
[----:B------:R-:W-:Y:S02]  /*134d0*/  FSEL R119, R51, -INF , !P0 ;  /* 0xff80000033777808 */ /* 0x000fe40004000000 */
        /* <DEDUP_REMOVED lines=14> */
[----:B------:R-:W-:Y:S02]  /*135c0*/  FMUL.FTZ R3, R3, c[0x0][0x2d0] ;  /* 0x0000b40003037a20 */ /* 0x000fe40000410000 */
        /* <DEDUP_REMOVED lines=11> */
[----:B------:R-:W3:Y:S01]  /*13680*/  MUFU.EX2 R135, R135 ;  /* 0x0000008700877308 */ /* 0x000ee20000000800 */
[--C-:B------:R-:W-:Y:S02]  /*13690*/  FFMA.FTZ R250, R250, c[0x0][0x2d0], -R156.reuse ;  /* 0x0000b400fafa7a23 */ /* 0x100fe4000001089c */
[--C-:B------:R-:W-:Y:S02]  /*136a0*/  FFMA.FTZ R246, R246, c[0x0][0x2d0], -R156.reuse ;  /* 0x0000b400f6f67a23 */ /* 0x100fe4000001089c */
[--C-:B------:R-:W-:Y:S02]  /*136b0*/  FFMA.FTZ R177, R177, c[0x0][0x2d0], -R156.reuse ;  /* 0x0000b400b1b17a23 */ /* 0x100fe4000001089c */
[--C-:B------:R-:W-:Y:S02]  /*136c0*/  FFMA.FTZ R167, R167, c[0x0][0x2d0], -R156.reuse ;  /* 0x0000b400a7a77a23 */ /* 0x100fe4000001089c */
[--C-:B------:R-:W-:Y:S01]  /*136d0*/  FFMA.FTZ R152, R152, c[0x0][0x2d0], -R156.reuse ;  /* 0x0000b40098987a23 */ /* 0x100fe2000001089c */
[----:B------:R-:W-:Y:S01]  /*136e0*/  MUFU.EX2 R132, R132 ;  /* 0x0000008400847308 */ /* 0x000fe20000000800 */
[----:B------:R-:W-:Y:S01]  /*136f0*/  FFMA.FTZ R151, R151, c[0x0][0x2d0], -R156 ;  /* 0x0000b40097977a23 */ /* 0x000fe2000001089c */
[----:B-1----:R-:W-:Y:S01]  /*13700*/  FMNMX.FTZ R118, R5, R4, !PT ;  /* 0x0000000405767209 */ /* 0x002fe20007810000 */
[C---:B--2---:R-:W-:Y:S01]  /*13710*/  FMUL.FTZ R5, R3.reuse, R113 ;  /* 0x0000007103057220 */ /* 0x044fe20000410000 */
[----:B------:R-:W-:Y:S01]  /*13720*/  MOV R113, R24 ;  /* 0x0000001800717202 */ /* 0x000fe20000000f00 */
[C---:B------:R-:W-:Y:S01]  /*13730*/  FMUL.FTZ R8, R3.reuse, R108 ;  /* 0x0000006c03087220 */ /* 0x040fe20000410000 */
[C---:B------:R-:W-:Y:S01]  /*13740*/  FSETP.NEU.FTZ.AND P0, PT, R118.reuse, -INF , PT ;  /* 0xff8000007600780b */ /* 0x040fe20003f1d000 */
[C---:B------:R-:W-:Y:S03]  /*13750*/  FMUL.FTZ R140, R118.reuse, c[0x0][0x2d0] ;  /* 0x0000b400768c7a20 */ /* 0x040fe60000410000 */
[----:B------:R-:W1:Y:S01]  /*13760*/  MUFU.EX2 R134, R134 ;  /* 0x0000008600867308 */ /* 0x000e620000000800 */
[----:B------:R-:W-:Y:S01]  /*13770*/  FSEL R4, R118, RZ, P0 ;  /* 0x000000ff76047208 */ /* 0x000fe20000000000 */
[----:B------:R-:W-:Y:S01]  /*13780*/  FMUL.FTZ R9, R3, R109 ;  /* 0x0000006d03097220 */ /* 0x000fe20000410000 */
[----:B------:R-:W-:Y:S01]  /*13790*/  FSEL R140, R140, RZ, P0 ;  /* 0x000000ff8c8c7208 */ /* 0x000fe20000000000 */
[----:B------:R-:W-:Y:S01]  /*137a0*/  IMAD.MOV.U32 R109, RZ, RZ, R36 ;  /* 0x000000ffff6d7224 */ /* 0x000fe200078e0024 */
[----:B---3--:R-:W-:Y:S01]  /*137b0*/  F2FP.BF16.PACK_AB R128, R133, R135 ;  /* 0x000000878580723e */ /* 0x008fe200000010ff */
[----:B------:R-:W-:Y:S01]  /*137c0*/  FADD.FTZ R2, -R4, R2 ;  /* 0x0000000204027221 */ /* 0x000fe20000010100 */
[----:B------:R-:W-:Y:S01]  /*137d0*/  LDSM.16.MT88.4 R36, [R188] ;  /* 0x00000000bc24783b */ /* 0x000fe20000004200 */
[--C-:B------:R-:W-:Y:S01]  /*137e0*/  FFMA.FTZ R139, R12, c[0x0][0x2d0], -R140.reuse ;  /* 0x0000b4000c8b7a23 */ /* 0x100fe2000001088c */
[----:B------:R-:W-:Y:S01]  /*137f0*/  ISETP.GT.AND P0, PT, R245, R244, PT ;  /* 0x000000f4f500720c */ /* 0x000fe20003f04270 */
[--C-:B------:R-:W-:Y:S01]  /*13800*/  FFMA.FTZ R138, R7, c[0x0][0x2d0], -R140.reuse ;  /* 0x0000b400078a7a23 */ /* 0x100fe2000001088c */
[----:B------:R-:W-:Y:S01]  /*13810*/  MUFU.EX2 R143, R143 ;  /* 0x0000008f008f7308 */ /* 0x000fe20000000800 */
[--C-:B------:R-:W-:Y:S02]  /*13820*/  FFMA.FTZ R137, R10, c[0x0][0x2d0], -R140.reuse ;  /* 0x0000b4000a897a23 */ /* 0x100fe4000001088c */
[----:B------:R-:W-:Y:S01]  /*13830*/  FFMA.FTZ R136, R11, c[0x0][0x2d0], -R140 ;  /* 0x0000b4000b887a23 */ /* 0x000fe2000001088c */
[----:B------:R-:W2:Y:S01]  /*13840*/  LDSM.16.MT88.4 R12, [R191] ;  /* 0x00000000bf0c783b */ /* 0x000ea20000004200 */
[----:B------:R-:W-:Y:S02]  /*13850*/  FMUL.FTZ R2, R2, c[0x0][0x2d0] ;  /* 0x0000b40002027a20 */ /* 0x000fe40000410000 */
[C---:B------:R-:W-:Y:S02]  /*13860*/  FMUL.FTZ R4, R3.reuse, R112 ;  /* 0x0000007003047220 */ /* 0x040fe40000410000 */
[----:B------:R-:W-:Y:S01]  /*13870*/  IMAD.MOV.U32 R112, RZ, RZ, R16 ;  /* 0x000000ffff707224 */ /* 0x000fe200078e0010 */
[----:B------:R-:W-:Y:S01]  /*13880*/  MUFU.EX2 R139, R139 ;  /* 0x0000008b008b7308 */ /* 0x000fe20000000800 */
[C---:B------:R-:W-:Y:S01]  /*13890*/  FMUL.FTZ R16, R3.reuse, R72 ;  /* 0x0000004803107220 */ /* 0x040fe20000410000 */
[----:B-1----:R-:W-:Y:S01]  /*138a0*/  F2FP.BF16.PACK_AB R130, R134, R132 ;  /* 0x000000848682723e */ /* 0x002fe200000010ff */
[C---:B------:R-:W-:Y:S02]  /*138b0*/  FMUL.FTZ R24, R3.reuse, R80 ;  /* 0x0000005003187220 */ /* 0x040fe40000410000 */
[----:B------:R-:W-:Y:S02]  /*138c0*/  IMAD.MOV.U32 R108, RZ, RZ, R41 ;  /* 0x000000ffff6c7224 */ /* 0x000fe400078e0029 */
[C---:B------:R-:W-:Y:S03]  /*138d0*/  FMUL.FTZ R41, R3.reuse, R97 ;  /* 0x0000006103297220 */ /* 0x040fe60000410000 */
[----:B------:R-:W1:Y:S01]  /*138e0*/  MUFU.EX2 R2, R2 ;  /* 0x0000000200027308 */ /* 0x000e620000000800 */
[C---:B------:R-:W-:Y:S02]  /*138f0*/  FMUL.FTZ R49, R3.reuse, R105 ;  /* 0x0000006903317220 */ /* 0x040fe40000410000 */
[C---:B------:R-:W-:Y:S02]  /*13900*/  FMUL.FTZ R52, R3.reuse, R52 ;  /* 0x0000003403347220 */ /* 0x040fe40000410000 */
[----:B------:R-:W-:Y:S02]  /*13910*/  FMUL.FTZ R53, R3, R53 ;  /* 0x0000003503357220 */ /* 0x000fe40000410000 */
[--C-:B------:R-:W-:Y:S02]  /*13920*/  FFMA.FTZ R157, R157, c[0x0][0x2d0], -R140.reuse ;  /* 0x0000b4009d9d7a23 */ /* 0x100fe4000001088c */
[--C-:B------:R-:W-:Y:S01]  /*13930*/  FFMA.FTZ R158, R158, c[0x0][0x2d0], -R140.reuse ;  /* 0x0000b4009e9e7a23 */ /* 0x100fe2000001088c */
[----:B------:R-:W3:Y:S01]  /*13940*/  MUFU.EX2 R138, R138 ;  /* 0x0000008a008a7308 */ /* 0x000ee20000000800 */
[--C-:B------:R-:W-:Y:S02]  /*13950*/  FFMA.FTZ R159, R159, c[0x0][0x2d0], -R140.reuse ;  /* 0x0000b4009f9f7a23 */ /* 0x100fe4000001088c */
[----:B------:R-:W-:Y:S02]  /*13960*/  FFMA.FTZ R164, R164, c[0x0][0x2d0], -R140 ;  /* 0x0000b400a4a47a23 */ /* 0x000fe4000001088c */
[C---:B------:R-:W-:Y:S02]  /*13970*/  FMUL.FTZ R56, R3.reuse, R56 ;  /* 0x0000003803387220 */ /* 0x040fe40000410000 */
[C---:B------:R-:W-:Y:S02]  /*13980*/  FMUL.FTZ R57, R3.reuse, R57 ;  /* 0x0000003903397220 */ /* 0x040fe40000410000 */
[C---:B------:R-:W-:Y:S01]  /*13990*/  FMUL.FTZ R60, R3.reuse, R60 ;  /* 0x0000003c033c7220 */ /* 0x040fe20000410000 */
[----:B------:R-:W-:Y:S01]  /*139a0*/  MUFU.EX2 R137, R137 ;  /* 0x0000008900897308 */ /* 0x000fe20000000800 */
[C---:B------:R-:W-:Y:S02]  /*139b0*/  FMUL.FTZ R61, R3.reuse, R61 ;  /* 0x0000003d033d7220 */ /* 0x040fe40000410000 */
[C---:B------:R-:W-:Y:S02]  /*139c0*/  FMUL.FTZ R64, R3.reuse, R64 ;  /* 0x0000004003407220 */ /* 0x040fe40000410000 */
[C---:B-1----:R-:W-:Y:S02]  /*139d0*/  FMUL.FTZ R6, R2.reuse, R114 ;  /* 0x0000007202067220 */ /* 0x042fe40000410000 */
[C---:B------:R-:W-:Y:S02]  /*139e0*/  FMUL.FTZ R7, R2.reuse, R115 ;  /* 0x0000007302077220 */ /* 0x040fe40000410000 */
[C---:B------:R-:W-:Y:S01]  /*139f0*/  FMUL.FTZ R10, R2.reuse, R110 ;  /* 0x0000006e020a7220 */ /* 0x040fe20000410000 */
[----:B------:R-:W1:Y:S01]  /*13a00*/  MUFU.EX2 R136, R136 ;  /* 0x0000008800887308 */ /* 0x000e620000000800 */
[C---:B------:R-:W-:Y:S01]  /*13a10*/  FMUL.FTZ R11, R2.reuse, R111 ;  /* 0x0000006f020b7220 */ /* 0x040fe20000410000 */
[----:B------:R-:W-:Y:S01]  /*13a20*/  MOV R110, R33 ;  /* 0x00000021006e7202 */ /* 0x000fe20000000f00 */
[----:B------:R-:W-:Y:S01]  /*13a30*/  FMUL.FTZ R18, R2, R74 ;  /* 0x0000004a02127220 */ /* 0x000fe20000410000 */
[----:B---3--:R-:W-:Y:S01]  /*13a40*/  F2FP.BF16.PACK_AB R129, R138, R139 ;  /* 0x0000008b8a81723e */ /* 0x008fe200000010ff */
[C---:B------:R-:W-:Y:S02]  /*13a50*/  FMUL.FTZ R19, R2.reuse, R75 ;  /* 0x0000004b02137220 */ /* 0x040fe40000410000 */
[----:B------:R-:W-:Y:S02]  /*13a60*/  IMAD.MOV.U32 R115, RZ, RZ, R17 ;  /* 0x000000ffff737224 */ /* 0x000fe400078e0011 */
[C---:B------:R-:W-:Y:S01]  /*13a70*/  FMUL.FTZ R17, R3.reuse, R73 ;  /* 0x0000004903117220 */ /* 0x040fe20000410000 */
[----:B------:R-:W3:Y:S01]  /*13a80*/  MUFU.EX2 R150, R150 ;  /* 0x0000009600967308 */ /* 0x000ee20000000800 */
[C---:B------:R-:W-:Y:S01]  /*13a90*/  FMUL.FTZ R26, R2.reuse, R82 ;  /* 0x00000052021a7220 */ /* 0x040fe20000410000 */
[----:B------:R-:W-:Y:S01]  /*13aa0*/  LDSM.16.MT88.4 R72, [R189+0x3000] ;  /* 0x00300000bd48783b */ /* 0x000fe20000004200 */
[----:B------:R-:W-:Y:S02]  /*13ab0*/  FMUL.FTZ R27, R2, R83 ;  /* 0x00000053021b7220 */ /* 0x000fe40000410000 */
[----:B------:R-:W-:Y:S02]  /*13ac0*/  IMAD.MOV.U32 R114, RZ, RZ, R25 ;  /* 0x000000ffff727224 */ /* 0x000fe400078e0019 */
[C---:B------:R-:W-:Y:S02]  /*13ad0*/  FMUL.FTZ R25, R3.reuse, R81 ;  /* 0x0000005103197220 */ /* 0x040fe40000410000 */
[----:B------:R-:W-:Y:S01]  /*13ae0*/  IMAD.MOV.U32 R111, RZ, RZ, R32 ;  /* 0x000000ffff6f7224 */ /* 0x000fe200078e0020 */
[----:B------:R-:W-:Y:S01]  /*13af0*/  LDSM.16.MT88.4 R80, [R191+0x800] ;  /* 0x00080000bf50783b */ /* 0x000fe20000004200 */
[C---:B------:R-:W-:Y:S01]  /*13b00*/  FMUL.FTZ R32, R3.reuse, R88 ;  /* 0x0000005803207220 */ /* 0x040fe20000410000 */
[----:B------:R-:W-:Y:S01]  /*13b10*/  MUFU.EX2 R153, R153 ;  /* 0x0000009900997308 */ /* 0x000fe20000000800 */
[C---:B------:R-:W-:Y:S01]  /*13b20*/  FMUL.FTZ R33, R3.reuse, R89 ;  /* 0x0000005903217220 */ /* 0x040fe20000410000 */
[----:B-1----:R-:W-:Y:S01]  /*13b30*/  F2FP.BF16.PACK_AB R131, R136, R137 ;  /* 0x000000898883723e */ /* 0x002fe200000010ff */
[C---:B------:R-:W-:Y:S02]  /*13b40*/  FMUL.FTZ R34, R2.reuse, R90 ;  /* 0x0000005a02227220 */ /* 0x040fe40000410000 */
[C---:B------:R-:W-:Y:S02]  /*13b50*/  FMUL.FTZ R35, R2.reuse, R91 ;  /* 0x0000005b02237220 */ /* 0x040fe40000410000 */
[----:B------:R-:W-:Y:S01]  /*13b60*/  LDSM.16.MT88.4 R88, [R188+0x800] ;  /* 0x00080000bc58783b */ /* 0x000fe20000004200 */
[C---:B------:R-:W-:Y:S01]  /*13b70*/  FMUL.FTZ R42, R2.reuse, R98 ;  /* 0x00000062022a7220 */ /* 0x040fe20000410000 */
[C---:B--2---:R-:W-:Y:S01]  /*13b80*/  HMMA.16816.F32.BF16 R4, R128.reuse, R12, R4 ;  /* 0x0000000c8004723c */ /* 0x044fe20000041804 */
[----:B------:R-:W-:Y:S04]  /*13b90*/  MUFU.EX2 R155, R155 ;  /* 0x0000009b009b7308 */ /* 0x000fe80000000800 */
        /* <DEDUP_REMOVED lines=8> */
[----:B------:R-:W1:Y:S01]  /*13c20*/  MUFU.EX2 R158, R158 ;  /* 0x0000009e009e7308 */ /* 0x000e620000000800 */
[----:B------:R-:W2:Y:S01]  /*13c30*/  LDSM.16.MT88.4 R68, [R190+0x3000] ;  /* 0x00300000be44783b */ /* 0x000ea20000004200 */
[C---:B------:R-:W-:Y:S02]  /*13c40*/  FMUL.FTZ R51, R2.reuse, R107 ;  /* 0x0000006b02337220 */ /* 0x040fe40000410000 */
[C---:B------:R-:W-:Y:S02]  /*13c50*/  FMUL.FTZ R54, R2.reuse, R54 ;  /* 0x0000003602367220 */ /* 0x040fe40000410000 */
[C---:B------:R-:W-:Y:S03]  /*13c60*/  HMMA.16816.F32.BF16 R12, R128.reuse, R20, R12 ;  /* 0x00000014800c723c */ /* 0x040fe6000004180c */
[C---:B------:R-:W-:Y:S01]  /*13c70*/  FMUL.FTZ R55, R2.reuse, R55 ;  /* 0x0000003702377220 */ /* 0x040fe20000410000 */
[----:B------:R-:W-:Y:S01]  /*13c80*/  MUFU.EX2 R159, R159 ;  /* 0x0000009f009f7308 */ /* 0x000fe20000000800 */
[C---:B------:R-:W-:Y:S02]  /*13c90*/  FMUL.FTZ R58, R2.reuse, R58 ;  /* 0x0000003a023a7220 */ /* 0x040fe40000410000 */
[C---:B------:R-:W-:Y:S01]  /*13ca0*/  FMUL.FTZ R20, R3.reuse, R76 ;  /* 0x0000004c03147220 */ /* 0x040fe20000410000 */
[C---:B------:R-:W-:Y:S04]  /*13cb0*/  HMMA.16816.F32.BF16 R16, R128.reuse, R22, R16 ;  /* 0x000000168010723c */ /* 0x040fe80000041810 */
[C---:B------:R-:W-:Y:S02]  /*13cc0*/  FMUL.FTZ R21, R3.reuse, R77 ;  /* 0x0000004d03157220 */ /* 0x040fe40000410000 */
[C---:B------:R-:W-:Y:S01]  /*13cd0*/  FMUL.FTZ R59, R2.reuse, R59 ;  /* 0x0000003b023b7220 */ /* 0x040fe20000410000 */
[----:B------:R-:W4:Y:S01]  /*13ce0*/  MUFU.EX2 R164, R164 ;  /* 0x000000a400a47308 */ /* 0x000f220000000800 */
[C---:B------:R-:W-:Y:S04]  /*13cf0*/  FMUL.FTZ R22, R2.reuse, R78 ;  /* 0x0000004e02167220 */ /* 0x040fe80000410000 */
[C---:B------:R-:W-:Y:S02]  /*13d00*/  FMUL.FTZ R23, R2.reuse, R79 ;  /* 0x0000004f02177220 */ /* 0x040fe40000410000 */
[----:B------:R-:W5:Y:S01]  /*13d10*/  LDSM.16.MT88.4 R76, [R188+0x3000] ;  /* 0x00300000bc4c783b */ /* 0x000f620000004200 */
[C---:B------:R-:W-:Y:S02]  /*13d20*/  FMUL.FTZ R62, R2.reuse, R62 ;  /* 0x0000003e023e7220 */ /* 0x040fe40000410000 */
[C---:B------:R-:W-:Y:S01]  /*13d30*/  FMUL.FTZ R63, R2.reuse, R63 ;  /* 0x0000003f023f7220 */ /* 0x040fe20000410000 */
[----:B------:R-:W-:Y:S01]  /*13d40*/  MUFU.EX2 R179, R179 ;  /* 0x000000b300b37308 */ /* 0x000fe20000000800 */
[C---:B------:R-:W-:Y:S03]  /*13d50*/  HMMA.16816.F32.BF16 R20, R128.reuse, R28, R20 ;  /* 0x0000001c8014723c */ /* 0x040fe60000041814 */
[C---:B------:R-:W-:Y:S02]  /*13d60*/  FMUL.FTZ R65, R3.reuse, R65 ;  /* 0x0000004103417220 */ /* 0x040fe40000410000 */
[C---:B------:R-:W-:Y:S02]  /*13d70*/  FMUL.FTZ R66, R2.reuse, R66 ;  /* 0x0000004202427220 */ /* 0x040fe40000410000 */
[C---:B------:R-:W-:Y:S01]  /*13d80*/  FMUL.FTZ R28, R3.reuse, R84 ;  /* 0x00000054031c7220 */ /* 0x040fe20000410000 */
[C---:B------:R-:W-:Y:S01]  /*13d90*/  HMMA.16816.F32.BF16 R24, R128.reuse, R30, R24 ;  /* 0x0000001e8018723c */ /* 0x040fe20000041818 */
[----:B------:R-:W-:Y:S03]  /*13da0*/  MUFU.EX2 R178, R178 ;  /* 0x000000b200b27308 */ /* 0x000fe60000000800 */
[----:B------:R-:W-:Y:S02]  /*13db0*/  FMUL.FTZ R29, R3, R85 ;  /* 0x00000055031d7220 */ /* 0x000fe40000410000 */
[C---:B------:R-:W-:Y:S02]  /*13dc0*/  FMUL.FTZ R67, R2.reuse, R67 ;  /* 0x0000004302437220 */ /* 0x040fe40000410000 */
[C---:B------:R-:W-:Y:S03]  /*13dd0*/  FMUL.FTZ R30, R2.reuse, R86 ;  /* 0x00000056021e7220 */ /* 0x040fe60000410000 */
[----:B------:R-:W-:Y:S01]  /*13de0*/  MUFU.EX2 R247, R247 ;  /* 0x000000f700f77308 */ /* 0x000fe20000000800 */
[----:B------:R-:W-:Y:S02]  /*13df0*/  FMUL.FTZ R31, R2, R87 ;  /* 0x00000057021f7220 */ /* 0x000fe40000410000 */
[----:B------:R-:W-:Y:S01]  /*13e00*/  LDSM.16.MT88.4 R84, [R189+0x800] ;  /* 0x00080000bd54783b */ /* 0x000fe20000004200 */
[--C-:B------:R-:W-:Y:S02]  /*13e10*/  FFMA.FTZ R251, R251, c[0x0][0x2d0], -R140.reuse ;  /* 0x0000b400fbfb7a23 */ /* 0x100fe4000001088c */
[--C-:B------:R-:W-:Y:S02]  /*13e20*/  FFMA.FTZ R252, R252, c[0x0][0x2d0], -R140.reuse ;  /* 0x0000b400fcfc7a23 */ /* 0x100fe4000001088c */
[C---:B------:R-:W-:Y:S02]  /*13e30*/  HMMA.16816.F32.BF16 R28, R128.reuse, R36, R28 ;  /* 0x00000024801c723c */ /* 0x040fe4000004181c */
[----:B------:R-:W-:Y:S01]  /*13e40*/  MUFU.EX2 R248, R248 ;  /* 0x000000f800f87308 */ /* 0x000fe20000000800 */
[--C-:B------:R-:W-:Y:S02]  /*13e50*/  FFMA.FTZ R249, R249, c[0x0][0x2d0], -R140.reuse ;  /* 0x0000b400f9f97a23 */ /* 0x100fe4000001088c */
[----:B------:R-:W-:Y:S02]  /*13e60*/  FFMA.FTZ R176, R176, c[0x0][0x2d0], -R140 ;  /* 0x0000b400b0b07a23 */ /* 0x000fe4000001088c */
[C---:B------:R-:W-:Y:S01]  /*13e70*/  FMUL.FTZ R36, R3.reuse, R92 ;  /* 0x0000005c03247220 */ /* 0x040fe20000410000 */
[C---:B------:R-:W-:Y:S04]  /*13e80*/  HMMA.16816.F32.BF16 R32, R128.reuse, R38, R32 ;  /* 0x000000268020723c */ /* 0x040fe80000041820 */
[C---:B------:R-:W-:Y:S01]  /*13e90*/  FMUL.FTZ R37, R3.reuse, R93 ;  /* 0x0000005d03257220 */ /* 0x040fe20000410000 */
[----:B------:R-:W-:Y:S01]  /*13ea0*/  MOV R92, R48 ;  /* 0x00000030005c7202 */ /* 0x000fe20000000f00 */
[----:B------:R-:W-:Y:S01]  /*13eb0*/  IMAD.MOV.U32 R93, RZ, RZ, R40 ;  /* 0x000000ffff5d7224 */ /* 0x000fe200078e0028 */
[----:B------:R-:W1:Y:S01]  /*13ec0*/  MUFU.EX2 R251, R251 ;  /* 0x000000fb00fb7308 */ /* 0x000e620000000800 */
[C---:B------:R-:W-:Y:S04]  /*13ed0*/  FMUL.FTZ R38, R2.reuse, R94 ;  /* 0x0000005e02267220 */ /* 0x040fe80000410000 */
[----:B------:R-:W-:Y:S02]  /*13ee0*/  FMUL.FTZ R39, R2, R95 ;  /* 0x0000005f02277220 */ /* 0x000fe40000410000 */
[C---:B------:R-:W-:Y:S02]  /*13ef0*/  FMUL.FTZ R40, R3.reuse, R96 ;  /* 0x0000006003287220 */ /* 0x040fe40000410000 */
[----:B------:R-:W-:Y:S01]  /*13f00*/  FMUL.FTZ R48, R3, R104 ;  /* 0x0000006803307220 */ /* 0x000fe20000410000 */
[----:B------:R-:W-:Y:S01]  /*13f10*/  MUFU.EX2 R252, R252 ;  /* 0x000000fc00fc7308 */ /* 0x000fe20000000800 */
[--C-:B------:R-:W-:Y:S01]  /*13f20*/  FFMA.FTZ R166, R166, c[0x0][0x2d0], -R140.reuse ;  /* 0x0000b400a6a67a23 */ /* 0x100fe2000001088c */
[C---:B------:R-:W-:Y:S03]  /*13f30*/  HMMA.16816.F32.BF16 R36, R128.reuse, R44, R36 ;  /* 0x0000002c8024723c */ /* 0x040fe60000041824 */
[--C-:B------:R-:W-:Y:S02]  /*13f40*/  FFMA.FTZ R165, R165, c[0x0][0x2d0], -R140.reuse ;  /* 0x0000b400a5a57a23 */ /* 0x100fe4000001088c */
[--C-:B------:R-:W-:Y:S02]  /*13f50*/  FFMA.FTZ R148, R148, c[0x0][0x2d0], -R140.reuse ;  /* 0x0000b40094947a23 */ /* 0x100fe4000001088c */
[C---:B------:R-:W-:Y:S01]  /*13f60*/  FMUL.FTZ R44, R3.reuse, R100 ;  /* 0x00000064032c7220 */ /* 0x040fe20000410000 */
[C---:B------:R-:W-:Y:S01]  /*13f70*/  HMMA.16816.F32.BF16 R40, R128.reuse, R46, R40 ;  /* 0x0000002e8028723c */ /* 0x040fe20000041828 */
[----:B------:R-:W-:Y:S03]  /*13f80*/  MUFU.EX2 R250, R250 ;  /* 0x000000fa00fa7308 */ /* 0x000fe60000000800 */
[----:B------:R-:W-:Y:S02]  /*13f90*/  FMUL.FTZ R45, R3, R101 ;  /* 0x00000065032d7220 */ /* 0x000fe40000410000 */
[----:B------:R-:W-:Y:S02]  /*13fa0*/  FFMA.FTZ R141, R141, c[0x0][0x2d0], -R140 ;  /* 0x0000b4008d8d7a23 */ /* 0x000fe4000001088c */
[C---:B------:R-:W-:Y:S03]  /*13fb0*/  FMUL.FTZ R46, R2.reuse, R102 ;  /* 0x00000066022e7220 */ /* 0x040fe60000410000 */
[----:B------:R-:W-:Y:S01]  /*13fc0*/  MUFU.EX2 R246, R246 ;  /* 0x000000f600f67308 */ /* 0x000fe20000000800 */
[C---:B------:R-:W-:Y:S02]  /*13fd0*/  FMUL.FTZ R47, R2.reuse, R103 ;  /* 0x00000067022f7220 */ /* 0x040fe40000410000 */
[----:B------:R-:W-:Y:S02]  /*13fe0*/  FFMA.FTZ R149, R149, c[0x0][0x2d0], -R156 ;  /* 0x0000b40095957a23 */ /* 0x000fe4000001089c */
[----:B------:R-:W-:Y:S02]  /*13ff0*/  FFMA.FTZ R135, R3, R243, R135 ;  /* 0x000000f303877223 */ /* 0x000fe40000010087 */
[----:B------:R-:W-:Y:S01]  /*14000*/  FFMA.FTZ R139, R2, R242, R139 ;  /* 0x000000f2028b7223 */ /* 0x000fe2000001008b */
[C---:B--2---:R-:W-:Y:S02]  /*14010*/  HMMA.16816.F32.BF16 R44, R128.reuse, R68, R44 ;  /* 0x00000044802c723c */ /* 0x044fe4000004182c */
[----:B------:R-:W-:Y:S01]  /*14020*/  MUFU.EX2 R177, R177 ;  /* 0x000000b100b17308 */ /* 0x000fe20000000800 */
[----:B------:R-:W-:Y:S02]  /*14030*/  FADD.FTZ R135, R133, R135 ;  /* 0x0000008785877221 */ /* 0x000fe40000010000 */
[----:B------:R-:W-:Y:S02]  /*14040*/  FADD.FTZ R139, R138, R139 ;  /* 0x0000008b8a8b7221 */ /* 0x000fe40000010000 */
[----:B---3--:R-:W-:Y:S01]  /*14050*/  F2FP.BF16.PACK_AB R68, R150, R143 ;  /* 0x0000008f9644723e */ /* 0x008fe200000010ff */
[C---:B------:R-:W-:Y:S04]  /*14060*/  HMMA.16816.F32.BF16 R48, R128.reuse, R70, R48 ;  /* 0x000000468030723c */ /* 0x040fe80000041830 */
[----:B-1----:R-:W-:Y:S01]  /*14070*/  F2FP.BF16.PACK_AB R69, R158, R157 ;  /* 0x0000009d9e45723e */ /* 0x002fe200000010ff */
[----:B------:R-:W-:Y:S01]  /*14080*/  MUFU.EX2 R167, R167 ;  /* 0x000000a700a77308 */ /* 0x000fe20000000800 */
[----:B------:R-:W-:Y:S01]  /*14090*/  FADD.FTZ R132, R132, R135 ;  /* 0x0000008784847221 */ /* 0x000fe20000010000 */
[----:B------:R-:W-:Y:S01]  /*140a0*/  F2FP.BF16.PACK_AB R70, R155, R153 ;  /* 0x000000999b46723e */ /* 0x000fe200000010ff */
[C---:B------:R-:W-:Y:S04]  /*140b0*/  HMMA.16816.F32.BF16 R52, R128.reuse, R72, R52 ;  /* 0x000000488034723c */ /* 0x040fe80000041834 */
[----:B----4-:R-:W-:Y:S01]  /*140c0*/  F2FP.BF16.PACK_AB R71, R164, R159 ;  /* 0x0000009fa447723e */ /* 0x010fe200000010ff */
[----:B------:R-:W-:Y:S02]  /*140d0*/  FADD.FTZ R139, R137, R139 ;  /* 0x0000008b898b7221 */ /* 0x000fe40000010000 */
[----:B------:R-:W-:Y:S01]  /*140e0*/  MUFU.EX2 R249, R249 ;  /* 0x000000f900f97308 */ /* 0x000fe20000000800 */
[C---:B------:R-:W-:Y:S01]  /*140f0*/  HMMA.16816.F32.BF16 R56, R128.reuse, R74, R56 ;  /* 0x0000004a8038723c */ /* 0x040fe20000041838 */
[----:B------:R-:W1:Y:S03]  /*14100*/  LDSM.16.MT88.4 R72, [R190+0x800] ;  /* 0x00080000be48783b */ /* 0x000e660000004200 */
[----:B------:R-:W-:Y:S02]  /*14110*/  FADD.FTZ R132, R134, R132 ;  /* 0x0000008486847221 */ /* 0x000fe40000010000 */
[----:B------:R-:W-:Y:S02]  /*14120*/  FADD.FTZ R136, R136, R139 ;  /* 0x0000008b88887221 */ /* 0x000fe40000010000 */
[C---:B-----5:R-:W-:Y:S01]  /*14130*/  HMMA.16816.F32.BF16 R60, R128.reuse, R76, R60 ;  /* 0x0000004c803c723c */ /* 0x060fe2000004183c */
[----:B------:R-:W-:Y:S03]  /*14140*/  MUFU.EX2 R176, R176 ;  /* 0x000000b000b07308 */ /* 0x000fe60000000800 */
[----:B------:R-:W-:Y:S02]  /*14150*/  FADD.FTZ R143, R143, R132 ;  /* 0x000000848f8f7221 */ /* 0x000fe40000010000 */
[----:B------:R-:W-:Y:S02]  /*14160*/  FADD.FTZ R136, R157, R136 ;  /* 0x000000889d887221 */ /* 0x000fe40000010000 */
[----:B------:R-:W-:Y:S01]  /*14170*/  HMMA.16816.F32.BF16 R64, R128, R78, R64 ;  /* 0x0000004e8040723c */ /* 0x000fe20000041840 */
[----:B------:R-:W2:Y:S02]  /*14180*/  LDSM.16.MT88.4 R76, [R191+0x3800] ;  /* 0x00380000bf4c783b */ /* 0x000ea40000004200 */
[----:B------:R-:W-:Y:S01]  /*14190*/  MUFU.EX2 R166, R166 ;  /* 0x000000a600a67308 */ /* 0x000fe20000000800 */
[----:B------:R-:W-:Y:S02]  /*141a0*/  FADD.FTZ R143, R150, R143 ;  /* 0x0000008f968f7221 */ /* 0x000fe40000010000 */
[----:B------:R-:W-:Y:S02]  /*141b0*/  FADD.FTZ R158, R158, R136 ;  /* 0x000000889e9e7221 */ /* 0x000fe40000010000 */
[C---:B------:R-:W-:Y:S05]  /*141c0*/  HMMA.16816.F32.BF16 R4, R68.reuse, R80, R4 ;  /* 0x000000504404723c */ /* 0x040fea0000041804 */
[----:B------:R-:W-:Y:S01]  /*141d0*/  MUFU.EX2 R165, R165 ;  /* 0x000000a500a57308 */ /* 0x000fe20000000800 */
[----:B------:R-:W-:Y:S02]  /*141e0*/  FADD.FTZ R153, R153, R143 ;  /* 0x0000008f99997221 */ /* 0x000fe40000010000 */
[C---:B------:R-:W-:Y:S01]  /*141f0*/  HMMA.16816.F32.BF16 R8, R68.reuse, R82, R8 ;  /* 0x000000524408723c */ /* 0x040fe20000041808 */
[----:B------:R-:W-:Y:S03]  /*14200*/  LDSM.16.MT88.4 R80, [R189+0x3800] ;  /* 0x00380000bd50783b */ /* 0x000fe60000004200 */
[----:B------:R-:W-:Y:S02]  /*14210*/  FADD.FTZ R158, R159, R158 ;  /* 0x0000009e9f9e7221 */ /* 0x000fe40000010000 */
[----:B------:R-:W-:Y:S01]  /*14220*/  FADD.FTZ R153, R155, R153 ;  /* 0x000000999b997221 */ /* 0x000fe20000010000 */
[----:B------:R-:W-:Y:S01]  /*14230*/  MUFU.EX2 R152, R152 ;  /* 0x0000009800987308 */ /* 0x000fe20000000800 */
[----:B------:R-:W-:Y:S01]  /*14240*/  FADD.FTZ R164, R164, R158 ;  /* 0x0000009ea4a47221 */ /* 0x000fe20000010000 */
[C---:B-1----:R-:W-:Y:S03]  /*14250*/  HMMA.16816.F32.BF16 R12, R68.reuse, R72, R12 ;  /* 0x00000048440c723c */ /* 0x042fe6000004180c */
[----:B------:R-:W-:Y:S05]  /*14260*/  FADD.FTZ R164, R251, R164 ;  /* 0x000000a4fba47221 */ /* 0x000fea0000010000 */
[C---:B------:R-:W-:Y:S01]  /*14270*/  HMMA.16816.F32.BF16 R16, R68.reuse, R74, R16 ;  /* 0x0000004a4410723c */ /* 0x040fe20000041810 */
[----:B------:R-:W1:Y:S01]  /*14280*/  LDSM.16.MT88.4 R72, [R190+0x3800] ;  /* 0x00380000be48783b */ /* 0x000e620000004200 */
[----:B------:R-:W3:Y:S06]  /*14290*/  MUFU.EX2 R151, R151 ;  /* 0x0000009700977308 */ /* 0x000eec0000000800 */
[C---:B------:R-:W-:Y:S04]  /*142a0*/  HMMA.16816.F32.BF16 R20, R68.reuse, R84, R20 ;  /* 0x000000544414723c */ /* 0x040fe80000041814 */
[----:B------:R-:W-:Y:S04]  /*142b0*/  MUFU.EX2 R149, R149 ;  /* 0x0000009500957308 */ /* 0x000fe80000000800 */
[C---:B------:R-:W-:Y:S01]  /*142c0*/  HMMA.16816.F32.BF16 R24, R68.reuse, R86, R24 ;  /* 0x000000564418723c */ /* 0x040fe20000041818 */
[----:B------:R-:W4:Y:S05]  /*142d0*/  LDSM.16.MT88.4 R84, [R188+0x3800] ;  /* 0x00380000bc54783b */ /* 0x000f2a0000004200 */
[----:B------:R-:W-:Y:S02]  /*142e0*/  MUFU.EX2 R148, R148 ;  /* 0x0000009400947308 */ /* 0x000fe40000000800 */
[C---:B------:R-:W-:Y:S04]  /*142f0*/  HMMA.16816.F32.BF16 R28, R68.reuse, R88, R28 ;  /* 0x00000058441c723c */ /* 0x040fe8000004181c */
[----:B---3--:R-:W-:Y:S03]  /*14300*/  F2FP.BF16.PACK_AB R128, R151, R152 ;  /* 0x000000989780723e */ /* 0x008fe600000010ff */
[----:B------:R-:W-:Y:S01]  /*14310*/  FFMA.FTZ R88, R111, c[0x0][0x2d0], -R156 ;  /* 0x0000b4006f587a23 */ /* 0x000fe2000001089c */
[C---:B------:R-:W-:Y:S01]  /*14320*/  HMMA.16816.F32.BF16 R32, R68.reuse, R90, R32 ;  /* 0x0000005a4420723c */ /* 0x040fe20000041820 */
[----:B------:R-:W-:Y:S07]  /*14330*/  MUFU.EX2 R141, R141 ;  /* 0x0000008d008d7308 */ /* 0x000fee0000000800 */
[C---:B--2---:R-:W-:Y:S03]  /*14340*/  HMMA.16816.F32.BF16 R36, R68.reuse, R76, R36 ;  /* 0x0000004c4424723c */ /* 0x044fe60000041824 */
[----:B------:R2:W-:Y:S04]  /*14350*/  MUFU.EX2 R106, R88 ;  /* 0x00000058006a7308 */ /* 0x0005e80000000800 */
[--C-:B------:R-:W-:Y:S01]  /*14360*/  FFMA.FTZ R76, R92, c[0x0][0x2d0], -R140.reuse ;  /* 0x0000b4005c4c7a23 */ /* 0x100fe2000001088c */
[C---:B------:R-:W-:Y:S05]  /*14370*/  HMMA.16816.F32.BF16 R40, R68.reuse, R78, R40 ;  /* 0x0000004e4428723c */ /* 0x040fea0000041828 */
[----:B------:R3:W-:Y:S03]  /*14380*/  MUFU.EX2 R105, R76 ;  /* 0x0000004c00697308 */ /* 0x0007e60000000800 */
[C---:B-1----:R-:W-:Y:S07]  /*14390*/  HMMA.16816.F32.BF16 R44, R68.reuse, R72, R44 ;  /* 0x00000048442c723c */ /* 0x042fee000004182c */
[----:B------:R-:W-:Y:S01]  /*143a0*/  FFMA.FTZ R72, R93, c[0x0][0x2d0], -R140 ;  /* 0x0000b4005d487a23 */ /* 0x000fe2000001088c */
[C---:B------:R-:W-:Y:S01]  /*143b0*/  HMMA.16816.F32.BF16 R48, R68.reuse, R74, R48 ;  /* 0x0000004a4430723c */ /* 0x040fe20000041830 */
[----:B------:R-:W-:Y:S02]  /*143c0*/  LDSM.16.MT88.4 R92, [R188+0x4800] ;  /* 0x00480000bc5c783b */ /* 0x000fe40000004200 */
[----:B------:R1:W5:Y:S05]  /*143d0*/  MUFU.EX2 R104, R72 ;  /* 0x0000004800687308 */ /* 0x00036a0000000800 */
[C---:B------:R-:W-:Y:S01]  /*143e0*/  HMMA.16816.F32.BF16 R52, R68.reuse, R80, R52 ;  /* 0x000000504434723c */ /* 0x040fe20000041834 */
[----:B--2---:R-:W-:Y:S07]  /*143f0*/  LDSM.16.MT88.4 R88, [R188+0x4000] ;  /* 0x00400000bc58783b */ /* 0x004fee0000004200 */
[C---:B------:R-:W-:Y:S01]  /*14400*/  HMMA.16816.F32.BF16 R56, R68.reuse, R82, R56 ;  /* 0x000000524438723c */ /* 0x040fe20000041838 */
[----:B---3--:R-:W-:Y:S07]  /*14410*/  LDSM.16.MT88.4 R76, [R190+0x1000] ;  /* 0x00100000be4c783b */ /* 0x008fee0000004200 */
[C---:B----4-:R-:W-:Y:S01]  /*14420*/  HMMA.16816.F32.BF16 R60, R68.reuse, R84, R60 ;  /* 0x00000054443c723c */ /* 0x050fe2000004183c */
[----:B------:R-:W-:Y:S07]  /*14430*/  LDSM.16.MT88.4 R80, [R189+0x1000] ;  /* 0x00100000bd50783b */ /* 0x000fee0000004200 */
[----:B------:R-:W-:Y:S01]  /*14440*/  HMMA.16816.F32.BF16 R64, R68, R86, R64 ;  /* 0x000000564440723c */ /* 0x000fe20000041840 */
[----:B-1----:R-:W1:Y:S06]  /*14450*/  LDSM.16.MT88.4 R72, [R191+0x1000] ;  /* 0x00100000bf48783b */ /* 0x002e6c0000004200 */
[----:B-----5:R-:W-:Y:S02]  /*14460*/  F2FP.BF16.PACK_AB R71, R105, R104 ;  /* 0x000000686947723e */ /* 0x020fe400000010ff */
[----:B------:R-:W-:Y:S01]  /*14470*/  F2FP.BF16.PACK_AB R68, R178, R179 ;  /* 0x000000b3b244723e */ /* 0x000fe200000010ff */
[----:B------:R-:W2:Y:S02]  /*14480*/  LDSM.16.MT88.4 R84, [R188+0x1000] ;  /* 0x00100000bc54783b */ /* 0x000ea40000004200 */
[----:B------:R-:W-:Y:S01]  /*14490*/  F2FP.BF16.PACK_AB R70, R248, R247 ;  /* 0x000000f7f846723e */ /* 0x000fe200000010ff */
[----:B------:R-:W-:Y:S01]  /*144a0*/  FADD.FTZ R179, R179, R153 ;  /* 0x00000099b3b37221 */ /* 0x000fe20000010000 */
[C---:B------:R-:W-:Y:S01]  /*144b0*/  F2FP.BF16.PACK_AB R69, R252.reuse, R251 ;  /* 0x000000fbfc45723e */ /* 0x040fe200000010ff */
[----:B------:R-:W-:Y:S02]  /*144c0*/  FADD.FTZ R252, R252, R164 ;  /* 0x000000a4fcfc7221 */ /* 0x000fe40000010000 */
[----:B------:R-:W-:Y:S04]  /*144d0*/  FADD.FTZ R179, R178, R179 ;  /* 0x000000b3b2b37221 */ /* 0x000fe80000010000 */
[----:B------:R-:W-:Y:S04]  /*144e0*/  FADD.FTZ R247, R247, R179 ;  /* 0x000000b3f7f77221 */ /* 0x000fe80000010000 */
[----:B------:R-:W-:Y:S01]  /*144f0*/  FADD.FTZ R3, R248, R247 ;  /* 0x000000f7f8037221 */ /* 0x000fe20000010000 */
[C---:B-1----:R-:W-:Y:S07]  /*14500*/  HMMA.16816.F32.BF16 R4, R68.reuse, R72, R4 ;  /* 0x000000484404723c */ /* 0x042fee0000041804 */
[--C-:B------:R-:W-:Y:S01]  /*14510*/  FFMA.FTZ R72, R110, c[0x0][0x2d0], -R156.reuse ;  /* 0x0000b4006e487a23 */ /* 0x100fe2000001089c */
[C---:B------:R-:W-:Y:S03]  /*14520*/  HMMA.16816.F32.BF16 R8, R68.reuse, R74, R8 ;  /* 0x0000004a4408723c */ /* 0x040fe60000041808 */
[----:B------:R1:W-:Y:S05]  /*14530*/  MUFU.EX2 R98, R72 ;  /* 0x0000004800627308 */ /* 0x0003ea0000000800 */
[C---:B------:R-:W-:Y:S07]  /*14540*/  HMMA.16816.F32.BF16 R12, R68.reuse, R76, R12 ;  /* 0x0000004c440c723c */ /* 0x040fee000004180c */
[----:B------:R-:W-:Y:S01]  /*14550*/  FFMA.FTZ R76, R109, c[0x0][0x2d0], -R156 ;  /* 0x0000b4006d4c7a23 */ /* 0x000fe2000001089c */
[C---:B------:R-:W-:Y:S03]  /*14560*/  HMMA.16816.F32.BF16 R16, R68.reuse, R78, R16 ;  /* 0x0000004e4410723c */ /* 0x040fe60000041810 */
[----:B------:R3:W-:Y:S05]  /*14570*/  MUFU.EX2 R96, R76 ;  /* 0x0000004c00607308 */ /* 0x0007ea0000000800 */
[C---:B------:R-:W-:Y:S01]  /*14580*/  HMMA.16816.F32.BF16 R20, R68.reuse, R80, R20 ;  /* 0x000000504414723c */ /* 0x040fe20000041814 */
[----:B-1----:R-:W1:Y:S06]  /*14590*/  LDSM.16.MT88.4 R72, [R191+0x4000] ;  /* 0x00400000bf48783b */ /* 0x002e6c0000004200 */
[----:B------:R-:W-:Y:S01]  /*145a0*/  FFMA.FTZ R80, R115, c[0x0][0x2d0], -R140 ;  /* 0x0000b40073507a23 */ /* 0x000fe2000001088c */
[C---:B------:R-:W-:Y:S03]  /*145b0*/  HMMA.16816.F32.BF16 R24, R68.reuse, R82, R24 ;  /* 0x000000524418723c */ /* 0x040fe60000041818 */
[----:B------:R4:W-:Y:S05]  /*145c0*/  MUFU.EX2 R107, R80 ;  /* 0x00000050006b7308 */ /* 0x0009ea0000000800 */
[C---:B--2---:R-:W-:Y:S04]  /*145d0*/  HMMA.16816.F32.BF16 R28, R68.reuse, R84, R28 ;  /* 0x00000054441c723c */ /* 0x044fe8000004181c */
[----:B---3--:R-:W-:Y:S02]  /*145e0*/  FFMA.FTZ R76, R108, c[0x0][0x2d0], -R156 ;  /* 0x0000b4006c4c7a23 */ /* 0x008fe4000001089c */
[----:B------:R-:W-:Y:S01]  /*145f0*/  LDSM.16.MT88.4 R108, [R191+0x2800] ;  /* 0x00280000bf6c783b */ /* 0x000fe20000004200 */
[----:B------:R-:W-:Y:S01]  /*14600*/  FFMA.FTZ R84, R114, c[0x0][0x2d0], -R140 ;  /* 0x0000b40072547a23 */ /* 0x000fe2000001088c */
[C---:B------:R-:W-:Y:S01]  /*14610*/  HMMA.16816.F32.BF16 R32, R68.reuse, R86, R32 ;  /* 0x000000564420723c */ /* 0x040fe20000041820 */
[----:B------:R2:W3:Y:S03]  /*14620*/  MUFU.EX2 R100, R76 ;  /* 0x0000004c00647308 */ /* 0x0004e60000000800 */
[----:B------:R-:W-:Y:S02]  /*14630*/  FFMA.FTZ R156, R142, c[0x0][0x2d0], -R156 ;  /* 0x0000b4008e9c7a23 */ /* 0x000fe4000001089c */
[--C-:B------:R-:W-:Y:S05]  /*14640*/  FFMA.FTZ R142, R154, c[0x0][0x2d0], -R140.reuse ;  /* 0x0000b4009a8e7a23 */ /* 0x100fea000001088c */
[----:B------:R5:W-:Y:S01]  /*14650*/  MUFU.EX2 R99, R84 ;  /* 0x0000005400637308 */ /* 0x000be20000000800 */
[----:B----4-:R-:W-:Y:S01]  /*14660*/  LDSM.16.MT88.4 R80, [R189+0x4000] ;  /* 0x00400000bd50783b */ /* 0x010fe20000004200 */
[C---:B-1----:R-:W-:Y:S08]  /*14670*/  HMMA.16816.F32.BF16 R36, R68.reuse, R72, R36 ;  /* 0x000000484424723c */ /* 0x042ff00000041824 */
[----:B------:R-:W1:Y:S01]  /*14680*/  MUFU.EX2 R156, R156 ;  /* 0x0000009c009c7308 */ /* 0x000e620000000800 */
[----:B--2---:R-:W2:Y:S03]  /*14690*/  LDSM.16.MT88.4 R76, [R190+0x4000] ;  /* 0x00400000be4c783b */ /* 0x004ea60000004200 */
[--C-:B------:R-:W-:Y:S01]  /*146a0*/  FFMA.FTZ R72, R112, c[0x0][0x2d0], -R140.reuse ;  /* 0x0000b40070487a23 */ /* 0x100fe2000001088c */
[C---:B------:R-:W-:Y:S05]  /*146b0*/  HMMA.16816.F32.BF16 R40, R68.reuse, R74, R40 ;  /* 0x0000004a4428723c */ /* 0x040fea0000041828 */
[----:B------:R4:W4:Y:S01]  /*146c0*/  MUFU.EX2 R101, R72 ;  /* 0x0000004800657308 */ /* 0x0009220000000800 */
[--C-:B-----5:R-:W-:Y:S02]  /*146d0*/  FFMA.FTZ R84, R113, c[0x0][0x2d0], -R140.reuse ;  /* 0x0000b40071547a23 */ /* 0x120fe4000001088c */
[----:B------:R-:W-:Y:S07]  /*146e0*/  FFMA.FTZ R140, R119, c[0x0][0x2d0], -R140 ;  /* 0x0000b400778c7a23 */ /* 0x000fee000001088c */
[----:B------:R5:W-:Y:S01]  /*146f0*/  MUFU.EX2 R97, R84 ;  /* 0x0000005400617308 */ /* 0x000be20000000800 */
[----:B---3--:R-:W-:Y:S01]  /*14700*/  IMAD.MOV.U32 R119, RZ, RZ, R100 ;  /* 0x000000ffff777224 */ /* 0x008fe200078e0064 */
[----:B-1----:R-:W-:Y:S08]  /*14710*/  F2FP.BF16.PACK_AB R130, R156, R149 ;  /* 0x000000959c82723e */ /* 0x002ff000000010ff */
[----:B------:R-:W1:Y:S01]  /*14720*/  MUFU.EX2 R142, R142 ;  /* 0x0000008e008e7308 */ /* 0x000e620000000800 */
[----:B----4-:R-:W-:Y:S01]  /*14730*/  LDSM.16.MT88.4 R72, [R190+0x1800] ;  /* 0x00180000be48783b */ /* 0x010fe20000004200 */
[----:B------:R-:W-:Y:S08]  /*14740*/  MOV R154, R101 ;  /* 0x00000065009a7202 */ /* 0x000ff00000000f00 */
[----:B------:R-:W3:Y:S01]  /*14750*/  MUFU.EX2 R140, R140 ;  /* 0x0000008c008c7308 */ /* 0x000ee20000000800 */
[C---:B--2---:R-:W-:Y:S01]  /*14760*/  HMMA.16816.F32.BF16 R44, R68.reuse, R76, R44 ;  /* 0x0000004c442c723c */ /* 0x044fe2000004182c */
[----:B-----5:R-:W2:Y:S07]  /*14770*/  LDSM.16.MT88.4 R84, [R191+0x1800] ;  /* 0x00180000bf54783b */ /* 0x020eae0000004200 */
[C---:B------:R-:W-:Y:S01]  /*14780*/  HMMA.16816.F32.BF16 R48, R68.reuse, R78, R48 ;  /* 0x0000004e4430723c */ /* 0x040fe20000041830 */
[----:B------:R-:W4:Y:S03]  /*14790*/  LDSM.16.MT88.4 R76, [R189+0x1800] ;  /* 0x00180000bd4c783b */ /* 0x000f260000004200 */
[----:B-1----:R-:W-:Y:S04]  /*147a0*/  F2FP.BF16.PACK_AB R129, R148, R142 ;  /* 0x0000008e9481723e */ /* 0x002fe800000010ff */
[C---:B------:R-:W-:Y:S04]  /*147b0*/  HMMA.16816.F32.BF16 R52, R68.reuse, R80, R52 ;  /* 0x000000504434723c */ /* 0x040fe80000041834 */
[----:B---3--:R-:W-:Y:S04]  /*147c0*/  F2FP.BF16.PACK_AB R131, R140, R141 ;  /* 0x0000008d8c83723e */ /* 0x008fe800000010ff */
[C---:B------:R-:W-:Y:S01]  /*147d0*/  HMMA.16816.F32.BF16 R56, R68.reuse, R82, R56 ;  /* 0x000000524438723c */ /* 0x040fe20000041838 */
[----:B------:R-:W1:Y:S07]  /*147e0*/  LDSM.16.MT88.4 R80, [R188+0x1800] ;  /* 0x00180000bc50783b */ /* 0x000e6e0000004200 */
[C---:B------:R-:W-:Y:S08]  /*147f0*/  HMMA.16816.F32.BF16 R60, R68.reuse, R88, R60 ;  /* 0x00000058443c723c */ /* 0x040ff0000004183c */
[----:B------:R-:W-:Y:S01]  /*14800*/  HMMA.16816.F32.BF16 R64, R68, R90, R64 ;  /* 0x0000005a4440723c */ /* 0x000fe20000041840 */
[----:B------:R-:W-:Y:S06]  /*14810*/  LDSM.16.MT88.4 R88, [R189+0x4800] ;  /* 0x00480000bd58783b */ /* 0x000fec0000004200 */
[----:B------:R-:W-:Y:S02]  /*14820*/  F2FP.BF16.PACK_AB R68, R98, R106 ;  /* 0x0000006a6244723e */ /* 0x000fe400000010ff */
[----:B------:R-:W-:Y:S03]  /*14830*/  F2FP.BF16.PACK_AB R70, R100, R96 ;  /* 0x000000606446723e */ /* 0x000fe600000010ff */
[----:B------:R-:W-:Y:S02]  /*14840*/  F2FP.BF16.PACK_AB R69, R99, R107 ;  /* 0x0000006b6345723e */ /* 0x000fe400000010ff */
[----:B------:R-:W-:Y:S02]  /*14850*/  F2FP.BF16.PACK_AB R71, R101, R97 ;  /* 0x000000616547723e */ /* 0x000fe400000010ff */
[----:B------:R-:W-:Y:S05]  /*14860*/  LDSM.16.MT88.4 R100, [R191+0x5800] ;  /* 0x00580000bf64783b */ /* 0x000fea0000004200 */
[C---:B--2---:R-:W-:Y:S08]  /*14870*/  HMMA.16816.F32.BF16 R4, R68.reuse, R84, R4 ;  /* 0x000000544404723c */ /* 0x044ff00000041804 */
[C---:B------:R-:W-:Y:S01]  /*14880*/  HMMA.16816.F32.BF16 R8, R68.reuse, R86, R8 ;  /* 0x000000564408723c */ /* 0x040fe20000041808 */
[----:B------:R-:W2:Y:S07]  /*14890*/  LDSM.16.MT88.4 R84, [R191+0x4800] ;  /* 0x00480000bf54783b */ /* 0x000eae0000004200 */
[C---:B------:R-:W-:Y:S08]  /*148a0*/  HMMA.16816.F32.BF16 R12, R68.reuse, R72, R12 ;  /* 0x00000048440c723c */ /* 0x040ff0000004180c */
        /* <DEDUP_REMOVED lines=20> */
[----:B------:R-:W-:Y:S02]  /*149f0*/  F2FP.BF16.PACK_AB R68, R246, R250 ;  /* 0x000000faf644723e */ /* 0x000fe400000010ff */
[----:B------:R-:W-:Y:S03]  /*14a00*/  F2FP.BF16.PACK_AB R70, R167, R177 ;  /* 0x000000b1a746723e */ /* 0x000fe600000010ff */
[----:B------:R-:W-:Y:S02]  /*14a10*/  F2FP.BF16.PACK_AB R69, R176, R249 ;  /* 0x000000f9b045723e */ /* 0x000fe400000010ff */
[----:B------:R-:W-:Y:S07]  /*14a20*/  F2FP.BF16.PACK_AB R71, R165, R166 ;  /* 0x000000a6a547723e */ /* 0x000fee00000010ff */
[C---:B----4-:R-:W-:Y:S08]  /*14a30*/  HMMA.16816.F32.BF16 R4, R68.reuse, R76, R4 ;  /* 0x0000004c4404723c */ /* 0x050ff00000041804 */
        /* <DEDUP_REMOVED lines=11> */
[C---:B---3--:R-:W-:Y:S07]  /*14af0*/  HMMA.16816.F32.BF16 R36, R68.reuse, R76, R36 ;  /* 0x0000004c4424723c */ /* 0x048fee0000041824 */
[----:B------:R-:W-:Y:S01]  /*14b00*/  IMAD.MOV.U32 R76, RZ, RZ, R99 ;  /* 0x000000ffff4c7224 */ /* 0x000fe200078e0063 */
[C---:B------:R-:W-:Y:S04]  /*14b10*/  HMMA.16816.F32.BF16 R40, R68.reuse, R78, R40 ;  /* 0x0000004e4428723c */ /* 0x040fe80000041828 */
[----:B------:R-:W-:Y:S03]  /*14b20*/  MOV R77, R98 ;  /* 0x00000062004d7202 */ /* 0x000fe60000000f00 */
[----:B------:R-:W-:Y:S01]  /*14b30*/  IMAD.MOV.U32 R78, RZ, RZ, R97 ;  /* 0x000000ffff4e7224 */ /* 0x000fe200078e0061 */
[C---:B-1----:R-:W-:Y:S04]  /*14b40*/  HMMA.16816.F32.BF16 R44, R68.reuse, R80, R44 ;  /* 0x00000050442c723c */ /* 0x042fe8000004182c */
[----:B------:R-:W-:Y:S02]  /*14b50*/  MOV R79, R96 ;  /* 0x00000060004f7202 */ /* 0x000fe40000000f00 */
[----:B------:R-:W1:Y:S02]  /*14b60*/  LDSM.16.MT88.4 R96, [R188+0x2800] ;  /* 0x00280000bc60783b */ /* 0x000e640000004200 */
[C---:B------:R-:W-:Y:S08]  /*14b70*/  HMMA.16816.F32.BF16 R48, R68.reuse, R82, R48 ;  /* 0x000000524430723c */ /* 0x040ff00000041830 */
[C---:B------:R-:W-:Y:S08]  /*14b80*/  HMMA.16816.F32.BF16 R52, R68.reuse, R88, R52 ;  /* 0x000000584434723c */ /* 0x040ff00000041834 */
[C---:B------:R-:W-:Y:S08]  /*14b90*/  HMMA.16816.F32.BF16 R56, R68.reuse, R90, R56 ;  /* 0x0000005a4438723c */ /* 0x040ff00000041838 */
[C---:B--2---:R-:W-:Y:S08]  /*14ba0*/  HMMA.16816.F32.BF16 R60, R68.reuse, R72, R60 ;  /* 0x00000048443c723c */ /* 0x044ff0000004183c */
[----:B------:R-:W-:Y:S08]  /*14bb0*/  HMMA.16816.F32.BF16 R64, R68, R74, R64 ;  /* 0x0000004a4440723c */ /* 0x000ff00000041840 */
[C---:B------:R-:W-:Y:S01]  /*14bc0*/  HMMA.16816.F32.BF16 R112, R128.reuse, R108, R4 ;  /* 0x0000006c8070723c */ /* 0x040fe20000041804 */
[----:B------:R-:W-:Y:S07]  /*14bd0*/  LDSM.16.MT88.4 R4, [R189+0x5800] ;  /* 0x00580000bd04783b */ /* 0x000fee0000004200 */
[C---:B------:R-:W-:Y:S01]  /*14be0*/  HMMA.16816.F32.BF16 R108, R128.reuse, R110, R8 ;  /* 0x0000006e806c723c */ /* 0x040fe20000041808 */
[----:B------:R-:W-:Y:S07]  /*14bf0*/  LDSM.16.MT88.4 R8, [R188+0x5800] ;  /* 0x00580000bc08783b */ /* 0x000fee0000004200 */
[C---:B----4-:R-:W-:Y:S07]  /*14c00*/  HMMA.16816.F32.BF16 R68, R128.reuse, R84, R12 ;  /* 0x000000548044723c */ /* 0x050fee000004180c */
[----:B------:R-:W-:Y:S01]  /*14c10*/  IMAD.MOV.U32 R15, RZ, RZ, R78 ;  /* 0x000000ffff0f7224 */ /* 0x000fe200078e004e */
[C---:B------:R-:W-:Y:S04]  /*14c20*/  HMMA.16816.F32.BF16 R72, R128.reuse, R86, R16 ;  /* 0x000000568048723c */ /* 0x040fe80000041810 */
[----:B------:R-:W-:Y:S01]  /*14c30*/  MOV R14, R79 ;  /* 0x0000004f000e7202 */ /* 0x000fe20000000f00 */
[----:B------:R-:W-:Y:S01]  /*14c40*/  IMAD.MOV.U32 R13, RZ, RZ, R76 ;  /* 0x000000ffff0d7224 */ /* 0x000fe200078e004c */
[----:B------:R-:W-:Y:S01]  /*14c50*/  MOV R12, R77 ;  /* 0x0000004d000c7202 */ /* 0x000fe20000000f00 */
[----:B------:R-:W-:Y:S01]  /*14c60*/  IMAD.MOV.U32 R19, RZ, RZ, R107 ;  /* 0x000000ffff137224 */ /* 0x000fe200078e006b */
[C---:B------:R-:W-:Y:S04]  /*14c70*/  HMMA.16816.F32.BF16 R76, R128.reuse, R92, R20 ;  /* 0x0000005c804c723c */ /* 0x040fe80000041814 */
[----:B------:R-:W-:Y:S01]  /*14c80*/  MOV R18, R106 ;  /* 0x0000006a00127202 */ /* 0x000fe20000000f00 */
[----:B------:R-:W-:Y:S01]  /*14c90*/  IMAD.MOV.U32 R17, RZ, RZ, R105 ;  /* 0x000000ffff117224 */ /* 0x000fe200078e0069 */
[----:B------:R-:W-:Y:S02]  /*14ca0*/  MOV R16, R104 ;  /* 0x0000006800107202 */ /* 0x000fe40000000f00 */
[C---:B------:R-:W-:Y:S01]  /*14cb0*/  HMMA.16816.F32.BF16 R80, R128.reuse, R94, R24 ;  /* 0x0000005e8050723c */ /* 0x040fe20000041818 */
[----:B------:R-:W2:Y:S03]  /*14cc0*/  LDSM.16.MT88.4 R104, [R190+0x5800] ;  /* 0x00580000be68783b */ /* 0x000ea60000004200 */
[----:B------:R-:W-:Y:S02]  /*14cd0*/  FADD.FTZ R2, R16, R252 ;  /* 0x000000fc10027221 */ /* 0x000fe40000010000 */
[----:B------:R-:W-:Y:S02]  /*14ce0*/  FADD.FTZ R3, R18, R3 ;  /* 0x0000000312037221 */ /* 0x000fe40000010000 */
[C---:B-1----:R-:W-:Y:S04]  /*14cf0*/  HMMA.16816.F32.BF16 R84, R128.reuse, R96, R28 ;  /* 0x000000608054723c */ /* 0x042fe8000004181c */
[----:B------:R-:W-:Y:S02]  /*14d00*/  FADD.FTZ R2, R17, R2 ;  /* 0x0000000211027221 */ /* 0x000fe40000010000 */
[----:B------:R-:W-:Y:S01]  /*14d10*/  FADD.FTZ R3, R12, R3 ;  /* 0x000000030c037221 */ /* 0x000fe20000010000 */
[-C--:B------:R-:W-:Y:S01]  /*14d20*/  MOV R12, R118.reuse ;  /* 0x00000076000c7202 */ /* 0x080fe20000000f00 */
[C---:B------:R-:W-:Y:S04]  /*14d30*/  HMMA.16816.F32.BF16 R88, R128.reuse, R98, R32 ;  /* 0x000000628058723c */ /* 0x040fe80000041820 */
[----:B------:R-:W-:Y:S02]  /*14d40*/  FADD.FTZ R2, R19, R2 ;  /* 0x0000000213027221 */ /* 0x000fe40000010000 */
[----:B------:R-:W-:Y:S02]  /*14d50*/  FADD.FTZ R3, R14, R3 ;  /* 0x000000030e037221 */ /* 0x000fe40000010000 */
[C---:B------:R-:W-:Y:S04]  /*14d60*/  HMMA.16816.F32.BF16 R92, R128.reuse, R100, R36 ;  /* 0x00000064805c723c */ /* 0x040fe80000041824 */
[----:B------:R-:W-:Y:S02]  /*14d70*/  FADD.FTZ R2, R13, R2 ;  /* 0x000000020d027221 */ /* 0x000fe40000010000 */
[----:B------:R-:W-:Y:S01]  /*14d80*/  FADD.FTZ R3, R119, R3 ;  /* 0x0000000377037221 */ /* 0x000fe20000010000 */
[----:B------:R-:W-:Y:S01]  /*14d90*/  IADD3 R119, R245, -0x1, RZ ;  /* 0xfffffffff5777810 */ /* 0x000fe20007ffe0ff */
        /* <DEDUP_REMOVED lines=9> */
[----:B------:R-:W-:Y:S01]  /*14e30*/  FADD.FTZ R177, R177, R250 ;  /* 0x000000fab1b17221 */ /* 0x000fe20000010000 */
[----:B------:R-:W-:Y:S01]  /*14e40*/  MOV R2, R118 ;  /* 0x0000007600027202 */ /* 0x000fe20000000f00 */
        /* <DEDUP_REMOVED lines=10> */
[----:B------:R-:W-:Y:S01]  /*14ef0*/  FADD.FTZ R152, R149, R152 ;  /* 0x0000009895987221 */ /* 0x000fe20000010000 */
[----:B------:R-:W-:Y:S03]  /*14f00*/  HMMA.16816.F32.BF16 R64, R128, R10, R64 ;  /* 0x0000000a8040723c */ /* 0x000fe60000041840 */
[----:B------:R-:W-:Y:S02]  /*14f10*/  FADD.FTZ R165, R141, R165 ;  /* 0x000000a58da57221 */ /* 0x000fe40000010000 */
[----:B------:R-:W-:Y:S02]  /*14f20*/  FADD.FTZ R243, R156, R152 ;  /* 0x000000989cf37221 */ /* 0x000fe40000010000 */
[----:B------:R-:W-:Y:S02]  /*14f30*/  FADD.FTZ R242, R140, R165 ;  /* 0x000000a58cf27221 */ /* 0x000fe40000010000 */
[----:B------:R-:W-:Y:S03]  /*14f40*/  IMAD.MOV.U32 R245, RZ, RZ, R119 ;  /* 0x000000fffff57224 */ /* 0x000fe600078e0077 */
[----:B------:R-:W-:Y:S01]  /*14f50*/  IMAD.MOV.U32 R3, RZ, RZ, R0 ;  /* 0x000000ffff037224 */ /* 0x000fe200078e0000 */
[----:B------:R-:W-:-:S05]  /*14f60*/  @P0 BRA `(.L_x_814) ;  /* 0xffffc09000000947 */ /* 0x000fca000383ffff */
.L_x_805:
[----:B------:R-:W-:Y:S02]  /*14f70*/  ISETP.NE.AND P1, PT, R228, 0x1, PT ;  /* 0x00000001e400780c */ /* 0x000fe40003f25270 */
[----:B------:R-:W-:-:S02]  /*14f80*/  IADD3 R4, R209, 0x7f, RZ ;  /* 0x0000007fd1047810 */ /* 0x000fc40007ffe0ff */
[----:B------:R-:W-:Y:S02]  /*14f90*/  ISETP.GE.AND P0, PT, R232, 0x1, PT ;  /* 0x00000001e800780c */ /* 0x000fe40003f06270 */
[----:B------:R-:W-:-:S07]  /*14fa0*/  IADD3 R2, R231, 0x1, -R229 ;  /* 0x00000001e7027810 */ /* 0x000fce0007ffe8e5 */
[----:B------:R-:W-:-:S05]  /*14fb0*/  @P1 IMAD.HI.U32 R3, R4, c[0x0][0x2c8], RZ ;  /* 0x0000b20004031a27 */ /* 0x000fca00078e00ff */
        /* <DEDUP_REMOVED lines=14> */
.L_x_817:
[----:B------:R-:W-:-:S04]  /*150a0*/  MOV R2, c[0x0][0x32c] ;  /* 0x0000cb0000027a02 */ /* 0x000fc80000000f00 */
[----:B------:R-:W-:-:S13]  /*150b0*/  ISETP.NE.AND P0, PT, R2, 0x1, PT ;  /* 0x000000010200780c */ /* 0x000fda0003f05270 */
[----:B------:R-:W-:-:S05]  /*150c0*/  @P0 IMAD.HI.U32 R2, R4, c[0x0][0x330], RZ ;  /* 0x0000cc0004020a27 */ /* 0x000fca00078e00ff */
[----:B------:R-:W-:Y:S02]  /*150d0*/  @P0 SHF.R.U32.HI R4, RZ, c[0x0][0x334], R2 ;  /* 0x0000cd00ff040a19 */ /* 0x000fe40000011602 */
.L_x_818:
[----:B------:R-:W-:Y:S05]  /*150e0*/  BSYNC B0 ;  /* 0x0000000000007941 */ /* 0x000fea0003800000 */
.L_x_816:
[----:B------:R-:W-:-:S05]  /*150f0*/  IMAD R4, R4, c[0x0][0x32c], RZ ;  /* 0x0000cb0004047a24 */ /* 0x000fca00078e02ff */
[----:B------:R-:W-:-:S04]  /*15100*/  IMNMX R3, R3, R4, !PT ;  /* 0x0000000403037217 */ /* 0x000fc80007800200 */
.L_x_815:
        /* <DEDUP_REMOVED lines=10> */
.L_x_820:
[----:B------:R-:W-:Y:S04]  /*151b0*/  DEPBAR.LE SB0, 0x0 ;  /* 0x000080000000791a */ /* 0x000fe80000000000 */
[----:B------:R-:W-:Y:S01]  /*151c0*/  WARPSYNC 0xffffffff ;  /* 0xffffffff00007948 */ /* 0x000fe20003800000 */
[----:B------:R-:W-:Y:S01]  /*151d0*/  BAR.SYNC.DEFER_BLOCKING 0x0 ;  /* 0x0000000000007b1d */ /* 0x000fe20000010000 */
[----:B------:R-:W-:Y:S02]  /*151e0*/  ISETP.GT.AND P0, PT, R237, R245, PT ;  /* 0x000000f5ed00720c */ /* 0x000fe40003f04270 */
[----:B------:R-:W-:Y:S11]  /*151f0*/  LOP3.LUT P5, RZ, R230, 0x20000, RZ, 0xc0, !PT ;  /* 0x00020000e6ff7812 */ /* 0x000ff600078ac0ff */
[----:B------:R-:W-:Y:S01]  /*15200*/  @!P0 SHF.R.S32.HI R37, RZ, 0x1f, R245 ;  /* 0x0000001fff258819 */ /* 0x000fe200000114f5 */
[----:B------:R-:W-:Y:S01]  /*15210*/  @!P0 IMAD.WIDE.U32 R30, R245, c[0x0][0x208], RZ ;  /* 0x00008200f51e8a25 */ /* 0x000fe200078e00ff */
[----:B------:R-:W-:Y:S02]  /*15220*/  @!P0 MOV R0, c[0x0][0x208] ;  /* 0x0000820000008a02 */ /* 0x000fe40000000f00 */
[----:B------:R-:W-:Y:S01]  /*15230*/  @!P0 MOV R28, 0x5 ;  /* 0x00000005001c8802 */ /* 0x000fe20000000f00 */
[----:B------:R-:W-:Y:S01]  /*15240*/  @!P0 IMAD R37, R37, c[0x0][0x208], RZ ;  /* 0x0000820025258a24 */ /* 0x000fe200078e02ff */
[----:B------:R-:W-:Y:S02]  /*15250*/  @!P0 MOV R118, R238 ;  /* 0x000000ee00768202 */ /* 0x000fe40000000f00 */
[C---:B------:R-:W-:Y:S01]  /*15260*/  @!P0 SHF.L.U64.HI R29, R0.reuse, R28, c[0x0][0x20c] ;  /* 0x00008300001d8619 */ /* 0x040fe2000001021c */
[----:B------:R-:W-:Y:S01]  /*15270*/  @!P0 IMAD R37, R245, c[0x0][0x20c], R37 ;  /* 0x00008300f5258a24 */ /* 0x000fe200078e0225 */
[----:B------:R-:W1:Y:S01]  /*15280*/  LDSM.16.M88.4 R8, [R192] ;  /* 0x00000000c008783b */ /* 0x000e620000000200 */
[----:B------:R-:W-:Y:S02]  /*15290*/  @!P0 SHF.L.U32 R28, R0, 0x5, RZ ;  /* 0x00000005001c8819 */ /* 0x000fe400000006ff */
[----:B------:R-:W-:Y:S02]  /*152a0*/  @!P0 MOV R119, R235 ;  /* 0x000000eb00778202 */ /* 0x000fe40000000f00 */
[----:B------:R-:W-:Y:S01]  /*152b0*/  @!P0 IADD3 R37, R31, R37, RZ ;  /* 0x000000251f258210 */ /* 0x000fe20007ffe0ff */
[----:B------:R-:W-:Y:S01]  /*152c0*/  @!P0 IMAD.WIDE.U32 R44, R30, 0x60, R28 ;  /* 0x000000601e2c8825 */ /* 0x000fe200078e001c */
[----:B------:R-:W-:Y:S01]  /*152d0*/  @!P0 IADD3 R132, P1, R28, R28, RZ ;  /* 0x0000001c1c848210 */ /* 0x000fe20007f3e0ff */
[----:B------:R-:W2:Y:S02]  /*152e0*/  LDSM.16.M88.4 R16, [R192+0x800] ;  /* 0x00080000c010783b */ /* 0x000ea40000000200 */
[----:B------:R-:W-:Y:S01]  /*152f0*/  @!P0 IMAD R37, R37, 0x60, RZ ;  /* 0x0000006025258824 */ /* 0x000fe200078e02ff */
[----:B------:R-:W-:Y:S01]  /*15300*/  @!P0 IADD3.X R133, R29, R29, RZ, P1, !PT ;  /* 0x0000001d1d858210 */ /* 0x000fe20000ffe4ff */
[----:B------:R-:W-:Y:S01]  /*15310*/  @!P0 IMAD.WIDE.U32 R118, R30, 0x60, R118 ;  /* 0x000000601e768825 */ /* 0x000fe200078e0076 */
[----:B------:R-:W-:Y:S02]  /*15320*/  @!P0 IADD3 R0, P2, P1, R238, R44, R28 ;  /* 0x0000002cee008210 */ /* 0x000fe4000795e01c */
[----:B------:R-:W-:Y:S01]  /*15330*/  @!P0 IADD3 R45, R37, R45, RZ ;  /* 0x0000002d252d8210 */ /* 0x000fe20007ffe0ff */
[----:B------:R-:W-:Y:S01]  /*15340*/  @!P0 IMAD.WIDE.U32 R132, R30, 0x60, R132 ;  /* 0x000000601e848825 */ /* 0x000fe200078e0084 */
[----:B------:R-:W3:Y:S01]  /*15350*/  LDSM.16.M88.4 R24, [R192+0x1000] ;  /* 0x00100000c018783b */ /* 0x000ee20000000200 */
[----:B------:R-:W-:Y:S02]  /*15360*/  @!P0 LEA R156, P4, R118, c[0x0][0x1f8], 0x1 ;  /* 0x00007e00769c8a11 */ /* 0x000fe400078808ff */
[----:B------:R-:W-:Y:S02]  /*15370*/  @!P0 IADD3.X R36, R235, R45, R29, P2, P1 ;  /* 0x0000002deb248210 */ /* 0x000fe400017e241d */
[----:B------:R-:W-:Y:S02]  /*15380*/  @!P0 IADD3 R38, P1, R238, R132, RZ ;  /* 0x00000084ee268210 */ /* 0x000fe40007f3e0ff */
[-C--:B------:R-:W-:Y:S01]  /*15390*/  @!P0 IADD3 R46, R119, R37.reuse, RZ ;  /* 0x00000025772e8210 */ /* 0x080fe20007ffe0ff */
[----:B------:R-:W4:Y:S01]  /*153a0*/  LDSM.16.M88.4 R32, [R192+0x1800] ;  /* 0x00180000c020783b */ /* 0x000f220000000200 */
[----:B------:R-:W-:Y:S02]  /*153b0*/  @!P0 IADD3.X R37, R235, R37, R133, P1, !PT ;  /* 0x00000025eb258210 */ /* 0x000fe40000ffe485 */
[----:B------:R-:W-:Y:S02]  /*153c0*/  @!P0 ISETP.GE.AND P1, PT, R116, c[0x0][0x1d4], PT ;  /* 0x0000750074008a0c */ /* 0x000fe40003f26270 */
[----:B------:R-:W-:Y:S02]  /*153d0*/  @!P0 LEA.HI.X R157, R118, c[0x0][0x1fc], R46, 0x1, P4 ;  /* 0x00007f00769d8a11 */ /* 0x000fe400020f0c2e */
[----:B------:R-:W-:Y:S01]  /*153e0*/  @!P0 IADD3 R39, P3, R238, R44, RZ ;  /* 0x0000002cee278210 */ /* 0x000fe20007f7e0ff */
[----:B------:R-:W5:Y:S03]  /*153f0*/  LDSM.16.M88.4 R40, [R192+0x2000] ;  /* 0x00200000c028783b */ /* 0x000f660000000200 */
[----:B------:R-:W-:Y:S02]  /*15400*/  @!P0 LEA R44, P2, R39, c[0x0][0x1f8], 0x1 ;  /* 0x00007e00272c8a11 */ /* 0x000fe400078408ff */
[----:B------:R-:W-:Y:S01]  /*15410*/  @!P0 IADD3.X R45, R45, R235, RZ, P3, !PT ;  /* 0x000000eb2d2d8210 */ /* 0x000fe20001ffe4ff */
[C---:B-1----:R-:W-:Y:S02]  /*15420*/  HMMA.16816.F32.BF16 R4, R120.reuse, R8, RZ ;  /* 0x000000087804723c */ /* 0x042fe400000418ff */
[----:B------:R-:W1:Y:S01]  /*15430*/  LDSM.16.M88.4 R48, [R192+0x2800] ;  /* 0x00280000c030783b */ /* 0x000e620000000200 */
[----:B------:R-:W-:Y:S02]  /*15440*/  @!P0 LEA.HI.X R45, R39, c[0x0][0x1fc], R45, 0x1, P2 ;  /* 0x00007f00272d8a11 */ /* 0x000fe400010f0c2d */
[----:B------:R-:W-:Y:S02]  /*15450*/  @!P0 LEA R118, P3, R0, c[0x0][0x1f8], 0x1 ;  /* 0x00007e0000768a11 */ /* 0x000fe400078608ff */
[----:B------:R-:W-:Y:S01]  /*15460*/  @!P0 LEA R46, P2, R38, c[0x0][0x1f8], 0x1 ;  /* 0x00007e00262e8a11 */ /* 0x000fe200078408ff */
[C---:B------:R-:W-:Y:S02]  /*15470*/  HMMA.16816.F32.BF16 R8, R120.reuse, R10, RZ ;  /* 0x0000000a7808723c */ /* 0x040fe400000418ff */
[----:B------:R-:W1:Y:S02]  /*15480*/  LDSM.16.M88.4 R128, [R207] ;  /* 0x00000000cf80783b */ /* 0x000e640000000200 */
[----:B------:R-:W-:Y:S02]  /*15490*/  @!P0 LEA.HI.X R119, R0, c[0x0][0x1fc], R36, 0x1, P3 ;  /* 0x00007f0000778a11 */ /* 0x000fe400018f0c24 */
[----:B------:R-:W-:Y:S02]  /*154a0*/  @!P0 LEA.HI.X R47, R38, c[0x0][0x1fc], R37, 0x1, P2 ;  /* 0x00007f00262f8a11 */ /* 0x000fe400010f0c25 */
[C---:B--2---:R-:W-:Y:S02]  /*154b0*/  HMMA.16816.F32.BF16 R12, R120.reuse, R16, RZ ;  /* 0x00000010780c723c */ /* 0x044fe400000418ff */
[----:B------:R-:W2:Y:S06]  /*154c0*/  LDSM.16.M88.4 R132, [R194] ;  /* 0x00000000c284783b */ /* 0x000eac0000000200 */
[C---:B------:R-:W-:Y:S02]  /*154d0*/  HMMA.16816.F32.BF16 R16, R120.reuse, R18, RZ ;  /* 0x000000127810723c */ /* 0x040fe400000418ff */
[----:B------:R-:W1:Y:S06]  /*154e0*/  LDSM.16.M88.4 R136, [R195] ;  /* 0x00000000c388783b */ /* 0x000e6c0000000200 */
[C---:B---3--:R-:W-:Y:S02]  /*154f0*/  HMMA.16816.F32.BF16 R20, R120.reuse, R24, RZ ;  /* 0x000000187814723c */ /* 0x048fe400000418ff */
[----:B------:R-:W3:Y:S06]  /*15500*/  LDSM.16.M88.4 R140, [R196] ;  /* 0x00000000c48c783b */ /* 0x000eec0000000200 */
[C---:B------:R-:W-:Y:S02]  /*15510*/  HMMA.16816.F32.BF16 R24, R120.reuse, R26, RZ ;  /* 0x0000001a7818723c */ /* 0x040fe400000418ff */
[----:B------:R-:W1:Y:S06]  /*15520*/  LDSM.16.M88.4 R148, [R197] ;  /* 0x00000000c594783b */ /* 0x000e6c0000000200 */
        /* <DEDUP_REMOVED lines=8> */
[----:B------:R1:W-:Y:S06]  /*155b0*/  @!P0 LDGSTS.E.BYPASS.LTC128B.128 [R234+0x3100], [R156.64+0x80], !P5 ;  /* 0x031000809cea8fae */ /* 0x0003ec000e901d48 */
[C---:B------:R-:W-:Y:S02]  /*155c0*/  HMMA.16816.F32.BF16 R40, R120.reuse, R42, RZ ;  /* 0x0000002a7828723c */ /* 0x040fe400000418ff */
[----:B------:R5:W-:Y:S08]  /*155d0*/  @!P0 LDGSTS.E.BYPASS.LTC128B.128 [R234+0x1100], [R44.64], !P1 ;  /* 0x011000002cea8fae */ /* 0x000bf0000c901d48 */
[----:B------:R5:W-:Y:S08]  /*155e0*/  @!P0 LDGSTS.E.BYPASS.LTC128B.128 [R234+0x4100], [R44.64+0x80], !P5 ;  /* 0x041000802cea8fae */ /* 0x000bf0000e901d48 */
[----:B------:R2:W-:Y:S08]  /*155f0*/  @!P0 LDGSTS.E.BYPASS.LTC128B.128 [R234+0x2100], [R118.64], !P1 ;  /* 0x0210000076ea8fae */ /* 0x0005f0000c901d48 */
[----:B------:R5:W-:Y:S01]  /*15600*/  @!P0 LDGSTS.E.BYPASS.LTC128B.128 [R234+0x5100], [R46.64+0x80], !P5 ;  /* 0x051000802eea8fae */ /* 0x000be2000e901d48 */
[----:B------:R-:W-:Y:S07]  /*15610*/  ISETP.GT.AND P0, PT, R245, R237, PT ;  /* 0x000000edf500720c */ /* 0x000fee0003f04270 */
[----:B-1----:R-:W1:Y:S08]  /*15620*/  LDSM.16.M88.4 R156, [R206] ;  /* 0x00000000ce9c783b */ /* 0x002e700000000200 */
[----:B------:R-:W0:Y:S08]  /*15630*/  LDGDEPBAR ;  /* 0x00000000000079af */ /* 0x000e300000000000 */
[----:B------:R-:W1:Y:S01]  /*15640*/  LDSM.16.M88.4 R164, [R206+0x800] ;  /* 0x00080000cea4783b */ /* 0x000e620000000200 */
[C---:B-----5:R-:W-:Y:S07]  /*15650*/  HMMA.16816.F32.BF16 R44, R120.reuse, R48, RZ ;  /* 0x00000030782c723c */ /* 0x060fee00000418ff */
[----:B------:R-:W-:Y:S01]  /*15660*/  LDSM.16.M88.4 R176, [R204] ;  /* 0x00000000ccb0783b */ /* 0x000fe20000000200 */
[----:B------:R-:W-:Y:S08]  /*15670*/  HMMA.16816.F32.BF16 R48, R120, R50, RZ ;  /* 0x000000327830723c */ /* 0x000ff000000418ff */
[C---:B------:R-:W-:Y:S08]  /*15680*/  HMMA.16816.F32.BF16 R4, R124.reuse, R128, R4 ;  /* 0x000000807c04723c */ /* 0x040ff00000041804 */
        /* <DEDUP_REMOVED lines=12> */
[C---:B------:R-:W-:Y:S01]  /*15750*/  HMMA.16816.F32.BF16 R40, R124.reuse, R150, R40 ;  /* 0x000000967c28723c */ /* 0x040fe20000041828 */
[----:B------:R-:W2:Y:S07]  /*15760*/  LDSM.16.M88.4 R148, [R204+-0x3000] ;  /* 0xffd00000cc94783b */ /* 0x000eae0000000200 */
[C---:B----4-:R-:W-:Y:S08]  /*15770*/  HMMA.16816.F32.BF16 R44, R124.reuse, R152, R44 ;  /* 0x000000987c2c723c */ /* 0x050ff0000004182c */
[----:B------:R-:W-:Y:S01]  /*15780*/  HMMA.16816.F32.BF16 R48, R124, R154, R48 ;  /* 0x0000009a7c30723c */ /* 0x000fe20000041830 */
[----:B------:R-:W4:Y:S07]  /*15790*/  LDSM.16.M88.4 R152, [R204+-0x2800] ;  /* 0xffd80000cc98783b */ /* 0x000f2e0000000200 */
[C---:B-1----:R-:W-:Y:S08]  /*157a0*/  HMMA.16816.F32.BF16 R4, R144.reuse, R156, R4 ;  /* 0x0000009c9004723c */ /* 0x042ff00000041804 */
[C---:B------:R-:W-:Y:S01]  /*157b0*/  HMMA.16816.F32.BF16 R8, R144.reuse, R158, R8 ;  /* 0x0000009e9008723c */ /* 0x040fe20000041808 */
[----:B------:R-:W-:Y:S07]  /*157c0*/  LDSM.16.M88.4 R156, [R204+-0x1000] ;  /* 0xfff00000cc9c783b */ /* 0x000fee0000000200 */
[C---:B------:R-:W-:Y:S08]  /*157d0*/  HMMA.16816.F32.BF16 R12, R144.reuse, R164, R12 ;  /* 0x000000a4900c723c */ /* 0x040ff0000004180c */
[C---:B------:R-:W-:Y:S01]  /*157e0*/  HMMA.16816.F32.BF16 R16, R144.reuse, R166, R16 ;  /* 0x000000a69010723c */ /* 0x040fe20000041810 */
[----:B------:R-:W-:Y:S07]  /*157f0*/  LDSM.16.M88.4 R164, [R204+-0x800] ;  /* 0xfff80000cca4783b */ /* 0x000fee0000000200 */
[C---:B-----5:R-:W-:Y:S08]  /*15800*/  HMMA.16816.F32.BF16 R20, R144.reuse, R128, R20 ;  /* 0x000000809014723c */ /* 0x060ff00000041814 */
[C---:B------:R-:W-:Y:S01]  /*15810*/  HMMA.16816.F32.BF16 R24, R144.reuse, R130, R24 ;  /* 0x000000829018723c */ /* 0x040fe20000041818 */
[----:B------:R-:W1:Y:S07]  /*15820*/  LDSM.16.M88.4 R128, [R204+-0x2000] ;  /* 0xffe00000cc80783b */ /* 0x000e6e0000000200 */
[C---:B--2---:R-:W-:Y:S08]  /*15830*/  HMMA.16816.F32.BF16 R28, R144.reuse, R132, R28 ;  /* 0x00000084901c723c */ /* 0x044ff0000004181c */
[C---:B------:R-:W-:Y:S01]  /*15840*/  HMMA.16816.F32.BF16 R32, R144.reuse, R134, R32 ;  /* 0x000000869020723c */ /* 0x040fe20000041820 */
[----:B------:R-:W2:Y:S07]  /*15850*/  LDSM.16.M88.4 R132, [R204+-0x1800] ;  /* 0xffe80000cc84783b */ /* 0x000eae0000000200 */
[C---:B------:R-:W-:Y:S08]  /*15860*/  HMMA.16816.F32.BF16 R36, R144.reuse, R136, R36 ;  /* 0x000000889024723c */ /* 0x040ff00000041824 */
[C---:B------:R-:W-:Y:S01]  /*15870*/  HMMA.16816.F32.BF16 R40, R144.reuse, R138, R40 ;  /* 0x0000008a9028723c */ /* 0x040fe20000041828 */
[----:B------:R-:W5:Y:S07]  /*15880*/  LDSM.16.M88.4 R136, [R192+0x3000] ;  /* 0x00300000c088783b */ /* 0x000f6e0000000200 */
[C---:B---3--:R-:W-:Y:S08]  /*15890*/  HMMA.16816.F32.BF16 R44, R144.reuse, R140, R44 ;  /* 0x0000008c902c723c */ /* 0x048ff0000004182c */
[----:B------:R-:W-:Y:S01]  /*158a0*/  HMMA.16816.F32.BF16 R48, R144, R142, R48 ;  /* 0x0000008e9030723c */ /* 0x000fe20000041830 */
[----:B------:R-:W3:Y:S07]  /*158b0*/  LDSM.16.M88.4 R140, [R192+0x3800] ;  /* 0x00380000c08c783b */ /* 0x000eee0000000200 */
[C---:B------:R-:W-:Y:S08]  /*158c0*/  HMMA.16816.F32.BF16 R4, R160.reuse, R148, R4 ;  /* 0x00000094a004723c */ /* 0x040ff00000041804 */
        /* <DEDUP_REMOVED lines=17> */
[C---:B-----5:R-:W-:Y:S08]  /*159e0*/  HMMA.16816.F32.BF16 R4, R168.reuse, R136, R4 ;  /* 0x00000088a804723c */ /* 0x060ff00000041804 */
[C---:B------:R-:W-:Y:S01]  /*159f0*/  HMMA.16816.F32.BF16 R8, R168.reuse, R138, R8 ;  /* 0x0000008aa808723c */ /* 0x040fe20000041808 */
[----:B------:R-:W5:Y:S07]  /*15a00*/  LDSM.16.M88.4 R136, [R199] ;  /* 0x00000000c788783b */ /* 0x000f6e0000000200 */
[C---:B---3--:R-:W-:Y:S08]  /*15a10*/  HMMA.16816.F32.BF16 R12, R168.reuse, R140, R12 ;  /* 0x0000008ca80c723c */ /* 0x048ff0000004180c */
[C---:B------:R-:W-:Y:S01]  /*15a20*/  HMMA.16816.F32.BF16 R16, R168.reuse, R142, R16 ;  /* 0x0000008ea810723c */ /* 0x040fe20000041810 */
[----:B------:R-:W3:Y:S07]  /*15a30*/  LDSM.16.M88.4 R140, [R200] ;  /* 0x00000000c88c783b */ /* 0x000eee0000000200 */
[C---:B------:R-:W-:Y:S08]  /*15a40*/  HMMA.16816.F32.BF16 R20, R168.reuse, R148, R20 ;  /* 0x00000094a814723c */ /* 0x040ff00000041814 */
[C---:B------:R-:W-:Y:S01]  /*15a50*/  HMMA.16816.F32.BF16 R24, R168.reuse, R150, R24 ;  /* 0x00000096a818723c */ /* 0x040fe20000041818 */
[----:B------:R-:W3:Y:S07]  /*15a60*/  LDSM.16.M88.4 R148, [R201] ;  /* 0x00000000c994783b */ /* 0x000eee0000000200 */
[C---:B----4-:R-:W-:Y:S08]  /*15a70*/  HMMA.16816.F32.BF16 R28, R168.reuse, R152, R28 ;  /* 0x00000098a81c723c */ /* 0x050ff0000004181c */
        /* <DEDUP_REMOVED lines=11> */
[C---:B-----5:R-:W-:Y:S08]  /*15b30*/  HMMA.16816.F32.BF16 R12, R172.reuse, R136, R12 ;  /* 0x00000088ac0c723c */ /* 0x060ff0000004180c */
[C---:B------:R-:W-:Y:S01]  /*15b40*/  HMMA.16816.F32.BF16 R16, R172.reuse, R138, R16 ;  /* 0x0000008aac10723c */ /* 0x040fe20000041810 */
        /* <DEDUP_REMOVED lines=15> */
[C---:B----4-:R-:W-:Y:S08]  /*15c40*/  HMMA.16816.F32.BF16 R12, R180.reuse, R136, R12 ;  /* 0x00000088b40c723c */ /* 0x050ff0000004180c */
[C---:B------:R-:W-:Y:S01]  /*15c50*/  HMMA.16816.F32.BF16 R16, R180.reuse, R138, R16 ;  /* 0x0000008ab410723c */ /* 0x040fe20000041810 */
[----:B------:R-:W4:Y:S07]  /*15c60*/  LDSM.16.M88.4 R136, [R204+0x1800] ;  /* 0x00180000cc88783b */ /* 0x000f2e0000000200 */
[C---:B---3--:R-:W-:Y:S08]  /*15c70*/  HMMA.16816.F32.BF16 R20, R180.reuse, R140, R20 ;  /* 0x0000008cb414723c */ /* 0x048ff00000041814 */
        /* <DEDUP_REMOVED lines=21> */
[C---:B----4-:R-:W-:Y:S01]  /*15dd0*/  HMMA.16816.F32.BF16 R28, R184.reuse, R136, R28 ;  /* 0x00000088b81c723c */ /* 0x050fe2000004181c */
[----:B------:R-:W-:Y:S04]  /*15de0*/  BAR.SYNC.DEFER_BLOCKING 0x0 ;  /* 0x0000000000007b1d */ /* 0x000fe80000010000 */
[----:B------:R-:W-:Y:S02]  /*15df0*/  FMNMX.FTZ R0, R9, R0, !PT ;  /* 0x0000000009007209 */ /* 0x000fe40007810000 */
[----:B------:R-:W-:Y:S01]  /*15e00*/  FMNMX.FTZ R118, R10, R118, !PT ;  /* 0x000000760a767209 */ /* 0x000fe20007810000 */
        /* <DEDUP_REMOVED lines=8> */
[C---:B------:R-:W-:Y:S04]  /*15e90*/  HMMA.16816.F32.BF16 R40, R184.reuse, R130, R40 ;  /* 0x00000082b828723c */ /* 0x040fe80000041828 */
[----:B------:R-:W-:Y:S02]  /*15ea0*/  FMNMX.FTZ R0, R17, R0, !PT ;  /* 0x0000000011007209 */ /* 0x000fe40007810000 */
[----:B------:R-:W-:Y:S02]  /*15eb0*/  FMNMX.FTZ R118, R18, R118, !PT ;  /* 0x0000007612767209 */ /* 0x000fe40007810000 */
[C---:B--2---:R-:W-:Y:S01]  /*15ec0*/  HMMA.16816.F32.BF16 R44, R184.reuse, R132, R44 ;  /* 0x00000084b82c723c */ /* 0x044fe2000004182c */
[----:B------:R-:W-:Y:S03]  /*15ed0*/  @P0 MOV R130, c[0x0][0x1e0] ;  /* 0x0000780000820a02 */ /* 0x000fe60000000f00 */
[----:B------:R-:W-:Y:S02]  /*15ee0*/  FMNMX.FTZ R0, R20, R0, !PT ;  /* 0x0000000014007209 */ /* 0x000fe40007810000 */
[----:B------:R-:W-:Y:S02]  /*15ef0*/  FMNMX.FTZ R118, R19, R118, !PT ;  /* 0x0000007613767209 */ /* 0x000fe40007810000 */
[----:B------:R-:W-:Y:S01]  /*15f00*/  HMMA.16816.F32.BF16 R48, R184, R134, R48 ;  /* 0x00000086b830723c */ /* 0x000fe20000041830 */
[----:B------:R-:W-:Y:S03]  /*15f10*/  @P0 MOV R131, 0x5 ;  /* 0x0000000500830802 */ /* 0x000fe60000000f00 */
        /* <DEDUP_REMOVED lines=30> */
[C---:B------:R-:W-:Y:S01]  /*16100*/  @P0 SHF.L.U32 R134, R130.reuse, 0x5, RZ ;  /* 0x0000000582860819 */ /* 0x040fe200000006ff */
[----:B------:R-:W1:Y:S01]  /*16110*/  SHFL.BFLY PT, R118, R129, 0x2, 0x1f ;  /* 0x0c401f0081767f89 */ /* 0x000e6200000e0000 */
[----:B------:R-:W-:Y:S02]  /*16120*/  FMNMX.FTZ R119, R51, R0, !PT ;  /* 0x0000000033777209 */ /* 0x000fe40007810000 */
[----:B------:R-:W-:Y:S02]  /*16130*/  @P0 SHF.L.U64.HI R135, R130, R131, c[0x0][0x1e4] ;  /* 0x0000790082870619 */ /* 0x000fe40000010283 */
[----:B------:R-:W-:Y:S02]  /*16140*/  @P0 MOV R138, R240 ;  /* 0x000000f0008a0202 */ /* 0x000fe40000000f00 */
[----:B------:R-:W-:Y:S01]  /*16150*/  @P0 MOV R139, R236 ;  /* 0x000000ec008b0202 */ /* 0x000fe20000000f00 */
[----:B------:R-:W2:Y:S01]  /*16160*/  SHFL.BFLY PT, R0, R119, 0x2, 0x1f ;  /* 0x0c401f0077007f89 */ /* 0x000ea200000e0000 */
[----:B-1----:R-:W-:Y:S07]  /*16170*/  FMNMX.FTZ R129, R129, R118, !PT ;  /* 0x0000007681817209 */ /* 0x002fee0007810000 */
[----:B------:R-:W1:Y:S01]  /*16180*/  SHFL.BFLY PT, R128, R129, 0x1, 0x1f ;  /* 0x0c201f0081807f89 */ /* 0x000e6200000e0000 */
[----:B--2---:R-:W-:Y:S07]  /*16190*/  FMNMX.FTZ R119, R119, R0, !PT ;  /* 0x0000000077777209 */ /* 0x004fee0007810000 */
[----:B------:R-:W2:Y:S01]  /*161a0*/  SHFL.BFLY PT, R118, R119, 0x1, 0x1f ;  /* 0x0c201f0077767f89 */ /* 0x000ea200000e0000 */
[----:B-1----:R-:W-:Y:S05]  /*161b0*/  FMNMX.FTZ R0, R129, R128, !PT ;  /* 0x0000008081007209 */ /* 0x002fea0007810000 */
[C---:B------:R-:W-:Y:S02]  /*161c0*/  FMUL.FTZ R153, R0.reuse, c[0x0][0x2d0] ;  /* 0x0000b40000997a20 */ /* 0x040fe40000410000 */
[----:B------:R-:W-:Y:S01]  /*161d0*/  FADD.FTZ R3, -R0, R3 ;  /* 0x0000000300037221 */ /* 0x000fe20000010100 */
[----:B--2---:R-:W-:Y:S01]  /*161e0*/  FMNMX.FTZ R118, R119, R118, !PT ;  /* 0x0000007677767209 */ /* 0x004fe20007810000 */
[--C-:B------:R-:W-:Y:S01]  /*161f0*/  FFMA.FTZ R143, R4, c[0x0][0x2d0], -R153.reuse ;  /* 0x0000b400048f7a23 */ /* 0x100fe20000010899 */
[----:B------:R-:W-:Y:S01]  /*16200*/  IADD3 R119, R245, -0x1, RZ ;  /* 0xfffffffff5777810 */ /* 0x000fe20007ffe0ff */
[--C-:B------:R-:W-:Y:S02]  /*16210*/  FFMA.FTZ R141, R8, c[0x0][0x2d0], -R153.reuse ;  /* 0x0000b400088d7a23 */ /* 0x100fe40000010899 */
[----:B------:R-:W-:Y:S01]  /*16220*/  FFMA.FTZ R142, R9, c[0x0][0x2d0], -R153 ;  /* 0x0000b400098e7a23 */ /* 0x000fe20000010899 */
[----:B------:R-:W-:Y:S01]  /*16230*/  @P0 SHF.R.S32.HI R132, RZ, 0x1f, R119 ;  /* 0x0000001fff840819 */ /* 0x000fe20000011477 */
[----:B------:R-:W-:Y:S01]  /*16240*/  @P0 IMAD.WIDE.U32 R128, R119, c[0x0][0x1e0], RZ ;  /* 0x0000780077800a25 */ /* 0x000fe200078e00ff */
[----:B------:R-:W-:Y:S03]  /*16250*/  MUFU.EX2 R143, R143 ;  /* 0x0000008f008f7308 */ /* 0x000fe60000000800 */
[----:B------:R-:W-:Y:S01]  /*16260*/  @P0 IMAD R4, R132, c[0x0][0x1e0], RZ ;  /* 0x0000780084040a24 */ /* 0x000fe200078e02ff */
[----:B------:R-:W-:Y:S01]  /*16270*/  @P0 IADD3 R132, P1, R134, R134, RZ ;  /* 0x0000008686840210 */ /* 0x000fe20007f3e0ff */
[C---:B------:R-:W-:Y:S03]  /*16280*/  @P0 IMAD.WIDE.U32 R136, R128.reuse, 0x60, R134 ;  /* 0x0000006080880825 */ /* 0x040fe600078e0086 */
[----:B------:R-:W-:Y:S01]  /*16290*/  @P0 IADD3.X R133, R135, R135, RZ, P1, !PT ;  /* 0x0000008787850210 */ /* 0x000fe20000ffe4ff */
[----:B------:R-:W-:Y:S01]  /*162a0*/  @P0 IMAD R4, R119, c[0x0][0x1e4], R4 ;  /* 0x0000790077040a24 */ /* 0x000fe200078e0204 */
[----:B------:R-:W-:Y:S01]  /*162b0*/  MUFU.EX2 R141, R141 ;  /* 0x0000008d008d7308 */ /* 0x000fe20000000800 */
[C---:B------:R-:W-:Y:S03]  /*162c0*/  @P0 IMAD.WIDE.U32 R138, R128.reuse, 0x60, R138 ;  /* 0x00000060808a0825 */ /* 0x040fe600078e008a */
[----:B------:R-:W-:Y:S01]  /*162d0*/  @P0 IADD3 R4, R129, R4, RZ ;  /* 0x0000000481040210 */ /* 0x000fe20007ffe0ff */
[----:B------:R-:W-:Y:S01]  /*162e0*/  @P0 IMAD.WIDE.U32 R132, R128, 0x60, R132 ;  /* 0x0000006080840825 */ /* 0x000fe200078e0084 */
[----:B------:R-:W-:Y:S02]  /*162f0*/  @P0 IADD3 R128, P2, P1, R240, R136, R134 ;  /* 0x00000088f0800210 */ /* 0x000fe4000795e086 */
[----:B------:R-:W-:Y:S01]  /*16300*/  @P0 LEA R130, P3, R138, c[0x0][0x1c8], 0x1 ;  /* 0x000072008a820a11 */ /* 0x000fe200078608ff */
[----:B------:R-:W-:Y:S01]  /*16310*/  @P0 IMAD R4, R4, 0x60, RZ ;  /* 0x0000006004040824 */ /* 0x000fe200078e02ff */
[----:B------:R-:W-:Y:S01]  /*16320*/  MUFU.EX2 R142, R142 ;  /* 0x0000008e008e7308 */ /* 0x000fe20000000800 */
[----:B------:R-:W-:Y:S02]  /*16330*/  FFMA.FTZ R140, R5, c[0x0][0x2d0], -R153 ;  /* 0x0000b400058c7a23 */ /* 0x000fe40000010899 */
[----:B------:R-:W-:Y:S01]  /*16340*/  FMUL.FTZ R152, R118, c[0x0][0x2d0] ;  /* 0x0000b40076987a20 */ /* 0x000fe20000410000 */
[----:B------:R-:W-:Y:S01]  /*16350*/  @P0 IADD3 R129, R4, R137, RZ ;  /* 0x0000008904810210 */ /* 0x000fe20007ffe0ff */
[----:B------:R-:W-:Y:S01]  /*16360*/  FADD.FTZ R2, -R118, R2 ;  /* 0x0000000276027221 */ /* 0x000fe20000010100 */
[----:B------:R-:W-:Y:S01]  /*16370*/  @P0 IADD3 R5, R139, R4, RZ ;  /* 0x000000048b050210 */ /* 0x000fe20007ffe0ff */
[--C-:B------:R-:W-:Y:S01]  /*16380*/  FFMA.FTZ R149, R10, c[0x0][0x2d0], -R152.reuse ;  /* 0x0000b4000a957a23 */ /* 0x100fe20000010898 */
[----:B------:R-:W-:Y:S01]  /*16390*/  @P0 IADD3.X R8, R236, R129, R135, P2, P1 ;  /* 0x00000081ec080210 */ /* 0x000fe200017e2487 */
[--C-:B------:R-:W-:Y:S01]  /*163a0*/  FFMA.FTZ R150, R11, c[0x0][0x2d0], -R152.reuse ;  /* 0x0000b4000b967a23 */ /* 0x100fe20000010898 */
[----:B------:R-:W-:Y:S01]  /*163b0*/  @P0 IADD3 R9, P1, R240, R132, RZ ;  /* 0x00000084f0090210 */ /* 0x000fe20007f3e0ff */
[----:B------:R-:W-:Y:S01]  /*163c0*/  FMUL.FTZ R3, R3, c[0x0][0x2d0] ;  /* 0x0000b40003037a20 */ /* 0x000fe20000410000 */
[----:B------:R-:W-:Y:S01]  /*163d0*/  @P0 LEA.HI.X R131, R138, c[0x0][0x1cc], R5, 0x1, P3 ;  /* 0x000073008a830a11 */ /* 0x000fe200018f0c05 */
[----:B------:R-:W-:Y:S01]  /*163e0*/  FMUL.FTZ R2, R2, c[0x0][0x2d0] ;  /* 0x0000b40002027a20 */ /* 0x000fe20000410000 */
[----:B------:R-:W-:Y:S01]  /*163f0*/  @P0 IADD3.X R4, R236, R4, R133, P1, !PT ;  /* 0x00000004ec040210 */ /* 0x000fe20000ffe485 */
[--C-:B------:R-:W-:Y:S01]  /*16400*/  FFMA.FTZ R151, R6, c[0x0][0x2d0], -R152.reuse ;  /* 0x0000b40006977a23 */ /* 0x100fe20000010898 */
[----:B------:R-:W-:Y:S01]  /*16410*/  @P0 ISETP.GE.AND P1, PT, R116, c[0x0][0x1d4], PT ;  /* 0x0000750074000a0c */ /* 0x000fe20003f26270 */
[--C-:B------:R-:W-:Y:S01]  /*16420*/  FFMA.FTZ R148, R7, c[0x0][0x2d0], -R152.reuse ;  /* 0x0000b40007947a23 */ /* 0x100fe20000010898 */
[----:B------:R-:W-:Y:S01]  /*16430*/  @P0 IADD3 R5, P3, R240, R136, RZ ;  /* 0x00000088f0050210 */ /* 0x000fe20007f7e0ff */
[----:B------:R-:W1:Y:S01]  /*16440*/  MUFU.EX2 R3, R3 ;  /* 0x0000000300037308 */ /* 0x000e620000000800 */
[--C-:B------:R-:W-:Y:S02]  /*16450*/  FFMA.FTZ R154, R14, c[0x0][0x2d0], -R152.reuse ;  /* 0x0000b4000e9a7a23 */ /* 0x100fe40000010898 */
[----:B------:R-:W-:Y:S01]  /*16460*/  @P0 IADD3.X R129, R129, R236, RZ, P3, !PT ;  /* 0x000000ec81810210 */ /* 0x000fe20001ffe4ff */
[--C-:B------:R-:W-:Y:S01]  /*16470*/  FFMA.FTZ R155, R15, c[0x0][0x2d0], -R152.reuse ;  /* 0x0000b4000f9b7a23 */ /* 0x100fe20000010898 */
[----:B------:R-:W-:Y:S01]  /*16480*/  @P0 LEA R132, P2, R5, c[0x0][0x1c8], 0x1 ;  /* 0x0000720005840a11 */ /* 0x000fe200078408ff */
[--C-:B------:R-:W-:Y:S01]  /*16490*/  FFMA.FTZ R156, R18, c[0x0][0x2d0], -R152.reuse ;  /* 0x0000b400129c7a23 */ /* 0x100fe20000010898 */
[C---:B------:R-:W-:Y:S01]  /*164a0*/  @P0 LEA R134, P3, R128.reuse, c[0x0][0x1c8], 0x1 ;  /* 0x0000720080860a11 */ /* 0x040fe200078608ff */
[----:B------:R-:W-:Y:S01]  /*164b0*/  FFMA.FTZ R157, R19, c[0x0][0x2d0], -R152 ;  /* 0x0000b400139d7a23 */ /* 0x000fe20000010898 */
[----:B------:R-:W-:Y:S01]  /*164c0*/  @P0 LEA.HI.X R133, R5, c[0x0][0x1cc], R129, 0x1, P2 ;  /* 0x0000730005850a11 */ /* 0x000fe200010f0c81 */
[----:B------:R2:W-:Y:S01]  /*164d0*/  @P0 LDGSTS.E.BYPASS.LTC128B.128 [R234+0x8100], [R130.64], !P1 ;  /* 0x0810000082ea0fae */ /* 0x0005e2000c901d48 */
[----:B------:R-:W-:Y:S01]  /*164e0*/  @P0 LEA.HI.X R135, R128, c[0x0][0x1cc], R8, 0x1, P3 ;  /* 0x0000730080870a11 */ /* 0x000fe200018f0c08 */
[----:B------:R-:W3:Y:S01]  /*164f0*/  MUFU.EX2 R2, R2 ;  /* 0x0000000200027308 */ /* 0x000ee20000000800 */
[----:B------:R-:W-:Y:S01]  /*16500*/  @P0 LEA R136, P2, R9, c[0x0][0x1c8], 0x1 ;  /* 0x0000720009880a11 */ /* 0x000fe200078408ff */
[--C-:B------:R-:W-:Y:S02]  /*16510*/  FFMA.FTZ R159, R20, c[0x0][0x2d0], -R153.reuse ;  /* 0x0000b400149f7a23 */ /* 0x100fe40000010899 */
[--C-:B------:R-:W-:Y:S01]  /*16520*/  FFMA.FTZ R158, R21, c[0x0][0x2d0], -R153.reuse ;  /* 0x0000b400159e7a23 */ /* 0x100fe20000010899 */
[----:B------:R-:W-:Y:S01]  /*16530*/  @P0 LEA.HI.X R137, R9, c[0x0][0x1cc], R4, 0x1, P2 ;  /* 0x0000730009890a11 */ /* 0x000fe200010f0c04 */
[----:B------:R2:W-:Y:S01]  /*16540*/  @P0 LDGSTS.E.BYPASS.LTC128B.128 [R234+0xb100], [R130.64+0x80], !P5 ;  /* 0x0b10008082ea0fae */ /* 0x0005e2000e901d48 */
[--C-:B------:R-:W-:Y:S02]  /*16550*/  FFMA.FTZ R164, R24, c[0x0][0x2d0], -R153.reuse ;  /* 0x0000b40018a47a23 */ /* 0x100fe40000010899 */
[--C-:B------:R-:W-:Y:S01]  /*16560*/  FFMA.FTZ R165, R25, c[0x0][0x2d0], -R153.reuse ;  /* 0x0000b40019a57a23 */ /* 0x100fe20000010899 */
[----:B------:R-:W4:Y:S01]  /*16570*/  MUFU.EX2 R140, R140 ;  /* 0x0000008c008c7308 */ /* 0x000f220000000800 */
[--C-:B------:R-:W-:Y:S02]  /*16580*/  FFMA.FTZ R167, R22, c[0x0][0x2d0], -R152.reuse ;  /* 0x0000b40016a77a23 */ /* 0x100fe40000010898 */
[C---:B-1----:R-:W-:Y:S01]  /*16590*/  FMUL.FTZ R4, R3.reuse, R112 ;  /* 0x0000007003047220 */ /* 0x042fe20000410000 */
[----:B------:R1:W-:Y:S01]  /*165a0*/  @P0 LDGSTS.E.BYPASS.LTC128B.128 [R234+0x9100], [R132.64], !P1 ;  /* 0x0910000084ea0fae */ /* 0x0003e2000c901d48 */
[C---:B------:R-:W-:Y:S02]  /*165b0*/  FMUL.FTZ R5, R3.reuse, R113 ;  /* 0x0000007103057220 */ /* 0x040fe40000410000 */
[C---:B------:R-:W-:Y:S02]  /*165c0*/  FMUL.FTZ R8, R3.reuse, R108 ;  /* 0x0000006c03087220 */ /* 0x040fe40000410000 */
[C---:B------:R-:W-:Y:S01]  /*165d0*/  FMUL.FTZ R9, R3.reuse, R109 ;  /* 0x0000006d03097220 */ /* 0x040fe20000410000 */
[----:B------:R-:W-:Y:S01]  /*165e0*/  MUFU.EX2 R151, R151 ;  /* 0x0000009700977308 */ /* 0x000fe20000000800 */
[C---:B------:R-:W-:Y:S01]  /*165f0*/  FMUL.FTZ R68, R3.reuse, R68 ;  /* 0x0000004403447220 */ /* 0x040fe20000410000 */
[----:B------:R1:W-:Y:S01]  /*16600*/  @P0 LDGSTS.E.BYPASS.LTC128B.128 [R234+0xc100], [R132.64+0x80], !P5 ;  /* 0x0c10008084ea0fae */ /* 0x0003e2000e901d48 */
[C---:B------:R-:W-:Y:S02]  /*16610*/  FMUL.FTZ R69, R3.reuse, R69 ;  /* 0x0000004503457220 */ /* 0x040fe40000410000 */
[----:B---3--:R-:W-:Y:S01]  /*16620*/  FMUL.FTZ R6, R2, R114 ;  /* 0x0000007202067220 */ /* 0x008fe20000410000 */
[----:B------:R-:W-:Y:S01]  /*16630*/  F2FP.BF16.PACK_AB R114, R142, R141 ;  /* 0x0000008d8e72723e */ /* 0x000fe200000010ff */
[C---:B------:R-:W-:Y:S02]  /*16640*/  FMUL.FTZ R7, R2.reuse, R115 ;  /* 0x0000007302077220 */ /* 0x040fe40000410000 */
[C---:B------:R-:W-:Y:S01]  /*16650*/  FMUL.FTZ R10, R2.reuse, R110 ;  /* 0x0000006e020a7220 */ /* 0x040fe20000410000 */
[----:B------:R1:W-:Y:S01]  /*16660*/  @P0 LDGSTS.E.BYPASS.LTC128B.128 [R234+0xa100], [R134.64], !P1 ;  /* 0x0a10000086ea0fae */ /* 0x0003e2000c901d48 */
[----:B------:R-:W3:Y:S01]  /*16670*/  MUFU.EX2 R148, R148 ;  /* 0x0000009400947308 */ /* 0x000ee20000000800 */
[----:B------:R-:W-:Y:S01]  /*16680*/  FMUL.FTZ R11, R2, R111 ;  /* 0x0000006f020b7220 */ /* 0x000fe20000410000 */
[----:B----4-:R-:W-:Y:S01]  /*16690*/  F2FP.BF16.PACK_AB R112, R140, R143 ;  /* 0x0000008f8c70723e */ /* 0x010fe200000010ff */
[C---:B------:R-:W-:Y:S02]  /*166a0*/  FMUL.FTZ R70, R2.reuse, R70 ;  /* 0x0000004602467220 */ /* 0x040fe40000410000 */
[C---:B------:R-:W-:Y:S02]  /*166b0*/  FMUL.FTZ R71, R2.reuse, R71 ;  /* 0x0000004702477220 */ /* 0x040fe40000410000 */
[----:B------:R4:W-:Y:S01]  /*166c0*/  @P0 LDGSTS.E.BYPASS.LTC128B.128 [R234+0xd100], [R136.64+0x80], !P5 ;  /* 0x0d10008088ea0fae */ /* 0x0009e2000e901d48 */
[----:B------:R-:W-:Y:S01]  /*166d0*/  FMUL.FTZ R72, R3, R72 ;  /* 0x0000004803487220 */ /* 0x000fe20000410000 */
[----:B------:R-:W-:Y:S01]  /*166e0*/  ISETP.GT.AND P0, PT, R245, R244, PT ;  /* 0x000000f4f500720c */ /* 0x000fe20003f04270 */
[----:B------:R-:W-:Y:S01]  /*166f0*/  MUFU.EX2 R149, R149 ;  /* 0x0000009500957308 */ /* 0x000fe20000000800 */
[C---:B------:R-:W-:Y:S01]  /*16700*/  FMUL.FTZ R73, R3.reuse, R73 ;  /* 0x0000004903497220 */ /* 0x040fe20000410000 */
[----:B------:R-:W-:Y:S01]  /*16710*/  MOV R245, R119 ;  /* 0x0000007700f57202 */ /* 0x000fe20000000f00 */
[C---:B------:R-:W-:Y:S02]  /*16720*/  FMUL.FTZ R74, R2.reuse, R74 ;  /* 0x0000004a024a7220 */ /* 0x040fe40000410000 */
[----:B--2---:R-:W2:Y:S01]  /*16730*/  LDSM.16.MT88.4 R128, [R191] ;  /* 0x00000000bf80783b */ /* 0x004ea20000004200 */
[----:B------:R-:W-:Y:S02]  /*16740*/  FMUL.FTZ R75, R2, R75 ;  /* 0x0000004b024b7220 */ /* 0x000fe40000410000 */
[C---:B------:R-:W-:Y:S02]  /*16750*/  FMUL.FTZ R76, R3.reuse, R76 ;  /* 0x0000004c034c7220 */ /* 0x040fe40000410000 */
[----:B------:R-:W5:Y:S01]  /*16760*/  MUFU.EX2 R150, R150 ;  /* 0x0000009600967308 */ /* 0x000f620000000800 */
[C---:B------:R-:W-:Y:S02]  /*16770*/  FMUL.FTZ R77, R3.reuse, R77 ;  /* 0x0000004d034d7220 */ /* 0x040fe40000410000 */
[----:B------:R-:W-:Y:S01]  /*16780*/  LDSM.16.MT88.4 R108, [R188] ;  /* 0x00000000bc6c783b */ /* 0x000fe20000004200 */
[----:B---3--:R-:W-:Y:S01]  /*16790*/  F2FP.BF16.PACK_AB R113, R148, R151 ;  /* 0x000000979471723e */ /* 0x008fe200000010ff */
[C---:B------:R-:W-:Y:S02]  /*167a0*/  FMUL.FTZ R78, R2.reuse, R78 ;  /* 0x0000004e024e7220 */ /* 0x040fe40000410000 */
[C---:B------:R-:W-:Y:S02]  /*167b0*/  FMUL.FTZ R79, R2.reuse, R79 ;  /* 0x0000004f024f7220 */ /* 0x040fe40000410000 */
[C---:B------:R-:W-:Y:S01]  /*167c0*/  FMUL.FTZ R80, R3.reuse, R80 ;  /* 0x0000005003507220 */ /* 0x040fe20000410000 */
[----:B------:R-:W-:Y:S01]  /*167d0*/  MUFU.EX2 R154, R154 ;  /* 0x0000009a009a7308 */ /* 0x000fe20000000800 */
[----:B-1----:R-:W1:Y:S01]  /*167e0*/  LDSM.16.MT88.4 R132, [R190] ;  /* 0x00000000be84783b */ /* 0x002e620000004200 */
[C---:B------:R-:W-:Y:S02]  /*167f0*/  FMUL.FTZ R81, R3.reuse, R81 ;  /* 0x0000005103517220 */ /* 0x040fe40000410000 */
[C---:B------:R-:W-:Y:S02]  /*16800*/  FMUL.FTZ R82, R2.reuse, R82 ;  /* 0x0000005202527220 */ /* 0x040fe40000410000 */
[C---:B------:R-:W-:Y:S02]  /*16810*/  FMUL.FTZ R83, R2.reuse, R83 ;  /* 0x0000005302537220 */ /* 0x040fe40000410000 */
[C---:B------:R-:W-:Y:S01]  /*16820*/  FMUL.FTZ R84, R3.reuse, R84 ;  /* 0x0000005403547220 */ /* 0x040fe20000410000 */
[----:B----4-:R-:W3:Y:S01]  /*16830*/  LDSM.16.MT88.4 R136, [R189] ;  /* 0x00000000bd88783b */ /* 0x010ee20000004200 */
[----:B------:R-:W-:Y:S01]  /*16840*/  FMUL.FTZ R85, R3, R85 ;  /* 0x0000005503557220 */ /* 0x000fe20000410000 */
[----:B------:R-:W-:Y:S01]  /*16850*/  MUFU.EX2 R155, R155 ;  /* 0x0000009b009b7308 */ /* 0x000fe20000000800 */
[----:B------:R-:W-:Y:S01]  /*16860*/  FMUL.FTZ R86, R2, R86 ;  /* 0x0000005602567220 */ /* 0x000fe20000410000 */
[----:B-----5:R-:W-:Y:S01]  /*16870*/  F2FP.BF16.PACK_AB R115, R150, R149 ;  /* 0x000000959673723e */ /* 0x020fe200000010ff */
[--C-:B------:R-:W-:Y:S03]  /*16880*/  FFMA.FTZ R166, R23, c[0x0][0x2d0], -R152.reuse ;  /* 0x0000b40017a67a23 */ /* 0x100fe60000010898 */
[----:B------:R-:W-:Y:S01]  /*16890*/  LDSM.16.MT88.4 R20, [R190+0x1000] ;  /* 0x00100000be14783b */ /* 0x000fe20000004200 */
[--C-:B------:R-:W-:Y:S02]  /*168a0*/  FFMA.FTZ R176, R26, c[0x0][0x2d0], -R152.reuse ;  /* 0x0000b4001ab07a23 */ /* 0x100fe40000010898 */
[--C-:B------:R-:W-:Y:S01]  /*168b0*/  FFMA.FTZ R177, R27, c[0x0][0x2d0], -R152.reuse ;  /* 0x0000b4001bb17a23 */ /* 0x100fe20000010898 */
[----:B------:R-:W-:Y:S01]  /*168c0*/  MUFU.EX2 R156, R156 ;  /* 0x0000009c009c7308 */ /* 0x000fe20000000800 */
[--C-:B------:R-:W-:Y:S02]  /*168d0*/  FFMA.FTZ R178, R28, c[0x0][0x2d0], -R153.reuse ;  /* 0x0000b4001cb27a23 */ /* 0x100fe40000010899 */
[--C-:B------:R-:W-:Y:S01]  /*168e0*/  FFMA.FTZ R179, R29, c[0x0][0x2d0], -R153.reuse ;  /* 0x0000b4001db37a23 */ /* 0x100fe20000010899 */
[C---:B--2---:R-:W-:Y:S01]  /*168f0*/  HMMA.16816.F32.BF16 R4, R112.reuse, R128, R4 ;  /* 0x000000807004723c */ /* 0x044fe20000041804 */
[----:B------:R-:W-:Y:S04]  /*16900*/  LDSM.16.MT88.4 R24, [R189+0x1000] ;  /* 0x00100000bd18783b */ /* 0x000fe80000004200 */
[--C-:B------:R-:W-:Y:S01]  /*16910*/  FFMA.FTZ R246, R32, c[0x0][0x2d0], -R153.reuse ;  /* 0x0000b40020f67a23 */ /* 0x100fe20000010899 */
[----:B------:R-:W-:Y:S01]  /*16920*/  MUFU.EX2 R157, R157 ;  /* 0x0000009d009d7308 */ /* 0x000fe20000000800 */
[--C-:B------:R-:W-:Y:S01]  /*16930*/  FFMA.FTZ R247, R33, c[0x0][0x2d0], -R153.reuse ;  /* 0x0000b40021f77a23 */ /* 0x100fe20000010899 */
[C---:B------:R-:W-:Y:S01]  /*16940*/  HMMA.16816.F32.BF16 R8, R112.reuse, R130, R8 ;  /* 0x000000827008723c */ /* 0x040fe20000041808 */
[----:B------:R-:W2:Y:S03]  /*16950*/  LDSM.16.MT88.4 R128, [R191+0x3000] ;  /* 0x00300000bf80783b */ /* 0x000ea60000004200 */
[--C-:B------:R-:W-:Y:S02]  /*16960*/  FFMA.FTZ R248, R30, c[0x0][0x2d0], -R152.reuse ;  /* 0x0000b4001ef87a23 */ /* 0x100fe40000010898 */
[--C-:B------:R-:W-:Y:S02]  /*16970*/  FFMA.FTZ R249, R31, c[0x0][0x2d0], -R152.reuse ;  /* 0x0000b4001ff97a23 */ /* 0x100fe40000010898 */
[C---:B-1----:R-:W-:Y:S01]  /*16980*/  HMMA.16816.F32.BF16 R68, R112.reuse, R132, R68 ;  /* 0x000000847044723c */ /* 0x042fe20000041844 */
[----:B------:R-:W-:Y:S01]  /*16990*/  LDSM.16.MT88.4 R28, [R190+0x1800] ;  /* 0x00180000be1c783b */ /* 0x000fe20000004200 */
[----:B------:R-:W-:Y:S02]  /*169a0*/  MUFU.EX2 R159, R159 ;  /* 0x0000009f009f7308 */ /* 0x000fe40000000800 */
[--C-:B------:R-:W-:Y:S02]  /*169b0*/  FFMA.FTZ R250, R34, c[0x0][0x2d0], -R152.reuse ;  /* 0x0000b40022fa7a23 */ /* 0x100fe40000010898 */
[--C-:B------:R-:W-:Y:S02]  /*169c0*/  FFMA.FTZ R251, R35, c[0x0][0x2d0], -R152.reuse ;  /* 0x0000b40023fb7a23 */ /* 0x100fe40000010898 */
[C---:B------:R-:W-:Y:S01]  /*169d0*/  HMMA.16816.F32.BF16 R72, R112.reuse, R134, R72 ;  /* 0x000000867048723c */ /* 0x040fe20000041848 */
[----:B------:R-:W1:Y:S03]  /*169e0*/  LDSM.16.MT88.4 R132, [R190+0x3000] ;  /* 0x00300000be84783b */ /* 0x000e660000004200 */
[C---:B------:R-:W-:Y:S01]  /*169f0*/  FMUL.FTZ R87, R2.reuse, R87 ;  /* 0x0000005702577220 */ /* 0x040fe20000410000 */
[----:B------:R-:W-:Y:S01]  /*16a00*/  MUFU.EX2 R158, R158 ;  /* 0x0000009e009e7308 */ /* 0x000fe20000000800 */
[C---:B------:R-:W-:Y:S02]  /*16a10*/  FMUL.FTZ R88, R3.reuse, R88 ;  /* 0x0000005803587220 */ /* 0x040fe40000410000 */
[C---:B---3--:R-:W-:Y:S01]  /*16a20*/  HMMA.16816.F32.BF16 R76, R112.reuse, R136, R76 ;  /* 0x00000088704c723c */ /* 0x048fe2000004184c */
[----:B------:R-:W-:Y:S03]  /*16a30*/  LDSM.16.MT88.4 R32, [R188+0x5000] ;  /* 0x00500000bc20783b */ /* 0x000fe60000004200 */
[----:B------:R-:W-:Y:S02]  /*16a40*/  FMUL.FTZ R89, R3, R89 ;  /* 0x0000005903597220 */ /* 0x000fe40000410000 */
[----:B------:R-:W-:Y:S01]  /*16a50*/  FMUL.FTZ R90, R2, R90 ;  /* 0x0000005a025a7220 */ /* 0x000fe20000410000 */
[----:B------:R-:W-:Y:S01]  /*16a60*/  MUFU.EX2 R164, R164 ;  /* 0x000000a400a47308 */ /* 0x000fe20000000800 */
[C---:B------:R-:W-:Y:S01]  /*16a70*/  HMMA.16816.F32.BF16 R80, R112.reuse, R138, R80 ;  /* 0x0000008a7050723c */ /* 0x040fe20000041850 */
[----:B------:R-:W0:Y:S03]  /*16a80*/  LDGDEPBAR ;  /* 0x00000000000079af */ /* 0x000e260000000000 */
[--C-:B------:R-:W-:Y:S02]  /*16a90*/  FFMA.FTZ R136, R12, c[0x0][0x2d0], -R153.reuse ;  /* 0x0000b4000c887a23 */ /* 0x100fe40000010899 */
[--C-:B------:R-:W-:Y:S02]  /*16aa0*/  FFMA.FTZ R137, R13, c[0x0][0x2d0], -R153.reuse ;  /* 0x0000b4000d897a23 */ /* 0x100fe40000010899 */
[C---:B------:R-:W-:Y:S01]  /*16ab0*/  HMMA.16816.F32.BF16 R84, R112.reuse, R108, R84 ;  /* 0x0000006c7054723c */ /* 0x040fe20000041854 */
[----:B------:R-:W-:Y:S01]  /*16ac0*/  LDSM.16.MT88.4 R12, [R188+0x3000] ;  /* 0x00300000bc0c783b */ /* 0x000fe20000004200 */
[----:B------:R-:W-:Y:S02]  /*16ad0*/  MUFU.EX2 R136, R136 ;  /* 0x0000008800887308 */ /* 0x000fe40000000800 */
[----:B------:R-:W-:Y:S02]  /*16ae0*/  FMUL.FTZ R91, R2, R91 ;  /* 0x0000005b025b7220 */ /* 0x000fe40000410000 */
[--C-:B------:R-:W-:Y:S02]  /*16af0*/  FFMA.FTZ R138, R16, c[0x0][0x2d0], -R153.reuse ;  /* 0x0000b400108a7a23 */ /* 0x100fe40000010899 */
[--C-:B------:R-:W-:Y:S02]  /*16b00*/  FFMA.FTZ R139, R17, c[0x0][0x2d0], -R153.reuse ;  /* 0x0000b400118b7a23 */ /* 0x100fe40000010899 */
[----:B------:R-:W-:Y:S01]  /*16b10*/  LDSM.16.MT88.4 R16, [R190+0x800] ;  /* 0x00080000be10783b */ /* 0x000fe20000004200 */
[C---:B------:R-:W-:Y:S01]  /*16b20*/  HMMA.16816.F32.BF16 R88, R112.reuse, R110, R88 ;  /* 0x0000006e7058723c */ /* 0x040fe20000041858 */
[----:B------:R-:W3:Y:S02]  /*16b30*/  MUFU.EX2 R137, R137 ;  /* 0x0000008900897308 */ /* 0x000ee40000000800 */
[C---:B------:R-:W-:Y:S02]  /*16b40*/  FMUL.FTZ R92, R3.reuse, R92 ;  /* 0x0000005c035c7220 */ /* 0x040fe40000410000 */
[C---:B------:R-:W-:Y:S02]  /*16b50*/  FMUL.FTZ R93, R3.reuse, R93 ;  /* 0x0000005d035d7220 */ /* 0x040fe40000410000 */
[----:B------:R-:W4:Y:S01]  /*16b60*/  LDSM.16.MT88.4 R108, [R189+0x3000] ;  /* 0x00300000bd6c783b */ /* 0x000f220000004200 */
[C---:B------:R-:W-:Y:S03]  /*16b70*/  FMUL.FTZ R94, R2.reuse, R94 ;  /* 0x0000005e025e7220 */ /* 0x040fe60000410000 */
[----:B------:R-:W-:Y:S01]  /*16b80*/  MUFU.EX2 R138, R138 ;  /* 0x0000008a008a7308 */ /* 0x000fe20000000800 */
[C---:B------:R-:W-:Y:S02]  /*16b90*/  FMUL.FTZ R95, R2.reuse, R95 ;  /* 0x0000005f025f7220 */ /* 0x040fe40000410000 */
[C---:B------:R-:W-:Y:S02]  /*16ba0*/  FMUL.FTZ R96, R3.reuse, R96 ;  /* 0x0000006003607220 */ /* 0x040fe40000410000 */
[C---:B------:R-:W-:Y:S02]  /*16bb0*/  FMUL.FTZ R97, R3.reuse, R97 ;  /* 0x0000006103617220 */ /* 0x040fe40000410000 */
[C---:B------:R-:W-:Y:S01]  /*16bc0*/  FMUL.FTZ R98, R2.reuse, R98 ;  /* 0x0000006202627220 */ /* 0x040fe20000410000 */
[C---:B--2---:R-:W-:Y:S02]  /*16bd0*/  HMMA.16816.F32.BF16 R92, R112.reuse, R128, R92 ;  /* 0x00000080705c723c */ /* 0x044fe4000004185c */
[----:B------:R-:W2:Y:S01]  /*16be0*/  MUFU.EX2 R139, R139 ;  /* 0x0000008b008b7308 */ /* 0x000ea20000000800 */
[C---:B------:R-:W-:Y:S02]  /*16bf0*/  FMUL.FTZ R99, R2.reuse, R99 ;  /* 0x0000006302637220 */ /* 0x040fe40000410000 */
[C---:B------:R-:W-:Y:S02]  /*16c00*/  FMUL.FTZ R100, R3.reuse, R100 ;  /* 0x0000006403647220 */ /* 0x040fe40000410000 */
[C---:B------:R-:W-:Y:S02]  /*16c10*/  FMUL.FTZ R101, R3.reuse, R101 ;  /* 0x0000006503657220 */ /* 0x040fe40000410000 */
[C---:B------:R-:W-:Y:S01]  /*16c20*/  FMUL.FTZ R102, R2.reuse, R102 ;  /* 0x0000006602667220 */ /* 0x040fe20000410000 */
[C---:B------:R-:W-:Y:S01]  /*16c30*/  HMMA.16816.F32.BF16 R96, R112.reuse, R130, R96 ;  /* 0x000000827060723c */ /* 0x040fe20000041860 */
[----:B------:R-:W5:Y:S01]  /*16c40*/  LDSM.16.MT88.4 R128, [R191+0x800] ;  /* 0x00080000bf80783b */ /* 0x000f620000004200 */
[----:B------:R-:W2:Y:S01]  /*16c50*/  MUFU.EX2 R165, R165 ;  /* 0x000000a500a57308 */ /* 0x000ea20000000800 */
[C---:B------:R-:W-:Y:S02]  /*16c60*/  FMUL.FTZ R103, R2.reuse, R103 ;  /* 0x0000006702677220 */ /* 0x040fe40000410000 */
[C---:B------:R-:W-:Y:S02]  /*16c70*/  FMUL.FTZ R104, R3.reuse, R104 ;  /* 0x0000006803687220 */ /* 0x040fe40000410000 */
[C---:B------:R-:W-:Y:S02]  /*16c80*/  FMUL.FTZ R105, R3.reuse, R105 ;  /* 0x0000006903697220 */ /* 0x040fe40000410000 */
[C---:B------:R-:W-:Y:S01]  /*16c90*/  FMUL.FTZ R106, R2.reuse, R106 ;  /* 0x0000006a026a7220 */ /* 0x040fe20000410000 */
[C---:B-1----:R-:W-:Y:S02]  /*16ca0*/  HMMA.16816.F32.BF16 R100, R112.reuse, R132, R100 ;  /* 0x000000847064723c */ /* 0x042fe40000041864 */
[----:B------:R-:W-:Y:S01]  /*16cb0*/  MUFU.EX2 R167, R167 ;  /* 0x000000a700a77308 */ /* 0x000fe20000000800 */
[C---:B------:R-:W-:Y:S02]  /*16cc0*/  FMUL.FTZ R107, R2.reuse, R107 ;  /* 0x0000006b026b7220 */ /* 0x040fe40000410000 */
[C---:B------:R-:W-:Y:S02]  /*16cd0*/  FMUL.FTZ R52, R3.reuse, R52 ;  /* 0x0000003403347220 */ /* 0x040fe40000410000 */
[C---:B------:R-:W-:Y:S02]  /*16ce0*/  FMUL.FTZ R53, R3.reuse, R53 ;  /* 0x0000003503357220 */ /* 0x040fe40000410000 */
[C---:B------:R-:W-:Y:S01]  /*16cf0*/  FMUL.FTZ R54, R2.reuse, R54 ;  /* 0x0000003602367220 */ /* 0x040fe20000410000 */
[C---:B------:R-:W-:Y:S01]  /*16d00*/  HMMA.16816.F32.BF16 R104, R112.reuse, R134, R104 ;  /* 0x000000867068723c */ /* 0x040fe20000041868 */
[----:B------:R-:W-:Y:S01]  /*16d10*/  LDSM.16.MT88.4 R132, [R188+0x800] ;  /* 0x00080000bc84783b */ /* 0x000fe20000004200 */
[----:B------:R-:W1:Y:S01]  /*16d20*/  MUFU.EX2 R166, R166 ;  /* 0x000000a600a67308 */ /* 0x000e620000000800 */
[C---:B------:R-:W-:Y:S02]  /*16d30*/  FMUL.FTZ R55, R2.reuse, R55 ;  /* 0x0000003702377220 */ /* 0x040fe40000410000 */
[C---:B------:R-:W-:Y:S02]  /*16d40*/  FMUL.FTZ R56, R3.reuse, R56 ;  /* 0x0000003803387220 */ /* 0x040fe40000410000 */
[C---:B------:R-:W-:Y:S02]  /*16d50*/  FMUL.FTZ R57, R3.reuse, R57 ;  /* 0x0000003903397220 */ /* 0x040fe40000410000 */
[C---:B------:R-:W-:Y:S01]  /*16d60*/  FMUL.FTZ R58, R2.reuse, R58 ;  /* 0x0000003a023a7220 */ /* 0x040fe20000410000 */
[C---:B----4-:R-:W-:Y:S02]  /*16d70*/  HMMA.16816.F32.BF16 R52, R112.reuse, R108, R52 ;  /* 0x0000006c7034723c */ /* 0x050fe40000041834 */
[----:B------:R-:W-:Y:S01]  /*16d80*/  MUFU.EX2 R176, R176 ;  /* 0x000000b000b07308 */ /* 0x000fe20000000800 */
[C---:B------:R-:W-:Y:S02]  /*16d90*/  FMUL.FTZ R59, R2.reuse, R59 ;  /* 0x0000003b023b7220 */ /* 0x040fe40000410000 */
[C---:B------:R-:W-:Y:S02]  /*16da0*/  FMUL.FTZ R60, R3.reuse, R60 ;  /* 0x0000003c033c7220 */ /* 0x040fe40000410000 */
[C---:B------:R-:W-:Y:S02]  /*16db0*/  FMUL.FTZ R61, R3.reuse, R61 ;  /* 0x0000003d033d7220 */ /* 0x040fe40000410000 */
[C---:B------:R-:W-:Y:S01]  /*16dc0*/  FMUL.FTZ R62, R2.reuse, R62 ;  /* 0x0000003e023e7220 */ /* 0x040fe20000410000 */
[C---:B------:R-:W-:Y:S01]  /*16dd0*/  HMMA.16816.F32.BF16 R56, R112.reuse, R110, R56 ;  /* 0x0000006e7038723c */ /* 0x040fe20000041838 */
[----:B------:R-:W4:Y:S01]  /*16de0*/  LDSM.16.MT88.4 R108, [R189+0x800] ;  /* 0x00080000bd6c783b */ /* 0x000f220000004200 */
[----:B------:R-:W1:Y:S01]  /*16df0*/  MUFU.EX2 R177, R177 ;  /* 0x000000b100b17308 */ /* 0x000e620000000800 */
[C---:B------:R-:W-:Y:S02]  /*16e00*/  FMUL.FTZ R63, R2.reuse, R63 ;  /* 0x0000003f023f7220 */ /* 0x040fe40000410000 */
[C---:B------:R-:W-:Y:S02]  /*16e10*/  FMUL.FTZ R64, R3.reuse, R64 ;  /* 0x0000004003407220 */ /* 0x040fe40000410000 */
[----:B------:R-:W-:Y:S02]  /*16e20*/  FMUL.FTZ R65, R3, R65 ;  /* 0x0000004103417220 */ /* 0x000fe40000410000 */
[C---:B------:R-:W-:Y:S01]  /*16e30*/  FMUL.FTZ R66, R2.reuse, R66 ;  /* 0x0000004202427220 */ /* 0x040fe20000410000 */
[C---:B------:R-:W-:Y:S02]  /*16e40*/  HMMA.16816.F32.BF16 R60, R112.reuse, R12, R60 ;  /* 0x0000000c703c723c */ /* 0x040fe4000004183c */
[----:B------:R-:W-:Y:S01]  /*16e50*/  MUFU.EX2 R178, R178 ;  /* 0x000000b200b27308 */ /* 0x000fe20000000800 */
[----:B------:R-:W-:Y:S02]  /*16e60*/  FMUL.FTZ R67, R2, R67 ;  /* 0x0000004302437220 */ /* 0x000fe40000410000 */
[--C-:B------:R-:W-:Y:S02]  /*16e70*/  FFMA.FTZ R40, R40, c[0x0][0x2d0], -R153.reuse ;  /* 0x0000b40028287a23 */ /* 0x100fe40000010899 */
[----:B---3--:R-:W-:Y:S01]  /*16e80*/  F2FP.BF16.PACK_AB R12, R137, R136 ;  /* 0x00000088890c723e */ /* 0x008fe200000010ff */
[--C-:B------:R-:W-:Y:S01]  /*16e90*/  FFMA.FTZ R41, R41, c[0x0][0x2d0], -R153.reuse ;  /* 0x0000b40029297a23 */ /* 0x100fe20000010899 */
[----:B------:R-:W-:Y:S01]  /*16ea0*/  F2FP.BF16.PACK_AB R13, R155, R154 ;  /* 0x0000009a9b0d723e */ /* 0x000fe200000010ff */
[----:B------:R-:W-:Y:S01]  /*16eb0*/  HMMA.16816.F32.BF16 R64, R112, R14, R64 ;  /* 0x0000000e7040723c */ /* 0x000fe20000041840 */
[----:B------:R-:W3:Y:S01]  /*16ec0*/  LDSM.16.MT88.4 R112, [R191+0x3800] ;  /* 0x00380000bf70783b */ /* 0x000ee20000004200 */
[----:B------:R-:W1:Y:S01]  /*16ed0*/  MUFU.EX2 R179, R179 ;  /* 0x000000b300b37308 */ /* 0x000e620000000800 */
[--C-:B------:R-:W-:Y:S02]  /*16ee0*/  FFMA.FTZ R42, R42, c[0x0][0x2d0], -R152.reuse ;  /* 0x0000b4002a2a7a23 */ /* 0x100fe40000010898 */
[--C-:B------:R-:W-:Y:S02]  /*16ef0*/  FFMA.FTZ R43, R43, c[0x0][0x2d0], -R152.reuse ;  /* 0x0000b4002b2b7a23 */ /* 0x100fe40000010898 */
[----:B--2---:R-:W-:Y:S01]  /*16f00*/  F2FP.BF16.PACK_AB R14, R139, R138 ;  /* 0x0000008a8b0e723e */ /* 0x004fe200000010ff */
[--C-:B------:R-:W-:Y:S01]  /*16f10*/  FFMA.FTZ R44, R44, c[0x0][0x2d0], -R153.reuse ;  /* 0x0000b4002c2c7a23 */ /* 0x100fe20000010899 */
[----:B------:R-:W-:Y:S03]  /*16f20*/  F2FP.BF16.PACK_AB R15, R157, R156 ;  /* 0x0000009c9d0f723e */ /* 0x000fe600000010ff */
[----:B------:R-:W-:Y:S01]  /*16f30*/  MUFU.EX2 R246, R246 ;  /* 0x000000f600f67308 */ /* 0x000fe20000000800 */
[--C-:B------:R-:W-:Y:S02]  /*16f40*/  FFMA.FTZ R45, R45, c[0x0][0x2d0], -R153.reuse ;  /* 0x0000b4002d2d7a23 */ /* 0x100fe40000010899 */
[----:B------:R-:W-:Y:S01]  /*16f50*/  FFMA.FTZ R48, R48, c[0x0][0x2d0], -R153 ;  /* 0x0000b40030307a23 */ /* 0x000fe20000010899 */
[C---:B-----5:R-:W-:Y:S05]  /*16f60*/  HMMA.16816.F32.BF16 R4, R12.reuse, R128, R4 ;  /* 0x000000800c04723c */ /* 0x060fea0000041804 */
[--C-:B------:R-:W-:Y:S01]  /*16f70*/  FFMA.FTZ R46, R46, c[0x0][0x2d0], -R152.reuse ;  /* 0x0000b4002e2e7a23 */ /* 0x100fe20000010898 */
[----:B------:R-:W2:Y:S01]  /*16f80*/  MUFU.EX2 R247, R247 ;  /* 0x000000f700f77308 */ /* 0x000ea20000000800 */
[----:B------:R-:W-:Y:S01]  /*16f90*/  FFMA.FTZ R47, R47, c[0x0][0x2d0], -R152 ;  /* 0x0000b4002f2f7a23 */ /* 0x000fe20000010898 */
[C---:B------:R-:W-:Y:S01]  /*16fa0*/  HMMA.16816.F32.BF16 R8, R12.reuse, R130, R8 ;  /* 0x000000820c08723c */ /* 0x040fe20000041808 */
[----:B------:R-:W-:Y:S03]  /*16fb0*/  LDSM.16.MT88.4 R128, [R188+0x3800] ;  /* 0x00380000bc80783b */ /* 0x000fe60000004200 */
[----:B------:R-:W-:Y:S01]  /*16fc0*/  FFMA.FTZ R143, R3, R243, R143 ;  /* 0x000000f3038f7223 */ /* 0x000fe2000001008f */
[----:B------:R-:W-:Y:S01]  /*16fd0*/  MOV R3, R0 ;  /* 0x0000000000037202 */ /* 0x000fe20000000f00 */
[----:B------:R-:W-:Y:S01]  /*16fe0*/  FFMA.FTZ R151, R2, R242, R151 ;  /* 0x000000f202977223 */ /* 0x000fe20000010097 */
[----:B------:R-:W-:Y:S01]  /*16ff0*/  MOV R2, R118 ;  /* 0x0000007600027202 */ /* 0x000fe20000000f00 */
[C---:B------:R-:W-:Y:S01]  /*17000*/  HMMA.16816.F32.BF16 R68, R12.reuse, R16, R68 ;  /* 0x000000100c44723c */ /* 0x040fe20000041844 */
[----:B------:R-:W-:Y:S03]  /*17010*/  MUFU.EX2 R248, R248 ;  /* 0x000000f800f87308 */ /* 0x000fe60000000800 */
[----:B------:R-:W-:Y:S02]  /*17020*/  FADD.FTZ R143, R140, R143 ;  /* 0x0000008f8c8f7221 */ /* 0x000fe40000010000 */
[----:B------:R-:W-:Y:S02]  /*17030*/  FADD.FTZ R151, R148, R151 ;  /* 0x0000009794977221 */ /* 0x000fe40000010000 */
[C---:B------:R-:W-:Y:S01]  /*17040*/  HMMA.16816.F32.BF16 R72, R12.reuse, R18, R72 ;  /* 0x000000120c48723c */ /* 0x040fe20000041848 */
[----:B------:R-:W5:Y:S02]  /*17050*/  LDSM.16.MT88.4 R16, [R190+0x3800] ;  /* 0x00380000be10783b */ /* 0x000f640000004200 */
[----:B------:R-:W1:Y:S01]  /*17060*/  MUFU.EX2 R249, R249 ;  /* 0x000000f900f97308 */ /* 0x000e620000000800 */
[----:B------:R-:W-:Y:S02]  /*17070*/  FADD.FTZ R141, R141, R143 ;  /* 0x0000008f8d8d7221 */ /* 0x000fe40000010000 */
[----:B------:R-:W-:Y:S02]  /*17080*/  FADD.FTZ R149, R149, R151 ;  /* 0x0000009795957221 */ /* 0x000fe40000010000 */
[C---:B----4-:R-:W-:Y:S04]  /*17090*/  HMMA.16816.F32.BF16 R76, R12.reuse, R108, R76 ;  /* 0x0000006c0c4c723c */ /* 0x050fe8000004184c */
[----:B------:R-:W-:Y:S01]  /*170a0*/  FADD.FTZ R141, R142, R141 ;  /* 0x0000008d8e8d7221 */ /* 0x000fe20000010000 */
[----:B------:R-:W-:Y:S01]  /*170b0*/  MUFU.EX2 R250, R250 ;  /* 0x000000fa00fa7308 */ /* 0x000fe20000000800 */
[----:B------:R-:W-:Y:S02]  /*170c0*/  FADD.FTZ R149, R150, R149 ;  /* 0x0000009596957221 */ /* 0x000fe40000010000 */
[C---:B------:R-:W-:Y:S01]  /*170d0*/  HMMA.16816.F32.BF16 R80, R12.reuse, R110, R80 ;  /* 0x0000006e0c50723c */ /* 0x040fe20000041850 */
[----:B------:R-:W4:Y:S03]  /*170e0*/  LDSM.16.MT88.4 R108, [R189+0x3800] ;  /* 0x00380000bd6c783b */ /* 0x000f260000004200 */
[----:B------:R-:W-:Y:S02]  /*170f0*/  FADD.FTZ R136, R136, R141 ;  /* 0x0000008d88887221 */ /* 0x000fe40000010000 */
[----:B------:R-:W-:Y:S01]  /*17100*/  FADD.FTZ R154, R154, R149 ;  /* 0x000000959a9a7221 */ /* 0x000fe20000010000 */
[----:B------:R-:W1:Y:S01]  /*17110*/  MUFU.EX2 R251, R251 ;  /* 0x000000fb00fb7308 */ /* 0x000e620000000800 */
        /* <DEDUP_REMOVED lines=8> */
[C---:B---3--:R-:W-:Y:S04]  /*171a0*/  HMMA.16816.F32.BF16 R92, R12.reuse, R112, R92 ;  /* 0x000000700c5c723c */ /* 0x048fe8000004185c */
[----:B------:R-:W-:Y:S01]  /*171b0*/  MUFU.EX2 R41, R41 ;  /* 0x0000002900297308 */ /* 0x000fe20000000800 */
[----:B------:R-:W-:Y:S02]  /*171c0*/  FADD.FTZ R138, R139, R138 ;  /* 0x0000008a8b8a7221 */ /* 0x000fe40000010000 */
[----:B------:R-:W-:Y:S01]  /*171d0*/  FADD.FTZ R156, R157, R156 ;  /* 0x0000009c9d9c7221 */ /* 0x000fe20000010000 */
[C---:B------:R-:W-:Y:S01]  /*171e0*/  HMMA.16816.F32.BF16 R96, R12.reuse, R114, R96 ;  /* 0x000000720c60723c */ /* 0x040fe20000041860 */
[----:B------:R-:W-:Y:S05]  /*171f0*/  LDSM.16.MT88.4 R112, [R190+0x4000] ;  /* 0x00400000be70783b */ /* 0x000fea0000004200 */
[----:B------:R-:W-:Y:S02]  /*17200*/  MUFU.EX2 R42, R42 ;  /* 0x0000002a002a7308 */ /* 0x000fe40000000800 */
[C---:B-----5:R-:W-:Y:S08]  /*17210*/  HMMA.16816.F32.BF16 R100, R12.reuse, R16, R100 ;  /* 0x000000100c64723c */ /* 0x060ff00000041864 */
[C---:B------:R-:W-:Y:S01]  /*17220*/  HMMA.16816.F32.BF16 R104, R12.reuse, R18, R104 ;  /* 0x000000120c68723c */ /* 0x040fe20000041868 */
[----:B------:R-:W3:Y:S01]  /*17230*/  LDSM.16.MT88.4 R16, [R191+0x1000] ;  /* 0x00100000bf10783b */ /* 0x000ee20000004200 */
[----:B------:R-:W-:Y:S06]  /*17240*/  MUFU.EX2 R43, R43 ;  /* 0x0000002b002b7308 */ /* 0x000fec0000000800 */
[C---:B----4-:R-:W-:Y:S04]  /*17250*/  HMMA.16816.F32.BF16 R52, R12.reuse, R108, R52 ;  /* 0x0000006c0c34723c */ /* 0x050fe80000041834 */
[----:B------:R-:W-:Y:S04]  /*17260*/  MUFU.EX2 R44, R44 ;  /* 0x0000002c002c7308 */ /* 0x000fe80000000800 */
[C---:B------:R-:W-:Y:S01]  /*17270*/  HMMA.16816.F32.BF16 R56, R12.reuse, R110, R56 ;  /* 0x0000006e0c38723c */ /* 0x040fe20000041838 */
[----:B------:R-:W4:Y:S05]  /*17280*/  LDSM.16.MT88.4 R108, [R188+0x1000] ;  /* 0x00100000bc6c783b */ /* 0x000f2a0000004200 */
[----:B------:R-:W-:Y:S02]  /*17290*/  MUFU.EX2 R45, R45 ;  /* 0x0000002d002d7308 */ /* 0x000fe40000000800 */
[C---:B------:R-:W-:Y:S08]  /*172a0*/  HMMA.16816.F32.BF16 R60, R12.reuse, R128, R60 ;  /* 0x000000800c3c723c */ /* 0x040ff0000004183c */
[----:B------:R-:W-:Y:S01]  /*172b0*/  HMMA.16816.F32.BF16 R64, R12, R130, R64 ;  /* 0x000000820c40723c */ /* 0x000fe20000041840 */
[----:B------:R-:W-:Y:S01]  /*172c0*/  LDSM.16.MT88.4 R128, [R189+0x4000] ;  /* 0x00400000bd80783b */ /* 0x000fe20000004200 */
[----:B------:R-:W-:Y:S05]  /*172d0*/  MUFU.EX2 R48, R48 ;  /* 0x0000003000307308 */ /* 0x000fea0000000800 */
[----:B------:R-:W-:Y:S01]  /*172e0*/  F2FP.BF16.PACK_AB R12, R158, R159 ;  /* 0x0000009f9e0c723e */ /* 0x000fe200000010ff */
[----:B------:R-:W-:Y:S01]  /*172f0*/  FADD.FTZ R159, R159, R138 ;  /* 0x0000008a9f9f7221 */ /* 0x000fe20000010000 */
[----:B------:R-:W-:Y:S03]  /*17300*/  F2FP.BF16.PACK_AB R14, R165, R164 ;  /* 0x000000a4a50e723e */ /* 0x000fe600000010ff */
[----:B-1----:R-:W-:Y:S01]  /*17310*/  F2FP.BF16.PACK_AB R13, R166, R167 ;  /* 0x000000a7a60d723e */ /* 0x002fe200000010ff */
[----:B------:R-:W-:Y:S01]  /*17320*/  MUFU.EX2 R46, R46 ;  /* 0x0000002e002e7308 */ /* 0x000fe20000000800 */
[----:B------:R-:W-:Y:S01]  /*17330*/  F2FP.BF16.PACK_AB R15, R177, R176 ;  /* 0x000000b0b10f723e */ /* 0x000fe200000010ff */
[----:B------:R-:W-:Y:S02]  /*17340*/  FADD.FTZ R167, R167, R156 ;  /* 0x0000009ca7a77221 */ /* 0x000fe40000010000 */
[----:B------:R-:W-:Y:S02]  /*17350*/  FADD.FTZ R159, R158, R159 ;  /* 0x0000009f9e9f7221 */ /* 0x000fe40000010000 */
[----:B------:R-:W-:Y:S02]  /*17360*/  FADD.FTZ R167, R166, R167 ;  /* 0x000000a7a6a77221 */ /* 0x000fe40000010000 */
[C---:B---3--:R-:W-:Y:S02]  /*17370*/  HMMA.16816.F32.BF16 R4, R12.reuse, R16, R4 ;  /* 0x000000100c04723c */ /* 0x048fe40000041804 */
[----:B------:R-:W-:Y:S01]  /*17380*/  MUFU.EX2 R47, R47 ;  /* 0x0000002f002f7308 */ /* 0x000fe20000000800 */
[----:B------:R-:W-:Y:S02]  /*17390*/  FADD.FTZ R164, R164, R159 ;  /* 0x0000009fa4a47221 */ /* 0x000fe40000010000 */
[----:B------:R-:W-:Y:S02]  /*173a0*/  FADD.FTZ R176, R176, R167 ;  /* 0x000000a7b0b07221 */ /* 0x000fe40000010000 */
[----:B------:R-:W-:Y:S01]  /*173b0*/  FADD.FTZ R164, R165, R164 ;  /* 0x000000a4a5a47221 */ /* 0x000fe20000010000 */
[C---:B------:R-:W-:Y:S01]  /*173c0*/  HMMA.16816.F32.BF16 R8, R12.reuse, R18, R8 ;  /* 0x000000120c08723c */ /* 0x040fe20000041808 */
[----:B------:R-:W1:Y:S03]  /*173d0*/  LDSM.16.MT88.4 R16, [R191+0x4000] ;  /* 0x00400000bf10783b */ /* 0x000e660000004200 */
[----:B------:R-:W-:Y:S04]  /*173e0*/  FADD.FTZ R176, R177, R176 ;  /* 0x000000b0b1b07221 */ /* 0x000fe80000010000 */
[C---:B------:R-:W-:Y:S08]  /*173f0*/  HMMA.16816.F32.BF16 R68, R12.reuse, R20, R68 ;  /* 0x000000140c44723c */ /* 0x040ff00000041844 */
[C---:B------:R-:W-:Y:S01]  /*17400*/  HMMA.16816.F32.BF16 R72, R12.reuse, R22, R72 ;  /* 0x000000160c48723c */ /* 0x040fe20000041848 */
[----:B------:R-:W3:Y:S07]  /*17410*/  LDSM.16.MT88.4 R20, [R191+0x1800] ;  /* 0x00180000bf14783b */ /* 0x000eee0000004200 */
[C---:B------:R-:W-:Y:S08]  /*17420*/  HMMA.16816.F32.BF16 R76, R12.reuse, R24, R76 ;  /* 0x000000180c4c723c */ /* 0x040ff0000004184c */
[C---:B------:R-:W-:Y:S01]  /*17430*/  HMMA.16816.F32.BF16 R80, R12.reuse, R26, R80 ;  /* 0x0000001a0c50723c */ /* 0x040fe20000041850 */
[----:B------:R-:W5:Y:S07]  /*17440*/  LDSM.16.MT88.4 R24, [R189+0x1800] ;  /* 0x00180000bd18783b */ /* 0x000f6e0000004200 */
[C---:B----4-:R-:W-:Y:S08]  /*17450*/  HMMA.16816.F32.BF16 R84, R12.reuse, R108, R84 ;  /* 0x0000006c0c54723c */ /* 0x050ff00000041854 */
[C---:B------:R-:W-:Y:S01]  /*17460*/  HMMA.16816.F32.BF16 R88, R12.reuse, R110, R88 ;  /* 0x0000006e0c58723c */ /* 0x040fe20000041858 */
[----:B------:R-:W-:Y:S07]  /*17470*/  LDSM.16.MT88.4 R108, [R191+0x2800] ;  /* 0x00280000bf6c783b */ /* 0x000fee0000004200 */
[C---:B-1----:R-:W-:Y:S08]  /*17480*/  HMMA.16816.F32.BF16 R92, R12.reuse, R16, R92 ;  /* 0x000000100c5c723c */ /* 0x042ff0000004185c */
        /* <DEDUP_REMOVED lines=13> */
[----:B------:R-:W4:Y:S01]  /*17560*/  MUFU.EX2 R129, R129 ;  /* 0x0000008100817308 */ /* 0x000f220000000800 */
[----:B------:R-:W-:Y:S01]  /*17570*/  HMMA.16816.F32.BF16 R64, R12, R134, R64 ;  /* 0x000000860c40723c */ /* 0x000fe20000041840 */
[----:B------:R-:W-:Y:S03]  /*17580*/  LDSM.16.MT88.4 R36, [R189+0x2800] ;  /* 0x00280000bd24783b */ /* 0x000fe60000004200 */
[--C-:B------:R-:W-:Y:S02]  /*17590*/  FFMA.FTZ R49, R50, c[0x0][0x2d0], -R152.reuse ;  /* 0x0000b40032317a23 */ /* 0x100fe40000010898 */
[----:B------:R-:W-:Y:S01]  /*175a0*/  FFMA.FTZ R152, R51, c[0x0][0x2d0], -R152 ;  /* 0x0000b40033987a23 */ /* 0x000fe20000010898 */
[----:B------:R-:W-:Y:S01]  /*175b0*/  F2FP.BF16.PACK_AB R12, R179, R178 ;  /* 0x000000b2b30c723e */ /* 0x000fe200000010ff */
[----:B------:R-:W-:Y:S01]  /*175c0*/  FADD.FTZ R178, R178, R164 ;  /* 0x000000a4b2b27221 */ /* 0x000fe20000010000 */
[----:B--2---:R-:W-:Y:S01]  /*175d0*/  F2FP.BF16.PACK_AB R14, R247, R246 ;  /* 0x000000f6f70e723e */ /* 0x004fe200000010ff */
[----:B------:R-:W-:Y:S02]  /*175e0*/  MUFU.EX2 R130, R130 ;  /* 0x0000008200827308 */ /* 0x000fe40000000800 */
[----:B------:R-:W-:Y:S01]  /*175f0*/  F2FP.BF16.PACK_AB R13, R249, R248 ;  /* 0x000000f8f90d723e */ /* 0x000fe200000010ff */
[----:B------:R-:W-:Y:S01]  /*17600*/  FADD.FTZ R248, R248, R176 ;  /* 0x000000b0f8f87221 */ /* 0x000fe20000010000 */
[----:B------:R-:W-:Y:S01]  /*17610*/  F2FP.BF16.PACK_AB R15, R251, R250 ;  /* 0x000000fafb0f723e */ /* 0x000fe200000010ff */
[----:B------:R-:W-:Y:S02]  /*17620*/  FADD.FTZ R178, R179, R178 ;  /* 0x000000b2b3b27221 */ /* 0x000fe40000010000 */
[----:B------:R-:W-:Y:S02]  /*17630*/  FADD.FTZ R248, R249, R248 ;  /* 0x000000f8f9f87221 */ /* 0x000fe40000010000 */
[----:B------:R-:W-:Y:S01]  /*17640*/  FADD.FTZ R246, R246, R178 ;  /* 0x000000b2f6f67221 */ /* 0x000fe20000010000 */
[----:B------:R-:W2:Y:S01]  /*17650*/  MUFU.EX2 R131, R131 ;  /* 0x0000008300837308 */ /* 0x000ea20000000800 */
[C---:B---3--:R-:W-:Y:S03]  /*17660*/  HMMA.16816.F32.BF16 R4, R12.reuse, R20, R4 ;  /* 0x000000140c04723c */ /* 0x048fe60000041804 */
[----:B------:R-:W-:Y:S02]  /*17670*/  FADD.FTZ R250, R250, R248 ;  /* 0x000000f8fafa7221 */ /* 0x000fe40000010000 */
[----:B------:R-:W-:Y:S02]  /*17680*/  FADD.FTZ R246, R247, R246 ;  /* 0x000000f6f7f67221 */ /* 0x000fe40000010000 */
[----:B------:R-:W-:Y:S01]  /*17690*/  FADD.FTZ R250, R251, R250 ;  /* 0x000000fafbfa7221 */ /* 0x000fe20000010000 */
[C---:B------:R-:W-:Y:S01]  /*176a0*/  HMMA.16816.F32.BF16 R8, R12.reuse, R22, R8 ;  /* 0x000000160c08723c */ /* 0x040fe20000041808 */
[----:B------:R-:W3:Y:S01]  /*176b0*/  LDSM.16.MT88.4 R20, [R191+0x4800] ;  /* 0x00480000bf14783b */ /* 0x000ee20000004200 */
[----:B------:R-:W1:Y:S06]  /*176c0*/  MUFU.EX2 R153, R153 ;  /* 0x0000009900997308 */ /* 0x000e6c0000000800 */
[C---:B------:R-:W-:Y:S04]  /*176d0*/  HMMA.16816.F32.BF16 R68, R12.reuse, R28, R68 ;  /* 0x0000001c0c44723c */ /* 0x040fe80000041844 */
[----:B------:R-:W-:Y:S04]  /*176e0*/  MUFU.EX2 R49, R49 ;  /* 0x0000003100317308 */ /* 0x000fe80000000800 */
[C---:B------:R-:W-:Y:S01]  /*176f0*/  HMMA.16816.F32.BF16 R72, R12.reuse, R30, R72 ;  /* 0x0000001e0c48723c */ /* 0x040fe20000041848 */
[----:B------:R-:W2:Y:S05]  /*17700*/  LDSM.16.MT88.4 R28, [R190+0x4800] ;  /* 0x00480000be1c783b */ /* 0x000eaa0000004200 */
[----:B------:R-:W2:Y:S02]  /*17710*/  MUFU.EX2 R152, R152 ;  /* 0x0000009800987308 */ /* 0x000ea40000000800 */
[C---:B-----5:R-:W-:Y:S08]  /*17720*/  HMMA.16816.F32.BF16 R76, R12.reuse, R24, R76 ;  /* 0x000000180c4c723c */ /* 0x060ff0000004184c */
[C---:B------:R-:W-:Y:S01]  /*17730*/  HMMA.16816.F32.BF16 R80, R12.reuse, R26, R80 ;  /* 0x0000001a0c50723c */ /* 0x040fe20000041850 */
[----:B------:R-:W5:Y:S07]  /*17740*/  LDSM.16.MT88.4 R24, [R189+0x4800] ;  /* 0x00480000bd18783b */ /* 0x000f6e0000004200 */
        /* <DEDUP_REMOVED lines=9> */
[C---:B-----5:R-:W-:Y:S08]  /*177e0*/  HMMA.16816.F32.BF16 R52, R12.reuse, R24, R52 ;  /* 0x000000180c34723c */ /* 0x060ff00000041834 */
[C---:B------:R-:W-:Y:S01]  /*177f0*/  HMMA.16816.F32.BF16 R56, R12.reuse, R26, R56 ;  /* 0x0000001a0c38723c */ /* 0x040fe20000041838 */
[----:B------:R-:W5:Y:S07]  /*17800*/  LDSM.16.MT88.4 R24, [R189+0x2000] ;  /* 0x00200000bd18783b */ /* 0x000f6e0000004200 */
[C---:B-1----:R-:W-:Y:S08]  /*17810*/  HMMA.16816.F32.BF16 R60, R12.reuse, R16, R60 ;  /* 0x000000100c3c723c */ /* 0x042ff0000004183c */
[----:B------:R-:W-:Y:S01]  /*17820*/  HMMA.16816.F32.BF16 R64, R12, R18, R64 ;  /* 0x000000120c40723c */ /* 0x000fe20000041840 */
[----:B------:R-:W1:Y:S06]  /*17830*/  LDSM.16.MT88.4 R16, [R188+0x2000] ;  /* 0x00200000bc10783b */ /* 0x000e6c0000004200 */
[----:B----4-:R-:W-:Y:S01]  /*17840*/  F2FP.BF16.PACK_AB R12, R129, R128 ;  /* 0x00000080810c723e */ /* 0x010fe200000010ff */
        /* <DEDUP_REMOVED lines=17> */
[C---:B-----5:R-:W-:Y:S08]  /*17960*/  HMMA.16816.F32.BF16 R76, R12.reuse, R24, R76 ;  /* 0x000000180c4c723c */ /* 0x060ff0000004184c */
        /* <DEDUP_REMOVED lines=48> */
.L_x_819:
[----:B------:R-:W-:-:S13]  /*17c70*/  ISETP.GE.AND P0, PT, R119, R237, PT ;  /* 0x000000ed7700720c */ /* 0x000fda0003f06270 */
[----:B------:R-:W-:Y:S05]  /*17c80*/  @!P0 BRA `(.L_x_821) ;  /* 0x00003d9000008947 */ /* 0x000fea0003800000 */
[----:B------:R-:W-:Y:S02]  /*17c90*/  MOV R2, R12 ;  /* 0x0000000c00027202 */ /* 0x000fe40000000f00 */
[----:B------:R-:W-:Y:S02]  /*17ca0*/  MOV R3, R0 ;  /* 0x0000000000037202 */ /* 0x000fe40000000f00 */
.L_x_830:
[----:B------:R-:W-:Y:S04]  /*17cb0*/  DEPBAR.LE SB0, 0x0 ;  /* 0x000080000000791a */ /* 0x000fe80000000000 */
[----:B------:R-:W-:Y:S01]  /*17cc0*/  WARPSYNC 0xffffffff ;  /* 0xffffffff00007948 */ /* 0x000fe20003800000 */
[----:B------:R-:W-:Y:S01]  /*17cd0*/  BAR.SYNC.DEFER_BLOCKING 0x0 ;  /* 0x0000000000007b1d */ /* 0x000fe20000010000 */
[----:B------:R-:W-:Y:S01]  /*17ce0*/  IMAD.MOV.U32 R21, RZ, RZ, c[0x0][0x208] ;  /* 0x00008200ff157624 */ /* 0x000fe200078e00ff */
[----:B------:R-:W-:Y:S01]  /*17cf0*/  SHF.R.S32.HI R20, RZ, 0x1f, R119 ;  /* 0x0000001fff147819 */ /* 0x000fe20000011477 */
[----:B------:R-:W-:Y:S01]  /*17d00*/  IMAD.MOV.U32 R0, RZ, RZ, 0x5 ;  /* 0x00000005ff007424 */ /* 0x000fe200078e00ff */
[----:B------:R-:W-:Y:S01]  /*17d10*/  ISETP.GE.AND P4, PT, R116, c[0x0][0x1d4], PT ;  /* 0x0000750074007a0c */ /* 0x000fe20003f86270 */
[C---:B------:R-:W-:Y:S01]  /*17d20*/  IMAD.SHL.U32 R148, R21.reuse, 0x20, RZ ;  /* 0x0000002015947824 */ /* 0x040fe200078e00ff */
[----:B------:R-:W-:Y:S01]  /*17d30*/  LOP3.LUT P5, RZ, R230, 0x20000, RZ, 0xc0, !PT ;  /* 0x00020000e6ff7812 */ /* 0x000fe200078ac0ff */
[----:B------:R-:W-:Y:S01]  /*17d40*/  IMAD R20, R20, c[0x0][0x208], RZ ;  /* 0x0000820014147a24 */ /* 0x000fe200078e02ff */
[----:B------:R-:W-:Y:S01]  /*17d50*/  SHF.L.U64.HI R149, R21, R0, c[0x0][0x20c] ;  /* 0x0000830015957619 */ /* 0x000fe20000010200 */
[C---:B------:R-:W-:Y:S01]  /*17d60*/  IMAD.WIDE.U32 R46, R119.reuse, c[0x0][0x208], RZ ;  /* 0x00008200772e7a25 */ /* 0x040fe200078e00ff */
[----:B------:R-:W-:Y:S02]  /*17d70*/  IADD3 R30, P0, R148, R148, RZ ;  /* 0x00000094941e7210 */ /* 0x000fe40007f1e0ff */
[----:B------:R-:W-:Y:S01]  /*17d80*/  ISETP.NE.AND P6, PT, R228, 0x1, PT ;  /* 0x00000001e400780c */ /* 0x000fe20003fc5270 */
[----:B------:R-:W-:Y:S02]  /*17d90*/  IMAD R20, R119, c[0x0][0x20c], R20 ;  /* 0x0000830077147a24 */ /* 0x000fe400078e0214 */
[----:B------:R-:W-:Y:S02]  /*17da0*/  IMAD.X R31, R149, 0x1, R149, P0 ;  /* 0x00000001951f7824 */ /* 0x000fe400000e0695 */
[----:B------:R-:W-:Y:S02]  /*17db0*/  IMAD.IADD R20, R47, 0x1, R20 ;  /* 0x000000012f147824 */ /* 0x000fe400078e0214 */
[----:B------:R-:W-:Y:S02]  /*17dc0*/  IMAD.MOV.U32 R36, RZ, RZ, R238 ;  /* 0x000000ffff247224 */ /* 0x000fe400078e00ee */
[----:B------:R-:W-:Y:S02]  /*17dd0*/  IMAD.MOV.U32 R37, RZ, RZ, R235 ;  /* 0x000000ffff257224 */ /* 0x000fe400078e00eb */
[C---:B------:R-:W-:Y:S01]  /*17de0*/  IMAD.WIDE.U32 R30, R46.reuse, 0x60, R30 ;  /* 0x000000602e1e7825 */ /* 0x040fe200078e001e */
[----:B------:R-:W1:Y:S01]  /*17df0*/  LDSM.16.M88.4 R8, [R192] ;  /* 0x00000000c008783b */ /* 0x000e620000000200 */
[----:B------:R-:W-:Y:S02]  /*17e00*/  ULDC UR4, c[0x0][0x324] ;  /* 0x0000c90000047ab9 */ /* 0x000fe40000000800 */
[C---:B------:R-:W-:Y:S01]  /*17e10*/  IMAD.WIDE.U32 R36, R46.reuse, 0x60, R36 ;  /* 0x000000602e247825 */ /* 0x040fe200078e0024 */
[----:B------:R-:W-:Y:S02]  /*17e20*/  ULOP3.LUT UR4, URZ, UR4, URZ, 0x33, !UPT ;  /* 0x000000043f047292 */ /* 0x000fe4000f8e333f */
[----:B------:R-:W2:Y:S01]  /*17e30*/  LDSM.16.M88.4 R16, [R192+0x800] ;  /* 0x00080000c010783b */ /* 0x000ea20000000200 */
[----:B------:R-:W-:Y:S01]  /*17e40*/  IMAD.WIDE.U32 R46, R46, 0x60, R148 ;  /* 0x000000602e2e7825 */ /* 0x000fe200078e0094 */
[----:B------:R-:W-:Y:S03]  /*17e50*/  LEA R44, P0, R36, c[0x0][0x1f8], 0x1 ;  /* 0x00007e00242c7a11 */ /* 0x000fe600078008ff */
[----:B------:R-:W-:Y:S01]  /*17e60*/  IMAD R38, R20, 0x60, RZ ;  /* 0x0000006014267824 */ /* 0x000fe200078e02ff */
[----:B------:R-:W3:Y:S03]  /*17e70*/  LDSM.16.M88.4 R24, [R192+0x1000] ;  /* 0x00100000c018783b */ /* 0x000ee60000000200 */
[----:B------:R-:W-:Y:S02]  /*17e80*/  IMAD.IADD R47, R38, 0x1, R47 ;  /* 0x00000001262f7824 */ /* 0x000fe400078e022f */
[----:B------:R-:W-:Y:S01]  /*17e90*/  IMAD.IADD R28, R37, 0x1, R38 ;  /* 0x00000001251c7824 */ /* 0x000fe200078e0226 */
[----:B------:R-:W4:Y:S01]  /*17ea0*/  LDSM.16.M88.4 R32, [R192+0x1800] ;  /* 0x00180000c020783b */ /* 0x000f220000000200 */
[-C--:B------:R-:W-:Y:S03]  /*17eb0*/  IADD3 R37, P2, P1, R238, R46.reuse, R148 ;  /* 0x0000002eee257210 */ /* 0x080fe6000795e094 */
[----:B------:R-:W-:Y:S02]  /*17ec0*/  LEA.HI.X R45, R36, c[0x0][0x1fc], R28, 0x1, P0 ;  /* 0x00007f00242d7a11 */ /* 0x000fe400000f0c1c */
[----:B------:R-:W5:Y:S01]  /*17ed0*/  LDSM.16.M88.4 R40, [R192+0x2000] ;  /* 0x00200000c028783b */ /* 0x000f620000000200 */
[----:B------:R-:W-:Y:S02]  /*17ee0*/  IADD3.X R118, R235, R47, R149, P2, P1 ;  /* 0x0000002feb767210 */ /* 0x000fe400017e2495 */
[C---:B------:R-:W-:Y:S02]  /*17ef0*/  LEA R156, P1, R37.reuse, c[0x0][0x1f8], 0x1 ;  /* 0x00007e00259c7a11 */ /* 0x040fe400078208ff */
[----:B------:R-:W-:Y:S01]  /*17f00*/  IADD3 R36, P3, R238, R46, RZ ;  /* 0x0000002eee247210 */ /* 0x000fe20007f7e0ff */
[----:B------:R-:W3:Y:S01]  /*17f10*/  LDSM.16.M88.4 R48, [R192+0x2800] ;  /* 0x00280000c030783b */ /* 0x000ee20000000200 */
[----:B------:R-:W-:Y:S02]  /*17f20*/  LEA.HI.X R157, R37, c[0x0][0x1fc], R118, 0x1, P1 ;  /* 0x00007f00259d7a11 */ /* 0x000fe400008f0c76 */
[----:B------:R-:W-:Y:S01]  /*17f30*/  LEA R158, P2, R36, c[0x0][0x1f8], 0x1 ;  /* 0x00007e00249e7a11 */ /* 0x000fe200078408ff */
[----:B------:R-:W-:Y:S01]  /*17f40*/  IMAD.X R47, R47, 0x1, R235, P3 ;  /* 0x000000012f2f7824 */ /* 0x000fe200018e06eb */
[----:B------:R-:W-:Y:S01]  /*17f50*/  IADD3 R39, P0, R238, R30, RZ ;  /* 0x0000001eee277210 */ /* 0x000fe20007f1e0ff */
[----:B------:R-:W4:Y:S03]  /*17f60*/  LDSM.16.M88.4 R128, [R207] ;  /* 0x00000000cf80783b */ /* 0x000f260000000200 */
[----:B------:R-:W-:Y:S01]  /*17f70*/  LEA.HI.X R159, R36, c[0x0][0x1fc], R47, 0x1, P2 ;  /* 0x00007f00249f7a11 */ /* 0x000fe200010f0c2f */
[C---:B-1----:R-:W-:Y:S02]  /*17f80*/  HMMA.16816.F32.BF16 R4, R120.reuse, R8, RZ ;  /* 0x000000087804723c */ /* 0x042fe400000418ff */
[----:B------:R-:W1:Y:S01]  /*17f90*/  LDSM.16.M88.4 R132, [R194] ;  /* 0x00000000c284783b */ /* 0x000e620000000200 */
[----:B------:R-:W-:Y:S02]  /*17fa0*/  IADD3.X R38, R235, R38, R31, P0, !PT ;  /* 0x00000026eb267210 */ /* 0x000fe400007fe41f */
[C---:B------:R-:W-:Y:S03]  /*17fb0*/  LEA R46, P0, R39.reuse, c[0x0][0x1f8], 0x1 ;  /* 0x00007e00272e7a11 */ /* 0x040fe600078008ff */
[C---:B------:R-:W-:Y:S01]  /*17fc0*/  HMMA.16816.F32.BF16 R8, R120.reuse, R10, RZ ;  /* 0x0000000a7808723c */ /* 0x040fe200000418ff */
[----:B------:R-:W1:Y:S03]  /*17fd0*/  LDSM.16.M88.4 R136, [R195] ;  /* 0x00000000c388783b */ /* 0x000e660000000200 */
[----:B------:R-:W-:Y:S02]  /*17fe0*/  LEA.HI.X R47, R39, c[0x0][0x1fc], R38, 0x1, P0 ;  /* 0x00007f00272f7a11 */ /* 0x000fe400000f0c26 */
[C---:B------:R-:W-:Y:S01]  /*17ff0*/  ISETP.GT.AND P0, PT, R119.reuse, R237, PT ;  /* 0x000000ed7700720c */ /* 0x040fe20003f04270 */
[----:B------:R-:W1:Y:S01]  /*18000*/  LDSM.16.M88.4 R140, [R196] ;  /* 0x00000000c48c783b */ /* 0x000e620000000200 */
[C---:B--2---:R-:W-:Y:S05]  /*18010*/  HMMA.16816.F32.BF16 R12, R120.reuse, R16, RZ ;  /* 0x00000010780c723c */ /* 0x044fea00000418ff */
[----:B------:R-:W2:Y:S03]  /*18020*/  LDSM.16.M88.4 R148, [R197] ;  /* 0x00000000c594783b */ /* 0x000ea60000000200 */
[C---:B------:R-:W-:Y:S03]  /*18030*/  HMMA.16816.F32.BF16 R16, R120.reuse, R18, RZ ;  /* 0x000000127810723c */ /* 0x040fe600000418ff */
[----:B------:R-:W1:Y:S01]  /*18040*/  LDSM.16.M88.4 R152, [R198] ;  /* 0x00000000c698783b */ /* 0x000e620000000200 */
[----:B------:R-:W-:Y:S04]  /*18050*/  @P0 IMAD.MOV.U32 R118, RZ, RZ, c[0x0][0x1e0] ;  /* 0x00007800ff760624 */ /* 0x000fe800078e00ff */
[C---:B---3--:R-:W-:Y:S01]  /*18060*/  HMMA.16816.F32.BF16 R20, R120.reuse, R24, RZ ;  /* 0x000000187814723c */ /* 0x048fe200000418ff */
[----:B------:R-:W-:Y:S01]  /*18070*/  @!PT LDS RZ, [RZ] ;  /* 0x00000000fffff984 */ /* 0x000fe20000000800 */
[----:B------:R-:W-:Y:S01]  /*18080*/  @!PT LDS RZ, [RZ] ;  /* 0x00000000fffff984 */ /* 0x000fe20000000800 */
[----:B------:R-:W-:Y:S01]  /*18090*/  @!PT LDS RZ, [RZ] ;  /* 0x00000000fffff984 */ /* 0x000fe20000000800 */
[----:B------:R3:W-:Y:S06]  /*180a0*/  LDGSTS.E.BYPASS.LTC128B.128 [R219+0x100], [R44.64], !P4 ;  /* 0x001000002cdb7fae */ /* 0x0007ec000e101d48 */
[----:B------:R3:W-:Y:S01]  /*180b0*/  LDGSTS.E.BYPASS.LTC128B.128 [R219+0x3100], [R44.64+0x80], !P5 ;  /* 0x031000802cdb7fae */ /* 0x0007e2000e901d48 */
[C---:B------:R-:W-:Y:S05]  /*180c0*/  HMMA.16816.F32.BF16 R24, R120.reuse, R26, RZ ;  /* 0x0000001a7818723c */ /* 0x040fea00000418ff */
[----:B------:R1:W-:Y:S03]  /*180d0*/  LDGSTS.E.BYPASS.LTC128B.128 [R219+0x1100], [R158.64], !P4 ;  /* 0x011000009edb7fae */ /* 0x0003e6000e101d48 */
[C---:B----4-:R-:W-:Y:S03]  /*180e0*/  HMMA.16816.F32.BF16 R28, R120.reuse, R32, RZ ;  /* 0x00000020781c723c */ /* 0x050fe600000418ff */
[----:B------:R1:W-:Y:S05]  /*180f0*/  LDGSTS.E.BYPASS.LTC128B.128 [R219+0x4100], [R158.64+0x80], !P5 ;  /* 0x041000809edb7fae */ /* 0x0003ea000e901d48 */
[C---:B------:R-:W-:Y:S01]  /*18100*/  HMMA.16816.F32.BF16 R32, R120.reuse, R34, RZ ;  /* 0x000000227820723c */ /* 0x040fe200000418ff */
[----:B------:R1:W-:Y:S06]  /*18110*/  LDGSTS.E.BYPASS.LTC128B.128 [R219+0x2100], [R156.64], !P4 ;  /* 0x021000009cdb7fae */ /* 0x0003ec000e101d48 */
[----:B------:R3:W-:Y:S01]  /*18120*/  LDGSTS.E.BYPASS.LTC128B.128 [R219+0x5100], [R46.64+0x80], !P5 ;  /* 0x051000802edb7fae */ /* 0x0007e2000e901d48 */
[C---:B-----5:R-:W-:Y:S05]  /*18130*/  HMMA.16816.F32.BF16 R36, R120.reuse, R40, RZ ;  /* 0x000000287824723c */ /* 0x060fea00000418ff */
[----:B------:R-:W-:Y:S03]  /*18140*/  LDSM.16.M88.4 R164, [R206+0x800] ;  /* 0x00080000cea4783b */ /* 0x000fe60000000200 */
[C---:B------:R-:W-:Y:S03]  /*18150*/  HMMA.16816.F32.BF16 R40, R120.reuse, R42, RZ ;  /* 0x0000002a7828723c */ /* 0x040fe600000418ff */
[----:B------:R-:W0:Y:S06]  /*18160*/  LDGDEPBAR ;  /* 0x00000000000079af */ /* 0x000e2c0000000000 */
[----:B------:R-:W-:Y:S06]  /*18170*/  LDSM.16.M88.4 R176, [R206+0x1000] ;  /* 0x00100000ceb0783b */ /* 0x000fec0000000200 */
[----:B-1----:R-:W1:Y:S01]  /*18180*/  LDSM.16.M88.4 R156, [R206] ;  /* 0x00000000ce9c783b */ /* 0x002e620000000200 */
[C---:B---3--:R-:W-:Y:S08]  /*18190*/  HMMA.16816.F32.BF16 R44, R120.reuse, R48, RZ ;  /* 0x00000030782c723c */ /* 0x048ff000000418ff */
[----:B------:R-:W-:Y:S08]  /*181a0*/  HMMA.16816.F32.BF16 R48, R120, R50, RZ ;  /* 0x000000327830723c */ /* 0x000ff000000418ff */
[C---:B------:R-:W-:Y:S08]  /*181b0*/  HMMA.16816.F32.BF16 R4, R124.reuse, R128, R4 ;  /* 0x000000807c04723c */ /* 0x040ff00000041804 */
[C---:B------:R-:W-:Y:S01]  /*181c0*/  HMMA.16816.F32.BF16 R8, R124.reuse, R130, R8 ;  /* 0x000000827c08723c */ /* 0x040fe20000041808 */
[----:B------:R-:W3:Y:S07]  /*181d0*/  LDSM.16.M88.4 R128, [R206+0x1800] ;  /* 0x00180000ce80783b */ /* 0x000eee0000000200 */
[C---:B------:R-:W-:Y:S08]  /*181e0*/  HMMA.16816.F32.BF16 R12, R124.reuse, R132, R12 ;  /* 0x000000847c0c723c */ /* 0x040ff0000004180c */
[C---:B------:R-:W-:Y:S01]  /*181f0*/  HMMA.16816.F32.BF16 R16, R124.reuse, R134, R16 ;  /* 0x000000867c10723c */ /* 0x040fe20000041810 */
[----:B------:R-:W4:Y:S07]  /*18200*/  LDSM.16.M88.4 R132, [R206+0x2000] ;  /* 0x00200000ce84783b */ /* 0x000f2e0000000200 */
[C---:B------:R-:W-:Y:S08]  /*18210*/  HMMA.16816.F32.BF16 R20, R124.reuse, R136, R20 ;  /* 0x000000887c14723c */ /* 0x040ff00000041814 */
[C---:B------:R-:W-:Y:S01]  /*18220*/  HMMA.16816.F32.BF16 R24, R124.reuse, R138, R24 ;  /* 0x0000008a7c18723c */ /* 0x040fe20000041818 */
[----:B------:R-:W5:Y:S07]  /*18230*/  LDSM.16.M88.4 R136, [R206+0x2800] ;  /* 0x00280000ce88783b */ /* 0x000f6e0000000200 */
[C---:B------:R-:W-:Y:S08]  /*18240*/  HMMA.16816.F32.BF16 R28, R124.reuse, R140, R28 ;  /* 0x0000008c7c1c723c */ /* 0x040ff0000004181c */
[C---:B------:R-:W-:Y:S01]  /*18250*/  HMMA.16816.F32.BF16 R32, R124.reuse, R142, R32 ;  /* 0x0000008e7c20723c */ /* 0x040fe20000041820 */
[----:B------:R-:W3:Y:S07]  /*18260*/  LDSM.16.M88.4 R140, [R204+-0x3000] ;  /* 0xffd00000cc8c783b */ /* 0x000eee0000000200 */
[C---:B--2---:R-:W-:Y:S08]  /*18270*/  HMMA.16816.F32.BF16 R36, R124.reuse, R148, R36 ;  /* 0x000000947c24723c */ /* 0x044ff00000041824 */
[C---:B------:R-:W-:Y:S01]  /*18280*/  HMMA.16816.F32.BF16 R40, R124.reuse, R150, R40 ;  /* 0x000000967c28723c */ /* 0x040fe20000041828 */
[----:B------:R-:W2:Y:S07]  /*18290*/  LDSM.16.M88.4 R148, [R204+-0x2800] ;  /* 0xffd80000cc94783b */ /* 0x000eae0000000200 */
[C---:B------:R-:W-:Y:S08]  /*182a0*/  HMMA.16816.F32.BF16 R44, R124.reuse, R152, R44 ;  /* 0x000000987c2c723c */ /* 0x040ff0000004182c */
[----:B------:R-:W-:Y:S01]  /*182b0*/  HMMA.16816.F32.BF16 R48, R124, R154, R48 ;  /* 0x0000009a7c30723c */ /* 0x000fe20000041830 */
[----:B------:R-:W2:Y:S07]  /*182c0*/  LDSM.16.M88.4 R152, [R204+-0x2000] ;  /* 0xffe00000cc98783b */ /* 0x000eae0000000200 */
[C---:B-1----:R-:W-:Y:S08]  /*182d0*/  HMMA.16816.F32.BF16 R4, R144.reuse, R156, R4 ;  /* 0x0000009c9004723c */ /* 0x042ff00000041804 */
[C---:B------:R-:W-:Y:S01]  /*182e0*/  HMMA.16816.F32.BF16 R8, R144.reuse, R158, R8 ;  /* 0x0000009e9008723c */ /* 0x040fe20000041808 */
[----:B------:R-:W-:Y:S07]  /*182f0*/  LDSM.16.M88.4 R156, [R204+-0x1000] ;  /* 0xfff00000cc9c783b */ /* 0x000fee0000000200 */
[C---:B------:R-:W-:Y:S08]  /*18300*/  HMMA.16816.F32.BF16 R12, R144.reuse, R164, R12 ;  /* 0x000000a4900c723c */ /* 0x040ff0000004180c */
[C---:B------:R-:W-:Y:S01]  /*18310*/  HMMA.16816.F32.BF16 R16, R144.reuse, R166, R16 ;  /* 0x000000a69010723c */ /* 0x040fe20000041810 */
[----:B------:R-:W-:Y:S07]  /*18320*/  LDSM.16.M88.4 R164, [R204+-0x800] ;  /* 0xfff80000cca4783b */ /* 0x000fee0000000200 */
[C---:B------:R-:W-:Y:S08]  /*18330*/  HMMA.16816.F32.BF16 R20, R144.reuse, R176, R20 ;  /* 0x000000b09014723c */ /* 0x040ff00000041814 */
[C---:B------:R-:W-:Y:S01]  /*18340*/  HMMA.16816.F32.BF16 R24, R144.reuse, R178, R24 ;  /* 0x000000b29018723c */ /* 0x040fe20000041818 */
[----:B------:R-:W-:Y:S07]  /*18350*/  LDSM.16.M88.4 R176, [R204] ;  /* 0x00000000ccb0783b */ /* 0x000fee0000000200 */
[C---:B---3--:R-:W-:Y:S08]  /*18360*/  HMMA.16816.F32.BF16 R28, R144.reuse, R128, R28 ;  /* 0x00000080901c723c */ /* 0x048ff0000004181c */
[C---:B------:R-:W-:Y:S01]  /*18370*/  HMMA.16816.F32.BF16 R32, R144.reuse, R130, R32 ;  /* 0x000000829020723c */ /* 0x040fe20000041820 */
[----:B------:R-:W1:Y:S07]  /*18380*/  LDSM.16.M88.4 R128, [R204+-0x1800] ;  /* 0xffe80000cc80783b */ /* 0x000e6e0000000200 */
[C---:B----4-:R-:W-:Y:S08]  /*18390*/  HMMA.16816.F32.BF16 R36, R144.reuse, R132, R36 ;  /* 0x000000849024723c */ /* 0x050ff00000041824 */
[C---:B------:R-:W-:Y:S01]  /*183a0*/  HMMA.16816.F32.BF16 R40, R144.reuse, R134, R40 ;  /* 0x000000869028723c */ /* 0x040fe20000041828 */
[----:B------:R-:W3:Y:S07]  /*183b0*/  LDSM.16.M88.4 R132, [R192+0x3000] ;  /* 0x00300000c084783b */ /* 0x000eee0000000200 */
[C---:B-----5:R-:W-:Y:S08]  /*183c0*/  HMMA.16816.F32.BF16 R44, R144.reuse, R136, R44 ;  /* 0x00000088902c723c */ /* 0x060ff0000004182c */
[----:B------:R-:W-:Y:S01]  /*183d0*/  HMMA.16816.F32.BF16 R48, R144, R138, R48 ;  /* 0x0000008a9030723c */ /* 0x000fe20000041830 */
[----:B------:R-:W4:Y:S07]  /*183e0*/  LDSM.16.M88.4 R136, [R192+0x3800] ;  /* 0x00380000c088783b */ /* 0x000f2e0000000200 */
        /* <DEDUP_REMOVED lines=20> */
[----:B------:R-:W3:Y:S07]  /*18530*/  LDSM.16.M88.4 R132, [R192+0x5800] ;  /* 0x00580000c084783b */ /* 0x000eee0000000200 */
[C---:B----4-:R-:W-:Y:S08]  /*18540*/  HMMA.16816.F32.BF16 R12, R168.reuse, R136, R12 ;  /* 0x00000088a80c723c */ /* 0x050ff0000004180c */
[C---:B------:R-:W-:Y:S01]  /*18550*/  HMMA.16816.F32.BF16 R16, R168.reuse, R138, R16 ;  /* 0x0000008aa810723c */ /* 0x040fe20000041810 */
[----:B------:R-:W4:Y:S07]  /*18560*/  LDSM.16.M88.4 R136, [R199] ;  /* 0x00000000c788783b */ /* 0x000f2e0000000200 */
[C---:B-----5:R-:W-:Y:S08]  /*18570*/  HMMA.16816.F32.BF16 R20, R168.reuse, R140, R20 ;  /* 0x0000008ca814723c */ /* 0x060ff00000041814 */
[C---:B------:R-:W-:Y:S01]  /*18580*/  HMMA.16816.F32.BF16 R24, R168.reuse, R142, R24 ;  /* 0x0000008ea818723c */ /* 0x040fe20000041818 */
[----:B------:R-:W5:Y:S07]  /*18590*/  LDSM.16.M88.4 R140, [R200] ;  /* 0x00000000c88c783b */ /* 0x000f6e0000000200 */
[C---:B--2---:R-:W-:Y:S08]  /*185a0*/  HMMA.16816.F32.BF16 R28, R168.reuse, R148, R28 ;  /* 0x00000094a81c723c */ /* 0x044ff0000004181c */
[C---:B------:R-:W-:Y:S01]  /*185b0*/  HMMA.16816.F32.BF16 R32, R168.reuse, R150, R32 ;  /* 0x00000096a820723c */ /* 0x040fe20000041820 */
[----:B------:R-:W2:Y:S07]  /*185c0*/  LDSM.16.M88.4 R148, [R201] ;  /* 0x00000000c994783b */ /* 0x000eae0000000200 */
[C---:B-1----:R-:W-:Y:S08]  /*185d0*/  HMMA.16816.F32.BF16 R36, R168.reuse, R128, R36 ;  /* 0x00000080a824723c */ /* 0x042ff00000041824 */
[C---:B------:R-:W-:Y:S01]  /*185e0*/  HMMA.16816.F32.BF16 R40, R168.reuse, R130, R40 ;  /* 0x00000082a828723c */ /* 0x040fe20000041828 */
[----:B------:R-:W1:Y:S07]  /*185f0*/  LDSM.16.M88.4 R128, [R202] ;  /* 0x00000000ca80783b */ /* 0x000e6e0000000200 */
[C---:B---3--:R-:W-:Y:S08]  /*18600*/  HMMA.16816.F32.BF16 R44, R168.reuse, R132, R44 ;  /* 0x00000084a82c723c */ /* 0x048ff0000004182c */
[----:B------:R-:W-:Y:S01]  /*18610*/  HMMA.16816.F32.BF16 R48, R168, R134, R48 ;  /* 0x00000086a830723c */ /* 0x000fe20000041830 */
[----:B------:R-:W3:Y:S07]  /*18620*/  LDSM.16.M88.4 R132, [R203] ;  /* 0x00000000cb84783b */ /* 0x000eee0000000200 */
[C---:B------:R-:W-:Y:S08]  /*18630*/  HMMA.16816.F32.BF16 R4, R172.reuse, R152, R4 ;  /* 0x00000098ac04723c */ /* 0x040ff00000041804 */
[C---:B------:R-:W-:Y:S01]  /*18640*/  HMMA.16816.F32.BF16 R8, R172.reuse, R154, R8 ;  /* 0x0000009aac08723c */ /* 0x040fe20000041808 */
[----:B------:R-:W-:Y:S07]  /*18650*/  LDSM.16.M88.4 R152, [R206+0x4000] ;  /* 0x00400000ce98783b */ /* 0x000fee0000000200 */
[C---:B----4-:R-:W-:Y:S08]  /*18660*/  HMMA.16816.F32.BF16 R12, R172.reuse, R136, R12 ;  /* 0x00000088ac0c723c */ /* 0x050ff0000004180c */
[C---:B------:R-:W-:Y:S01]  /*18670*/  HMMA.16816.F32.BF16 R16, R172.reuse, R138, R16 ;  /* 0x0000008aac10723c */ /* 0x040fe20000041810 */
[----:B------:R-:W4:Y:S07]  /*18680*/  LDSM.16.M88.4 R136, [R206+0x3000] ;  /* 0x00300000ce88783b */ /* 0x000f2e0000000200 */
[C---:B-----5:R-:W-:Y:S08]  /*18690*/  HMMA.16816.F32.BF16 R20, R172.reuse, R140, R20 ;  /* 0x0000008cac14723c */ /* 0x060ff00000041814 */
        /* <DEDUP_REMOVED lines=14> */
[C---:B-----5:R-:W-:Y:S07]  /*18780*/  HMMA.16816.F32.BF16 R12, R180.reuse, R140, R12 ;  /* 0x0000008cb40c723c */ /* 0x060fee000004180c */
[C---:B------:R-:W-:Y:S01]  /*18790*/  @P0 IMAD.SHL.U32 R140, R118.reuse, 0x20, RZ ;  /* 0x00000020768c0824 */ /* 0x040fe200078e00ff */
[C---:B------:R-:W-:Y:S04]  /*187a0*/  HMMA.16816.F32.BF16 R16, R180.reuse, R142, R16 ;  /* 0x0000008eb410723c */ /* 0x040fe80000041810 */
[----:B------:R-:W-:Y:S03]  /*187b0*/  @P0 SHF.L.U64.HI R141, R118, R0, c[0x0][0x1e4] ;  /* 0x00007900768d0619 */ /* 0x000fe60000010200 */
[----:B------:R-:W-:Y:S01]  /*187c0*/  @P0 IADD3 R142, R119, -0x1, RZ ;  /* 0xffffffff778e0810 */ /* 0x000fe20007ffe0ff */
[C---:B------:R-:W-:Y:S04]  /*187d0*/  HMMA.16816.F32.BF16 R20, R180.reuse, R152, R20 ;  /* 0x00000098b414723c */ /* 0x040fe80000041814 */
[----:B------:R-:W-:Y:S03]  /*187e0*/  @P0 SHF.R.S32.HI R143, RZ, 0x1f, R142 ;  /* 0x0000001fff8f0819 */ /* 0x000fe6000001148e */
[----:B------:R-:W-:Y:S01]  /*187f0*/  @P0 IMAD.MOV.U32 R152, RZ, RZ, R240 ;  /* 0x000000ffff980224 */ /* 0x000fe200078e00f0 */
[C---:B------:R-:W-:Y:S04]  /*18800*/  HMMA.16816.F32.BF16 R24, R180.reuse, R154, R24 ;  /* 0x0000009ab418723c */ /* 0x040fe80000041818 */
[----:B------:R-:W-:Y:S02]  /*18810*/  @P0 IMAD R143, R143, c[0x0][0x1e0], RZ ;  /* 0x000078008f8f0a24 */ /* 0x000fe400078e02ff */
[----:B------:R-:W-:Y:S02]  /*18820*/  @P0 IMAD.MOV.U32 R153, RZ, RZ, R236 ;  /* 0x000000ffff990224 */ /* 0x000fe400078e00ec */
[C---:B------:R-:W-:Y:S04]  /*18830*/  HMMA.16816.F32.BF16 R28, R180.reuse, R156, R28 ;  /* 0x0000009cb41c723c */ /* 0x040fe8000004181c */
[C---:B------:R-:W-:Y:S02]  /*18840*/  @P0 IMAD R0, R142.reuse, c[0x0][0x1e4], R143 ;  /* 0x000079008e000a24 */ /* 0x040fe400078e028f */
[----:B------:R-:W-:Y:S02]  /*18850*/  @P0 IMAD.WIDE.U32 R142, R142, c[0x0][0x1e0], RZ ;  /* 0x000078008e8e0a25 */ /* 0x000fe400078e00ff */
[C---:B------:R-:W-:Y:S04]  /*18860*/  HMMA.16816.F32.BF16 R32, R180.reuse, R158, R32 ;  /* 0x0000009eb420723c */ /* 0x040fe80000041820 */
[----:B------:R-:W-:Y:S02]  /*18870*/  @P0 IMAD.IADD R0, R143, 0x1, R0 ;  /* 0x000000018f000824 */ /* 0x000fe400078e0200 */
[----:B------:R-:W-:Y:S02]  /*18880*/  @P0 IMAD.WIDE.U32 R152, R142, 0x60, R152 ;  /* 0x000000608e980825 */ /* 0x000fe400078e0098 */
[C---:B------:R-:W-:Y:S04]  /*18890*/  HMMA.16816.F32.BF16 R36, R180.reuse, R164, R36 ;  /* 0x000000a4b424723c */ /* 0x040fe80000041824 */
[----:B------:R-:W-:Y:S04]  /*188a0*/  @P0 IMAD R0, R0, 0x60, RZ ;  /* 0x0000006000000824 */ /* 0x000fe800078e02ff */
[C---:B------:R-:W-:Y:S08]  /*188b0*/  HMMA.16816.F32.BF16 R40, R180.reuse, R166, R40 ;  /* 0x000000a6b428723c */ /* 0x040ff00000041828 */
[C---:B--2---:R-:W-:Y:S07]  /*188c0*/  HMMA.16816.F32.BF16 R44, R180.reuse, R148, R44 ;  /* 0x00000094b42c723c */ /* 0x044fee000004182c */
[--C-:B------:R-:W-:Y:S01]  /*188d0*/  @P0 IMAD.WIDE.U32 R148, R142, 0x60, R140.reuse ;  /* 0x000000608e940825 */ /* 0x100fe200078e008c */
[----:B------:R-:W-:Y:S07]  /*188e0*/  HMMA.16816.F32.BF16 R48, R180, R150, R48 ;  /* 0x00000096b430723c */ /* 0x000fee0000041830 */
[----:B------:R-:W-:Y:S01]  /*188f0*/  @P0 IADD3 R150, P1, R140, R140, RZ ;  /* 0x0000008c8c960210 */ /* 0x000fe20007f3e0ff */
[C---:B------:R-:W-:Y:S05]  /*18900*/  HMMA.16816.F32.BF16 R4, R184.reuse, R176, R4 ;  /* 0x000000b0b804723c */ /* 0x040fea0000041804 */
[----:B------:R-:W-:Y:S01]  /*18910*/  @P0 IMAD.X R151, R141, 0x1, R141, P1 ;  /* 0x000000018d970824 */ /* 0x000fe200008e068d */
[----:B------:R-:W-:Y:S01]  /*18920*/  @P0 IADD3 R118, P2, P1, R240, R148, R140 ;  /* 0x00000094f0760210 */ /* 0x000fe2000795e08c */
[----:B------:R-:W-:Y:S01]  /*18930*/  @P0 IMAD.IADD R140, R0, 0x1, R149 ;  /* 0x00000001008c0824 */ /* 0x000fe200078e0295 */
[C---:B------:R-:W-:Y:S04]  /*18940*/  HMMA.16816.F32.BF16 R8, R184.reuse, R178, R8 ;  /* 0x000000b2b808723c */ /* 0x040fe80000041808 */
[----:B------:R-:W-:Y:S01]  /*18950*/  @P0 IMAD.WIDE.U32 R150, R142, 0x60, R150 ;  /* 0x000000608e960825 */ /* 0x000fe200078e0096 */
[----:B------:R-:W-:Y:S02]  /*18960*/  @P0 LEA R142, P3, R152, c[0x0][0x1c8], 0x1 ;  /* 0x00007200988e0a11 */ /* 0x000fe400078608ff */
[----:B------:R-:W-:Y:S01]  /*18970*/  @P0 IADD3.X R141, R236, R140, R141, P2, P1 ;  /* 0x0000008cec8d0210 */ /* 0x000fe200017e248d */
[C---:B-1----:R-:W-:Y:S04]  /*18980*/  HMMA.16816.F32.BF16 R12, R184.reuse, R128, R12 ;  /* 0x00000080b80c723c */ /* 0x042fe8000004180c */
[----:B------:R-:W-:Y:S04]  /*18990*/  @P0 IADD3 R148, P2, R240, R148, RZ ;  /* 0x00000094f0940210 */ /* 0x000fe80007f5e0ff */
[C---:B------:R-:W-:Y:S01]  /*189a0*/  HMMA.16816.F32.BF16 R16, R184.reuse, R130, R16 ;  /* 0x00000082b810723c */ /* 0x040fe20000041810 */
[----:B------:R-:W1:Y:S03]  /*189b0*/  LDSM.16.M88.4 R128, [R204+0x2000] ;  /* 0x00200000cc80783b */ /* 0x000e660000000200 */
[----:B------:R-:W-:Y:S04]  /*189c0*/  @P0 IMAD.X R140, R140, 0x1, R236, P2 ;  /* 0x000000018c8c0824 */ /* 0x000fe800010e06ec */
[C---:B---3--:R-:W-:Y:S08]  /*189d0*/  HMMA.16816.F32.BF16 R20, R184.reuse, R132, R20 ;  /* 0x00000084b814723c */ /* 0x048ff00000041814 */
[C---:B------:R-:W-:Y:S01]  /*189e0*/  HMMA.16816.F32.BF16 R24, R184.reuse, R134, R24 ;  /* 0x00000086b818723c */ /* 0x040fe20000041818 */
[----:B------:R-:W2:Y:S01]  /*189f0*/  LDSM.16.M88.4 R132, [R204+0x2800] ;  /* 0x00280000cc84783b */ /* 0x000ea20000000200 */
[----:B------:R-:W-:Y:S05]  /*18a00*/  DEPBAR.LE SB0, 0x0 ;  /* 0x000080000000791a */ /* 0x000fea0000000000 */
[----:B------:R-:W-:Y:S01]  /*18a10*/  BAR.SYNC.DEFER_BLOCKING 0x0 ;  /* 0x0000000000007b1d */ /* 0x000fe20000010000 */
[C---:B----4-:R-:W-:Y:S07]  /*18a20*/  HMMA.16816.F32.BF16 R28, R184.reuse, R136, R28 ;  /* 0x00000088b81c723c */ /* 0x050fee000004181c */
[----:B------:R-:W-:Y:S01]  /*18a30*/  @P0 IADD3 R136, P1, R240, R150, RZ ;  /* 0x00000096f0880210 */ /* 0x000fe20007f3e0ff */
[C---:B------:R-:W-:Y:S04]  /*18a40*/  HMMA.16816.F32.BF16 R32, R184.reuse, R138, R32 ;  /* 0x0000008ab820723c */ /* 0x040fe80000041820 */
[----:B------:R-:W-:Y:S03]  /*18a50*/  @P0 IADD3.X R137, R236, R0, R151, P1, !PT ;  /* 0x00000000ec890210 */ /* 0x000fe60000ffe497 */
[----:B------:R-:W-:Y:S01]  /*18a60*/  @P0 IMAD.IADD R139, R153, 0x1, R0 ;  /* 0x00000001998b0824 */ /* 0x000fe200078e0200 */
[----:B------:R-:W-:Y:S01]  /*18a70*/  @P0 LEA R138, P1, R148, c[0x0][0x1c8], 0x1 ;  /* 0x00007200948a0a11 */ /* 0x000fe200078208ff */
[C---:B-1----:R-:W-:Y:S03]  /*18a80*/  HMMA.16816.F32.BF16 R36, R184.reuse, R128, R36 ;  /* 0x00000080b824723c */ /* 0x042fe60000041824 */
[----:B------:R-:W-:Y:S01]  /*18a90*/  @P0 LEA.HI.X R143, R152, c[0x0][0x1cc], R139, 0x1, P3 ;  /* 0x00007300988f0a11 */ /* 0x000fe200018f0c8b */
[----:B------:R-:W-:Y:S01]  /*18aa0*/  IMAD.IADD R0, R218, 0x1, R209 ;  /* 0x00000001da007824 */ /* 0x000fe200078e02d1 */
[----:B------:R-:W-:Y:S02]  /*18ab0*/  @P0 LEA.HI.X R139, R148, c[0x0][0x1cc], R140, 0x1, P1 ;  /* 0x00007300948b0a11 */ /* 0x000fe400008f0c8c */
[----:B------:R-:W-:Y:S01]  /*18ac0*/  @P0 LEA R140, P2, R118, c[0x0][0x1c8], 0x1 ;  /* 0x00007200768c0a11 */ /* 0x000fe200078408ff */
[----:B------:R-:W-:Y:S01]  /*18ad0*/  @!PT LDS RZ, [RZ] ;  /* 0x00000000fffff984 */ /* 0x000fe20000000800 */
[----:B------:R-:W-:Y:S01]  /*18ae0*/  @!PT LDS RZ, [RZ] ;  /* 0x00000000fffff984 */ /* 0x000fe20000000800 */
[----:B------:R-:W-:Y:S01]  /*18af0*/  @!PT LDS RZ, [RZ] ;  /* 0x00000000fffff984 */ /* 0x000fe20000000800 */
[----:B------:R1:W-:Y:S01]  /*18b00*/  @P0 LDGSTS.E.BYPASS.LTC128B.128 [R234+0x8100], [R142.64], !P4 ;  /* 0x081000008eea0fae */ /* 0x0003e2000e101d48 */
[----:B------:R-:W-:Y:S01]  /*18b10*/  @P0 LEA R128, P1, R136, c[0x0][0x1c8], 0x1 ;  /* 0x0000720088800a11 */ /* 0x000fe200078208ff */
[C---:B------:R-:W-:Y:S03]  /*18b20*/  HMMA.16816.F32.BF16 R40, R184.reuse, R130, R40 ;  /* 0x00000082b828723c */ /* 0x040fe60000041828 */
[----:B------:R-:W-:Y:S01]  /*18b30*/  @P0 LEA.HI.X R141, R118, c[0x0][0x1cc], R141, 0x1, P2 ;  /* 0x00007300768d0a11 */ /* 0x000fe200010f0c8d */
[----:B------:R1:W-:Y:S01]  /*18b40*/  @P0 LDGSTS.E.BYPASS.LTC128B.128 [R234+0xb100], [R142.64+0x80], !P5 ;  /* 0x0b1000808eea0fae */ /* 0x0003e2000e901d48 */
[----:B------:R-:W-:Y:S03]  /*18b50*/  @P6 IMAD.HI.U32 R129, R0, c[0x0][0x2c8], RZ ;  /* 0x0000b20000816a27 */ /* 0x000fe600078e00ff */
[C---:B--2---:R-:W-:Y:S02]  /*18b60*/  HMMA.16816.F32.BF16 R44, R184.reuse, R132, R44 ;  /* 0x00000084b82c723c */ /* 0x044fe4000004182c */
[----:B------:R1:W-:Y:S02]  /*18b70*/  @P0 LDGSTS.E.BYPASS.LTC128B.128 [R234+0x9100], [R138.64], !P4 ;  /* 0x091000008aea0fae */ /* 0x0003e4000e101d48 */
[----:B------:R-:W-:Y:S02]  /*18b80*/  @P6 SHF.R.U32.HI R0, RZ, c[0x0][0x2cc], R129 ;  /* 0x0000b300ff006a19 */ /* 0x000fe40000011681 */
[----:B------:R-:W-:Y:S02]  /*18b90*/  @P0 LEA.HI.X R129, R136, c[0x0][0x1cc], R137, 0x1, P1 ;  /* 0x0000730088810a11 */ /* 0x000fe400008f0c89 */
[----:B------:R1:W-:Y:S01]  /*18ba0*/  @P0 LDGSTS.E.BYPASS.LTC128B.128 [R234+0xc100], [R138.64+0x80], !P5 ;  /* 0x0c1000808aea0fae */ /* 0x0003e2000e901d48 */
[----:B------:R-:W-:Y:S05]  /*18bb0*/  HMMA.16816.F32.BF16 R48, R184, R134, R48 ;  /* 0x00000086b830723c */ /* 0x000fea0000041830 */
[----:B------:R1:W-:Y:S02]  /*18bc0*/  @P0 LDGSTS.E.BYPASS.LTC128B.128 [R234+0xa100], [R140.64], !P4 ;  /* 0x0a1000008cea0fae */ /* 0x0003e4000e101d48 */
[----:B------:R-:W-:Y:S04]  /*18bd0*/  IMAD R135, R119, -0x60, RZ ;  /* 0xffffffa077877824 */ /* 0x000fe800078e02ff */
[----:B------:R2:W-:Y:S01]  /*18be0*/  @P0 LDGSTS.E.BYPASS.LTC128B.128 [R234+0xd100], [R128.64+0x80], !P5 ;  /* 0x0d10008080ea0fae */ /* 0x0005e2000e901d48 */
[----:B------:R-:W-:Y:S02]  /*18bf0*/  ISETP.GE.AND P5, PT, R232, 0x1, PT ;  /* 0x00000001e800780c */ /* 0x000fe40003fa6270 */
[----:B------:R-:W-:Y:S03]  /*18c00*/  IADD3 R118, -R217, 0x1, R135 ;  /* 0x00000001d9767810 */ /* 0x000fe60007ffe187 */
[----:B------:R-:W3:Y:S01]  /*18c10*/  SHFL.IDX PT, R130, R0, RZ, 0x1c1f ;  /* 0x001c1fff00827589 */ /* 0x000ee200000e0000 */
[----:B------:R-:W-:Y:S05]  /*18c20*/  IADD3 R118, -R229, R118, R231 ;  /* 0x00000076e5767210 */ /* 0x000fea0007ffe1e7 */
[----:B------:R-:W0:Y:S01]  /*18c30*/  LDGDEPBAR ;  /* 0x00000000000079af */ /* 0x000e220000000000 */
[C---:B--2---:R-:W-:Y:S02]  /*18c40*/  IADD3 R129, R118.reuse, c[0x0][0x328], RZ ;  /* 0x0000ca0076817a10 */ /* 0x044fe40007ffe0ff */
        /* <DEDUP_REMOVED lines=17> */
.L_x_824:
[----:B------:R-:W-:Y:S04]  /*18d60*/  MOV R130, c[0x0][0x32c] ;  /* 0x0000cb0000827a02 */ /* 0x000fe80000000f00 */
[----:B------:R-:W-:Y:S11]  /*18d70*/  ISETP.NE.AND P0, PT, R130, 0x1, PT ;  /* 0x000000018200780c */ /* 0x000ff60003f05270 */
[----:B------:R-:W-:Y:S02]  /*18d80*/  @!UPT UIADD3 URZ, URZ, URZ, URZ ;  /* 0x0000003f3f3ff290 */ /* 0x000fe4000fffe03f */
[----:B------:R-:W-:Y:S05]  /*18d90*/  @P0 IMAD.HI.U32 R130, R131, c[0x0][0x330], RZ ;  /* 0x0000cc0083820a27 */ /* 0x000fea00078e00ff */
[----:B------:R-:W-:Y:S02]  /*18da0*/  @P0 SHF.R.U32.HI R131, RZ, c[0x0][0x334], R130 ;  /* 0x0000cd00ff830a19 */ /* 0x000fe40000011682 */
.L_x_825:
[----:B------:R-:W-:Y:S05]  /*18db0*/  BSYNC B0 ;  /* 0x0000000000007941 */ /* 0x000fea0003800000 */
.L_x_823:
[----:B------:R-:W-:Y:S04]  /*18dc0*/  IMAD.IADD R130, R135, 0x1, -R217 ;  /* 0x0000000187827824 */ /* 0x000fe800078e0ad9 */
[----:B------:R-:W-:Y:S05]  /*18dd0*/  IMAD R131, R131, c[0x0][0x32c], R130 ;  /* 0x0000cb0083837a24 */ /* 0x000fea00078e0282 */
[----:B------:R-:W-:Y:S02]  /*18de0*/  IADD3 R130, R131, c[0x0][0x32c], RZ ;  /* 0x0000cb0083827a10 */ /* 0x000fe40007ffe0ff */
[----:B------:R-:W-:Y:S02]  /*18df0*/  IMNMX R128, R128, R131, !PT ;  /* 0x0000008380807217 */ /* 0x000fe40007800200 */
[----:B------:R-:W-:Y:S02]  /*18e00*/  IMNMX R137, R137, R130, PT ;  /* 0x0000008289897217 */ /* 0x000fe40003800200 */
.L_x_822:
[C---:B-1----:R-:W-:Y:S02]  /*18e10*/  ISETP.GE.AND P1, PT, R135.reuse, 0x1, PT ;  /* 0x000000018700780c */ /* 0x042fe40003f26270 */
[C---:B------:R-:W-:Y:S02]  /*18e20*/  ISETP.GE.AND P0, PT, R135.reuse, 0x2, PT ;  /* 0x000000028700780c */ /* 0x040fe40003f06270 */
[----:B------:R-:W-:Y:S02]  /*18e30*/  LOP3.LUT R230, R230, 0xffffbfff, RZ, 0xc0, !PT ;  /* 0xffffbfffe6e67812 */ /* 0x000fe400078ec0ff */
[C---:B------:R-:W-:Y:S02]  /*18e40*/  ISETP.GE.AND P2, PT, R135.reuse, 0x9, PT ;  /* 0x000000098700780c */ /* 0x040fe40003f46270 */
[C---:B------:R-:W-:Y:S02]  /*18e50*/  ISETP.GE.AND P6, PT, R135.reuse, 0x42, PT ;  /* 0x000000428700780c */ /* 0x040fe40003fc6270 */
[C---:B------:R-:W-:Y:S02]  /*18e60*/  ISETP.GE.AND P5, PT, R135.reuse, 0x49, PT ;  /* 0x000000498700780c */ /* 0x040fe40003fa6270 */
[----:B------:R-:W-:Y:S02]  /*18e70*/  ISETP.GE.AND P4, PT, R135, 0x4a, PT ;  /* 0x0000004a8700780c */ /* 0x000fe40003f86270 */
[----:B------:R-:W-:Y:S02]  /*18e80*/  @P1 LOP3.LUT R230, R230, 0x4000, RZ, 0xfc, !PT ;  /* 0x00004000e6e61812 */ /* 0x000fe400078efcff */
[----:B------:R-:W-:Y:S02]  /*18e90*/  ISETP.GT.AND P1, PT, R128, RZ, !P1 ;  /* 0x000000ff8000720c */ /* 0x000fe40004f24270 */
[----:B------:R-:W-:Y:S02]  /*18ea0*/  LOP3.LUT R230, R230, 0xfffeffff, RZ, 0xc0, !PT ;  /* 0xfffeffffe6e67812 */ /* 0x000fe400078ec0ff */
[----:B------:R-:W-:Y:S02]  /*18eb0*/  ISETP.LT.OR P1, PT, R137, 0x1, P1 ;  /* 0x000000018900780c */ /* 0x000fe40000f21670 */
[----:B------:R-:W-:Y:S02]  /*18ec0*/  @P0 LOP3.LUT R230, R230, 0x10000, RZ, 0xfc, !PT ;  /* 0x00010000e6e60812 */ /* 0x000fe400078efcff */
[----:B------:R-:W-:Y:S02]  /*18ed0*/  ISETP.GT.AND P0, PT, R128, 0x1, !P0 ;  /* 0x000000018000780c */ /* 0x000fe40004704270 */
[----:B------:R-:W-:Y:S02]  /*18ee0*/  FSEL R140, R4, -INF , !P1 ;  /* 0xff800000048c7808 */ /* 0x000fe40004800000 */
[----:B------:R-:W-:Y:S01]  /*18ef0*/  ISETP.GE.AND P1, PT, R135, 0xa, PT ;  /* 0x0000000a8700780c */ /* 0x000fe20003f26270 */
[----:B------:R-:W1:Y:S01]  /*18f00*/  SHFL.IDX PT, R4, R0, 0x1, 0x1c1f ;  /* 0x003c1f0000047f89 */ /* 0x000e6200000e0000 */
[----:B------:R-:W-:Y:S02]  /*18f10*/  ISETP.LT.OR P0, PT, R137, 0x2, P0 ;  /* 0x000000028900780c */ /* 0x000fe40000701670 */
        /* <DEDUP_REMOVED lines=10> */
[----:B------:R-:W-:Y:S01]  /*18fc0*/  ISETP.LT.OR P0, PT, R137, 0xa, P0 ;  /* 0x0000000a8900780c */ /* 0x000fe20000701670 */
[--C-:B-1----:R-:W-:Y:S01]  /*18fd0*/  IMAD.IADD R0, R129, 0x1, R4.reuse ;  /* 0x0000000181007824 */ /* 0x102fe200078e0204 */
[----:B------:R-:W-:Y:S01]  /*18fe0*/  LOP3.LUT R230, R230, 0xffffefff, RZ, 0xc0, !PT ;  /* 0xffffefffe6e67812 */ /* 0x000fe200078ec0ff */
[----:B------:R-:W-:Y:S01]  /*18ff0*/  IMAD.IADD R118, R118, 0x1, R4 ;  /* 0x0000000176767824 */ /* 0x000fe200078e0204 */
[----:B------:R-:W-:Y:S02]  /*19000*/  FSEL R9, R9, -INF , !P0 ;  /* 0xff80000009097808 */ /* 0x000fe40004000000 */
[----:B------:R-:W-:Y:S02]  /*19010*/  ISETP.GT.AND P0, PT, R128, 0x10, !P1 ;  /* 0x000000108000780c */ /* 0x000fe40004f04270 */
[----:B------:R-:W-:Y:S02]  /*19020*/  ISETP.GE.AND P2, PT, R135, 0x52, PT ;  /* 0x000000528700780c */ /* 0x000fe40003f46270 */
[----:B------:R-:W-:Y:S02]  /*19030*/  ISETP.LT.OR P0, PT, R137, 0x11, P0 ;  /* 0x000000118900780c */ /* 0x000fe40000701670 */
[----:B------:R-:W-:Y:S02]  /*19040*/  @P1 LOP3.LUT R230, R230, 0x1000, RZ, 0xfc, !PT ;  /* 0x00001000e6e61812 */ /* 0x000fe400078efcff */
[C---:B------:R-:W-:Y:S02]  /*19050*/  ISETP.GE.AND P1, PT, R135.reuse, 0x12, PT ;  /* 0x000000128700780c */ /* 0x040fe40003f26270 */
        /* <DEDUP_REMOVED lines=70> */
[C---:B------:R-:W-:Y:S04]  /*194c0*/  ISETP.LT.OR P0, PT, R137.reuse, 0x41, P0 ;  /* 0x000000418900780c */ /* 0x040fe80000701670 */
[----:B------:R-:W-:Y:S02]  /*194d0*/  FSEL R155, R36, -INF , !P0 ;  /* 0xff800000249b7808 */ /* 0x000fe40004000000 */
[----:B------:R-:W-:Y:S02]  /*194e0*/  ISETP.GT.AND P0, PT, R128, 0x41, !P6 ;  /* 0x000000418000780c */ /* 0x000fe40007704270 */
[----:B------:R-:W-:Y:S02]  /*194f0*/  @P1 LOP3.LUT R230, R230, 0x1, RZ, 0xfc, !PT ;  /* 0x00000001e6e61812 */ /* 0x000fe400078efcff */
[----:B------:R-:W-:Y:S02]  /*19500*/  ISETP.LT.OR P0, PT, R137, 0x42, P0 ;  /* 0x000000428900780c */ /* 0x000fe40000701670 */
[----:B------:R-:W-:Y:S02]  /*19510*/  ISETP.GE.AND P1, PT, R135, 0x51, PT ;  /* 0x000000518700780c */ /* 0x000fe40003f26270 */
[----:B------:R-:W-:Y:S02]  /*19520*/  FSEL R151, R37, -INF , !P0 ;  /* 0xff80000025977808 */ /* 0x000fe40004000000 */
[----:B------:R-:W-:Y:S02]  /*19530*/  ISETP.GT.AND P0, PT, R128, 0x48, !P5 ;  /* 0x000000488000780c */ /* 0x000fe40006f04270 */
[----:B------:R-:W-:Y:S02]  /*19540*/  LOP3.LUT R230, R230, 0xfffbffff, RZ, 0xc0, !PT ;  /* 0xfffbffffe6e67812 */ /* 0x000fe400078ec0ff */
        /* <DEDUP_REMOVED lines=36> */
.L_x_828:
[----:B------:R-:W-:Y:S04]  /*19790*/  MOV R4, c[0x0][0x32c] ;  /* 0x0000cb0000047a02 */ /* 0x000fe80000000f00 */
[----:B------:R-:W-:Y:S11]  /*197a0*/  ISETP.NE.AND P0, PT, R4, 0x1, PT ;  /* 0x000000010400780c */ /* 0x000ff60003f05270 */
[----:B------:R-:W-:Y:S02]  /*197b0*/  @!UPT UIADD3 URZ, URZ, URZ, URZ ;  /* 0x0000003f3f3ff290 */ /* 0x000fe4000fffe03f */
[----:B------:R-:W-:Y:S05]  /*197c0*/  @P0 IMAD.HI.U32 R4, R5, c[0x0][0x330], RZ ;  /* 0x0000cc0005040a27 */ /* 0x000fea00078e00ff */
[----:B------:R-:W-:Y:S02]  /*197d0*/  @P0 SHF.R.U32.HI R5, RZ, c[0x0][0x334], R4 ;  /* 0x0000cd00ff050a19 */ /* 0x000fe40000011604 */
.L_x_829:
[----:B------:R-:W-:Y:S05]  /*197e0*/  BSYNC B0 ;  /* 0x0000000000007941 */ /* 0x000fea0003800000 */
.L_x_827:
[----:B------:R-:W-:Y:S04]  /*197f0*/  IMAD.IADD R135, R135, 0x1, -R217 ;  /* 0x0000000187877824 */ /* 0x000fe800078e0ad9 */
[----:B------:R-:W-:Y:S05]  /*19800*/  IMAD R135, R5, c[0x0][0x32c], R135 ;  /* 0x0000cb0005877a24 */ /* 0x000fea00078e0287 */
[----:B------:R-:W-:Y:S02]  /*19810*/  IADD3 R4, R135, c[0x0][0x32c], RZ ;  /* 0x0000cb0087047a10 */ /* 0x000fe40007ffe0ff */
[----:B------:R-:W-:Y:S02]  /*19820*/  IMNMX R118, R118, R135, !PT ;  /* 0x0000008776767217 */ /* 0x000fe40007800200 */
[----:B------:R-:W-:Y:S02]  /*19830*/  IMNMX R0, R0, R4, PT ;  /* 0x0000000400007217 */ /* 0x000fe40003800200 */
.L_x_826:
[----:B------:R-:W-:Y:S02]  /*19840*/  LOP3.LUT P0, RZ, R230, 0x4000, RZ, 0xc0, !PT ;  /* 0x00004000e6ff7812 */ /* 0x000fe4000780c0ff */
[----:B------:R-:W-:Y:S02]  /*19850*/  FMNMX.FTZ R4, R140, R3, !PT ;  /* 0x000000038c047209 */ /* 0x000fe40007810000 */
[----:B------:R-:W-:Y:S02]  /*19860*/  ISETP.GT.AND P0, PT, R118, RZ, !P0 ;  /* 0x000000ff7600720c */ /* 0x000fe40004704270 */
        /* <DEDUP_REMOVED lines=85> */
[C---:B------:R-:W-:Y:S01]  /*19dc0*/  ISETP.GT.AND P0, PT, R118.reuse, 0x30, !P0 ;  /* 0x000000307600780c */ /* 0x040fe20004704270 */
[----:B------:R-:W-:Y:S01]  /*19dd0*/  LDSM.16.MT88.4 R24, [R190] ;  /* 0x00000000be18783b */ /* 0x000fe20000004200 */
[----:B------:R-:W-:Y:S02]  /*19de0*/  ISETP.GT.AND P3, PT, R118, 0x58, !P3 ;  /* 0x000000587600780c */ /* 0x000fe40005f64270 */
[----:B------:R-:W-:Y:S04]  /*19df0*/  ISETP.LT.OR P0, PT, R0, 0x31, P0 ;  /* 0x000000310000780c */ /* 0x000fe80000701670 */
[----:B------:R-:W-:Y:S02]  /*19e00*/  FSEL R179, R30, -INF , !P0 ;  /* 0xff8000001eb37808 */ /* 0x000fe40004000000 */
[----:B------:R-:W-:Y:S02]  /*19e10*/  LOP3.LUT P0, RZ, R230, 0x8, RZ, 0xc0, !PT ;  /* 0x00000008e6ff7812 */ /* 0x000fe4000780c0ff */
[----:B------:R-:W-:Y:S02]  /*19e20*/  FMNMX.FTZ R5, R179, R5, !PT ;  /* 0x00000005b3057209 */ /* 0x000fe40007810000 */
[----:B------:R-:W-:Y:S04]  /*19e30*/  ISETP.GT.AND P0, PT, R118, 0x31, !P0 ;  /* 0x000000317600780c */ /* 0x000fe80004704270 */
[----:B------:R-:W-:Y:S04]  /*19e40*/  ISETP.LT.OR P0, PT, R0, 0x32, P0 ;  /* 0x000000320000780c */ /* 0x000fe80000701670 */
[----:B------:R-:W-:Y:S02]  /*19e50*/  FSEL R178, R31, -INF , !P0 ;  /* 0xff8000001fb27808 */ /* 0x000fe40004000000 */
[----:B------:R-:W-:Y:S01]  /*19e60*/  LOP3.LUT P0, RZ, R230, 0x4, RZ, 0xc0, !PT ;  /* 0x00000004e6ff7812 */ /* 0x000fe2000780c0ff */
[----:B------:R-:W-:Y:S01]  /*19e70*/  LDSM.16.MT88.4 R28, [R189] ;  /* 0x00000000bd1c783b */ /* 0x000fe20000004200 */
        /* <DEDUP_REMOVED lines=21> */
[----:B------:R-:W-:Y:S02]  /*19fd0*/  ISETP.LT.OR P0, PT, R0, 0x49, P0 ;  /* 0x000000490000780c */ /* 0x000fe40000701670 */
[----:B-1----:R-:W-:Y:S02]  /*19fe0*/  FMNMX.FTZ R6, R4, R6, !PT ;  /* 0x0000000604067209 */ /* 0x002fe40007810000 */
[----:B------:R-:W-:Y:S02]  /*19ff0*/  FSEL R143, R42, -INF , !P0 ;  /* 0xff8000002a8f7808 */ /* 0x000fe40004000000 */
[----:B------:R-:W-:Y:S01]  /*1a000*/  ISETP.GT.AND P0, PT, R118, 0x49, !P4 ;  /* 0x000000497600780c */ /* 0x000fe20006704270 */
[----:B------:R-:W1:Y:S01]  /*1a010*/  SHFL.BFLY PT, R12, R6, 0x1, 0x1f ;  /* 0x0c201f00060c7f89 */ /* 0x000e6200000e0000 */
        /* <DEDUP_REMOVED lines=9> */
[----:B------:R-:W-:Y:S02]  /*1a0b0*/  ISETP.GT.AND P0, PT, R118, 0x59, !P6 ;  /* 0x000000597600780c */ /* 0x000fe40007704270 */
[C---:B------:R-:W-:Y:S02]  /*1a0c0*/  ISETP.LT.OR P1, PT, R0.reuse, 0x59, P3 ;  /* 0x000000590000780c */ /* 0x040fe40001f21670 */
[----:B------:R-:W-:Y:S02]  /*1a0d0*/  FMNMX.FTZ R5, R135, R5, !PT ;  /* 0x0000000587057209 */ /* 0x000fe40007810000 */
        /* <DEDUP_REMOVED lines=22> */
[----:B------:R-:W-:Y:S01]  /*1a240*/  LDSM.16.MT88.4 R40, [R188+0x4800] ;  /* 0x00480000bc28783b */ /* 0x000fe20000004200 */
[--C-:B------:R-:W-:Y:S02]  /*1a250*/  FFMA.FTZ R51, R138, c[0x0][0x2d0], -R137.reuse ;  /* 0x0000b4008a337a23 */ /* 0x100fe40000010889 */
[----:B------:R-:W1:Y:S01]  /*1a260*/  MUFU.EX2 R3, R3 ;  /* 0x0000000300037308 */ /* 0x000e620000000800 */
[--C-:B------:R-:W-:Y:S02]  /*1a270*/  FFMA.FTZ R131, R131, c[0x0][0x2d0], -R137.reuse ;  /* 0x0000b40083837a23 */ /* 0x100fe40000010889 */
[--C-:B------:R-:W-:Y:S02]  /*1a280*/  FFMA.FTZ R134, R134, c[0x0][0x2d0], -R137.reuse ;  /* 0x0000b40086867a23 */ /* 0x100fe40000010889 */
[--C-:B------:R-:W-:Y:S01]  /*1a290*/  FFMA.FTZ R136, R136, c[0x0][0x2d0], -R137.reuse ;  /* 0x0000b40088887a23 */ /* 0x100fe20000010889 */
[----:B------:R-:W2:Y:S01]  /*1a2a0*/  SHFL.BFLY PT, R4, R5, 0x1, 0x1f ;  /* 0x0c201f0005047f89 */ /* 0x000ea200000e0000 */
        /* <DEDUP_REMOVED lines=11> */
[C---:B-1----:R-:W-:Y:S02]  /*1a360*/  FMUL.FTZ R8, R3.reuse, R108 ;  /* 0x0000006c03087220 */ /* 0x042fe40000410000 */
[C---:B------:R-:W-:Y:S02]  /*1a370*/  FMUL.FTZ R9, R3.reuse, R109 ;  /* 0x0000006d03097220 */ /* 0x040fe40000410000 */
[----:B------:R-:W-:Y:S01]  /*1a380*/  FMUL.FTZ R68, R3, R68 ;  /* 0x0000004403447220 */ /* 0x000fe20000410000 */
[----:B--2---:R-:W-:Y:S01]  /*1a390*/  FMNMX.FTZ R12, R5, R4, !PT ;  /* 0x00000004050c7209 */ /* 0x004fe20007810000 */
[----:B------:R-:W1:Y:S01]  /*1a3a0*/  MUFU.EX2 R44, R44 ;  /* 0x0000002c002c7308 */ /* 0x000e620000000800 */
[C---:B------:R-:W-:Y:S02]  /*1a3b0*/  FMUL.FTZ R5, R3.reuse, R113 ;  /* 0x0000007103057220 */ /* 0x040fe40000410000 */
[C---:B------:R-:W-:Y:S01]  /*1a3c0*/  FSETP.NEU.FTZ.AND P0, PT, R12.reuse, -INF , PT ;  /* 0xff8000000c00780b */ /* 0x040fe20003f1d000 */
[C---:B------:R-:W-:Y:S02]  /*1a3d0*/  FMUL.FTZ R50, R12.reuse, c[0x0][0x2d0] ;  /* 0x0000b4000c327a20 */ /* 0x040fe40000410000 */
[C---:B------:R-:W-:Y:S01]  /*1a3e0*/  FMUL.FTZ R69, R3.reuse, R69 ;  /* 0x0000004503457220 */ /* 0x040fe20000410000 */
[----:B------:R-:W-:Y:S01]  /*1a3f0*/  FSEL R4, R12, RZ, P0 ;  /* 0x000000ff0c047208 */ /* 0x000fe20000000000 */
[C---:B------:R-:W-:Y:S01]  /*1a400*/  FMUL.FTZ R72, R3.reuse, R72 ;  /* 0x0000004803487220 */ /* 0x040fe20000410000 */
[----:B------:R-:W-:Y:S01]  /*1a410*/  FSEL R50, R50, RZ, P0 ;  /* 0x000000ff32327208 */ /* 0x000fe20000000000 */
[----:B------:R-:W-:Y:S01]  /*1a420*/  FMUL.FTZ R73, R3, R73 ;  /* 0x0000004903497220 */ /* 0x000fe20000410000 */
[----:B------:R-:W-:Y:S01]  /*1a430*/  MUFU.EX2 R51, R51 ;  /* 0x0000003300337308 */ /* 0x000fe20000000800 */
[----:B------:R-:W-:Y:S01]  /*1a440*/  FADD.FTZ R2, -R4, R2 ;  /* 0x0000000204027221 */ /* 0x000fe20000010100 */
[----:B------:R-:W-:Y:S01]  /*1a450*/  ISETP.GT.AND P0, PT, R119, R237, PT ;  /* 0x000000ed7700720c */ /* 0x000fe20003f04270 */
[--C-:B------:R-:W-:Y:S02]  /*1a460*/  FFMA.FTZ R47, R10, c[0x0][0x2d0], -R50.reuse ;  /* 0x0000b4000a2f7a23 */ /* 0x100fe40000010832 */
[--C-:B------:R-:W-:Y:S02]  /*1a470*/  FFMA.FTZ R46, R11, c[0x0][0x2d0], -R50.reuse ;  /* 0x0000b4000b2e7a23 */ /* 0x100fe40000010832 */
[--C-:B------:R-:W-:Y:S01]  /*1a480*/  FFMA.FTZ R49, R16, c[0x0][0x2d0], -R50.reuse ;  /* 0x0000b40010317a23 */ /* 0x100fe20000010832 */
[----:B---3--:R-:W-:Y:S01]  /*1a490*/  F2FP.BF16.PACK_AB R16, R15, R45 ;  /* 0x0000002d0f10723e */ /* 0x008fe200000010ff */
[--C-:B------:R-:W-:Y:S01]  /*1a4a0*/  FFMA.FTZ R48, R7, c[0x0][0x2d0], -R50.reuse ;  /* 0x0000b40007307a23 */ /* 0x100fe20000010832 */
[----:B------:R-:W-:Y:S01]  /*1a4b0*/  MUFU.EX2 R47, R47 ;  /* 0x0000002f002f7308 */ /* 0x000fe20000000800 */
[----:B------:R-:W-:Y:S01]  /*1a4c0*/  FMUL.FTZ R2, R2, c[0x0][0x2d0] ;  /* 0x0000b40002027a20 */ /* 0x000fe20000410000 */
[----:B-1----:R-:W-:Y:S01]  /*1a4d0*/  F2FP.BF16.PACK_AB R18, R44, R14 ;  /* 0x0000000e2c12723e */ /* 0x002fe200000010ff */
[C---:B------:R-:W-:Y:S02]  /*1a4e0*/  FMUL.FTZ R4, R3.reuse, R112 ;  /* 0x0000007003047220 */ /* 0x040fe40000410000 */
[C---:B------:R-:W-:Y:S02]  /*1a4f0*/  FMUL.FTZ R76, R3.reuse, R76 ;  /* 0x0000004c034c7220 */ /* 0x040fe40000410000 */
[C---:B------:R-:W-:Y:S03]  /*1a500*/  FMUL.FTZ R77, R3.reuse, R77 ;  /* 0x0000004d034d7220 */ /* 0x040fe60000410000 */
[----:B------:R-:W1:Y:S01]  /*1a510*/  MUFU.EX2 R2, R2 ;  /* 0x0000000200027308 */ /* 0x000e620000000800 */
[C---:B------:R-:W-:Y:S02]  /*1a520*/  FMUL.FTZ R80, R3.reuse, R80 ;  /* 0x0000005003507220 */ /* 0x040fe40000410000 */
[C---:B------:R-:W-:Y:S02]  /*1a530*/  FMUL.FTZ R81, R3.reuse, R81 ;  /* 0x0000005103517220 */ /* 0x040fe40000410000 */
[C---:B------:R-:W-:Y:S02]  /*1a540*/  FMUL.FTZ R84, R3.reuse, R84 ;  /* 0x0000005403547220 */ /* 0x040fe40000410000 */
[----:B------:R-:W-:Y:S02]  /*1a550*/  FMUL.FTZ R85, R3, R85 ;  /* 0x0000005503557220 */ /* 0x000fe40000410000 */
[--C-:B------:R-:W-:Y:S01]  /*1a560*/  FFMA.FTZ R138, R37, c[0x0][0x2d0], -R50.reuse ;  /* 0x0000b400258a7a23 */ /* 0x100fe20000010832 */
[----:B------:R-:W-:Y:S01]  /*1a570*/  MUFU.EX2 R49, R49 ;  /* 0x0000003100317308 */ /* 0x000fe20000000800 */
[--C-:B------:R-:W-:Y:S02]  /*1a580*/  FFMA.FTZ R139, R36, c[0x0][0x2d0], -R50.reuse ;  /* 0x0000b400248b7a23 */ /* 0x100fe40000010832 */
[----:B------:R-:W-:Y:S01]  /*1a590*/  LDSM.16.MT88.4 R36, [R188+0x800] ;  /* 0x00080000bc24783b */ /* 0x000fe20000004200 */
[--C-:B------:R-:W-:Y:S02]  /*1a5a0*/  FFMA.FTZ R140, R33, c[0x0][0x2d0], -R50.reuse ;  /* 0x0000b400218c7a23 */ /* 0x100fe40000010832 */
[--C-:B------:R-:W-:Y:S02]  /*1a5b0*/  FFMA.FTZ R141, R32, c[0x0][0x2d0], -R50.reuse ;  /* 0x0000b400208d7a23 */ /* 0x100fe40000010832 */
[C---:B------:R-:W-:Y:S02]  /*1a5c0*/  FMUL.FTZ R88, R3.reuse, R88 ;  /* 0x0000005803587220 */ /* 0x040fe40000410000 */
[----:B------:R-:W2:Y:S01]  /*1a5d0*/  MUFU.EX2 R48, R48 ;  /* 0x0000003000307308 */ /* 0x000ea20000000800 */
[----:B------:R-:W-:Y:S01]  /*1a5e0*/  LDSM.16.MT88.4 R32, [R189+0x800] ;  /* 0x00080000bd20783b */ /* 0x000fe20000004200 */
[C---:B------:R-:W-:Y:S02]  /*1a5f0*/  FMUL.FTZ R89, R3.reuse, R89 ;  /* 0x0000005903597220 */ /* 0x040fe40000410000 */
[C---:B-1----:R-:W-:Y:S02]  /*1a600*/  FMUL.FTZ R6, R2.reuse, R114 ;  /* 0x0000007202067220 */ /* 0x042fe40000410000 */
[C---:B------:R-:W-:Y:S02]  /*1a610*/  FMUL.FTZ R7, R2.reuse, R115 ;  /* 0x0000007302077220 */ /* 0x040fe40000410000 */
[C---:B------:R-:W-:Y:S02]  /*1a620*/  FMUL.FTZ R10, R2.reuse, R110 ;  /* 0x0000006e020a7220 */ /* 0x040fe40000410000 */
[----:B------:R-:W1:Y:S01]  /*1a630*/  MUFU.EX2 R46, R46 ;  /* 0x0000002e002e7308 */ /* 0x000e620000000800 */
[C---:B------:R-:W-:Y:S02]  /*1a640*/  FMUL.FTZ R11, R2.reuse, R111 ;  /* 0x0000006f020b7220 */ /* 0x040fe40000410000 */
[C---:B------:R-:W-:Y:S01]  /*1a650*/  FMUL.FTZ R70, R2.reuse, R70 ;  /* 0x0000004602467220 */ /* 0x040fe20000410000 */
[----:B------:R-:W-:Y:S01]  /*1a660*/  LDSM.16.MT88.4 R108, [R191+0x2800] ;  /* 0x00280000bf6c783b */ /* 0x000fe20000004200 */
[C---:B------:R-:W-:Y:S02]  /*1a670*/  FMUL.FTZ R71, R2.reuse, R71 ;  /* 0x0000004702477220 */ /* 0x040fe40000410000 */
[C---:B------:R-:W-:Y:S02]  /*1a680*/  FMUL.FTZ R74, R2.reuse, R74 ;  /* 0x0000004a024a7220 */ /* 0x040fe40000410000 */
[C---:B------:R-:W-:Y:S01]  /*1a690*/  FMUL.FTZ R75, R2.reuse, R75 ;  /* 0x0000004b024b7220 */ /* 0x040fe20000410000 */
[----:B------:R-:W3:Y:S01]  /*1a6a0*/  MUFU.EX2 R131, R131 ;  /* 0x0000008300837308 */ /* 0x000ee20000000800 */
[C---:B------:R-:W-:Y:S02]  /*1a6b0*/  FMUL.FTZ R78, R2.reuse, R78 ;  /* 0x0000004e024e7220 */ /* 0x040fe40000410000 */
[----:B------:R-:W-:Y:S01]  /*1a6c0*/  FMUL.FTZ R79, R2, R79 ;  /* 0x0000004f024f7220 */ /* 0x000fe20000410000 */
[----:B--2---:R-:W-:Y:S01]  /*1a6d0*/  F2FP.BF16.PACK_AB R17, R48, R49 ;  /* 0x000000313011723e */ /* 0x004fe200000010ff */
[C---:B------:R-:W-:Y:S02]  /*1a6e0*/  FMUL.FTZ R82, R2.reuse, R82 ;  /* 0x0000005202527220 */ /* 0x040fe40000410000 */
[C---:B------:R-:W-:Y:S02]  /*1a6f0*/  FMUL.FTZ R83, R2.reuse, R83 ;  /* 0x0000005302537220 */ /* 0x040fe40000410000 */
[C---:B------:R-:W-:Y:S01]  /*1a700*/  FMUL.FTZ R86, R2.reuse, R86 ;  /* 0x0000005602567220 */ /* 0x040fe20000410000 */
[----:B------:R-:W-:Y:S01]  /*1a710*/  MUFU.EX2 R134, R134 ;  /* 0x0000008600867308 */ /* 0x000fe20000000800 */
[C---:B------:R-:W-:Y:S02]  /*1a720*/  FMUL.FTZ R87, R2.reuse, R87 ;  /* 0x0000005702577220 */ /* 0x040fe40000410000 */
[----:B------:R-:W-:Y:S01]  /*1a730*/  FMUL.FTZ R90, R2, R90 ;  /* 0x0000005a025a7220 */ /* 0x000fe20000410000 */
[----:B-1----:R-:W-:Y:S01]  /*1a740*/  F2FP.BF16.PACK_AB R19, R46, R47 ;  /* 0x0000002f2e13723e */ /* 0x002fe200000010ff */
[C---:B------:R-:W-:Y:S02]  /*1a750*/  FMUL.FTZ R91, R2.reuse, R91 ;  /* 0x0000005b025b7220 */ /* 0x040fe40000410000 */
[C---:B------:R-:W-:Y:S02]  /*1a760*/  FMUL.FTZ R92, R3.reuse, R92 ;  /* 0x0000005c035c7220 */ /* 0x040fe40000410000 */
[C---:B------:R-:W-:Y:S01]  /*1a770*/  FMUL.FTZ R93, R3.reuse, R93 ;  /* 0x0000005d035d7220 */ /* 0x040fe20000410000 */
[----:B------:R-:W1:Y:S01]  /*1a780*/  MUFU.EX2 R136, R136 ;  /* 0x0000008800887308 */ /* 0x000e620000000800 */
[C---:B------:R-:W-:Y:S05]  /*1a790*/  HMMA.16816.F32.BF16 R4, R16.reuse, R20, R4 ;  /* 0x000000141004723c */ /* 0x040fea0000041804 */
[C---:B------:R-:W-:Y:S02]  /*1a7a0*/  FMUL.FTZ R94, R2.reuse, R94 ;  /* 0x0000005e025e7220 */ /* 0x040fe40000410000 */
[C---:B------:R-:W-:Y:S01]  /*1a7b0*/  FMUL.FTZ R95, R2.reuse, R95 ;  /* 0x0000005f025f7220 */ /* 0x040fe20000410000 */
[C---:B------:R-:W-:Y:S01]  /*1a7c0*/  HMMA.16816.F32.BF16 R8, R16.reuse, R22, R8 ;  /* 0x000000161008723c */ /* 0x040fe20000041808 */
[----:B------:R-:W2:Y:S01]  /*1a7d0*/  LDSM.16.MT88.4 R20, [R188] ;  /* 0x00000000bc14783b */ /* 0x000ea20000004200 */
[----:B------:R-:W-:Y:S02]  /*1a7e0*/  MUFU.EX2 R138, R138 ;  /* 0x0000008a008a7308 */ /* 0x000fe40000000800 */
[C---:B------:R-:W-:Y:S02]  /*1a7f0*/  FMUL.FTZ R96, R3.reuse, R96 ;  /* 0x0000006003607220 */ /* 0x040fe40000410000 */
[C---:B------:R-:W-:Y:S02]  /*1a800*/  FMUL.FTZ R97, R3.reuse, R97 ;  /* 0x0000006103617220 */ /* 0x040fe40000410000 */
[C---:B------:R-:W-:Y:S04]  /*1a810*/  HMMA.16816.F32.BF16 R68, R16.reuse, R24, R68 ;  /* 0x000000181044723c */ /* 0x040fe80000041844 */
[C---:B------:R-:W-:Y:S01]  /*1a820*/  FMUL.FTZ R98, R2.reuse, R98 ;  /* 0x0000006202627220 */ /* 0x040fe20000410000 */
[----:B------:R-:W4:Y:S01]  /*1a830*/  MUFU.EX2 R139, R139 ;  /* 0x0000008b008b7308 */ /* 0x000f220000000800 */
[C---:B------:R-:W-:Y:S02]  /*1a840*/  FMUL.FTZ R99, R2.reuse, R99 ;  /* 0x0000006302637220 */ /* 0x040fe40000410000 */
[C---:B------:R-:W-:Y:S01]  /*1a850*/  HMMA.16816.F32.BF16 R72, R16.reuse, R26, R72 ;  /* 0x0000001a1048723c */ /* 0x040fe20000041848 */
[----:B------:R-:W5:Y:S03]  /*1a860*/  LDSM.16.MT88.4 R24, [R191+0x3000] ;  /* 0x00300000bf18783b */ /* 0x000f660000004200 */
[C---:B------:R-:W-:Y:S02]  /*1a870*/  FMUL.FTZ R100, R3.reuse, R100 ;  /* 0x0000006403647220 */ /* 0x040fe40000410000 */
[C---:B------:R-:W-:Y:S01]  /*1a880*/  FMUL.FTZ R101, R3.reuse, R101 ;  /* 0x0000006503657220 */ /* 0x040fe20000410000 */
[----:B------:R-:W-:Y:S01]  /*1a890*/  MUFU.EX2 R140, R140 ;  /* 0x0000008c008c7308 */ /* 0x000fe20000000800 */
[C---:B------:R-:W-:Y:S04]  /*1a8a0*/  HMMA.16816.F32.BF16 R76, R16.reuse, R28, R76 ;  /* 0x0000001c104c723c */ /* 0x040fe8000004184c */
[C---:B------:R-:W-:Y:S02]  /*1a8b0*/  FMUL.FTZ R102, R2.reuse, R102 ;  /* 0x0000006602667220 */ /* 0x040fe40000410000 */
[C---:B------:R-:W-:Y:S02]  /*1a8c0*/  FMUL.FTZ R103, R2.reuse, R103 ;  /* 0x0000006702677220 */ /* 0x040fe40000410000 */
[C---:B------:R-:W-:Y:S01]  /*1a8d0*/  HMMA.16816.F32.BF16 R80, R16.reuse, R30, R80 ;  /* 0x0000001e1050723c */ /* 0x040fe20000041850 */
[----:B------:R-:W1:Y:S01]  /*1a8e0*/  LDSM.16.MT88.4 R28, [R190+0x3000] ;  /* 0x00300000be1c783b */ /* 0x000e620000004200 */
[----:B------:R-:W1:Y:S02]  /*1a8f0*/  MUFU.EX2 R141, R141 ;  /* 0x0000008d008d7308 */ /* 0x000e640000000800 */
        /* <DEDUP_REMOVED lines=13> */
[C---:B-----5:R-:W-:Y:S04]  /*1a9d0*/  HMMA.16816.F32.BF16 R92, R16.reuse, R24, R92 ;  /* 0x00000018105c723c */ /* 0x060fe8000004185c */
[C---:B------:R-:W-:Y:S02]  /*1a9e0*/  FMUL.FTZ R56, R3.reuse, R56 ;  /* 0x0000003803387220 */ /* 0x040fe40000410000 */
[C---:B------:R-:W-:Y:S02]  /*1a9f0*/  FMUL.FTZ R57, R3.reuse, R57 ;  /* 0x0000003903397220 */ /* 0x040fe40000410000 */
[C---:B------:R-:W-:Y:S01]  /*1aa00*/  HMMA.16816.F32.BF16 R96, R16.reuse, R26, R96 ;  /* 0x0000001a1060723c */ /* 0x040fe20000041860 */
[----:B------:R-:W5:Y:S01]  /*1aa10*/  LDSM.16.MT88.4 R24, [R188+0x3000] ;  /* 0x00300000bc18783b */ /* 0x000f620000004200 */
[----:B------:R-:W-:Y:S02]  /*1aa20*/  MUFU.EX2 R152, R152 ;  /* 0x0000009800987308 */ /* 0x000fe40000000800 */
[C---:B------:R-:W-:Y:S02]  /*1aa30*/  FMUL.FTZ R58, R2.reuse, R58 ;  /* 0x0000003a023a7220 */ /* 0x040fe40000410000 */
[C---:B------:R-:W-:Y:S02]  /*1aa40*/  FMUL.FTZ R59, R2.reuse, R59 ;  /* 0x0000003b023b7220 */ /* 0x040fe40000410000 */
[C---:B-1----:R-:W-:Y:S04]  /*1aa50*/  HMMA.16816.F32.BF16 R100, R16.reuse, R28, R100 ;  /* 0x0000001c1064723c */ /* 0x042fe80000041864 */
[C---:B------:R-:W-:Y:S01]  /*1aa60*/  FMUL.FTZ R60, R3.reuse, R60 ;  /* 0x0000003c033c7220 */ /* 0x040fe20000410000 */
[----:B------:R-:W-:Y:S01]  /*1aa70*/  MUFU.EX2 R153, R153 ;  /* 0x0000009900997308 */ /* 0x000fe20000000800 */
[C---:B------:R-:W-:Y:S02]  /*1aa80*/  FMUL.FTZ R61, R3.reuse, R61 ;  /* 0x0000003d033d7220 */ /* 0x040fe40000410000 */
[C---:B------:R-:W-:Y:S01]  /*1aa90*/  HMMA.16816.F32.BF16 R104, R16.reuse, R30, R104 ;  /* 0x0000001e1068723c */ /* 0x040fe20000041868 */
[----:B------:R-:W1:Y:S03]  /*1aaa0*/  LDSM.16.MT88.4 R28, [R191+0x800] ;  /* 0x00080000bf1c783b */ /* 0x000e660000004200 */
[C---:B------:R-:W-:Y:S02]  /*1aab0*/  FMUL.FTZ R62, R2.reuse, R62 ;  /* 0x0000003e023e7220 */ /* 0x040fe40000410000 */
[C---:B------:R-:W-:Y:S01]  /*1aac0*/  FMUL.FTZ R63, R2.reuse, R63 ;  /* 0x0000003f023f7220 */ /* 0x040fe20000410000 */
[----:B------:R-:W-:Y:S01]  /*1aad0*/  MUFU.EX2 R164, R164 ;  /* 0x000000a400a47308 */ /* 0x000fe20000000800 */
[C---:B------:R-:W-:Y:S01]  /*1aae0*/  FMUL.FTZ R64, R3.reuse, R64 ;  /* 0x0000004003407220 */ /* 0x040fe20000410000 */
[C---:B--2---:R-:W-:Y:S03]  /*1aaf0*/  HMMA.16816.F32.BF16 R52, R16.reuse, R20, R52 ;  /* 0x000000141034723c */ /* 0x044fe60000041834 */
[----:B------:R-:W-:Y:S02]  /*1ab00*/  FMUL.FTZ R65, R3, R65 ;  /* 0x0000004103417220 */ /* 0x000fe40000410000 */
[C---:B------:R-:W-:Y:S02]  /*1ab10*/  FMUL.FTZ R66, R2.reuse, R66 ;  /* 0x0000004202427220 */ /* 0x040fe40000410000 */
[----:B------:R-:W-:Y:S01]  /*1ab20*/  FMUL.FTZ R67, R2, R67 ;  /* 0x0000004302437220 */ /* 0x000fe20000410000 */
[C---:B------:R-:W-:Y:S01]  /*1ab30*/  HMMA.16816.F32.BF16 R56, R16.reuse, R22, R56 ;  /* 0x000000161038723c */ /* 0x040fe20000041838 */
[----:B------:R-:W2:Y:S01]  /*1ab40*/  LDSM.16.MT88.4 R20, [R190+0x800] ;  /* 0x00080000be14783b */ /* 0x000ea20000004200 */
[----:B------:R-:W-:Y:S02]  /*1ab50*/  MUFU.EX2 R165, R165 ;  /* 0x000000a500a57308 */ /* 0x000fe40000000800 */
[--C-:B------:R-:W-:Y:S02]  /*1ab60*/  FFMA.FTZ R156, R156, c[0x0][0x2d0], -R50.reuse ;  /* 0x0000b4009c9c7a23 */ /* 0x100fe40000010832 */
[--C-:B------:R-:W-:Y:S02]  /*1ab70*/  FFMA.FTZ R157, R157, c[0x0][0x2d0], -R50.reuse ;  /* 0x0000b4009d9d7a23 */ /* 0x100fe40000010832 */
[C---:B-----5:R-:W-:Y:S04]  /*1ab80*/  HMMA.16816.F32.BF16 R60, R16.reuse, R24, R60 ;  /* 0x00000018103c723c */ /* 0x060fe8000004183c */
[----:B------:R-:W5:Y:S01]  /*1ab90*/  MUFU.EX2 R156, R156 ;  /* 0x0000009c009c7308 */ /* 0x000f620000000800 */
[--C-:B------:R-:W-:Y:S02]  /*1aba0*/  FFMA.FTZ R158, R158, c[0x0][0x2d0], -R50.reuse ;  /* 0x0000b4009e9e7a23 */ /* 0x100fe40000010832 */
[--C-:B------:R-:W-:Y:S01]  /*1abb0*/  FFMA.FTZ R159, R159, c[0x0][0x2d0], -R50.reuse ;  /* 0x0000b4009f9f7a23 */ /* 0x100fe20000010832 */
[----:B------:R-:W-:Y:S01]  /*1abc0*/  HMMA.16816.F32.BF16 R64, R16, R26, R64 ;  /* 0x0000001a1040723c */ /* 0x000fe20000041840 */
[----:B------:R-:W5:Y:S03]  /*1abd0*/  LDSM.16.MT88.4 R24, [R191+0x3800] ;  /* 0x00380000bf18783b */ /* 0x000f660000004200 */
[--C-:B------:R-:W-:Y:S02]  /*1abe0*/  FFMA.FTZ R179, R179, c[0x0][0x2d0], -R50.reuse ;  /* 0x0000b400b3b37a23 */ /* 0x100fe40000010832 */
[----:B------:R-:W2:Y:S01]  /*1abf0*/  MUFU.EX2 R157, R157 ;  /* 0x0000009d009d7308 */ /* 0x000ea20000000800 */
[----:B---3--:R-:W-:Y:S01]  /*1ac00*/  F2FP.BF16.PACK_AB R16, R131, R51 ;  /* 0x000000338310723e */ /* 0x008fe200000010ff */
[--C-:B------:R-:W-:Y:S01]  /*1ac10*/  FFMA.FTZ R178, R178, c[0x0][0x2d0], -R50.reuse ;  /* 0x0000b400b2b27a23 */ /* 0x100fe20000010832 */
[----:B------:R-:W-:Y:S03]  /*1ac20*/  F2FP.BF16.PACK_AB R18, R136, R134 ;  /* 0x000000868812723e */ /* 0x000fe600000010ff */
[----:B----4-:R-:W-:Y:S01]  /*1ac30*/  F2FP.BF16.PACK_AB R17, R139, R138 ;  /* 0x0000008a8b11723e */ /* 0x010fe200000010ff */
[--C-:B------:R-:W-:Y:S01]  /*1ac40*/  FFMA.FTZ R177, R177, c[0x0][0x2d0], -R50.reuse ;  /* 0x0000b400b1b17a23 */ /* 0x100fe20000010832 */
[----:B------:R-:W-:Y:S01]  /*1ac50*/  F2FP.BF16.PACK_AB R19, R141, R140 ;  /* 0x0000008c8d13723e */ /* 0x000fe200000010ff */
[--C-:B------:R-:W-:Y:S01]  /*1ac60*/  FFMA.FTZ R167, R167, c[0x0][0x2d0], -R50.reuse ;  /* 0x0000b400a7a77a23 */ /* 0x100fe20000010832 */
[----:B------:R-:W-:Y:S01]  /*1ac70*/  MUFU.EX2 R158, R158 ;  /* 0x0000009e009e7308 */ /* 0x000fe20000000800 */
[--C-:B------:R-:W-:Y:S02]  /*1ac80*/  FFMA.FTZ R151, R151, c[0x0][0x2d0], -R137.reuse ;  /* 0x0000b40097977a23 */ /* 0x100fe40000010889 */
[--C-:B------:R-:W-:Y:S02]  /*1ac90*/  FFMA.FTZ R154, R154, c[0x0][0x2d0], -R50.reuse ;  /* 0x0000b4009a9a7a23 */ /* 0x100fe40000010832 */
[C---:B-1----:R-:W-:Y:S03]  /*1aca0*/  HMMA.16816.F32.BF16 R4, R16.reuse, R28, R4 ;  /* 0x0000001c1004723c */ /* 0x042fe60000041804 */
[--C-:B------:R-:W-:Y:S02]  /*1acb0*/  FFMA.FTZ R148, R148, c[0x0][0x2d0], -R50.reuse ;  /* 0x0000b40094947a23 */ /* 0x100fe40000010832 */
[----:B------:R-:W1:Y:S01]  /*1acc0*/  MUFU.EX2 R159, R159 ;  /* 0x0000009f009f7308 */ /* 0x000e620000000800 */
[--C-:B------:R-:W-:Y:S02]  /*1acd0*/  FFMA.FTZ R143, R143, c[0x0][0x2d0], -R50.reuse ;  /* 0x0000b4008f8f7a23 */ /* 0x100fe40000010832 */
[C---:B------:R-:W-:Y:S01]  /*1ace0*/  HMMA.16816.F32.BF16 R8, R16.reuse, R30, R8 ;  /* 0x0000001e1008723c */ /* 0x040fe20000041808 */
[----:B------:R-:W-:Y:S03]  /*1acf0*/  LDSM.16.MT88.4 R28, [R189+0x3800] ;  /* 0x00380000bd1c783b */ /* 0x000fe60000004200 */
[--C-:B------:R-:W-:Y:S02]  /*1ad00*/  FFMA.FTZ R142, R142, c[0x0][0x2d0], -R50.reuse ;  /* 0x0000b4008e8e7a23 */ /* 0x100fe40000010832 */
[--C-:B------:R-:W-:Y:S01]  /*1ad10*/  FFMA.FTZ R133, R133, c[0x0][0x2d0], -R137.reuse ;  /* 0x0000b40085857a23 */ /* 0x100fe20000010889 */
[----:B------:R-:W-:Y:S01]  /*1ad20*/  MUFU.EX2 R166, R166 ;  /* 0x000000a600a67308 */ /* 0x000fe20000000800 */
[C---:B--2---:R-:W-:Y:S04]  /*1ad30*/  HMMA.16816.F32.BF16 R68, R16.reuse, R20, R68 ;  /* 0x000000141044723c */ /* 0x044fe80000041844 */
[--C-:B------:R-:W-:Y:S02]  /*1ad40*/  FFMA.FTZ R132, R132, c[0x0][0x2d0], -R137.reuse ;  /* 0x0000b40084847a23 */ /* 0x100fe40000010889 */
[--C-:B------:R-:W-:Y:S02]  /*1ad50*/  FFMA.FTZ R130, R130, c[0x0][0x2d0], -R137.reuse ;  /* 0x0000b40082827a23 */ /* 0x100fe40000010889 */
[C---:B------:R-:W-:Y:S01]  /*1ad60*/  HMMA.16816.F32.BF16 R72, R16.reuse, R22, R72 ;  /* 0x000000161048723c */ /* 0x040fe20000041848 */
[----:B------:R-:W2:Y:S01]  /*1ad70*/  LDSM.16.MT88.4 R20, [R190+0x3800] ;  /* 0x00380000be14783b */ /* 0x000ea20000004200 */
[----:B------:R-:W-:Y:S02]  /*1ad80*/  MUFU.EX2 R176, R176 ;  /* 0x000000b000b07308 */ /* 0x000fe40000000800 */
[----:B------:R-:W-:Y:S02]  /*1ad90*/  FFMA.FTZ R137, R128, c[0x0][0x2d0], -R137 ;  /* 0x0000b40080897a23 */ /* 0x000fe40000010889 */
[--C-:B------:R-:W-:Y:S02]  /*1ada0*/  FFMA.FTZ R128, R135, c[0x0][0x2d0], -R50.reuse ;  /* 0x0000b40087807a23 */ /* 0x100fe40000010832 */
[C---:B------:R-:W-:Y:S04]  /*1adb0*/  HMMA.16816.F32.BF16 R76, R16.reuse, R32, R76 ;  /* 0x00000020104c723c */ /* 0x040fe8000004184c */
[----:B------:R-:W3:Y:S01]  /*1adc0*/  MUFU.EX2 R179, R179 ;  /* 0x000000b300b37308 */ /* 0x000ee20000000800 */
[--C-:B------:R-:W-:Y:S02]  /*1add0*/  FFMA.FTZ R129, R129, c[0x0][0x2d0], -R50.reuse ;  /* 0x0000b40081817a23 */ /* 0x100fe40000010832 */
[--C-:B------:R-:W-:Y:S01]  /*1ade0*/  FFMA.FTZ R118, R118, c[0x0][0x2d0], -R50.reuse ;  /* 0x0000b40076767a23 */ /* 0x100fe20000010832 */
[C---:B------:R-:W-:Y:S01]  /*1adf0*/  HMMA.16816.F32.BF16 R80, R16.reuse, R34, R80 ;  /* 0x000000221050723c */ /* 0x040fe20000041850 */
[----:B------:R-:W4:Y:S03]  /*1ae00*/  LDSM.16.MT88.4 R32, [R188+0x3800] ;  /* 0x00380000bc20783b */ /* 0x000f260000004200 */
[----:B------:R-:W-:Y:S02]  /*1ae10*/  FFMA.FTZ R50, R13, c[0x0][0x2d0], -R50 ;  /* 0x0000b4000d327a23 */ /* 0x000fe40000010832 */
[----:B------:R-:W1:Y:S01]  /*1ae20*/  MUFU.EX2 R178, R178 ;  /* 0x000000b200b27308 */ /* 0x000e620000000800 */
[----:B------:R-:W-:Y:S01]  /*1ae30*/  FFMA.FTZ R45, R3, R243, R45 ;  /* 0x000000f3032d7223 */ /* 0x000fe2000001002d */
[C---:B------:R-:W-:Y:S04]  /*1ae40*/  HMMA.16816.F32.BF16 R84, R16.reuse, R36, R84 ;  /* 0x000000241054723c */ /* 0x040fe80000041854 */
[----:B------:R-:W-:Y:S01]  /*1ae50*/  FFMA.FTZ R49, R2, R242, R49 ;  /* 0x000000f202317223 */ /* 0x000fe20000010031 */
[----:B------:R-:W-:Y:S01]  /*1ae60*/  IADD3 R2, R119, -0x1, RZ ;  /* 0xffffffff77027810 */ /* 0x000fe20007ffe0ff */
[----:B------:R-:W-:Y:S02]  /*1ae70*/  FADD.FTZ R45, R15, R45 ;  /* 0x0000002d0f2d7221 */ /* 0x000fe40000010000 */
[C---:B------:R-:W-:Y:S01]  /*1ae80*/  HMMA.16816.F32.BF16 R88, R16.reuse, R38, R88 ;  /* 0x000000261058723c */ /* 0x040fe20000041858 */
[----:B------:R-:W-:Y:S01]  /*1ae90*/  LDSM.16.MT88.4 R36, [R188+0x4000] ;  /* 0x00400000bc24783b */ /* 0x000fe20000004200 */
[----:B------:R-:W-:Y:S02]  /*1aea0*/  MUFU.EX2 R177, R177 ;  /* 0x000000b100b17308 */ /* 0x000fe40000000800 */
[----:B------:R-:W-:Y:S02]  /*1aeb0*/  FADD.FTZ R49, R48, R49 ;  /* 0x0000003130317221 */ /* 0x000fe40000010000 */
[----:B------:R-:W-:Y:S02]  /*1aec0*/  FADD.FTZ R14, R14, R45 ;  /* 0x0000002d0e0e7221 */ /* 0x000fe40000010000 */
[C---:B-----5:R-:W-:Y:S04]  /*1aed0*/  HMMA.16816.F32.BF16 R92, R16.reuse, R24, R92 ;  /* 0x00000018105c723c */ /* 0x060fe8000004185c */
[----:B------:R-:W5:Y:S01]  /*1aee0*/  MUFU.EX2 R167, R167 ;  /* 0x000000a700a77308 */ /* 0x000f620000000800 */
[----:B------:R-:W-:Y:S02]  /*1aef0*/  FADD.FTZ R49, R47, R49 ;  /* 0x000000312f317221 */ /* 0x000fe40000010000 */
[----:B------:R-:W-:Y:S01]  /*1af00*/  FADD.FTZ R14, R44, R14 ;  /* 0x0000000e2c0e7221 */ /* 0x000fe20000010000 */
[C---:B------:R-:W-:Y:S01]  /*1af10*/  HMMA.16816.F32.BF16 R96, R16.reuse, R26, R96 ;  /* 0x0000001a1060723c */ /* 0x040fe20000041860 */
[----:B------:R-:W-:Y:S03]  /*1af20*/  LDSM.16.MT88.4 R24, [R190+0x1000] ;  /* 0x00100000be18783b */ /* 0x000fe60000004200 */
[----:B------:R-:W-:Y:S02]  /*1af30*/  FADD.FTZ R46, R46, R49 ;  /* 0x000000312e2e7221 */ /* 0x000fe40000010000 */
[----:B------:R-:W-:Y:S01]  /*1af40*/  MUFU.EX2 R155, R155 ;  /* 0x0000009b009b7308 */ /* 0x000fe20000000800 */
[----:B------:R-:W-:Y:S01]  /*1af50*/  FADD.FTZ R51, R51, R14 ;  /* 0x0000000e33337221 */ /* 0x000fe20000010000 */
[C---:B--2---:R-:W-:Y:S04]  /*1af60*/  HMMA.16816.F32.BF16 R100, R16.reuse, R20, R100 ;  /* 0x000000141064723c */ /* 0x044fe80000041864 */
[----:B------:R-:W-:Y:S02]  /*1af70*/  FADD.FTZ R46, R138, R46 ;  /* 0x0000002e8a2e7221 */ /* 0x000fe40000010000 */
[----:B------:R-:W-:Y:S02]  /*1af80*/  FADD.FTZ R51, R131, R51 ;  /* 0x0000003383337221 */ /* 0x000fe40000010000 */
[C---:B------:R-:W-:Y:S01]  /*1af90*/  HMMA.16816.F32.BF16 R104, R16.reuse, R22, R104 ;  /* 0x000000161068723c */ /* 0x040fe20000041868 */
[----:B------:R-:W2:Y:S01]  /*1afa0*/  LDSM.16.MT88.4 R20, [R191+0x1000] ;  /* 0x00100000bf14783b */ /* 0x000ea20000004200 */
[----:B------:R-:W-:Y:S02]  /*1afb0*/  MUFU.EX2 R151, R151 ;  /* 0x0000009700977308 */ /* 0x000fe40000000800 */
[----:B------:R-:W-:Y:S02]  /*1afc0*/  FADD.FTZ R139, R139, R46 ;  /* 0x0000002e8b8b7221 */ /* 0x000fe40000010000 */
[----:B------:R-:W-:Y:S02]  /*1afd0*/  FADD.FTZ R134, R134, R51 ;  /* 0x0000003386867221 */ /* 0x000fe40000010000 */
[C---:B------:R-:W-:Y:S04]  /*1afe0*/  HMMA.16816.F32.BF16 R52, R16.reuse, R28, R52 ;  /* 0x0000001c1034723c */ /* 0x040fe80000041834 */
[----:B------:R-:W-:Y:S01]  /*1aff0*/  MUFU.EX2 R244, R244 ;  /* 0x000000f400f47308 */ /* 0x000fe20000000800 */
[----:B------:R-:W-:Y:S02]  /*1b000*/  FADD.FTZ R139, R140, R139 ;  /* 0x0000008b8c8b7221 */ /* 0x000fe40000010000 */
[----:B------:R-:W-:Y:S01]  /*1b010*/  FADD.FTZ R134, R136, R134 ;  /* 0x0000008688867221 */ /* 0x000fe20000010000 */
[C---:B------:R-:W-:Y:S01]  /*1b020*/  HMMA.16816.F32.BF16 R56, R16.reuse, R30, R56 ;  /* 0x0000001e1038723c */ /* 0x040fe20000041838 */
[----:B------:R-:W3:Y:S03]  /*1b030*/  LDSM.16.MT88.4 R28, [R189+0x1000] ;  /* 0x00100000bd1c783b */ /* 0x000ee60000004200 */
[----:B------:R-:W-:Y:S02]  /*1b040*/  FADD.FTZ R141, R141, R139 ;  /* 0x0000008b8d8d7221 */ /* 0x000fe40000010000 */
[----:B------:R-:W-:Y:S01]  /*1b050*/  MUFU.EX2 R245, R245 ;  /* 0x000000f500f57308 */ /* 0x000fe20000000800 */
[----:B------:R-:W-:Y:S01]  /*1b060*/  IMAD.MOV.U32 R119, RZ, RZ, R2 ;  /* 0x000000ffff777224 */ /* 0x000fe200078e0002 */
[C---:B----4-:R-:W-:Y:S04]  /*1b070*/  HMMA.16816.F32.BF16 R60, R16.reuse, R32, R60 ;  /* 0x00000020103c723c */ /* 0x050fe8000004183c */
[----:B------:R-:W-:Y:S02]  /*1b080*/  FADD.FTZ R141, R156, R141 ;  /* 0x0000008d9c8d7221 */ /* 0x000fe40000010000 */
[----:B------:R-:W-:Y:S02]  /*1b090*/  IMAD.MOV.U32 R3, RZ, RZ, R0 ;  /* 0x000000ffff037224 */ /* 0x000fe400078e0000 */
[----:B------:R-:W-:Y:S01]  /*1b0a0*/  HMMA.16816.F32.BF16 R64, R16, R34, R64 ;  /* 0x000000221040723c */ /* 0x000fe20000041840 */
[----:B------:R-:W4:Y:S01]  /*1b0b0*/  LDSM.16.MT88.4 R32, [R188+0x1000] ;  /* 0x00100000bc20783b */ /* 0x000f220000004200 */
[----:B------:R-:W3:Y:S02]  /*1b0c0*/  MUFU.EX2 R154, R154 ;  /* 0x0000009a009a7308 */ /* 0x000ee40000000800 */
[----:B------:R-:W-:Y:S03]  /*1b0d0*/  IMAD.MOV.U32 R2, RZ, RZ, R12 ;  /* 0x000000ffff027224 */ /* 0x000fe600078e000c */
[----:B------:R-:W-:Y:S01]  /*1b0e0*/  F2FP.BF16.PACK_AB R16, R149, R150 ;  /* 0x000000969510723e */ /* 0x000fe200000010ff */
[----:B------:R-:W-:Y:S01]  /*1b0f0*/  FADD.FTZ R150, R150, R134 ;  /* 0x0000008696967221 */ /* 0x000fe20000010000 */
[----:B------:R-:W-:Y:S03]  /*1b100*/  F2FP.BF16.PACK_AB R18, R153, R152 ;  /* 0x000000989912723e */ /* 0x000fe600000010ff */
[----:B------:R-:W-:Y:S01]  /*1b110*/  F2FP.BF16.PACK_AB R17, R157, R156 ;  /* 0x0000009c9d11723e */ /* 0x000fe200000010ff */
[----:B------:R-:W4:Y:S01]  /*1b120*/  MUFU.EX2 R148, R148 ;  /* 0x0000009400947308 */ /* 0x000f220000000800 */
[----:B-1----:R-:W-:Y:S01]  /*1b130*/  F2FP.BF16.PACK_AB R19, R159, R158 ;  /* 0x0000009e9f13723e */ /* 0x002fe200000010ff */
[----:B------:R-:W-:Y:S02]  /*1b140*/  FADD.FTZ R150, R149, R150 ;  /* 0x0000009695967221 */ /* 0x000fe40000010000 */
[----:B------:R-:W-:Y:S02]  /*1b150*/  FADD.FTZ R157, R157, R141 ;  /* 0x0000008d9d9d7221 */ /* 0x000fe40000010000 */
[----:B------:R-:W-:Y:S02]  /*1b160*/  FADD.FTZ R152, R152, R150 ;  /* 0x0000009698987221 */ /* 0x000fe40000010000 */
[C---:B--2---:R-:W-:Y:S02]  /*1b170*/  HMMA.16816.F32.BF16 R4, R16.reuse, R20, R4 ;  /* 0x000000141004723c */ /* 0x044fe40000041804 */
[----:B------:R-:W-:Y:S01]  /*1b180*/  MUFU.EX2 R143, R143 ;  /* 0x0000008f008f7308 */ /* 0x000fe20000000800 */
[----:B------:R-:W-:Y:S02]  /*1b190*/  FADD.FTZ R157, R158, R157 ;  /* 0x0000009d9e9d7221 */ /* 0x000fe40000010000 */
[----:B------:R-:W-:Y:S02]  /*1b1a0*/  FADD.FTZ R152, R153, R152 ;  /* 0x0000009899987221 */ /* 0x000fe40000010000 */
[----:B------:R-:W-:Y:S01]  /*1b1b0*/  FADD.FTZ R159, R159, R157 ;  /* 0x0000009d9f9f7221 */ /* 0x000fe20000010000 */
[C---:B------:R-:W-:Y:S01]  /*1b1c0*/  HMMA.16816.F32.BF16 R8, R16.reuse, R22, R8 ;  /* 0x000000161008723c */ /* 0x040fe20000041808 */
[----:B------:R-:W1:Y:S03]  /*1b1d0*/  LDSM.16.MT88.4 R20, [R191+0x4000] ;  /* 0x00400000bf14783b */ /* 0x000e660000004200 */
[----:B------:R-:W2:Y:S01]  /*1b1e0*/  MUFU.EX2 R142, R142 ;  /* 0x0000008e008e7308 */ /* 0x000ea20000000800 */
[----:B---3--:R-:W-:Y:S03]  /*1b1f0*/  FADD.FTZ R159, R179, R159 ;  /* 0x0000009fb39f7221 */ /* 0x008fe60000010000 */
[C---:B------:R-:W-:Y:S06]  /*1b200*/  HMMA.16816.F32.BF16 R68, R16.reuse, R24, R68 ;  /* 0x000000181044723c */ /* 0x040fec0000041844 */
[----:B------:R-:W-:Y:S02]  /*1b210*/  MUFU.EX2 R133, R133 ;  /* 0x0000008500857308 */ /* 0x000fe40000000800 */
[C---:B------:R-:W-:Y:S01]  /*1b220*/  HMMA.16816.F32.BF16 R72, R16.reuse, R26, R72 ;  /* 0x0000001a1048723c */ /* 0x040fe20000041848 */
[----:B------:R-:W3:Y:S07]  /*1b230*/  LDSM.16.MT88.4 R24, [R190+0x4000] ;  /* 0x00400000be18783b */ /* 0x000eee0000004200 */
[C---:B------:R-:W-:Y:S01]  /*1b240*/  HMMA.16816.F32.BF16 R76, R16.reuse, R28, R76 ;  /* 0x0000001c104c723c */ /* 0x040fe2000004184c */
[----:B------:R-:W-:Y:S07]  /*1b250*/  MUFU.EX2 R132, R132 ;  /* 0x0000008400847308 */ /* 0x000fee0000000800 */
[C---:B------:R-:W-:Y:S01]  /*1b260*/  HMMA.16816.F32.BF16 R80, R16.reuse, R30, R80 ;  /* 0x0000001e1050723c */ /* 0x040fe20000041850 */
[----:B------:R-:W2:Y:S02]  /*1b270*/  LDSM.16.MT88.4 R28, [R189+0x4000] ;  /* 0x00400000bd1c783b */ /* 0x000ea40000004200 */
[----:B------:R-:W-:Y:S05]  /*1b280*/  MUFU.EX2 R130, R130 ;  /* 0x0000008200827308 */ /* 0x000fea0000000800 */
[C---:B----4-:R-:W-:Y:S05]  /*1b290*/  HMMA.16816.F32.BF16 R84, R16.reuse, R32, R84 ;  /* 0x000000201054723c */ /* 0x050fea0000041854 */
[----:B------:R-:W-:Y:S03]  /*1b2a0*/  MUFU.EX2 R137, R137 ;  /* 0x0000008900897308 */ /* 0x000fe60000000800 */
[C---:B------:R-:W-:Y:S01]  /*1b2b0*/  HMMA.16816.F32.BF16 R88, R16.reuse, R34, R88 ;  /* 0x000000221058723c */ /* 0x040fe20000041858 */
[----:B------:R-:W4:Y:S06]  /*1b2c0*/  LDSM.16.MT88.4 R32, [R191+0x1800] ;  /* 0x00180000bf20783b */ /* 0x000f2c0000004200 */
[----:B------:R-:W2:Y:S01]  /*1b2d0*/  MUFU.EX2 R128, R128 ;  /* 0x0000008000807308 */ /* 0x000ea20000000800 */
[C---:B-1----:R-:W-:Y:S08]  /*1b2e0*/  HMMA.16816.F32.BF16 R92, R16.reuse, R20, R92 ;  /* 0x00000014105c723c */ /* 0x042ff0000004185c */
[C---:B------:R-:W-:Y:S01]  /*1b2f0*/  HMMA.16816.F32.BF16 R96, R16.reuse, R22, R96 ;  /* 0x000000161060723c */ /* 0x040fe20000041860 */
[----:B------:R-:W1:Y:S01]  /*1b300*/  LDSM.16.MT88.4 R20, [R190+0x1800] ;  /* 0x00180000be14783b */ /* 0x000e620000004200 */
[----:B------:R-:W1:Y:S06]  /*1b310*/  MUFU.EX2 R129, R129 ;  /* 0x0000008100817308 */ /* 0x000e6c0000000800 */
[C---:B---3--:R-:W-:Y:S04]  /*1b320*/  HMMA.16816.F32.BF16 R100, R16.reuse, R24, R100 ;  /* 0x000000181064723c */ /* 0x048fe80000041864 */
[----:B------:R-:W3:Y:S04]  /*1b330*/  MUFU.EX2 R118, R118 ;  /* 0x0000007600767308 */ /* 0x000ee80000000800 */
[C---:B------:R-:W-:Y:S01]  /*1b340*/  HMMA.16816.F32.BF16 R104, R16.reuse, R26, R104 ;  /* 0x0000001a1068723c */ /* 0x040fe20000041868 */
[----:B------:R-:W1:Y:S05]  /*1b350*/  LDSM.16.MT88.4 R24, [R189+0x1800] ;  /* 0x00180000bd18783b */ /* 0x000e6a0000004200 */
[----:B------:R-:W1:Y:S02]  /*1b360*/  MUFU.EX2 R50, R50 ;  /* 0x0000003200327308 */ /* 0x000e640000000800 */
[C---:B--2---:R-:W-:Y:S08]  /*1b370*/  HMMA.16816.F32.BF16 R52, R16.reuse, R28, R52 ;  /* 0x0000001c1034723c */ /* 0x044ff00000041834 */
[C---:B------:R-:W-:Y:S01]  /*1b380*/  HMMA.16816.F32.BF16 R56, R16.reuse, R30, R56 ;  /* 0x0000001e1038723c */ /* 0x040fe20000041838 */
[----:B------:R-:W2:Y:S07]  /*1b390*/  LDSM.16.MT88.4 R28, [R188+0x1800] ;  /* 0x00180000bc1c783b */ /* 0x000eae0000004200 */
[C---:B------:R-:W-:Y:S08]  /*1b3a0*/  HMMA.16816.F32.BF16 R60, R16.reuse, R36, R60 ;  /* 0x00000024103c723c */ /* 0x040ff0000004183c */
[----:B------:R-:W-:Y:S01]  /*1b3b0*/  HMMA.16816.F32.BF16 R64, R16, R38, R64 ;  /* 0x000000261040723c */ /* 0x000fe20000041840 */
[----:B------:R-:W-:Y:S06]  /*1b3c0*/  LDSM.16.MT88.4 R36, [R189+0x4800] ;  /* 0x00480000bd24783b */ /* 0x000fec0000004200 */
[C---:B------:R-:W-:Y:S01]  /*1b3d0*/  F2FP.BF16.PACK_AB R16, R165.reuse, R164 ;  /* 0x000000a4a510723e */ /* 0x040fe200000010ff */
[----:B------:R-:W-:Y:S01]  /*1b3e0*/  FADD.FTZ R164, R164, R152 ;  /* 0x00000098a4a47221 */ /* 0x000fe20000010000 */
[----:B------:R-:W-:Y:S03]  /*1b3f0*/  F2FP.BF16.PACK_AB R18, R176, R166 ;  /* 0x000000a6b012723e */ /* 0x000fe600000010ff */
[C---:B------:R-:W-:Y:S01]  /*1b400*/  F2FP.BF16.PACK_AB R17, R178.reuse, R179 ;  /* 0x000000b3b211723e */ /* 0x040fe200000010ff */
[----:B------:R-:W-:Y:S01]  /*1b410*/  FADD.FTZ R164, R165, R164 ;  /* 0x000000a4a5a47221 */ /* 0x000fe20000010000 */
[----:B-----5:R-:W-:Y:S01]  /*1b420*/  F2FP.BF16.PACK_AB R19, R167, R177 ;  /* 0x000000b1a713723e */ /* 0x020fe200000010ff */
[----:B------:R-:W-:Y:S02]  /*1b430*/  FADD.FTZ R178, R178, R159 ;  /* 0x0000009fb2b27221 */ /* 0x000fe40000010000 */
[----:B------:R-:W-:Y:S02]  /*1b440*/  FADD.FTZ R166, R166, R164 ;  /* 0x000000a4a6a67221 */ /* 0x000fe40000010000 */
[----:B------:R-:W-:Y:S02]  /*1b450*/  FADD.FTZ R178, R177, R178 ;  /* 0x000000b2b1b27221 */ /* 0x000fe40000010000 */
[C---:B----4-:R-:W-:Y:S03]  /*1b460*/  HMMA.16816.F32.BF16 R4, R16.reuse, R32, R4 ;  /* 0x000000201004723c */ /* 0x050fe60000041804 */
[----:B------:R-:W-:Y:S02]  /*1b470*/  FADD.FTZ R166, R176, R166 ;  /* 0x000000a6b0a67221 */ /* 0x000fe40000010000 */
[----:B------:R-:W-:Y:S03]  /*1b480*/  FADD.FTZ R167, R167, R178 ;  /* 0x000000b2a7a77221 */ /* 0x000fe60000010000 */
[C---:B------:R-:W-:Y:S01]  /*1b490*/  HMMA.16816.F32.BF16 R8, R16.reuse, R34, R8 ;  /* 0x000000221008723c */ /* 0x040fe20000041808 */
[----:B------:R-:W4:Y:S03]  /*1b4a0*/  LDSM.16.MT88.4 R32, [R191+0x4800] ;  /* 0x00480000bf20783b */ /* 0x000f260000004200 */
[----:B------:R-:W-:Y:S04]  /*1b4b0*/  FADD.FTZ R167, R154, R167 ;  /* 0x000000a79aa77221 */ /* 0x000fe80000010000 */
[C---:B-1----:R-:W-:Y:S08]  /*1b4c0*/  HMMA.16816.F32.BF16 R68, R16.reuse, R20, R68 ;  /* 0x000000141044723c */ /* 0x042ff00000041844 */
[C---:B------:R-:W-:Y:S01]  /*1b4d0*/  HMMA.16816.F32.BF16 R72, R16.reuse, R22, R72 ;  /* 0x000000161048723c */ /* 0x040fe20000041848 */
[----:B------:R-:W1:Y:S07]  /*1b4e0*/  LDSM.16.MT88.4 R20, [R190+0x4800] ;  /* 0x00480000be14783b */ /* 0x000e6e0000004200 */
[C---:B------:R-:W-:Y:S08]  /*1b4f0*/  HMMA.16816.F32.BF16 R76, R16.reuse, R24, R76 ;  /* 0x00000018104c723c */ /* 0x040ff0000004184c */
[C---:B------:R-:W-:Y:S01]  /*1b500*/  HMMA.16816.F32.BF16 R80, R16.reuse, R26, R80 ;  /* 0x0000001a1050723c */ /* 0x040fe20000041850 */
[----:B------:R-:W5:Y:S07]  /*1b510*/  LDSM.16.MT88.4 R24, [R191+0x2000] ;  /* 0x00200000bf18783b */ /* 0x000f6e0000004200 */
[C---:B--2---:R-:W-:Y:S08]  /*1b520*/  HMMA.16816.F32.BF16 R84, R16.reuse, R28, R84 ;  /* 0x0000001c1054723c */ /* 0x044ff00000041854 */
[C---:B------:R-:W-:Y:S01]  /*1b530*/  HMMA.16816.F32.BF16 R88, R16.reuse, R30, R88 ;  /* 0x0000001e1058723c */ /* 0x040fe20000041858 */
[----:B------:R-:W2:Y:S07]  /*1b540*/  LDSM.16.MT88.4 R28, [R190+0x2000] ;  /* 0x00200000be1c783b */ /* 0x000eae0000004200 */
        /* <DEDUP_REMOVED lines=21> */
[C---:B-----5:R-:W-:Y:S03]  /*1b6a0*/  HMMA.16816.F32.BF16 R4, R16.reuse, R24, R4 ;  /* 0x000000181004723c */ /* 0x060fe60000041804 */
[----:B------:R-:W-:Y:S02]  /*1b6b0*/  FADD.FTZ R244, R245, R244 ;  /* 0x000000f4f5f47221 */ /* 0x000fe40000010000 */
[----:B------:R-:W-:Y:S03]  /*1b6c0*/  FADD.FTZ R142, R142, R148 ;  /* 0x000000948e8e7221 */ /* 0x000fe60000010000 */
[C---:B------:R-:W-:Y:S01]  /*1b6d0*/  HMMA.16816.F32.BF16 R8, R16.reuse, R26, R8 ;  /* 0x0000001a1008723c */ /* 0x040fe20000041808 */
[----:B------:R-:W4:Y:S03]  /*1b6e0*/  LDSM.16.MT88.4 R24, [R191+0x5000] ;  /* 0x00500000bf18783b */ /* 0x000f260000004200 */
[----:B------:R-:W-:Y:S04]  /*1b6f0*/  FADD.FTZ R142, R128, R142 ;  /* 0x0000008e808e7221 */ /* 0x000fe80000010000 */
[C---:B--2---:R-:W-:Y:S04]  /*1b700*/  HMMA.16816.F32.BF16 R68, R16.reuse, R28, R68 ;  /* 0x0000001c1044723c */ /* 0x044fe80000041844 */
[----:B------:R-:W-:Y:S04]  /*1b710*/  FADD.FTZ R142, R129, R142 ;  /* 0x0000008e818e7221 */ /* 0x000fe80000010000 */
[C---:B------:R-:W-:Y:S01]  /*1b720*/  HMMA.16816.F32.BF16 R72, R16.reuse, R30, R72 ;  /* 0x0000001e1048723c */ /* 0x040fe20000041848 */
[----:B------:R-:W2:Y:S03]  /*1b730*/  LDSM.16.MT88.4 R28, [R190+0x5000] ;  /* 0x00500000be1c783b */ /* 0x000ea60000004200 */
[----:B---3--:R-:W-:Y:S04]  /*1b740*/  FADD.FTZ R142, R118, R142 ;  /* 0x0000008e768e7221 */ /* 0x008fe80000010000 */
[C---:B-1----:R-:W-:Y:S04]  /*1b750*/  HMMA.16816.F32.BF16 R76, R16.reuse, R20, R76 ;  /* 0x00000014104c723c */ /* 0x042fe8000004184c */
[----:B------:R-:W-:Y:S04]  /*1b760*/  FADD.FTZ R242, R50, R142 ;  /* 0x0000008e32f27221 */ /* 0x000fe80000010000 */
[C---:B------:R-:W-:Y:S01]  /*1b770*/  HMMA.16816.F32.BF16 R80, R16.reuse, R22, R80 ;  /* 0x000000161050723c */ /* 0x040fe20000041850 */
[----:B------:R-:W1:Y:S07]  /*1b780*/  LDSM.16.MT88.4 R20, [R188+0x5000] ;  /* 0x00500000bc14783b */ /* 0x000e6e0000004200 */
[C---:B------:R-:W-:Y:S08]  /*1b790*/  HMMA.16816.F32.BF16 R84, R16.reuse, R32, R84 ;  /* 0x000000201054723c */ /* 0x040ff00000041854 */
[C---:B------:R-:W-:Y:S01]  /*1b7a0*/  HMMA.16816.F32.BF16 R88, R16.reuse, R34, R88 ;  /* 0x000000221058723c */ /* 0x040fe20000041858 */
[----:B------:R-:W3:Y:S07]  /*1b7b0*/  LDSM.16.MT88.4 R32, [R190+0x2800] ;  /* 0x00280000be20783b */ /* 0x000eee0000004200 */
[C---:B----4-:R-:W-:Y:S08]  /*1b7c0*/  HMMA.16816.F32.BF16 R92, R16.reuse, R24, R92 ;  /* 0x00000018105c723c */ /* 0x050ff0000004185c */
[C---:B------:R-:W-:Y:S01]  /*1b7d0*/  HMMA.16816.F32.BF16 R96, R16.reuse, R26, R96 ;  /* 0x0000001a1060723c */ /* 0x040fe20000041860 */
[----:B------:R-:W4:Y:S07]  /*1b7e0*/  LDSM.16.MT88.4 R24, [R188+0x2800] ;  /* 0x00280000bc18783b */ /* 0x000f2e0000004200 */
[C---:B--2---:R-:W-:Y:S08]  /*1b7f0*/  HMMA.16816.F32.BF16 R100, R16.reuse, R28, R100 ;  /* 0x0000001c1064723c */ /* 0x044ff00000041864 */
[C---:B------:R-:W-:Y:S08]  /*1b800*/  HMMA.16816.F32.BF16 R104, R16.reuse, R30, R104 ;  /* 0x0000001e1068723c */ /* 0x040ff00000041868 */
[C---:B------:R-:W-:Y:S08]  /*1b810*/  HMMA.16816.F32.BF16 R52, R16.reuse, R36, R52 ;  /* 0x000000241034723c */ /* 0x040ff00000041834 */
[C---:B------:R-:W-:Y:S08]  /*1b820*/  HMMA.16816.F32.BF16 R56, R16.reuse, R38, R56 ;  /* 0x000000261038723c */ /* 0x040ff00000041838 */
[C---:B-1----:R-:W-:Y:S08]  /*1b830*/  HMMA.16816.F32.BF16 R60, R16.reuse, R20, R60 ;  /* 0x00000014103c723c */ /* 0x042ff0000004183c */
[----:B------:R-:W-:Y:S01]  /*1b840*/  HMMA.16816.F32.BF16 R64, R16, R22, R64 ;  /* 0x000000161040723c */ /* 0x000fe20000041840 */
[----:B------:R-:W1:Y:S06]  /*1b850*/  LDSM.16.MT88.4 R20, [R191+0x5800] ;  /* 0x00580000bf14783b */ /* 0x000e6c0000004200 */
[C---:B------:R-:W-:Y:S01]  /*1b860*/  F2FP.BF16.PACK_AB R16, R132.reuse, R133 ;  /* 0x000000858410723e */ /* 0x040fe200000010ff */
[----:B------:R-:W-:Y:S01]  /*1b870*/  FADD.FTZ R133, R133, R244 ;  /* 0x000000f485857221 */ /* 0x000fe20000010000 */
[----:B------:R-:W-:Y:S03]  /*1b880*/  F2FP.BF16.PACK_AB R18, R137, R130 ;  /* 0x000000828912723e */ /* 0x000fe600000010ff */
[----:B------:R-:W-:Y:S01]  /*1b890*/  F2FP.BF16.PACK_AB R17, R129, R128 ;  /* 0x000000808111723e */ /* 0x000fe200000010ff */
[----:B------:R-:W-:Y:S01]  /*1b8a0*/  FADD.FTZ R133, R132, R133 ;  /* 0x0000008584857221 */ /* 0x000fe20000010000 */
[----:B------:R-:W-:Y:S03]  /*1b8b0*/  F2FP.BF16.PACK_AB R19, R50, R118 ;  /* 0x000000763213723e */ /* 0x000fe600000010ff */
[----:B------:R-:W-:Y:S04]  /*1b8c0*/  FADD.FTZ R133, R130, R133 ;  /* 0x0000008582857221 */ /* 0x000fe80000010000 */
[C---:B------:R-:W-:Y:S01]  /*1b8d0*/  HMMA.16816.F32.BF16 R112, R16.reuse, R108, R4 ;  /* 0x0000006c1070723c */ /* 0x040fe20000041804 */
[----:B------:R-:W2:Y:S02]  /*1b8e0*/  LDSM.16.MT88.4 R4, [R190+0x5800] ;  /* 0x00580000be04783b */ /* 0x000ea40000004200 */
[----:B------:R-:W-:Y:S05]  /*1b8f0*/  FADD.FTZ R243, R137, R133 ;  /* 0x0000008589f37221 */ /* 0x000fea0000010000 */
[C---:B------:R-:W-:Y:S01]  /*1b900*/  HMMA.16816.F32.BF16 R108, R16.reuse, R110, R8 ;  /* 0x0000006e106c723c */ /* 0x040fe20000041808 */
[----:B------:R-:W5:Y:S07]  /*1b910*/  LDSM.16.MT88.4 R8, [R189+0x5800] ;  /* 0x00580000bd08783b */ /* 0x000f6e0000004200 */
[C---:B---3--:R-:W-:Y:S08]  /*1b920*/  HMMA.16816.F32.BF16 R68, R16.reuse, R32, R68 ;  /* 0x000000201044723c */ /* 0x048ff00000041844 */
[C---:B------:R-:W-:Y:S08]  /*1b930*/  HMMA.16816.F32.BF16 R72, R16.reuse, R34, R72 ;  /* 0x000000221048723c */ /* 0x040ff00000041848 */
[C---:B------:R-:W-:Y:S08]  /*1b940*/  HMMA.16816.F32.BF16 R76, R16.reuse, R40, R76 ;  /* 0x00000028104c723c */ /* 0x040ff0000004184c */
[C---:B------:R-:W-:Y:S08]  /*1b950*/  HMMA.16816.F32.BF16 R80, R16.reuse, R42, R80 ;  /* 0x0000002a1050723c */ /* 0x040ff00000041850 */
[C---:B----4-:R-:W-:Y:S08]  /*1b960*/  HMMA.16816.F32.BF16 R84, R16.reuse, R24, R84 ;  /* 0x000000181054723c */ /* 0x050ff00000041854 */
[C---:B------:R-:W-:Y:S08]  /*1b970*/  HMMA.16816.F32.BF16 R88, R16.reuse, R26, R88 ;  /* 0x0000001a1058723c */ /* 0x040ff00000041858 */
[C---:B-1----:R-:W-:Y:S08]  /*1b980*/  HMMA.16816.F32.BF16 R92, R16.reuse, R20, R92 ;  /* 0x00000014105c723c */ /* 0x042ff0000004185c */
[C---:B------:R-:W-:Y:S01]  /*1b990*/  HMMA.16816.F32.BF16 R96, R16.reuse, R22, R96 ;  /* 0x000000161060723c */ /* 0x040fe20000041860 */
[----:B------:R-:W1:Y:S07]  /*1b9a0*/  LDSM.16.MT88.4 R20, [R188+0x5800] ;  /* 0x00580000bc14783b */ /* 0x000e6e0000004200 */
[C---:B--2---:R-:W-:Y:S08]  /*1b9b0*/  HMMA.16816.F32.BF16 R100, R16.reuse, R4, R100 ;  /* 0x000000041064723c */ /* 0x044ff00000041864 */
[C---:B------:R-:W-:Y:S08]  /*1b9c0*/  HMMA.16816.F32.BF16 R104, R16.reuse, R6, R104 ;  /* 0x000000061068723c */ /* 0x040ff00000041868 */
[C---:B-----5:R-:W-:Y:S08]  /*1b9d0*/  HMMA.16816.F32.BF16 R52, R16.reuse, R8, R52 ;  /* 0x000000081034723c */ /* 0x060ff00000041834 */
[C---:B------:R-:W-:Y:S08]  /*1b9e0*/  HMMA.16816.F32.BF16 R56, R16.reuse, R10, R56 ;  /* 0x0000000a1038723c */ /* 0x040ff00000041838 */
[C---:B-1----:R-:W-:Y:S08]  /*1b9f0*/  HMMA.16816.F32.BF16 R60, R16.reuse, R20, R60 ;  /* 0x00000014103c723c */ /* 0x042ff0000004183c */
[----:B------:R-:W-:Y:S01]  /*1ba00*/  HMMA.16816.F32.BF16 R64, R16, R22, R64 ;  /* 0x000000161040723c */ /* 0x000fe20000041840 */
[----:B------:R-:W-:-:S07]  /*1ba10*/  @P0 BRA `(.L_x_830) ;  /* 0xffffc29000000947 */ /* 0x000fce000383ffff */
.L_x_821:
[----:B------:R-:W-:Y:S07]  /*1ba20*/  @!UPT UIADD3 URZ, URZ, URZ, URZ ;  /* 0x0000003f3f3ff290 */ /* 0x000fee000fffe03f */
[----:B------:R-:W-:Y:S02]  /*1ba30*/  MOV R4, 0x1f ;  /* 0x0000001f00047802 */ /* 0x000fe40000000f00 */
[----:B------:R-:W-:Y:S01]  /*1ba40*/  MOV R3, 0xffffffff ;  /* 0xffffffff00037802 */ /* 0x000fe20000000f00 */
[----:B------:R-:W-:Y:S06]  /*1ba50*/  BRA.DIV ~URZ, `(.L_x_831) ;  /* 0x000043c27f007947 */ /* 0x000fec000b800000 */
[----:B------:R1:W2:Y:S02]  /*1ba60*/  SHFL.BFLY PT, R2, R243, 0x2, 0x1f ;  /* 0x0c401f00f3027f89 */ /* 0x0002a400000e0000 */
.L_x_898:
[----:B--2---:R-:W-:Y:S01]  /*1ba70*/  FADD.FTZ R2, R2, R243 ;  /* 0x000000f302027221 */ /* 0x004fe20000010000 */
[----:B------:R-:W-:Y:S05]  /*1ba80*/  BRA.DIV ~URZ, `(.L_x_832) ;  /* 0x000043f27f007947 */ /* 0x000fea000b800000 */
[----:B------:R-:W2:Y:S04]  /*1ba90*/  SHFL.BFLY PT, R4, R242, 0x2, 0x1f ;  /* 0x0c401f00f2047f89 */ /* 0x000ea800000e0000 */
[----:B------:R-:W3:Y:S01]  /*1baa0*/  SHFL.BFLY PT, R3, R2, 0x1, 0x1f ;  /* 0x0c201f0002037f89 */ /* 0x000ee200000e0000 */
[----:B--2---:R-:W-:-:S02]  /*1bab0*/  FADD.FTZ R242, R4, R242 ;  /* 0x000000f204f27221 */ /* 0x004fc40000010000 */
[----:B---3--:R-:W-:-:S03]  /*1bac0*/  FADD.FTZ R2, R2, R3 ;  /* 0x0000000302027221 */ /* 0x008fc60000010000 */
[----:B------:R2:W3:Y:S04]  /*1bad0*/  SHFL.BFLY PT, R10, R242, 0x1, 0x1f ;  /* 0x0c201f00f20a7f89 */ /* 0x0004e800000e0000 */
.L_x_899:
[----:B---3--:R-:W-:Y:S01]  /*1bae0*/  FADD.FTZ R10, R10, R242 ;  /* 0x000000f20a0a7221 */ /* 0x008fe20000010000 */
[----:B------:R-:W-:Y:S02]  /*1baf0*/  FSETP.NE.FTZ.AND P1, PT, R2, RZ, PT ;  /* 0x000000ff0200720b */ /* 0x000fe40003f35000 */
[----:B------:R-:W-:Y:S02]  /*1bb00*/  MOV R27, RZ ;  /* 0x000000ff001b7202 */ /* 0x000fe40000000f00 */
[----:B------:R-:W-:Y:S02]  /*1bb10*/  FSETP.NE.FTZ.AND P0, PT, R10, RZ, PT ;  /* 0x000000ff0a00720b */ /* 0x000fe40003f15000 */
[----:B------:R-:W-:Y:S02]  /*1bb20*/  MOV R17, RZ ;  /* 0x000000ff00117202 */ /* 0x000fe40000000f00 */
[----:B------:R-:W-:Y:S02]  /*1bb30*/  MOV R11, 0xff800000 ;  /* 0xff800000000b7802 */ /* 0x000fe40000000f00 */
[----:B------:R-:W-:-:S03]  /*1bb40*/  MOV R28, 0x1 ;  /* 0x00000001001c7802 */ /* 0x000fc60000000f00 */
[----:B------:R-:W3:Y:S04]  /*1bb50*/  @P1 MUFU.LG2 R3, R2 ;  /* 0x0000000200031308 */ /* 0x000ee80000000c00 */
[----:B------:R-:W-:-:S04]  /*1bb60*/  @P0 MOV R14, 0x3f317218 ;  /* 0x3f317218000e0802 */ /* 0x000fc80000000f00 */
[----:B------:R-:W4:Y:S08]  /*1bb70*/  @P0 MUFU.RCP R27, R10 ;  /* 0x0000000a001b0308 */ /* 0x000f300000001000 */
[----:B------:R-:W5:Y:S01]  /*1bb80*/  @P0 MUFU.LG2 R10, R10 ;  /* 0x0000000a000a0308 */ /* 0x000f620000000c00 */
[----:B---3--:R-:W-:-:S07]  /*1bb90*/  @P1 FMUL.FTZ R3, R3, 0.69314718246459960938 ;  /* 0x3f31721803031820 */ /* 0x008fce0000410000 */
[----:B------:R3:W1:Y:S01]  /*1bba0*/  @P1 MUFU.RCP R17, R2 ;  /* 0x0000000200111308 */ /* 0x0006620000001000 */
[C---:B----4-:R-:W-:Y:S02]  /*1bbb0*/  FMUL.FTZ R114, R27.reuse, R114 ;  /* 0x000000721b727220 */ /* 0x050fe40000410000 */
[C---:B------:R-:W-:Y:S02]  /*1bbc0*/  FMUL.FTZ R115, R27.reuse, R115 ;  /* 0x000000731b737220 */ /* 0x040fe40000410000 */
[C---:B------:R-:W-:Y:S02]  /*1bbd0*/  FMUL.FTZ R110, R27.reuse, R110 ;  /* 0x0000006e1b6e7220 */ /* 0x040fe40000410000 */
[----:B------:R-:W-:Y:S02]  /*1bbe0*/  FMUL.FTZ R111, R27, R111 ;  /* 0x0000006f1b6f7220 */ /* 0x000fe40000410000 */
[----:B-----5:R-:W-:Y:S02]  /*1bbf0*/  @P0 FMUL.FTZ R13, R10, 0.69314718246459960938 ;  /* 0x3f3172180a0d0820 */ /* 0x020fe40000410000 */
[----:B------:R-:W-:-:S02]  /*1bc00*/  @P0 FMUL.FTZ R10, R14, c[0x0][0x2d0] ;  /* 0x0000b4000e0a0a20 */ /* 0x000fc40000410000 */
[C---:B------:R-:W-:Y:S02]  /*1bc10*/  FMUL.FTZ R18, R27.reuse, R70 ;  /* 0x000000461b127220 */ /* 0x040fe40000410000 */
[----:B------:R-:W-:Y:S01]  /*1bc20*/  FMUL.FTZ R19, R27, R71 ;  /* 0x000000471b137220 */ /* 0x000fe20000410000 */
[----:B---3--:R-:W-:Y:S01]  /*1bc30*/  @P1 MOV R2, 0x3f317218 ;  /* 0x3f31721800021802 */ /* 0x008fe20000000f00 */
[C---:B-1----:R-:W-:Y:S02]  /*1bc40*/  FMUL.FTZ R112, R17.reuse, R112 ;  /* 0x0000007011707220 */ /* 0x042fe40000410000 */
[C---:B------:R-:W-:Y:S02]  /*1bc50*/  FMUL.FTZ R113, R17.reuse, R113 ;  /* 0x0000007111717220 */ /* 0x040fe40000410000 */
[----:B------:R-:W-:Y:S02]  /*1bc60*/  @P1 FMUL.FTZ R2, R2, c[0x0][0x2d0] ;  /* 0x0000b40002021a20 */ /* 0x000fe40000410000 */
[----:B------:R-:W-:-:S02]  /*1bc70*/  FMUL.FTZ R108, R17, R108 ;  /* 0x0000006c116c7220 */ /* 0x000fc40000410000 */
[----:B------:R-:W-:Y:S01]  /*1bc80*/  @P1 FFMA.FTZ R11, R2, R0, R3 ;  /* 0x00000000020b1223 */ /* 0x000fe20000010003 */
[----:B------:R-:W-:Y:S01]  /*1bc90*/  MOV R0, 0xff800000 ;  /* 0xff80000000007802 */ /* 0x000fe20000000f00 */
        /* <DEDUP_REMOVED lines=27> */
[----:B------:R-:W-:Y:S02]  /*1be50*/  FMUL.FTZ R16, R17, R64 ;  /* 0x0000004011107220 */ /* 0x000fe40000410000 */
        /* <DEDUP_REMOVED lines=26> */
[----:B------:R-:W-:Y:S02]  /*1c000*/  FMUL.FTZ R27, R27, R67 ;  /* 0x000000431b1b7220 */ /* 0x000fe40000410000 */
[----:B------:R-:W-:Y:S02]  /*1c010*/  @P0 FFMA.FTZ R0, R10, R12, R13 ;  /* 0x0000000c0a000223 */ /* 0x000fe4000001000d */
.L_x_754:
[----:B------:R-:W1:Y:S01]  /*1c020*/  S2R R10, SR_TID.X ;  /* 0x00000000000a7919 */ /* 0x000e620000002100 */
[----:B------:R-:W-:Y:S01]  /*1c030*/  BSSY B0, `(.L_x_833) ;  /* 0x0000010000007945 */ /* 0x000fe20003800000 */
[----:B-1----:R-:W-:-:S13]  /*1c040*/  LOP3.LUT P0, RZ, R10, 0xff, RZ, 0xc0, !PT ;  /* 0x000000ff0aff7812 */ /* 0x002fda000780c0ff */
        /* <DEDUP_REMOVED lines=14> */
.L_x_834:
[----:B------:R-:W-:Y:S05]  /*1c130*/  BSYNC B0 ;  /* 0x0000000000007941 */ /* 0x000fea0003800000 */
.L_x_833:
[----:B------:R-:W-:Y:S01]  /*1c140*/  PRMT R12, R28, 0x9910, RZ ;  /* 0x000099101c0c7816 */ /* 0x000fe200000000ff */
[----:B------:R-:W-:Y:S01]  /*1c150*/  BSSY B1, `(.L_x_835) ;  /* 0x00002a0000017945 */ /* 0x000fe20003800000 */
[----:B------:R-:W-:Y:S02]  /*1c160*/  SHF.R.S32.HI R32, RZ, 0x1f, R10 ;  /* 0x0000001fff207819 */ /* 0x000fe4000001140a */
[----:B------:R-:W-:Y:S01]  /*1c170*/  ISETP.NE.AND P0, PT, R12, RZ, PT ;  /* 0x000000ff0c00720c */ /* 0x000fe20003f05270 */
[----:B------:R-:W-:Y:S01]  /*1c180*/  IMAD.MOV.U32 R12, RZ, RZ, R208 ;  /* 0x000000ffff0c7224 */ /* 0x000fe200078e00d0 */
[----:B------:R-:W-:Y:S02]  /*1c190*/  LEA.HI R29, R32, R10, RZ, 0x3 ;  /* 0x0000000a201d7211 */ /* 0x000fe400078f18ff */
[----:B------:R-:W-:-:S02]  /*1c1a0*/  IADD3 R13, R116, 0x40, RZ ;  /* 0x00000040740d7810 */ /* 0x000fc40007ffe0ff */
[----:B------:R-:W-:Y:S02]  /*1c1b0*/  LOP3.LUT R28, R29, 0xfffffff8, RZ, 0xc0, !PT ;  /* 0xfffffff81d1c7812 */ /* 0x000fe400078ec0ff */
[----:B------:R-:W-:Y:S02]  /*1c1c0*/  SHF.R.S32.HI R15, RZ, 0x1f, R116 ;  /* 0x0000001fff0f7819 */ /* 0x000fe40000011474 */
[----:B------:R-:W-:Y:S01]  /*1c1d0*/  SHF.R.S32.HI R14, RZ, 0x1f, R13 ;  /* 0x0000001fff0e7819 */ /* 0x000fe2000001140d */
[----:B------:R-:W-:Y:S01]  /*1c1e0*/  IMAD.IADD R28, R10, 0x1, -R28 ;  /* 0x000000010a1c7824 */ /* 0x000fe200078e0a1c */
[----:B------:R-:W-:Y:S01]  /*1c1f0*/  SHF.R.S32.HI R29, RZ, 0x3, R29 ;  /* 0x00000003ff1d7819 */ /* 0x000fe2000001141d */
[----:B------:R-:W-:Y:S05]  /*1c200*/  @!P0 BRA `(.L_x_836) ;  /* 0x00001e6000008947 */ /* 0x000fea0003800000 */
[CC--:B------:R-:W-:Y:S01]  /*1c210*/  LEA.HI R33, R32.reuse, R10.reuse, RZ, 0x2 ;  /* 0x0000000a20217211 */ /* 0x0c0fe200078f10ff */
[----:B------:R-:W-:Y:S01]  /*1c220*/  WARPSYNC 0xffffffff ;  /* 0xffffffff00007948 */ /* 0x000fe20003800000 */
[----:B------:R-:W-:Y:S01]  /*1c230*/  LEA.HI R32, R32, R10, RZ, 0x5 ;  /* 0x0000000a20207211 */ /* 0x000fe200078f28ff */
[----:B------:R-:W-:Y:S01]  /*1c240*/  BAR.SYNC.DEFER_BLOCKING 0x1, 0x100 ;  /* 0x0044000000007b1d */ /* 0x000fe20000010000 */
[--C-:B------:R-:W-:Y:S01]  /*1c250*/  SHF.R.S32.HI R30, RZ, 0x2, R33.reuse ;  /* 0x00000002ff1e7819 */ /* 0x100fe20000011421 */
[----:B------:R-:W-:Y:S01]  /*1c260*/  IMAD.MOV.U32 R36, RZ, RZ, c[0x0][0x388] ;  /* 0x0000e200ff247624 */ /* 0x000fe200078e00ff */
        /* <DEDUP_REMOVED lines=14> */
[----:B------:R-:W-:Y:S01]  /*1c350*/  IMAD R33, R33, 0x2, R30 ;  /* 0x0000000221217824 */ /* 0x000fe200078e021e */
[----:B------:R-:W-:-:S02]  /*1c360*/  F2FP.BF16.PACK_AB R30, R113, R112 ;  /* 0x00000070711e723e */ /* 0x000fc400000010ff */
[----:B------:R-:W-:-:S04]  /*1c370*/  LOP3.LUT R34, R34, 0x1c0, RZ, 0xc0, !PT ;  /* 0x000001c022227812 */ /* 0x000fc800078ec0ff */
[----:B------:R-:W-:-:S05]  /*1c380*/  LEA.HI R34, R34, R34, RZ, 0x1d ;  /* 0x0000002222227211 */ /* 0x000fca00078fe8ff */
[----:B------:R-:W-:Y:S01]  /*1c390*/  IMAD.IADD R33, R33, 0x1, R34 ;  /* 0x0000000121217824 */ /* 0x000fe200078e0222 */
[----:B------:R-:W-:-:S03]  /*1c3a0*/  F2FP.BF16.PACK_AB R34, R115, R114 ;  /* 0x000000727322723e */ /* 0x000fc600000010ff */
        /* <DEDUP_REMOVED lines=46> */
[----:B------:R4:W-:Y:S04]  /*1c690*/  STS [R224+0x4400], R34 ;  /* 0x00440022e0007388 */ /* 0x0009e80000000800 */
[----:B------:R2:W-:Y:S01]  /*1c6a0*/  STS [R221+0x4080], R33 ;  /* 0x00408021dd007388 */ /* 0x0005e20000000800 */
[----:B-1----:R-:W-:Y:S02]  /*1c6b0*/  F2FP.BF16.PACK_AB R30, R55, R54 ;  /* 0x00000036371e723e */ /* 0x002fe400000010ff */
[----:B---3--:R-:W-:-:S03]  /*1c6c0*/  F2FP.BF16.PACK_AB R35, R57, R56 ;  /* 0x000000383923723e */ /* 0x008fc600000010ff */
[----:B------:R1:W-:Y:S01]  /*1c6d0*/  STS [R221+0x4480], R30 ;  /* 0x0044801edd007388 */ /* 0x0003e20000000800 */
[----:B----4-:R-:W-:-:S03]  /*1c6e0*/  F2FP.BF16.PACK_AB R34, R59, R58 ;  /* 0x0000003a3b22723e */ /* 0x010fc600000010ff */
[----:B------:R3:W-:Y:S01]  /*1c6f0*/  STS [R223+0x4000], R35 ;  /* 0x00400023df007388 */ /* 0x0007e20000000800 */
[----:B--2---:R-:W-:-:S03]  /*1c700*/  F2FP.BF16.PACK_AB R33, R61, R60 ;  /* 0x0000003c3d21723e */ /* 0x004fc600000010ff */
[----:B------:R2:W-:Y:S04]  /*1c710*/  STS [R223+0x4400], R34 ;  /* 0x00440022df007388 */ /* 0x0005e80000000800 */
[----:B------:R4:W-:Y:S01]  /*1c720*/  STS [R225+0x4080], R33 ;  /* 0x00408021e1007388 */ /* 0x0009e20000000800 */
[----:B-1----:R-:W-:Y:S02]  /*1c730*/  F2FP.BF16.PACK_AB R30, R25, R24 ;  /* 0x00000018191e723e */ /* 0x002fe400000010ff */
[----:B---3--:R-:W-:-:S03]  /*1c740*/  F2FP.BF16.PACK_AB R35, R17, R16 ;  /* 0x000000101123723e */ /* 0x008fc600000010ff */
[----:B------:R1:W-:Y:S01]  /*1c750*/  STS [R225+0x4480], R30 ;  /* 0x0044801ee1007388 */ /* 0x0003e20000000800 */
[----:B--2---:R-:W-:-:S03]  /*1c760*/  F2FP.BF16.PACK_AB R34, R27, R26 ;  /* 0x0000001a1b22723e */ /* 0x004fc600000010ff */
[----:B------:R2:W-:Y:S01]  /*1c770*/  STS [R226+0x4000], R35 ;  /* 0x00400023e2007388 */ /* 0x0005e20000000800 */
[----:B----4-:R-:W-:-:S03]  /*1c780*/  IMAD.MOV.U32 R33, RZ, RZ, 0x4 ;  /* 0x00000004ff217424 */ /* 0x010fc600078e00ff */
[----:B------:R2:W-:Y:S01]  /*1c790*/  STS [R226+0x4400], R34 ;  /* 0x00440022e2007388 */ /* 0x0005e20000000800 */
[----:B------:R-:W-:-:S03]  /*1c7a0*/  @P1 IMAD.WIDE R38, R211, R33, c[0x0][0x508] ;  /* 0x00014200d3261625 */ /* 0x000fc600078e0221 */
[----:B------:R-:W-:Y:S01]  /*1c7b0*/  BAR.SYNC.DEFER_BLOCKING 0x1, 0x100 ;  /* 0x0044000000007b1d */ /* 0x000fe20000010000 */
[----:B------:R-:W-:-:S04]  /*1c7c0*/  IMAD.WIDE R40, R211, R33, c[0x0][0x500] ;  /* 0x00014000d3287625 */ /* 0x000fc800078e0221 */
[----:B-1----:R-:W-:Y:S01]  /*1c7d0*/  IMAD.MOV.U32 R30, RZ, RZ, RZ ;  /* 0x000000ffff1e7224 */ /* 0x002fe200078e00ff */
[----:B------:R2:W5:Y:S05]  /*1c7e0*/  @P1 LDG.E R36, [R38.64] ;  /* 0x0000000826241981 */ /* 0x00056a000c1e1900 */
[----:B------:R2:W5:Y:S01]  /*1c7f0*/  @P2 LDG.E R30, [R40.64] ;  /* 0x00000008281e2981 */ /* 0x000562000c1e1900 */
[----:B------:R-:W-:-:S04]  /*1c800*/  ISETP.NE.AND P0, PT, R210, RZ, PT ;  /* 0x000000ffd200720c */ /* 0x000fc80003f05270 */
[----:B------:R-:W-:Y:S01]  /*1c810*/  SEL R210, R210, c[0x0][0x3d4], P0 ;  /* 0x0000f500d2d27a07 */ /* 0x000fe20000000000 */
[----:B------:R-:W-:Y:S05]  /*1c820*/  @P1 BRA `(.L_x_837) ;  /* 0x0000004000001947 */ /* 0x000fea0003800000 */
[----:B------:R-:W-:Y:S05]  /*1c830*/  @!P2 BRA `(.L_x_837) ;  /* 0x000000300000a947 */ /* 0x000fea0003800000 */
[----:B-----5:R1:W3:Y:S04]  /*1c840*/  LDG.E R36, [R40.64] ;  /* 0x0000000828247981 */ /* 0x0202e8000c1e1900 */
[----:B-12---:R-:W3:Y:S02]  /*1c850*/  LDG.E R40, [R40.64+0x4] ;  /* 0x0000040828287981 */ /* 0x006ee4000c1e1900 */
[----:B---3--:R-:W-:Y:S02]  /*1c860*/  IADD3 R36, -R36, R40, RZ ;  /* 0x0000002824247210 */ /* 0x008fe40007ffe1ff */
.L_x_837:
[----:B------:R-:W-:Y:S01]  /*1c870*/  IMAD.MOV.U32 R43, RZ, RZ, 0x368 ;  /* 0x00000368ff2b7424 */ /* 0x000fe200078e00ff */
[----:B------:R-:W-:Y:S01]  /*1c880*/  ISETP.GT.AND P2, PT, R210, 0x1, PT ;  /* 0x00000001d200780c */ /* 0x000fe20003f44270 */
[----:B------:R-:W-:Y:S01]  /*1c890*/  IMAD.MOV.U32 R33, RZ, RZ, c[0x0][0x4e8] ;  /* 0x00013a00ff217624 */ /* 0x000fe200078e00ff */
[----:B------:R-:W-:-:S02]  /*1c8a0*/  ISETP.NE.U32.AND P0, PT, RZ, c[0x0][0x500], PT ;  /* 0x00014000ff007a0c */ /* 0x000fc40003f05070 */
[----:B------:R-:W-:Y:S02]  /*1c8b0*/  SEL R43, R43, 0x328, P2 ;  /* 0x000003282b2b7807 */ /* 0x000fe40001000000 */
[----:B------:R-:W-:Y:S02]  /*1c8c0*/  ISETP.NE.AND.EX P0, PT, RZ, c[0x0][0x504], PT, P0 ;  /* 0x00014100ff007a0c */ /* 0x000fe40003f05300 */
[----:B--2---:R-:W1:Y:S01]  /*1c8d0*/  LDC.64 R40, c[0x0][R43+0x170] ;  /* 0x00005c002b287b82 */ /* 0x004e620000000a00 */
[----:B------:R-:W-:Y:S01]  /*1c8e0*/  ISETP.NE.AND P3, PT, R33, 0x1, PT ;  /* 0x000000012100780c */ /* 0x000fe20003f65270 */
[----:B------:R-:W-:Y:S01]  /*1c8f0*/  IMAD.IADD R33, R218, 0x1, R209 ;  /* 0x00000001da217824 */ /* 0x000fe200078e02d1 */
[----:B------:R-:W-:Y:S02]  /*1c900*/  SHF.R.S32.HI R34, RZ, 0x1f, R211 ;  /* 0x0000001fff227819 */ /* 0x000fe400000114d3 */
[----:B------:R-:W-:Y:S01]  /*1c910*/  SEL R35, R211, RZ, !P0 ;  /* 0x000000ffd3237207 */ /* 0x000fe20004000000 */
[----:B------:R-:W-:Y:S01]  /*1c920*/  IMAD.MOV.U32 R42, RZ, RZ, R33 ;  /* 0x000000ffff2a7224 */ /* 0x000fe200078e0021 */
[----:B------:R-:W-:Y:S01]  /*1c930*/  SEL R34, R34, RZ, !P0 ;  /* 0x000000ff22227207 */ /* 0x000fe20004000000 */
[----:B------:R-:W2:Y:S01]  /*1c940*/  LDC.64 R38, c[0x0][R43+0x168] ;  /* 0x00005a002b267b82 */ /* 0x000ea20000000a00 */
[----:B------:R-:W-:-:S07]  /*1c950*/  SEL R44, R233, RZ, P2 ;  /* 0x000000ffe92c7207 */ /* 0x000fce0001000000 */
[----:B------:R-:W3:Y:S08]  /*1c960*/  LDC.64 R48, c[0x0][R43+0x178] ;  /* 0x00005e002b307b82 */ /* 0x000ef00000000a00 */
[----:B------:R-:W4:Y:S01]  /*1c970*/  LDC.64 R46, c[0x0][R43+0x160] ;  /* 0x000058002b2e7b82 */ /* 0x000f220000000a00 */
[----:B-1----:R-:W-:-:S04]  /*1c980*/  IMAD R37, R41, R35, RZ ;  /* 0x0000002329257224 */ /* 0x002fc800078e02ff */
[C---:B------:R-:W-:Y:S02]  /*1c990*/  IMAD R37, R40.reuse, R34, R37 ;  /* 0x0000002228257224 */ /* 0x040fe400078e0225 */
[----:B------:R-:W-:-:S04]  /*1c9a0*/  IMAD.WIDE.U32 R40, R40, R35, RZ ;  /* 0x0000002328287225 */ /* 0x000fc800078e00ff */
[----:B--2---:R-:W-:-:S04]  /*1c9b0*/  IMAD.WIDE.U32 R50, R38, R227, RZ ;  /* 0x000000e326327225 */ /* 0x004fc800078e00ff */
[----:B------:R-:W-:-:S04]  /*1c9c0*/  @P3 IMAD.HI.U32 R34, R33, c[0x0][0x4ec], RZ ;  /* 0x00013b0021223a27 */ /* 0x000fc800078e00ff */
[----:B------:R-:W-:Y:S01]  /*1c9d0*/  IMAD R38, R39, R227, RZ ;  /* 0x000000e327267224 */ /* 0x000fe200078e02ff */
[----:B------:R-:W-:Y:S01]  /*1c9e0*/  @P3 SHF.R.U32.HI R42, RZ, c[0x0][0x4f0], R34 ;  /* 0x00013c00ff2a3a19 */ /* 0x000fe20000011622 */
[----:B------:R-:W-:Y:S01]  /*1c9f0*/  IMAD.IADD R37, R41, 0x1, R37 ;  /* 0x0000000129257824 */ /* 0x000fe200078e0225 */
[----:B-----5:R-:W-:Y:S01]  /*1ca00*/  IADD3 R41, P1, P0, R40, R50, R30 ;  /* 0x0000003228297210 */ /* 0x020fe2000783e01e */
[----:B------:R-:W-:Y:S01]  /*1ca10*/  IMAD.IADD R38, R51, 0x1, R38 ;  /* 0x0000000133267824 */ /* 0x000fe200078e0226 */
[----:B------:R-:W-:Y:S01]  /*1ca20*/  SHF.R.S32.HI R34, RZ, 0x1f, R30 ;  /* 0x0000001fff227819 */ /* 0x000fe2000001141e */
[-C--:B---3--:R-:W-:Y:S02]  /*1ca30*/  IMAD R40, R49, R44.reuse, RZ ;  /* 0x0000002c31287224 */ /* 0x088fe400078e02ff */
[----:B------:R-:W-:Y:S01]  /*1ca40*/  IMAD.WIDE.U32 R44, R48, R44, RZ ;  /* 0x0000002c302c7225 */ /* 0x000fe200078e00ff */
[----:B------:R-:W-:-:S03]  /*1ca50*/  IADD3.X R37, R37, R38, R34, P1, P0 ;  /* 0x0000002625257210 */ /* 0x000fc60000fe0422 */
[----:B------:R-:W-:Y:S01]  /*1ca60*/  IMAD.MOV R39, RZ, RZ, -R42 ;  /* 0x000000ffff277224 */ /* 0x000fe200078e0a2a */
[----:B------:R-:W-:Y:S01]  /*1ca70*/  IADD3 R44, P1, P0, R42, R41, R44 ;  /* 0x000000292a2c7210 */ /* 0x000fe2000783e02c */
[----:B------:R-:W-:Y:S01]  /*1ca80*/  IMAD.IADD R40, R45, 0x1, R40 ;  /* 0x000000012d287824 */ /* 0x000fe200078e0228 */
[----:B------:R-:W-:Y:S01]  /*1ca90*/  SHF.R.S32.HI R41, RZ, 0x1f, R42 ;  /* 0x0000001fff297819 */ /* 0x000fe2000001142a */
[----:B------:R-:W-:-:S03]  /*1caa0*/  IMAD R39, R39, c[0x0][0x4e8], R33 ;  /* 0x00013a0027277a24 */ /* 0x000fc600078e0221 */
[----:B------:R-:W-:Y:S01]  /*1cab0*/  IADD3.X R45, R41, R37, R40, P1, P0 ;  /* 0x00000025292d7210 */ /* 0x000fe20000fe0428 */
[-C--:B----4-:R-:W-:Y:S01]  /*1cac0*/  IMAD R38, R47, R39.reuse, RZ ;  /* 0x000000272f267224 */ /* 0x090fe200078e02ff */
[----:B------:R-:W-:Y:S01]  /*1cad0*/  LOP3.LUT R37, R32, 0xffffffe0, RZ, 0xc0, !PT ;  /* 0xffffffe020257812 */ /* 0x000fe200078ec0ff */
[----:B------:R-:W-:Y:S01]  /*1cae0*/  IMAD.MOV.U32 R40, RZ, RZ, c[0x0][0x4a8] ;  /* 0x00012a00ff287624 */ /* 0x000fe200078e00ff */
[----:B------:R-:W-:Y:S01]  /*1caf0*/  SHF.R.S32.HI R42, RZ, 0x1f, R39 ;  /* 0x0000001fff2a7819 */ /* 0x000fe20000011427 */
[----:B------:R-:W-:Y:S01]  /*1cb00*/  IMAD.WIDE.U32 R44, R46, R39, R44 ;  /* 0x000000272e2c7225 */ /* 0x000fe200078e002c */
[----:B------:R-:W-:Y:S02]  /*1cb10*/  SHF.R.S32.HI R32, RZ, 0x1f, R32 ;  /* 0x0000001fff207819 */ /* 0x000fe40000011420 */
[----:B------:R-:W-:Y:S01]  /*1cb20*/  SEL R40, R40, c[0x0][0x450], P2 ;  /* 0x0001140028287a07 */ /* 0x000fe20001000000 */
[----:B------:R-:W-:Y:S01]  /*1cb30*/  IMAD.IADD R37, R10, 0x1, -R37 ;  /* 0x000000010a257824 */ /* 0x000fe200078e0a25 */
[----:B------:R-:W-:Y:S01]  /*1cb40*/  LEA.HI R41, R32, R31, RZ, 0x3 ;  /* 0x0000001f20297211 */ /* 0x000fe200078f18ff */
[----:B------:R-:W-:Y:S01]  /*1cb50*/  IMAD R38, R46, R42, R38 ;  /* 0x0000002a2e267224 */ /* 0x000fe200078e0226 */
[----:B------:R-:W-:Y:S01]  /*1cb60*/  LEA R40, P0, R44, R40, 0x2 ;  /* 0x000000282c287211 */ /* 0x000fe200078010ff */
[----:B------:R-:W-:Y:S01]  /*1cb70*/  IMAD.MOV.U32 R39, RZ, RZ, c[0x0][0x4ac] ;  /* 0x00012b00ff277624 */ /* 0x000fe200078e00ff */
[----:B------:R-:W-:Y:S01]  /*1cb80*/  SHF.R.S32.HI R32, RZ, 0x1f, R37 ;  /* 0x0000001fff207819 */ /* 0x000fe20000011425 */
[----:B------:R-:W-:Y:S01]  /*1cb90*/  IMAD.IADD R38, R45, 0x1, R38 ;  /* 0x000000012d267824 */ /* 0x000fe200078e0226 */
[----:B------:R-:W-:Y:S01]  /*1cba0*/  LOP3.LUT R41, R41, 0xffffff8, RZ, 0xc0, !PT ;  /* 0x0ffffff829297812 */ /* 0x000fe200078ec0ff */
[----:B------:R-:W-:Y:S01]  /*1cbb0*/  SHFL.IDX PT, R42, R40, RZ, 0x1c1f ;  /* 0x001c1fff282a7589 */ /* 0x000fe200000e0000 */
[----:B------:R-:W-:-:S02]  /*1cbc0*/  SEL R39, R39, c[0x0][0x454], P2 ;  /* 0x0001150027277a07 */ /* 0x000fc40001000000 */
[----:B------:R-:W-:Y:S01]  /*1cbd0*/  LEA.HI R32, R32, R37, RZ, 0x2 ;  /* 0x0000002520207211 */ /* 0x000fe200078f10ff */
[----:B------:R-:W-:Y:S01]  /*1cbe0*/  IMAD.IADD R41, R31, 0x1, -R41 ;  /* 0x000000011f297824 */ /* 0x000fe200078e0a29 */
[----:B------:R-:W-:Y:S01]  /*1cbf0*/  LEA.HI.X R38, R44, R39, R38, 0x2, P0 ;  /* 0x000000272c267211 */ /* 0x000fe200000f1426 */
[----:B------:R-:W-:Y:S01]  /*1cc00*/  IMAD R31, R36, c[0x0][0x4e8], RZ ;  /* 0x00013a00241f7a24 */ /* 0x000fe200078e02ff */
[----:B------:R-:W-:Y:S01]  /*1cc10*/  SHF.R.S32.HI R32, RZ, 0x2, R32 ;  /* 0x00000002ff207819 */ /* 0x000fe20000011420 */
[----:B------:R-:W-:Y:S01]  /*1cc20*/  SHFL.IDX PT, R44, R40, 0x1, 0x1c1f ;  /* 0x003c1f00282c7f89 */ /* 0x000fe200000e0000 */
[----:B------:R-:W-:-:S03]  /*1cc30*/  LOP3.LUT P0, RZ, R37, 0x3, RZ, 0xc0, !PT ;  /* 0x0000000325ff7812 */ /* 0x000fc6000780c0ff */
[----:B------:R-:W1:Y:S01]  /*1cc40*/  SHFL.IDX PT, R43, R38, RZ, 0x1c1f ;  /* 0x001c1fff262b7589 */ /* 0x000e6200000e0000 */
[----:B------:R-:W-:-:S03]  /*1cc50*/  IMAD R32, R41, 0x10, R32 ;  /* 0x0000001029207824 */ /* 0x000fc600078e0220 */
[----:B------:R-:W2:Y:S01]  /*1cc60*/  SHFL.IDX PT, R45, R38, 0x1, 0x1c1f ;  /* 0x003c1f00262d7f89 */ /* 0x000ea200000e0000 */
[----:B------:R-:W-:-:S05]  /*1cc70*/  IMAD.IADD R32, R32, 0x1, R209 ;  /* 0x0000000120207824 */ /* 0x000fca00078e02d1 */
[C---:B------:R-:W-:Y:S02]  /*1cc80*/  IADD3 R36, R32.reuse, 0x8, RZ ;  /* 0x0000000820247810 */ /* 0x040fe40007ffe0ff */
[-C--:B------:R-:W-:Y:S02]  /*1cc90*/  ISETP.GE.OR P1, PT, R32, R31.reuse, P0 ;  /* 0x0000001f2000720c */ /* 0x080fe40000726670 */
[----:B------:R-:W-:-:S11]  /*1cca0*/  ISETP.GE.OR P0, PT, R36, R31, P0 ;  /* 0x0000001f2400720c */ /* 0x000fd60000706670 */
[----:B-1----:R-:W-:Y:S01]  /*1ccb0*/  @!P1 ST.E [R42.64], R11 ;  /* 0x0000000b2a009985 */ /* 0x002fe2000c101908 */
[----:B------:R-:W-:-:S03]  /*1ccc0*/  ISETP.GE.AND P1, PT, R36, R31, PT ;  /* 0x0000001f2400720c */ /* 0x000fc60003f26270 */
[----:B--2---:R1:W-:Y:S01]  /*1ccd0*/  @!P0 ST.E [R44.64], R0 ;  /* 0x000000002c008985 */ /* 0x0043e2000c101908 */
[----:B------:R-:W-:Y:S02]  /*1cce0*/  ISETP.GE.AND P0, PT, R32, R31, PT ;  /* 0x0000001f2000720c */ /* 0x000fe40003f06270 */
[----:B-1----:R-:W-:Y:S01]  /*1ccf0*/  P2R R0, PR, RZ, 0x2 ;  /* 0x00000002ff007803 */ /* 0x002fe20000000000 */
[----:B------:R-:W-:Y:S05]  /*1cd00*/  @P2 BRA `(.L_x_838) ;  /* 0x0000069000002947 */ /* 0x000fea0003800000 */
[----:B------:R-:W-:Y:S01]  /*1cd10*/  IMAD R34, R34, c[0x0][0x3a0], RZ ;  /* 0x0000e80022227a24 */ /* 0x000fe200078e02ff */
[----:B------:R-:W-:Y:S01]  /*1cd20*/  LEA R0, R28, R29, 0x5 ;  /* 0x0000001d1c007211 */ /* 0x000fe200078e28ff */
[C---:B------:R-:W-:Y:S01]  /*1cd30*/  IMAD.WIDE.U32 R2, R30.reuse, c[0x0][0x3a0], RZ ;  /* 0x0000e8001e027a25 */ /* 0x040fe200078e00ff */
[----:B------:R1:W2:Y:S01]  /*1cd40*/  LDS.128 R40, [R234+0x80] ;  /* 0x00008000ea287984 */ /* 0x0002a20000000c00 */
[----:B------:R-:W-:Y:S02]  /*1cd50*/  IADD3 R29, R29, R209, RZ ;  /* 0x000000d11d1d7210 */ /* 0x000fe40007ffe0ff */
[----:B------:R-:W-:Y:S01]  /*1cd60*/  IMAD R30, R30, c[0x0][0x3a4], R34 ;  /* 0x0000e9001e1e7a24 */ /* 0x000fe200078e0222 */
[----:B------:R-:W-:Y:S01]  /*1cd70*/  MOV R6, R2 ;  /* 0x0000000200067202 */ /* 0x000fe20000000f00 */
[----:B------:R1:W3:Y:S01]  /*1cd80*/  LDS.128 R36, [R234+0x1080] ;  /* 0x00108000ea247984 */ /* 0x0002e20000000c00 */
[----:B------:R-:W-:-:S02]  /*1cd90*/  IADD3 R0, R209, R0, RZ ;  /* 0x00000000d1007210 */ /* 0x000fc40007ffe0ff */
[----:B------:R-:W-:Y:S01]  /*1cda0*/  IADD3 R7, R3, R30, RZ ;  /* 0x0000001e03077210 */ /* 0x000fe20007ffe0ff */
[----:B------:R1:W4:Y:S01]  /*1cdb0*/  LDS.128 R24, [R234+0x3080] ;  /* 0x00308000ea187984 */ /* 0x0003220000000c00 */
[----:B------:R-:W-:Y:S01]  /*1cdc0*/  SHF.R.S32.HI R3, RZ, 0x1f, R35 ;  /* 0x0000001fff037819 */ /* 0x000fe20000011423 */
[----:B------:R-:W-:Y:S01]  /*1cdd0*/  @P3 IMAD.HI.U32 R4, R0, c[0x0][0x4ec], RZ ;  /* 0x00013b0000043a27 */ /* 0x000fe200078e00ff */
[----:B------:R-:W-:Y:S01]  /*1cde0*/  MOV R2, R0 ;  /* 0x0000000000027202 */ /* 0x000fe20000000f00 */
[----:B------:R1:W1:Y:S02]  /*1cdf0*/  LDS.128 R20, [R234+0x4080] ;  /* 0x00408000ea147984 */ /* 0x0002640000000c00 */
[C---:B------:R-:W-:Y:S01]  /*1ce00*/  IMAD.WIDE.U32 R6, R227.reuse, c[0x0][0x3e8], R6 ;  /* 0x0000fa00e3067a25 */ /* 0x040fe200078e0006 */
[----:B------:R-:W-:Y:S01]  /*1ce10*/  @P3 SHF.R.U32.HI R2, RZ, c[0x0][0x4f0], R4 ;  /* 0x00013c00ff023a19 */ /* 0x000fe20000011604 */
[----:B------:R1:W1:Y:S02]  /*1ce20*/  LDS.128 R16, [R234+0x5080] ;  /* 0x00508000ea107984 */ /* 0x0002640000000c00 */
[----:B------:R-:W-:Y:S01]  /*1ce30*/  IMAD R7, R227, c[0x0][0x3ec], R7 ;  /* 0x0000fb00e3077a24 */ /* 0x000fe200078e0207 */
[----:B------:R-:W-:Y:S01]  /*1ce40*/  SHF.R.S32.HI R9, RZ, 0x1f, R2 ;  /* 0x0000001fff097819 */ /* 0x000fe20000011402 */
[----:B------:R-:W-:Y:S01]  /*1ce50*/  IMAD R3, R3, c[0x0][0x3f0], RZ ;  /* 0x0000fc0003037a24 */ /* 0x000fe200078e02ff */
[----:B------:R-:W-:Y:S01]  /*1ce60*/  IADD3 R8, -R2, RZ, RZ ;  /* 0x000000ff02087210 */ /* 0x000fe20007ffe1ff */
[----:B------:R-:W-:-:S02]  /*1ce70*/  IMAD.WIDE.U32 R44, R35, c[0x0][0x3f0], R6 ;  /* 0x0000fc00232c7a25 */ /* 0x000fc400078e0006 */
[----:B------:R1:W1:Y:S02]  /*1ce80*/  LDS.128 R4, [R234+0x6080] ;  /* 0x00608000ea047984 */ /* 0x0002640000000c00 */
[----:B------:R-:W-:Y:S02]  /*1ce90*/  IMAD R3, R35, c[0x0][0x3f4], R3 ;  /* 0x0000fd0023037a24 */ /* 0x000fe400078e0203 */
[----:B------:R1:W1:Y:S01]  /*1cea0*/  LDS.128 R32, [R234+0x2080] ;  /* 0x00208000ea207984 */ /* 0x0002620000000c00 */
[----:B------:R-:W-:Y:S02]  /*1ceb0*/  IMAD R9, R9, c[0x0][0x3e0], RZ ;  /* 0x0000f80009097a24 */ /* 0x000fe400078e02ff */
[----:B------:R-:W-:Y:S01]  /*1cec0*/  IADD3 R45, R45, R3, RZ ;  /* 0x000000032d2d7210 */ /* 0x000fe20007ffe0ff */
[----:B------:R-:W1:Y:S01]  /*1ced0*/  LDS.128 R232, [R234+0x7080] ;  /* 0x00708000eae87984 */ /* 0x000e620000000c00 */
[----:B------:R-:W-:Y:S02]  /*1cee0*/  IMAD R8, R8, c[0x0][0x4e8], R0 ;  /* 0x00013a0008087a24 */ /* 0x000fe400078e0200 */
[----:B------:R-:W-:-:S02]  /*1cef0*/  IMAD R9, R2, c[0x0][0x3e4], R9 ;  /* 0x0000f90002097a24 */ /* 0x000fc400078e0209 */
        /* <DEDUP_REMOVED lines=11> */
.L_x_900:
[----:B------:R-:W-:Y:S05]  /*1cfb0*/  BRA.DIV ~URZ, `(.L_x_840) ;  /* 0x000030327f007947 */ /* 0x000fea000b800000 */
[----:B------:R4:W2:Y:S02]  /*1cfc0*/  SHFL.IDX PT, R8, R0, RZ, 0x181f ;  /* 0x00181fff00087589 */ /* 0x0008a400000e0000 */
.L_x_901:
        /* <DEDUP_REMOVED lines=11> */
.L_x_842:
[----:B------:R-:W-:Y:S05]  /*1d080*/  BSYNC B0 ;  /* 0x0000000000007941 */ /* 0x000fea0003800000 */
.L_x_841:
[----:B------:R-:W-:Y:S05]  /*1d090*/  BRA.DIV ~URZ, `(.L_x_843) ;  /* 0x00002fc27f007947 */ /* 0x000fea000b800000 */
[----:B---3--:R3:W4:Y:S04]  /*1d0a0*/  SHFL.IDX PT, R3, R2, 0x1, 0x181f ;  /* 0x00381f0002037f89 */ /* 0x00872800000e0000 */
[----:B--2---:R3:W2:Y:S02]  /*1d0b0*/  SHFL.IDX PT, R9, R0, 0x1, 0x181f ;  /* 0x00381f0000097f89 */ /* 0x0046a400000e0000 */
.L_x_902:
[----:B------:R-:W-:Y:S01]  /*1d0c0*/  IADD3 R8, R29, 0x20, RZ ;  /* 0x000000201d087810 */ /* 0x000fe20007ffe0ff */
[----:B------:R-:W-:Y:S03]  /*1d0d0*/  BSSY B0, `(.L_x_844) ;  /* 0x000000b000007945 */ /* 0x000fe60003800000 */
[----:B------:R-:W-:-:S13]  /*1d0e0*/  ISETP.GE.AND P0, PT, R8, R31, PT ;  /* 0x0000001f0800720c */ /* 0x000fda0003f06270 */
[----:B------:R-:W-:Y:S05]  /*1d0f0*/  @P0 BRA `(.L_x_845) ;  /* 0x0000008000000947 */ /* 0x000fea0003800000 */
[----:B------:R-:W-:Y:S02]  /*1d100*/  ISETP.GE.AND P1, PT, R116, c[0x0][0x3c8], PT ;  /* 0x0000f20074007a0c */ /* 0x000fe40003f26270 */
[----:B------:R-:W-:-:S11]  /*1d110*/  ISETP.GE.AND P0, PT, R13, c[0x0][0x3c8], PT ;  /* 0x0000f2000d007a0c */ /* 0x000fd60003f06270 */
[CC--:B--2---:R-:W-:Y:S02]  /*1d120*/  @!P1 LEA R8, P3, R116.reuse, R9.reuse, 0x1 ;  /* 0x0000000974089211 */ /* 0x0c4fe400078608ff */
[C---:B-1----:R-:W-:Y:S02]  /*1d130*/  @!P0 LEA R20, P2, R13.reuse, R9, 0x1 ;  /* 0x000000090d148211 */ /* 0x042fe400078408ff */
[-C--:B----4-:R-:W-:Y:S02]  /*1d140*/  @!P1 LEA.HI.X R9, R116, R3.reuse, R15, 0x1, P3 ;  /* 0x0000000374099211 */ /* 0x090fe400018f0c0f */
[----:B------:R-:W-:-:S03]  /*1d150*/  @!P0 LEA.HI.X R21, R13, R3, R14, 0x1, P2 ;  /* 0x000000030d158211 */ /* 0x000fc600010f0c0e */
[----:B------:R1:W-:Y:S04]  /*1d160*/  @!P1 ST.E.128 [R8.64], R36 ;  /* 0x0000002408009985 */ /* 0x0003e8000c101d08 */
[----:B------:R1:W-:Y:S02]  /*1d170*/  @!P0 ST.E.128 [R20.64], R16 ;  /* 0x0000001014008985 */ /* 0x0003e4000c101d08 */
.L_x_845:
[----:B------:R-:W-:Y:S05]  /*1d180*/  BSYNC B0 ;  /* 0x0000000000007941 */ /* 0x000fea0003800000 */
.L_x_844:
[----:B------:R-:W-:Y:S05]  /*1d190*/  BRA.DIV ~URZ, `(.L_x_846) ;  /* 0x00002f927f007947 */ /* 0x000fea000b800000 */
[----:B----4-:R4:W3:Y:S02]  /*1d1a0*/  SHFL.IDX PT, R3, R2, 0x2, 0x181f ;  /* 0x00581f0002037f89 */ /* 0x0108e400000e0000 */
.L_x_903:
[----:B------:R-:W-:Y:S05]  /*1d1b0*/  BRA.DIV ~URZ, `(.L_x_847) ;  /* 0x00002fe27f007947 */ /* 0x000fea000b800000 */
[----:B-12---:R1:W2:Y:S02]  /*1d1c0*/  SHFL.IDX PT, R9, R0, 0x2, 0x181f ;  /* 0x00581f0000097f89 */ /* 0x0062a400000e0000 */
.L_x_904:
        /* <DEDUP_REMOVED lines=11> */
[----:B------:R2:W-:Y:S02]  /*1d280*/  @!P0 ST.E.128 [R16.64], R4 ;  /* 0x0000000410008985 */ /* 0x0005e4000c101d08 */
.L_x_849:
[----:B------:R-:W-:Y:S05]  /*1d290*/  BSYNC B0 ;  /* 0x0000000000007941 */ /* 0x000fea0003800000 */
.L_x_848:
[----:B------:R-:W-:Y:S05]  /*1d2a0*/  BRA.DIV ~URZ, `(.L_x_850) ;  /* 0x00002f627f007947 */ /* 0x000fea000b800000 */
[----:B---34-:R-:W3:Y:S04]  /*1d2b0*/  SHFL.IDX PT, R2, R2, 0x3, 0x181f ;  /* 0x00781f0002027f89 */ /* 0x018ee800000e0000 */
[----:B-1----:R-:W1:Y:S02]  /*1d2c0*/  SHFL.IDX PT, R0, R0, 0x3, 0x181f ;  /* 0x00781f0000007f89 */ /* 0x002e6400000e0000 */
.L_x_905:
[----:B------:R-:W-:-:S04]  /*1d2d0*/  IADD3 R29, R29, 0x60, RZ ;  /* 0x000000601d1d7810 */ /* 0x000fc80007ffe0ff */
[----:B------:R-:W-:-:S13]  /*1d2e0*/  ISETP.GE.AND P0, PT, R29, R31, PT ;  /* 0x0000001f1d00720c */ /* 0x000fda0003f06270 */
[----:B------:R-:W-:Y:S05]  /*1d2f0*/  @P0 BRA `(.L_x_851) ;  /* 0x0000185000000947 */ /* 0x000fea0003800000 */
[----:B------:R-:W-:-:S13]  /*1d300*/  ISETP.GE.AND P0, PT, R116, c[0x0][0x3c8], PT ;  /* 0x0000f20074007a0c */ /* 0x000fda0003f06270 */
[----:B-12---:R-:W-:-:S04]  /*1d310*/  @!P0 LEA R4, P1, R116, R0, 0x1 ;  /* 0x0000000074048211 */ /* 0x006fc800078208ff */
[----:B---3--:R-:W-:-:S05]  /*1d320*/  @!P0 LEA.HI.X R5, R116, R2, R15, 0x1, P1 ;  /* 0x0000000274058211 */ /* 0x008fca00008f0c0f */
[----:B------:R1:W-:Y:S01]  /*1d330*/  @!P0 ST.E.128 [R4.64], R24 ;  /* 0x0000001804008985 */ /* 0x0003e2000c101d08 */
[----:B------:R-:W-:-:S13]  /*1d340*/  ISETP.GE.AND P0, PT, R13, c[0x0][0x3c8], PT ;  /* 0x0000f2000d007a0c */ /* 0x000fda0003f06270 */
[----:B------:R-:W-:Y:S05]  /*1d350*/  @P0 BRA `(.L_x_851) ;  /* 0x000017f000000947 */ /* 0x000fea0003800000 */
[----:B-1----:R-:W-:-:S04]  /*1d360*/  LEA R4, P0, R13, R0, 0x1 ;  /* 0x000000000d047211 */ /* 0x002fc800078008ff */
[----:B------:R-:W-:-:S05]  /*1d370*/  LEA.HI.X R5, R13, R2, R14, 0x1, P0 ;  /* 0x000000020d057211 */ /* 0x000fca00000f0c0e */
[----:B------:R1:W-:Y:S01]  /*1d380*/  ST.E.128 [R4.64], R232 ;  /* 0x000000e804007985 */ /* 0x0003e2000c101d08 */
[----:B------:R-:W-:Y:S05]  /*1d390*/  BRA `(.L_x_851) ;  /* 0x000017b000007947 */ /* 0x000fea0003800000 */
.L_x_838:
[----:B------:R-:W-:Y:S01]  /*1d3a0*/  IMAD R34, R34, c[0x0][0x408], RZ ;  /* 0x0001020022227a24 */ /* 0x000fe200078e02ff */
[----:B------:R-:W-:Y:S01]  /*1d3b0*/  SHF.R.S32.HI R11, RZ, 0x1f, R35 ;  /* 0x0000001fff0b7819 */ /* 0x000fe20000011423 */
[----:B------:R-:W-:-:S04]  /*1d3c0*/  IMAD.WIDE.U32 R14, R30, c[0x0][0x408], RZ ;  /* 0x000102001e0e7a25 */ /* 0x000fc800078e00ff */
[----:B------:R-:W-:Y:S02]  /*1d3d0*/  IMAD R34, R30, c[0x0][0x40c], R34 ;  /* 0x000103001e227a24 */ /* 0x000fe400078e0222 */
[----:B------:R-:W-:Y:S02]  /*1d3e0*/  IMAD R11, R11, c[0x0][0x440], RZ ;  /* 0x000110000b0b7a24 */ /* 0x000fe400078e02ff */
[----:B------:R-:W-:Y:S01]  /*1d3f0*/  @P3 IMAD.HI.U32 R13, R33, c[0x0][0x4ec], RZ ;  /* 0x00013b00210d3a27 */ /* 0x000fe200078e00ff */
[----:B------:R-:W-:-:S03]  /*1d400*/  IADD3 R15, R15, R34, RZ ;  /* 0x000000220f0f7210 */ /* 0x000fc60007ffe0ff */
[----:B------:R-:W-:Y:S02]  /*1d410*/  IMAD R11, R35, c[0x0][0x444], R11 ;  /* 0x00011100230b7a24 */ /* 0x000fe400078e020b */
[----:B------:R-:W-:-:S04]  /*1d420*/  IMAD.WIDE.U32 R14, R227, c[0x0][0x438], R14 ;  /* 0x00010e00e30e7a25 */ /* 0x000fc800078e000e */
[----:B------:R-:W-:-:S04]  /*1d430*/  IMAD R15, R227, c[0x0][0x43c], R15 ;  /* 0x00010f00e30f7a24 */ /* 0x000fc800078e020f */
[----:B------:R-:W-:Y:S01]  /*1d440*/  IMAD.WIDE.U32 R28, R35, c[0x0][0x440], R14 ;  /* 0x00011000231c7a25 */ /* 0x000fe200078e000e */
[----:B------:R-:W-:Y:S02]  /*1d450*/  MOV R14, R33 ;  /* 0x00000021000e7202 */ /* 0x000fe40000000f00 */
[----:B------:R-:W-:Y:S02]  /*1d460*/  @P3 SHF.R.U32.HI R14, RZ, c[0x0][0x4f0], R13 ;  /* 0x00013c00ff0e3a19 */ /* 0x000fe4000001160d */
[----:B------:R-:W-:Y:S02]  /*1d470*/  IADD3 R29, R29, R11, RZ ;  /* 0x0000000b1d1d7210 */ /* 0x000fe40007ffe0ff */
[----:B------:R-:W-:Y:S02]  /*1d480*/  SHF.R.S32.HI R13, RZ, 0x1f, R14 ;  /* 0x0000001fff0d7819 */ /* 0x000fe4000001140e */
[----:B------:R-:W-:Y:S01]  /*1d490*/  IADD3 R11, -R14, RZ, RZ ;  /* 0x000000ff0e0b7210 */ /* 0x000fe20007ffe1ff */
[----:B------:R-:W-:-:S04]  /*1d4a0*/  IMAD.WIDE.U32 R28, R233, c[0x0][0x448], R28 ;  /* 0x00011200e91c7a25 */ /* 0x000fc800078e001c */
[----:B------:R-:W-:Y:S02]  /*1d4b0*/  IMAD R13, R13, c[0x0][0x430], RZ ;  /* 0x00010c000d0d7a24 */ /* 0x000fe400078e02ff */
[----:B------:R-:W-:Y:S02]  /*1d4c0*/  IMAD R29, R233, c[0x0][0x44c], R29 ;  /* 0x00011300e91d7a24 */ /* 0x000fe400078e021d */
        /* <DEDUP_REMOVED lines=13> */
[----:B------:R1:W2:Y:S02]  /*1d5a0*/  SHFL.IDX PT, R70, R64, RZ, 0x1c1f ;  /* 0x001c1fff40467589 */ /* 0x0002a400000e0000 */
.L_x_906:
[----:B------:R-:W-:Y:S05]  /*1d5b0*/  BRA.DIV ~URZ, `(.L_x_853) ;  /* 0x00002d927f007947 */ /* 0x000fea000b800000 */
[----:B------:R3:W4:Y:S02]  /*1d5c0*/  SHFL.IDX PT, R66, R65, RZ, 0x1c1f ;  /* 0x001c1fff41427589 */ /* 0x00072400000e0000 */
.L_x_907:
        /* <DEDUP_REMOVED lines=38> */
[----:B----4-:R-:W-:Y:S02]  /*1d830*/  @!P0 LEA R68, P2, R15, R66, 0x2 ;  /* 0x000000420f448211 */ /* 0x010fe400078410ff */
[----:B------:R-:W-:Y:S02]  /*1d840*/  @!P1 IMAD.WIDE R72, R217, 0x4, R66 ;  /* 0x00000004d9489825 */ /* 0x000fe400078e0242 */
[----:B------:R-:W-:Y:S02]  /*1d850*/  @!P0 LEA.HI.X R69, R15, R70, R14, 0x2, P2 ;  /* 0x000000460f458211 */ /* 0x000fe400010f140e */
[----:B------:R-:W-:Y:S01]  /*1d860*/  ISETP.GE.AND P2, PT, R46, c[0x0][0x3c8], PT ;  /* 0x0000f2002e007a0c */ /* 0x000fe20003f46270 */
[----:B------:R2:W-:Y:S01]  /*1d870*/  @!P1 ST.E.64 [R72.64], R112 ;  /* 0x0000007048009985 */ /* 0x0005e2000c101b08 */
[----:B------:R-:W-:-:S03]  /*1d880*/  ISETP.GE.AND P1, PT, R42, c[0x0][0x3c8], PT ;  /* 0x0000f2002a007a0c */ /* 0x000fc60003f26270 */
[----:B------:R4:W-:Y:S01]  /*1d890*/  @!P0 ST.E.64 [R68.64], R108 ;  /* 0x0000006c44008985 */ /* 0x0009e2000c101b08 */
[CC--:B--2---:R-:W-:Y:S02]  /*1d8a0*/  @!P3 LEA R72, P5, R51.reuse, R66.reuse, 0x2 ;  /* 0x000000423348b211 */ /* 0x0c4fe400078a10ff */
[C---:B----4-:R-:W-:Y:S02]  /*1d8b0*/  @!P4 LEA R68, P0, R50.reuse, R66, 0x2 ;  /* 0x000000423244c211 */ /* 0x050fe400078010ff */
        /* <DEDUP_REMOVED lines=14> */
[----:B--2---:R-:W-:-:S04]  /*1d9a0*/  @!P3 LEA R2, P5, R40, R66, 0x2 ;  /* 0x000000422802b211 */ /* 0x004fc800078a10ff */
[----:B------:R-:W-:Y:S02]  /*1d9b0*/  @!P3 LEA.HI.X R3, R40, R70, R39, 0x2, P5 ;  /* 0x000000462803b211 */ /* 0x000fe400028f1427 */
[C---:B----4-:R-:W-:Y:S02]  /*1d9c0*/  @!P4 LEA R4, P0, R38.reuse, R66, 0x2 ;  /* 0x000000422604c211 */ /* 0x050fe400078010ff */
[----:B------:R-:W-:Y:S01]  /*1d9d0*/  ISETP.GE.AND P5, PT, R29, c[0x0][0x3c8], PT ;  /* 0x0000f2001d007a0c */ /* 0x000fe20003fa6270 */
[----:B------:R2:W-:Y:S01]  /*1d9e0*/  @!P3 ST.E.64 [R2.64], R84 ;  /* 0x000000540200b985 */ /* 0x0005e2000c101b08 */
[----:B------:R-:W-:Y:S02]  /*1d9f0*/  @!P4 LEA.HI.X R5, R38, R70, R37, 0x2, P0 ;  /* 0x000000462605c211 */ /* 0x000fe400000f1425 */
[----:B------:R-:W-:-:S03]  /*1da00*/  @!P1 LEA R6, P3, R34, R66, 0x2 ;  /* 0x0000004222069211 */ /* 0x000fc600078610ff */
[----:B------:R4:W-:Y:S01]  /*1da10*/  @!P4 ST.E.64 [R4.64], R88 ;  /* 0x000000580400c985 */ /* 0x0009e2000c101b08 */
[----:B------:R-:W-:Y:S02]  /*1da20*/  @!P1 LEA.HI.X R7, R34, R70, R11, 0x2, P3 ;  /* 0x0000004622079211 */ /* 0x000fe400018f140b */
[----:B------:R-:W-:Y:S02]  /*1da30*/  ISETP.GE.AND P4, PT, R63, c[0x0][0x3c8], PT ;  /* 0x0000f2003f007a0c */ /* 0x000fe40003f86270 */
[----:B--2---:R-:W-:-:S04]  /*1da40*/  @!P2 LEA R2, P0, R31, R66, 0x2 ;  /* 0x000000421f02a211 */ /* 0x004fc800078010ff */
[----:B------:R-:W-:Y:S02]  /*1da50*/  @!P2 LEA.HI.X R3, R31, R70, R30, 0x2, P0 ;  /* 0x000000461f03a211 */ /* 0x000fe400000f141e */
[----:B----4-:R-:W-:-:S03]  /*1da60*/  @!P6 LEA R4, P0, R33, R66, 0x2 ;  /* 0x000000422104e211 */ /* 0x010fc600078010ff */
[----:B------:R2:W-:Y:S01]  /*1da70*/  @!P2 ST.E.64 [R2.64], R92 ;  /* 0x0000005c0200a985 */ /* 0x0005e2000c101b08 */
[----:B------:R-:W-:Y:S02]  /*1da80*/  ISETP.GE.AND P2, PT, R48, c[0x0][0x3c8], PT ;  /* 0x0000f20030007a0c */ /* 0x000fe40003f46270 */
[----:B------:R-:W-:Y:S01]  /*1da90*/  @!P6 LEA.HI.X R5, R33, R70, R32, 0x2, P0 ;  /* 0x000000462105e211 */ /* 0x000fe200000f1420 */
[----:B------:R4:W-:Y:S01]  /*1daa0*/  @!P1 ST.E.64 [R6.64], R96 ;  /* 0x0000006006009985 */ /* 0x0009e2000c101b08 */
[----:B------:R-:W-:Y:S02]  /*1dab0*/  ISETP.GE.AND P1, PT, R44, c[0x0][0x3c8], PT ;  /* 0x0000f2002c007a0c */ /* 0x000fe40003f26270 */
[----:B------:R-:W-:Y:S01]  /*1dac0*/  ISETP.GE.AND P0, PT, R36, c[0x0][0x3c8], PT ;  /* 0x0000f20024007a0c */ /* 0x000fe20003f06270 */
[----:B------:R5:W-:Y:S01]  /*1dad0*/  @!P6 ST.E.64 [R4.64], R100 ;  /* 0x000000640400e985 */ /* 0x000be2000c101b08 */
[----:B--2---:R-:W-:-:S04]  /*1dae0*/  @!P5 LEA R2, P3, R29, R66, 0x2 ;  /* 0x000000421d02d211 */ /* 0x004fc800078610ff */
[----:B------:R-:W-:Y:S02]  /*1daf0*/  @!P5 LEA.HI.X R3, R29, R70, R28, 0x2, P3 ;  /* 0x000000461d03d211 */ /* 0x000fe400018f141c */
[CC--:B----4-:R-:W-:Y:S02]  /*1db00*/  @!P2 LEA R6, P3, R48.reuse, R66.reuse, 0x2 ;  /* 0x000000423006a211 */ /* 0x0d0fe400078610ff */
[C---:B-----5:R-:W-:Y:S01]  /*1db10*/  @!P4 LEA R4, P6, R63.reuse, R66, 0x2 ;  /* 0x000000423f04c211 */ /* 0x060fe200078c10ff */
        /* <DEDUP_REMOVED lines=11> */
.L_x_855:
[----:B------:R-:W-:Y:S05]  /*1dbd0*/  BSYNC B0 ;  /* 0x0000000000007941 */ /* 0x000fea0003800000 */
.L_x_854:
[----:B------:R-:W-:Y:S05]  /*1dbe0*/  BRA.DIV ~URZ, `(.L_x_856) ;  /* 0x000027d27f007947 */ /* 0x000fea000b800000 */
[----:B-1----:R-:W1:Y:S04]  /*1dbf0*/  SHFL.IDX PT, R64, R64, 0x1, 0x1c1f ;  /* 0x003c1f0040407f89 */ /* 0x002e6800000e0000 */
[----:B---3--:R-:W3:Y:S02]  /*1dc00*/  SHFL.IDX PT, R65, R65, 0x1, 0x1c1f ;  /* 0x003c1f0041417f89 */ /* 0x008ee400000e0000 */
.L_x_908:
[----:B------:R-:W-:-:S13]  /*1dc10*/  ISETP.NE.AND P0, PT, R0, RZ, PT ;  /* 0x000000ff0000720c */ /* 0x000fda0003f05270 */
[----:B------:R-:W-:Y:S05]  /*1dc20*/  @P0 BRA `(.L_x_851) ;  /* 0x00000f2000000947 */ /* 0x000fea0003800000 */
[----:B------:R-:W-:Y:S02]  /*1dc30*/  ISETP.GE.AND P1, PT, R15, c[0x0][0x3c8], PT ;  /* 0x0000f2000f007a0c */ /* 0x000fe40003f26270 */
[----:B------:R-:W-:Y:S02]  /*1dc40*/  ISETP.GE.AND P2, PT, R217, c[0x0][0x3c8], PT ;  /* 0x0000f200d9007a0c */ /* 0x000fe40003f46270 */
[----:B------:R-:W-:Y:S02]  /*1dc50*/  ISETP.GE.AND P0, PT, R51, c[0x0][0x3c8], PT ;  /* 0x0000f20033007a0c */ /* 0x000fe40003f06270 */
[----:B------:R-:W-:Y:S02]  /*1dc60*/  ISETP.GE.AND P5, PT, R50, c[0x0][0x3c8], PT ;  /* 0x0000f20032007a0c */ /* 0x000fe40003fa6270 */
[----:B------:R-:W-:-:S05]  /*1dc70*/  ISETP.GE.AND P6, PT, R46, c[0x0][0x3c8], PT ;  /* 0x0000f2002e007a0c */ /* 0x000fca0003fc6270 */
[-C--:B---34-:R-:W-:Y:S02]  /*1dc80*/  @!P1 LEA R4, P4, R15, R65.reuse, 0x2 ;  /* 0x000000410f049211 */ /* 0x098fe400078810ff */
[----:B------:R-:W-:Y:S02]  /*1dc90*/  @!P2 IMAD.MOV.U32 R6, RZ, RZ, R65 ;  /* 0x000000ffff06a224 */ /* 0x000fe400078e0041 */
[----:B-1----:R-:W-:Y:S01]  /*1dca0*/  @!P2 IMAD.MOV.U32 R7, RZ, RZ, R64 ;  /* 0x000000ffff07a224 */ /* 0x002fe200078e0040 */
[----:B------:R-:W-:Y:S02]  /*1dcb0*/  @!P0 LEA R2, P3, R51, R65, 0x2 ;  /* 0x0000004133028211 */ /* 0x000fe400078610ff */
[-C--:B------:R-:W-:Y:S01]  /*1dcc0*/  @!P1 LEA.HI.X R5, R15, R64.reuse, R14, 0x2, P4 ;  /* 0x000000400f059211 */ /* 0x080fe200020f140e */
[----:B------:R-:W-:Y:S01]  /*1dcd0*/  @!P2 IMAD.WIDE R6, R217, 0x4, R6 ;  /* 0x00000004d906a825 */ /* 0x000fe200078e0206 */
[----:B------:R-:W-:Y:S02]  /*1dce0*/  ISETP.GE.AND P4, PT, R42, c[0x0][0x3c8], PT ;  /* 0x0000f2002a007a0c */ /* 0x000fe40003f86270 */
[----:B------:R-:W-:-:S02]  /*1dcf0*/  @!P0 LEA.HI.X R3, R51, R64, R13, 0x2, P3 ;  /* 0x0000004033038211 */ /* 0x000fc400018f140d */
[----:B------:R-:W-:Y:S01]  /*1dd00*/  @!P2 ST.E.64 [R6.64], R114 ;  /* 0x000000720600a985 */ /* 0x000fe2000c101b08 */
[----:B------:R-:W-:Y:S02]  /*1dd10*/  ISETP.GE.AND P3, PT, R40, c[0x0][0x3c8], PT ;  /* 0x0000f20028007a0c */ /* 0x000fe40003f66270 */
[----:B------:R-:W-:Y:S01]  /*1dd20*/  ISETP.GE.AND P2, PT, R38, c[0x0][0x3c8], PT ;  /* 0x0000f20026007a0c */ /* 0x000fe20003f46270 */
[----:B------:R1:W-:Y:S04]  /*1dd30*/  @!P1 ST.E.64 [R4.64], R110 ;  /* 0x0000006e04009985 */ /* 0x0003e8000c101b08 */
[----:B------:R3:W-:Y:S01]  /*1dd40*/  @!P0 ST.E.64 [R2.64], R18 ;  /* 0x0000001202008985 */ /* 0x0007e2000c101b08 */
[-C--:B-1----:R-:W-:Y:S02]  /*1dd50*/  @!P5 LEA R4, P0, R50, R65.reuse, 0x2 ;  /* 0x000000413204d211 */ /* 0x082fe400078010ff */
[----:B---3--:R-:W-:-:S02]  /*1dd60*/  @!P6 LEA R2, P1, R46, R65, 0x2 ;  /* 0x000000412e02e211 */ /* 0x008fc400078210ff */
[-C--:B------:R-:W-:Y:S02]  /*1dd70*/  @!P5 LEA.HI.X R5, R50, R64.reuse, R49, 0x2, P0 ;  /* 0x000000403205d211 */ /* 0x080fe400000f1431 */
[-C--:B------:R-:W-:Y:S02]  /*1dd80*/  @!P4 LEA R6, P0, R42, R65.reuse, 0x2 ;  /* 0x000000412a06c211 */ /* 0x080fe400078010ff */
[-C--:B------:R-:W-:Y:S01]  /*1dd90*/  @!P6 LEA.HI.X R3, R46, R64.reuse, R45, 0x2, P1 ;  /* 0x000000402e03e211 */ /* 0x080fe200008f142d */
[----:B------:R1:W-:Y:S01]  /*1dda0*/  @!P5 ST.E.64 [R4.64], R20 ;  /* 0x000000140400d985 */ /* 0x0003e2000c101b08 */
[----:B------:R-:W-:Y:S02]  /*1ddb0*/  ISETP.GE.AND P1, PT, R31, c[0x0][0x3c8], PT ;  /* 0x0000f2001f007a0c */ /* 0x000fe40003f26270 */
[----:B------:R-:W-:Y:S02]  /*1ddc0*/  @!P4 LEA.HI.X R7, R42, R64, R41, 0x2, P0 ;  /* 0x000000402a07c211 */ /* 0x000fe400000f1429 */
[----:B------:R-:W-:-:S02]  /*1ddd0*/  @!P3 LEA R8, P0, R40, R65, 0x2 ;  /* 0x000000412808b211 */ /* 0x000fc400078010ff */
[----:B------:R-:W-:Y:S02]  /*1dde0*/  ISETP.GE.AND P6, PT, R34, c[0x0][0x3c8], PT ;  /* 0x0000f20022007a0c */ /* 0x000fe40003fc6270 */
[-C--:B------:R-:W-:Y:S02]  /*1ddf0*/  @!P3 LEA.HI.X R9, R40, R64.reuse, R39, 0x2, P0 ;  /* 0x000000402809b211 */ /* 0x080fe400000f1427 */
[CC--:B------:R-:W-:Y:S02]  /*1de00*/  @!P2 LEA R14, P0, R38.reuse, R65.reuse, 0x2 ;  /* 0x00000041260ea211 */ /* 0x0c0fe400078010ff */
[----:B------:R-:W-:Y:S02]  /*1de10*/  ISETP.GE.AND P5, PT, R33, c[0x0][0x3c8], PT ;  /* 0x0000f20021007a0c */ /* 0x000fe40003fa6270 */
[----:B------:R-:W-:Y:S02]  /*1de20*/  @!P2 LEA.HI.X R15, R38, R64, R37, 0x2, P0 ;  /* 0x00000040260fa211 */ /* 0x000fe400000f1425 */
[----:B------:R-:W-:-:S04]  /*1de30*/  @!P1 LEA R16, P0, R31, R65, 0x2 ;  /* 0x000000411f109211 */ /* 0x000fc800078010ff */
[----:B------:R-:W-:Y:S02]  /*1de40*/  @!P1 LEA.HI.X R17, R31, R64, R30, 0x2, P0 ;  /* 0x000000401f119211 */ /* 0x000fe400000f141e */
[----:B------:R-:W-:-:S13]  /*1de50*/  ISETP.GE.AND P0, PT, R46, c[0x0][0x3c8], PT ;  /* 0x0000f2002e007a0c */ /* 0x000fda0003f06270 */
[----:B------:R3:W-:Y:S01]  /*1de60*/  @!P0 ST.E.64 [R2.64], R22 ;  /* 0x0000001602008985 */ /* 0x0007e2000c101b08 */
[----:B-1----:R-:W-:-:S03]  /*1de70*/  @!P6 LEA R4, P0, R34, R65, 0x2 ;  /* 0x000000412204e211 */ /* 0x002fc600078010ff */
[----:B------:R1:W-:Y:S01]  /*1de80*/  @!P4 ST.E.64 [R6.64], R82 ;  /* 0x000000520600c985 */ /* 0x0003e2000c101b08 */
[----:B------:R-:W-:Y:S02]  /*1de90*/  ISETP.GE.AND P4, PT, R29, c[0x0][0x3c8], PT ;  /* 0x0000f2001d007a0c */ /* 0x000fe40003f86270 */
[----:B------:R-:W-:Y:S01]  /*1dea0*/  @!P6 LEA.HI.X R5, R34, R64, R11, 0x2, P0 ;  /* 0x000000402205e211 */ /* 0x000fe200000f140b */
[----:B------:R4:W-:Y:S01]  /*1deb0*/  @!P3 ST.E.64 [R8.64], R86 ;  /* 0x000000560800b985 */ /* 0x0009e2000c101b08 */
[----:B------:R-:W-:-:S03]  /*1dec0*/  ISETP.GE.AND P3, PT, R63, c[0x0][0x3c8], PT ;  /* 0x0000f2003f007a0c */ /* 0x000fc60003f66270 */
[----:B------:R5:W-:Y:S01]  /*1ded0*/  @!P2 ST.E.64 [R14.64], R90 ;  /* 0x0000005a0e00a985 */ /* 0x000be2000c101b08 */
[----:B------:R-:W-:-:S03]  /*1dee0*/  ISETP.GE.AND P2, PT, R48, c[0x0][0x3c8], PT ;  /* 0x0000f20030007a0c */ /* 0x000fc60003f46270 */
[----:B------:R2:W-:Y:S04]  /*1def0*/  @!P1 ST.E.64 [R16.64], R94 ;  /* 0x0000005e10009985 */ /* 0x0005e8000c101b08 */
[----:B------:R2:W-:Y:S01]  /*1df00*/  @!P6 ST.E.64 [R4.64], R98 ;  /* 0x000000620400e985 */ /* 0x0005e2000c101b08 */
[-C--:B---3--:R-:W-:Y:S02]  /*1df10*/  @!P5 LEA R2, P1, R33, R65.reuse, 0x2 ;  /* 0x000000412102d211 */ /* 0x088fe400078210ff */
[----:B-1----:R-:W-:Y:S02]  /*1df20*/  @!P4 LEA R6, P0, R29, R65, 0x2 ;  /* 0x000000411d06c211 */ /* 0x002fe400078010ff */
[----:B------:R-:W-:Y:S02]  /*1df30*/  @!P5 LEA.HI.X R3, R33, R64, R32, 0x2, P1 ;  /* 0x000000402103d211 */ /* 0x000fe400008f1420 */
[----:B------:R-:W-:-:S02]  /*1df40*/  ISETP.GE.AND P1, PT, R44, c[0x0][0x3c8], PT ;  /* 0x0000f2002c007a0c */ /* 0x000fc40003f26270 */
[----:B------:R-:W-:Y:S01]  /*1df50*/  @!P4 LEA.HI.X R7, R29, R64, R28, 0x2, P0 ;  /* 0x000000401d07c211 */ /* 0x000fe200000f141c */
[----:B------:R1:W-:Y:S01]  /*1df60*/  @!P5 ST.E.64 [R2.64], R102 ;  /* 0x000000660200d985 */ /* 0x0003e2000c101b08 */
[----:B----4-:R-:W-:-:S03]  /*1df70*/  @!P3 LEA R8, P0, R63, R65, 0x2 ;  /* 0x000000413f08b211 */ /* 0x010fc600078010ff */
[----:B------:R1:W-:Y:S01]  /*1df80*/  @!P4 ST.E.64 [R6.64], R106 ;  /* 0x0000006a0600c985 */ /* 0x0003e2000c101b08 */
[----:B------:R-:W-:Y:S02]  /*1df90*/  @!P3 LEA.HI.X R9, R63, R64, R62, 0x2, P0 ;  /* 0x000000403f09b211 */ /* 0x000fe400000f143e */
[----:B-----5:R-:W-:-:S03]  /*1dfa0*/  @!P2 LEA R14, P0, R48, R65, 0x2 ;  /* 0x00000041300ea211 */ /* 0x020fc600078010ff */
[----:B------:R1:W-:Y:S01]  /*1dfb0*/  @!P3 ST.E.64 [R8.64], R54 ;  /* 0x000000360800b985 */ /* 0x0003e2000c101b08 */
[----:B------:R-:W-:Y:S02]  /*1dfc0*/  @!P2 LEA.HI.X R15, R48, R64, R47, 0x2, P0 ;  /* 0x00000040300fa211 */ /* 0x000fe400000f142f */
[----:B--2---:R-:W-:-:S03]  /*1dfd0*/  @!P1 LEA R16, P0, R44, R65, 0x2 ;  /* 0x000000412c109211 */ /* 0x004fc600078010ff */
[----:B------:R1:W-:Y:S01]  /*1dfe0*/  @!P2 ST.E.64 [R14.64], R58 ;  /* 0x0000003a0e00a985 */ /* 0x0003e2000c101b08 */
[----:B------:R-:W-:Y:S02]  /*1dff0*/  @!P1 LEA.HI.X R17, R44, R64, R43, 0x2, P0 ;  /* 0x000000402c119211 */ /* 0x000fe400000f142b */
[----:B------:R-:W-:-:S03]  /*1e000*/  ISETP.GE.AND P0, PT, R36, c[0x0][0x3c8], PT ;  /* 0x0000f20024007a0c */ /* 0x000fc60003f06270 */
[----:B------:R1:W-:Y:S10]  /*1e010*/  @!P1 ST.E.64 [R16.64], R24 ;  /* 0x0000001810009985 */ /* 0x0003f4000c101b08 */
[----:B------:R-:W-:Y:S05]  /*1e020*/  @P0 BRA `(.L_x_851) ;  /* 0x00000b2000000947 */ /* 0x000fea0003800000 */
[----:B-1----:R-:W-:-:S04]  /*1e030*/  LEA R2, P0, R36, R65, 0x2 ;  /* 0x0000004124027211 */ /* 0x002fc800078010ff */
[----:B------:R-:W-:-:S05]  /*1e040*/  LEA.HI.X R3, R36, R64, R35, 0x2, P0 ;  /* 0x0000004024037211 */ /* 0x000fca00000f1423 */
[----:B------:R1:W-:Y:S01]  /*1e050*/  ST.E.64 [R2.64], R26 ;  /* 0x0000001a02007985 */ /* 0x0003e2000c101b08 */
[----:B------:R-:W-:Y:S05]  /*1e060*/  BRA `(.L_x_851) ;  /* 0x00000ae000007947 */ /* 0x000fea0003800000 */
.L_x_836:
[----:B------:R-:W-:Y:S01]  /*1e070*/  ISETP.NE.U32.AND P0, PT, RZ, c[0x0][0x508], PT ;  /* 0x00014200ff007a0c */ /* 0x000fe20003f05070 */
[----:B------:R-:W-:Y:S01]  /*1e080*/  IMAD.MOV.U32 R3, RZ, RZ, 0x4 ;  /* 0x00000004ff037424 */ /* 0x000fe200078e00ff */
[----:B------:R-:W-:Y:S01]  /*1e090*/  ISETP.NE.U32.AND P2, PT, RZ, c[0x0][0x500], PT ;  /* 0x00014000ff007a0c */ /* 0x000fe20003f45070 */
[----:B------:R-:W-:Y:S01]  /*1e0a0*/  IMAD.MOV.U32 R0, RZ, RZ, c[0x0][0x388] ;  /* 0x0000e200ff007624 */ /* 0x000fe200078e00ff */
[----:B------:R-:W-:Y:S01]  /*1e0b0*/  ISETP.NE.AND.EX P0, PT, RZ, c[0x0][0x50c], PT, P0 ;  /* 0x00014300ff007a0c */ /* 0x000fe20003f05300 */
[----:B------:R-:W-:Y:S01]  /*1e0c0*/  IMAD.MOV.U32 R2, RZ, RZ, RZ ;  /* 0x000000ffff027224 */ /* 0x000fe200078e00ff */
[----:B------:R-:W-:Y:S01]  /*1e0d0*/  ISETP.NE.AND.EX P2, PT, RZ, c[0x0][0x504], PT, P2 ;  /* 0x00014100ff007a0c */ /* 0x000fe20003f45320 */
[----:B------:R-:W-:-:S10]  /*1e0e0*/  IMAD.WIDE R4, R211, R3, c[0x0][0x500] ;  /* 0x00014000d3047625 */ /* 0x000fd400078e0203 */
[----:B------:R-:W-:Y:S02]  /*1e0f0*/  @P0 IMAD.WIDE R6, R211, R3, c[0x0][0x508] ;  /* 0x00014200d3060625 */ /* 0x000fe400078e0203 */
[----:B------:R1:W5:Y:S04]  /*1e100*/  @P2 LDG.E R2, [R4.64] ;  /* 0x0000000804022981 */ /* 0x000368000c1e1900 */
        /* <DEDUP_REMOVED lines=8> */
.L_x_857:
[----:B------:R-:W-:Y:S01]  /*1e190*/  ISETP.GT.AND P0, PT, R10, 0x7f, PT ;  /* 0x0000007f0a00780c */ /* 0x000fe20003f04270 */
[----:B------:R-:W-:Y:S01]  /*1e1a0*/  BSSY B0, `(.L_x_858) ;  /* 0x0000035000007945 */ /* 0x000fe20003800000 */
[----:B-1----:R-:W-:Y:S02]  /*1e1b0*/  SHF.R.S32.HI R4, RZ, 0x1f, R211 ;  /* 0x0000001fff047819 */ /* 0x002fe400000114d3 */
[----:B-----5:R-:W-:-:S02]  /*1e1c0*/  SHF.R.S32.HI R6, RZ, 0x1f, R2 ;  /* 0x0000001fff067819 */ /* 0x020fc40000011402 */
[----:B------:R-:W-:Y:S02]  /*1e1d0*/  SEL R5, R211, RZ, !P2 ;  /* 0x000000ffd3057207 */ /* 0x000fe40005000000 */
[----:B------:R-:W-:-:S05]  /*1e1e0*/  SEL R4, R4, RZ, !P2 ;  /* 0x000000ff04047207 */ /* 0x000fca0005000000 */
[----:B------:R-:W-:Y:S05]  /*1e1f0*/  @P0 BRA `(.L_x_859) ;  /* 0x000002f000000947 */ /* 0x000fea0003800000 */
[----:B------:R-:W-:Y:S01]  /*1e200*/  IMAD R7, R0, c[0x0][0x4e8], RZ ;  /* 0x00013a0000077a24 */ /* 0x000fe200078e02ff */
[----:B------:R-:W-:-:S04]  /*1e210*/  IADD3 R3, R209, R10, RZ ;  /* 0x0000000ad1037210 */ /* 0x000fc80007ffe0ff */
        /* <DEDUP_REMOVED lines=45> */
.L_x_859:
[----:B------:R-:W-:Y:S05]  /*1e4f0*/  BSYNC B0 ;  /* 0x0000000000007941 */ /* 0x000fea0003800000 */
.L_x_858:
[----:B------:R-:W-:-:S13]  /*1e500*/  ISETP.GT.AND P0, PT, R210, 0x1, PT ;  /* 0x00000001d200780c */ /* 0x000fda0003f04270 */
[----:B------:R-:W-:Y:S05]  /*1e510*/  @P0 BRA `(.L_x_851) ;  /* 0x0000063000000947 */ /* 0x000fea0003800000 */
[----:B-1----:R-:W-:Y:S01]  /*1e520*/  MOV R3, c[0x0][0x4e8] ;  /* 0x00013a0000037a02 */ /* 0x002fe20000000f00 */
[----:B------:R-:W-:Y:S01]  /*1e530*/  IMAD R6, R6, c[0x0][0x3a0], RZ ;  /* 0x0000e80006067a24 */ /* 0x000fe200078e02ff */
[----:B------:R-:W-:Y:S01]  /*1e540*/  LEA R28, R28, R29, 0x5 ;  /* 0x0000001d1c1c7211 */ /* 0x000fe200078e28ff */
[----:B------:R-:W-:Y:S01]  /*1e550*/  IMAD R4, R4, c[0x0][0x3f0], RZ ;  /* 0x0000fc0004047a24 */ /* 0x000fe200078e02ff */
[----:B------:R-:W-:Y:S01]  /*1e560*/  ISETP.NE.AND P0, PT, R3, 0x1, PT ;  /* 0x000000010300780c */ /* 0x000fe20003f05270 */
[C---:B------:R-:W-:Y:S01]  /*1e570*/  IMAD R6, R2.reuse, c[0x0][0x3a4], R6 ;  /* 0x0000e90002067a24 */ /* 0x040fe200078e0206 */
[----:B------:R-:W-:Y:S01]  /*1e580*/  IADD3 R28, R209, R28, RZ ;  /* 0x0000001cd11c7210 */ /* 0x000fe20007ffe0ff */
[----:B------:R-:W-:Y:S01]  /*1e590*/  IMAD.WIDE.U32 R2, R2, c[0x0][0x3a0], RZ ;  /* 0x0000e80002027a25 */ /* 0x000fe200078e00ff */
[----:B------:R-:W-:-:S03]  /*1e5a0*/  IADD3 R29, R29, R209, RZ ;  /* 0x000000d11d1d7210 */ /* 0x000fc60007ffe0ff */
[----:B------:R-:W-:Y:S01]  /*1e5b0*/  IMAD R4, R5, c[0x0][0x3f4], R4 ;  /* 0x0000fd0005047a24 */ /* 0x000fe200078e0204 */
[----:B------:R-:W-:Y:S02]  /*1e5c0*/  IADD3 R9, R3, R6, RZ ;  /* 0x0000000603097210 */ /* 0x000fe40007ffe0ff */
[----:B------:R-:W-:Y:S02]  /*1e5d0*/  MOV R8, R2 ;  /* 0x0000000200087202 */ /* 0x000fe40000000f00 */
[----:B------:R-:W-:Y:S01]  /*1e5e0*/  MOV R6, R28 ;  /* 0x0000001c00067202 */ /* 0x000fe20000000f00 */
        /* <DEDUP_REMOVED lines=9> */
[----:B------:R-:W-:Y:S01]  /*1e680*/  IMAD R3, R3, c[0x0][0x4e8], R28 ;  /* 0x00013a0003037a24 */ /* 0x000fe200078e021c */
[----:B------:R-:W-:Y:S01]  /*1e690*/  MOV R4, R8 ;  /* 0x0000000800047202 */ /* 0x000fe20000000f00 */
[----:B------:R-:W-:-:S04]  /*1e6a0*/  IMAD R2, R6, c[0x0][0x3e4], R2 ;  /* 0x0000f90006027a24 */ /* 0x000fc800078e0202 */
        /* <DEDUP_REMOVED lines=11> */
[----:B------:R1:W3:Y:S02]  /*1e760*/  SHFL.IDX PT, R4, R3, RZ, 0x181f ;  /* 0x00181fff03047589 */ /* 0x0002e400000e0000 */
.L_x_909:
[----:B------:R-:W-:Y:S05]  /*1e770*/  BRA.DIV ~URZ, `(.L_x_861) ;  /* 0x00001d827f007947 */ /* 0x000fea000b800000 */
[----:B------:R4:W1:Y:S02]  /*1e780*/  SHFL.IDX PT, R5, R2, RZ, 0x181f ;  /* 0x00181fff02057589 */ /* 0x00086400000e0000 */
.L_x_910:
[----:B------:R-:W-:Y:S01]  /*1e790*/  IMAD R0, R0, c[0x0][0x4e8], RZ ;  /* 0x00013a0000007a24 */ /* 0x000fe200078e02ff */
[----:B------:R-:W-:Y:S04]  /*1e7a0*/  BSSY B0, `(.L_x_862) ;  /* 0x000000b000007945 */ /* 0x000fe80003800000 */
[----:B------:R-:W-:-:S13]  /*1e7b0*/  ISETP.GE.AND P0, PT, R29, R0, PT ;  /* 0x000000001d00720c */ /* 0x000fda0003f06270 */
[----:B------:R-:W-:Y:S05]  /*1e7c0*/  @P0 BRA `(.L_x_863) ;  /* 0x0000008000000947 */ /* 0x000fea0003800000 */
[----:B------:R-:W-:Y:S02]  /*1e7d0*/  ISETP.GE.AND P1, PT, R116, c[0x0][0x3c8], PT ;  /* 0x0000f20074007a0c */ /* 0x000fe40003f26270 */
[----:B------:R-:W-:-:S11]  /*1e7e0*/  ISETP.GE.AND P0, PT, R13, c[0x0][0x3c8], PT ;  /* 0x0000f2000d007a0c */ /* 0x000fd60003f06270 */
[CC--:B-1----:R-:W-:Y:S02]  /*1e7f0*/  @!P1 LEA R6, P3, R116.reuse, R5.reuse, 0x1 ;  /* 0x0000000574069211 */ /* 0x0c2fe400078608ff */
[C---:B------:R-:W-:Y:S02]  /*1e800*/  @!P0 LEA R8, P2, R13.reuse, R5, 0x1 ;  /* 0x000000050d088211 */ /* 0x040fe400078408ff */
[-C--:B---3--:R-:W-:Y:S02]  /*1e810*/  @!P1 LEA.HI.X R7, R116, R4.reuse, R15, 0x1, P3 ;  /* 0x0000000474079211 */ /* 0x088fe400018f0c0f */
[----:B------:R-:W-:-:S03]  /*1e820*/  @!P0 LEA.HI.X R9, R13, R4, R14, 0x1, P2 ;  /* 0x000000040d098211 */ /* 0x000fc600010f0c0e */
[----:B------:R1:W-:Y:S04]  /*1e830*/  @!P1 ST.E.128 [R6.64], RZ ;  /* 0x000000ff06009985 */ /* 0x0003e8000c101d08 */
[----:B------:R1:W-:Y:S02]  /*1e840*/  @!P0 ST.E.128 [R8.64], RZ ;  /* 0x000000ff08008985 */ /* 0x0003e4000c101d08 */
.L_x_863:
[----:B------:R-:W-:Y:S05]  /*1e850*/  BSYNC B0 ;  /* 0x0000000000007941 */ /* 0x000fea0003800000 */
.L_x_862:
[----:B------:R-:W-:Y:S05]  /*1e860*/  BRA.DIV ~URZ, `(.L_x_864) ;  /* 0x00001d027f007947 */ /* 0x000fea000b800000 */
[----:B---3--:R3:W2:Y:S04]  /*1e870*/  SHFL.IDX PT, R4, R3, 0x1, 0x181f ;  /* 0x00381f0003047f89 */ /* 0x0086a800000e0000 */
[----:B-1----:R3:W1:Y:S02]  /*1e880*/  SHFL.IDX PT, R6, R2, 0x1, 0x181f ;  /* 0x00381f0002067f89 */ /* 0x00266400000e0000 */
.L_x_911:
        /* <DEDUP_REMOVED lines=12> */
.L_x_866:
[----:B------:R-:W-:Y:S05]  /*1e950*/  BSYNC B0 ;  /* 0x0000000000007941 */ /* 0x000fea0003800000 */
.L_x_865:
[----:B------:R-:W-:Y:S05]  /*1e960*/  BRA.DIV ~URZ, `(.L_x_867) ;  /* 0x00001cd27f007947 */ /* 0x000fea000b800000 */
[----:B--2---:R2:W3:Y:S02]  /*1e970*/  SHFL.IDX PT, R4, R3, 0x2, 0x181f ;  /* 0x00581f0003047f89 */ /* 0x0044e400000e0000 */
.L_x_912:
[----:B------:R-:W-:Y:S05]  /*1e980*/  BRA.DIV ~URZ, `(.L_x_868) ;  /* 0x00001d227f007947 */ /* 0x000fea000b800000 */
[----:B-1----:R1:W2:Y:S02]  /*1e990*/  SHFL.IDX PT, R6, R2, 0x2, 0x181f ;  /* 0x00581f0002067f89 */ /* 0x0022a400000e0000 */
.L_x_913:
        /* <DEDUP_REMOVED lines=10> */
[----:B------:R2:W-:Y:S04]  /*1ea40*/  @!P1 ST.E.128 [R8.64], RZ ;  /* 0x000000ff08009985 */ /* 0x0005e8000c101d08 */
[----:B------:R2:W-:Y:S02]  /*1ea50*/  @!P0 ST.E.128 [R6.64], RZ ;  /* 0x000000ff06008985 */ /* 0x0005e4000c101d08 */
.L_x_870:
[----:B------:R-:W-:Y:S05]  /*1ea60*/  BSYNC B0 ;  /* 0x0000000000007941 */ /* 0x000fea0003800000 */
.L_x_869:
[----:B------:R-:W-:Y:S05]  /*1ea70*/  BRA.DIV ~URZ, `(.L_x_871) ;  /* 0x00001ca27f007947 */ /* 0x000fea000b800000 */
[----:B--23--:R-:W2:Y:S04]  /*1ea80*/  SHFL.IDX PT, R3, R3, 0x3, 0x181f ;  /* 0x00781f0003037f89 */ /* 0x00cea800000e0000 */
[----:B-1--4-:R-:W1:Y:S02]  /*1ea90*/  SHFL.IDX PT, R2, R2, 0x3, 0x181f ;  /* 0x00781f0002027f89 */ /* 0x012e6400000e0000 */
.L_x_914:
[----:B------:R-:W-:-:S04]  /*1eaa0*/  IADD3 R29, R29, 0x60, RZ ;  /* 0x000000601d1d7810 */ /* 0x000fc80007ffe0ff */
        /* <DEDUP_REMOVED lines=10> */
.L_x_851:
[----:B------:R-:W-:Y:S05]  /*1eb50*/  BSYNC B1 ;  /* 0x0000000000017941 */ /* 0x000fea0003800000 */
.L_x_835:
[----:B------:R-:W-:-:S13]  /*1eb60*/  ISETP.NE.AND P0, PT, R220, RZ, PT ;  /* 0x000000ffdc00720c */ /* 0x000fda0003f05270 */
[----:B------:R-:W-:Y:S01]  /*1eb70*/  @P0 WARPSYNC 0xffffffff ;  /* 0xffffffff00000948 */ /* 0x000fe20003800000 */
[----:B------:R-:W-:Y:S06]  /*1eb80*/  @P0 BAR.SYNC.DEFER_BLOCKING 0x5, 0x100 ;  /* 0x0144000000000b1d */ /* 0x000fec0000010000 */
[----:B------:R-:W4:Y:S04]  /*1eb90*/  @P0 LDS.128 R208, [0xe100] ;  /* 0x00e10000ffd00984 */ /* 0x000f280000000c00 */
[----:B------:R-:W-:Y:S06]  /*1eba0*/  @P0 BAR.ARV 0x4, 0x100 ;  /* 0x0104000000000b1d */ /* 0x000fec0000002000 */
[----:B------:R-:W-:Y:S05]  /*1ebb0*/  @P0 BRA `(.L_x_872) ;  /* 0x00000ea000000947 */ /* 0x000fea0003800000 */
[----:B------:R-:W-:Y:S01]  /*1ebc0*/  LOP3.LUT R10, R10, 0x1f, RZ, 0xc0, !PT ;  /* 0x0000001f0a0a7812 */ /* 0x000fe200078ec0ff */
[----:B-1-34-:R-:W-:-:S03]  /*1ebd0*/  IMAD.MOV.U32 R2, RZ, RZ, RZ ;  /* 0x000000ffff027224 */ /* 0x01afc600078e00ff */
[----:B------:R-:W-:Y:S01]  /*1ebe0*/  ISETP.NE.AND P6, PT, R10, 0x1f, PT ;  /* 0x0000001f0a00780c */ /* 0x000fe20003fc5270 */
[----:B------:R-:W-:Y:S10]  /*1ebf0*/  BRA.DIV ~URZ, `(.L_x_873) ;  /* 0x00001bf27f007947 */ /* 0x000ff4000b800000 */
[----:B------:R1:W3:Y:S02]  /*1ec00*/  SHFL.IDX PT, R0, R12, RZ, 0x1f ;  /* 0x00001fff0c007589 */ /* 0x0002e400000e0000 */
.L_x_915:
[----:B------:R-:W-:Y:S05]  /*1ec10*/  BRA.DIV ~URZ, `(.L_x_874) ;  /* 0x00001c427f007947 */ /* 0x000fea000b800000 */
[----:B-1----:R-:W1:Y:S02]  /*1ec20*/  SHFL.IDX PT, R12, R12, 0x1, 0x1f ;  /* 0x00201f000c0c7f89 */ /* 0x002e6400000e0000 */
.L_x_916:
[----:B--2---:R-:W-:Y:S02]  /*1ec30*/  IMAD.IADD R5, R211, 0x1, R10 ;  /* 0x00000001d3057824 */ /* 0x004fe400078e020a */
[----:B------:R-:W-:-:S03]  /*1ec40*/  IMAD.MOV.U32 R209, RZ, RZ, RZ ;  /* 0x000000ffffd17224 */ /* 0x000fc600078e00ff */
[----:B------:R-:W-:-:S13]  /*1ec50*/  ISETP.GE.OR P0, PT, R5, c[0x0][0x53c], !P6 ;  /* 0x00014f0005007a0c */ /* 0x000fda0007706670 */
[----:B------:R-:W-:Y:S01]  /*1ec60*/  @!P0 IMAD.MOV.U32 R4, RZ, RZ, 0x4 ;  /* 0x00000004ff048424 */ /* 0x000fe200078e00ff */
[----:B------:R-:W-:-:S03]  /*1ec70*/  @!P0 MOV R3, 0x4 ;  /* 0x0000000400038802 */ /* 0x000fc60000000f00 */
[----:B------:R-:W-:-:S04]  /*1ec80*/  @!P0 IMAD.WIDE R6, R5, R4, c[0x0][0x580] ;  /* 0x0001600005068625 */ /* 0x000fc800078e0204 */
[----:B------:R-:W-:Y:S01]  /*1ec90*/  @!P0 IMAD.WIDE R4, R5, R3, c[0x0][0x578] ;  /* 0x00015e0005048625 */ /* 0x000fe200078e0203 */
[----:B------:R-:W2:Y:S04]  /*1eca0*/  @!P0 LDG.E R209, [R6.64] ;  /* 0x0000000806d18981 */ /* 0x000ea8000c1e1900 */
[----:B------:R4:W2:Y:S01]  /*1ecb0*/  @!P0 LDG.E R2, [R4.64] ;  /* 0x0000000804028981 */ /* 0x0008a2000c1e1900 */
[C---:B------:R-:W-:Y:S02]  /*1ecc0*/  ISETP.GE.U32.AND P4, PT, R10.reuse, 0x10, PT ;  /* 0x000000100a00780c */ /* 0x040fe40003f86070 */
[C---:B------:R-:W-:Y:S02]  /*1ecd0*/  ISETP.GE.U32.AND P3, PT, R10.reuse, 0x8, PT ;  /* 0x000000080a00780c */ /* 0x040fe40003f66070 */
[----:B------:R-:W-:-:S02]  /*1ece0*/  ISETP.GE.U32.AND P2, PT, R10, 0x4, PT ;  /* 0x000000040a00780c */ /* 0x000fc40003f46070 */
[C---:B------:R-:W-:Y:S02]  /*1ecf0*/  ISETP.GE.U32.AND P1, PT, R10.reuse, 0x2, PT ;  /* 0x000000020a00780c */ /* 0x040fe40003f26070 */
[----:B------:R-:W-:Y:S02]  /*1ed00*/  ISETP.NE.AND P5, PT, R10, RZ, PT ;  /* 0x000000ff0a00720c */ /* 0x000fe40003fa5270 */
[----:B----4-:R-:W-:Y:S01]  /*1ed10*/  MOV R5, RZ ;  /* 0x000000ff00057202 */ /* 0x010fe20000000f00 */
[----:B--2---:R-:W-:Y:S01]  /*1ed20*/  IMAD R6, R2, R209, RZ ;  /* 0x000000d102067224 */ /* 0x004fe200078e02ff */
[----:B------:R-:W-:Y:S07]  /*1ed30*/  BRA.DIV ~URZ, `(.L_x_875) ;  /* 0x00001b927f007947 */ /* 0x000fee000b800000 */
[----:B------:R2:W4:Y:S02]  /*1ed40*/  SHFL.UP PT, R3, R6, 0x1, RZ ;  /* 0x0420000006037989 */ /* 0x00052400000e00ff */
.L_x_917:
[----:B----4-:R-:W-:-:S04]  /*1ed50*/  SEL R3, R3, RZ, P5 ;  /* 0x000000ff03037207 */ /* 0x010fc80002800000 */
[----:B--2---:R-:W-:Y:S01]  /*1ed60*/  IADD3 R6, R6, R3, RZ ;  /* 0x0000000306067210 */ /* 0x004fe20007ffe0ff */
[----:B------:R-:W-:Y:S05]  /*1ed70*/  BRA.DIV ~URZ, `(.L_x_876) ;  /* 0x00001ba27f007947 */ /* 0x000fea000b800000 */
        /* <DEDUP_REMOVED lines=12> */
[----:B------:R2:W4:Y:S02]  /*1ee40*/  SHFL.IDX PT, R3, R4, 0x1f, 0x1f ;  /* 0x03e01f0004037f89 */ /* 0x00052400000e0000 */
.L_x_918:
[----:B----4-:R-:W-:Y:S01]  /*1ee50*/  IMAD R3, R3, c[0x0][0x538], RZ ;  /* 0x00014e0003037a24 */ /* 0x010fe200078e02ff */
[----:B------:R-:W-:Y:S04]  /*1ee60*/  BSSY B1, `(.L_x_877) ;  /* 0x00000ba000017945 */ /* 0x000fe80003800000 */
[----:B-1----:R-:W-:-:S04]  /*1ee70*/  IADD3 R208, R3, R12, RZ ;  /* 0x0000000c03d07210 */ /* 0x002fc80007ffe0ff */
[----:B---3--:R-:W-:-:S13]  /*1ee80*/  ISETP.GT.AND P0, PT, R208, R0, PT ;  /* 0x00000000d000720c */ /* 0x008fda0003f04270 */
[----:B------:R-:W-:Y:S05]  /*1ee90*/  @P0 BRA `(.L_x_878) ;  /* 0x0000024000000947 */ /* 0x000fea0003800000 */
.L_x_882:
[----:B------:R-:W-:-:S04]  /*1eea0*/  IADD3 R211, R211, 0x1f, RZ ;  /* 0x0000001fd3d37810 */ /* 0x000fc80007ffe0ff */
[----:B------:R-:W-:-:S13]  /*1eeb0*/  ISETP.GE.AND P0, PT, R211, c[0x0][0x53c], PT ;  /* 0x00014f00d3007a0c */ /* 0x000fda0003f06270 */
[----:B------:R-:W-:Y:S05]  /*1eec0*/  @P0 BRA `(.L_x_879) ;  /* 0x00000af000000947 */ /* 0x000fea0003800000 */
[----:B------:R-:W-:Y:S02]  /*1eed0*/  IADD3 R6, R211, R10, RZ ;  /* 0x0000000ad3067210 */ /* 0x000fe40007ffe0ff */
[----:B------:R-:W-:Y:S02]  /*1eee0*/  MOV R209, RZ ;  /* 0x000000ff00d17202 */ /* 0x000fe40000000f00 */
[----:B------:R-:W-:Y:S02]  /*1eef0*/  ISETP.GE.OR P0, PT, R6, c[0x0][0x53c], !P6 ;  /* 0x00014f0006007a0c */ /* 0x000fe40007706670 */
[----:B------:R-:W-:-:S11]  /*1ef00*/  MOV R2, RZ ;  /* 0x000000ff00027202 */ /* 0x000fd60000000f00 */
[----:B--2---:R-:W-:Y:S02]  /*1ef10*/  @!P0 MOV R4, 0x4 ;  /* 0x0000000400048802 */ /* 0x004fe40000000f00 */
        /* <DEDUP_REMOVED lines=8> */
.L_x_919:
        /* <DEDUP_REMOVED lines=16> */
.L_x_920:
[----:B--2---:R-:W-:-:S05]  /*1f0a0*/  IMAD R3, R3, c[0x0][0x538], RZ ;  /* 0x00014e0003037a24 */ /* 0x004fca00078e02ff */
[----:B------:R-:W-:-:S04]  /*1f0b0*/  IADD3 R208, R3, R208, RZ ;  /* 0x000000d003d07210 */ /* 0x000fc80007ffe0ff */
[----:B------:R-:W-:-:S13]  /*1f0c0*/  ISETP.GT.AND P0, PT, R208, R0, PT ;  /* 0x00000000d000720c */ /* 0x000fda0003f04270 */
[----:B-1----:R-:W-:Y:S05]  /*1f0d0*/  @!P0 BRA `(.L_x_882) ;  /* 0xfffffdc000008947 */ /* 0x002fea000383ffff */
.L_x_878:
[----:B------:R-:W-:-:S05]  /*1f0e0*/  IADD3 R208, -R3, R208, RZ ;  /* 0x000000d003d07210 */ /* 0x000fca0007ffe1ff */
[----:B------:R-:W-:-:S05]  /*1f0f0*/  IMAD R3, R4, c[0x0][0x538], R208 ;  /* 0x00014e0004037a24 */ /* 0x000fca00078e02d0 */
[----:B------:R-:W-:Y:S01]  /*1f100*/  ISETP.GT.AND P0, PT, R3, R0, PT ;  /* 0x000000000300720c */ /* 0x000fe20003f04270 */
[----:B------:R-:W-:-:S12]  /*1f110*/  BRA.DIV ~URZ, `(.L_x_883) ;  /* 0x00001bb27f007947 */ /* 0x000fd8000b800000 */
[----:B------:R-:W-:-:S04]  /*1f120*/  VOTE.ANY R3, PT, !P0 ;  /* 0x0000000000037806 */ /* 0x000fc800040e0100 */
.L_x_921:
[----:B------:R-:W1:Y:S02]  /*1f130*/  POPC R6, R3 ;  /* 0x0000000300067309 */ /* 0x000e640000000000 */
[----:B-1----:R-:W-:Y:S01]  /*1f140*/  IADD3 R211, R6, R211, RZ ;  /* 0x000000d306d37210 */ /* 0x002fe20007ffe0ff */
[----:B------:R-:W-:Y:S05]  /*1f150*/  BRA.DIV ~URZ, `(.L_x_884) ;  /* 0x00001bc27f007947 */ /* 0x000fea000b800000 */
[----:B------:R1:W3:Y:S04]  /*1f160*/  SHFL.IDX PT, R209, R209, R6, 0x1f ;  /* 0x00001f06d1d17589 */ /* 0x0002e800000e0000 */
[----:B------:R1:W4:Y:S02]  /*1f170*/  SHFL.IDX PT, R2, R2, R6, 0x1f ;  /* 0x00001f0602027589 */ /* 0x00032400000e0000 */
.L_x_922:
[----:B------:R-:W-:Y:S01]  /*1f180*/  ISETP.NE.AND P0, PT, R3, RZ, PT ;  /* 0x000000ff0300720c */ /* 0x000fe20003f05270 */
[----:B------:R-:W-:-:S12]  /*1f190*/  BSSY B0, `(.L_x_885) ;  /* 0x0000005000007945 */ /* 0x000fd80003800000 */
[----:B------:R-:W-:Y:S05]  /*1f1a0*/  @!P0 BRA `(.L_x_886) ;  /* 0x0000003000008947 */ /* 0x000fea0003800000 */
[----:B------:R-:W-:Y:S01]  /*1f1b0*/  IADD3 R5, R6, -0x1, RZ ;  /* 0xffffffff06057810 */ /* 0x000fe20007ffe0ff */
[----:B------:R-:W-:Y:S05]  /*1f1c0*/  BRA.DIV ~URZ, `(.L_x_887) ;  /* 0x00001c227f007947 */ /* 0x000fea000b800000 */
[----:B------:R1:W2:Y:S02]  /*1f1d0*/  SHFL.IDX PT, R5, R4, R5, 0x1f ;  /* 0x00001f0504057589 */ /* 0x0002a400000e0000 */
.L_x_886:
[----:B------:R-:W-:Y:S05]  /*1f1e0*/  BSYNC B0 ;  /* 0x0000000000007941 */ /* 0x000fea0003800000 */
.L_x_885:
[----:B----4-:R-:W-:Y:S01]  /*1f1f0*/  ISETP.NE.AND P0, PT, R2, 0x1, PT ;  /* 0x000000010200780c */ /* 0x010fe20003f05270 */
[----:B--2---:R-:W-:Y:S01]  /*1f200*/  IMAD R208, R5, c[0x0][0x538], R208 ;  /* 0x00014e0005d07a24 */ /* 0x004fe200078e02d0 */
[----:B------:R-:W-:Y:S04]  /*1f210*/  BSSY B0, `(.L_x_888) ;  /* 0x0000077000007945 */ /* 0x000fe80003800000 */
[----:B------:R-:W-:-:S07]  /*1f220*/  IADD3 R5, -R208, R0, RZ ;  /* 0x00000000d0057210 */ /* 0x000fce0007ffe1ff */
[----:B------:R-:W-:Y:S05]  /*1f230*/  @!P0 BRA `(.L_x_889) ;  /* 0x0000037000008947 */ /* 0x000fea0003800000 */
[----:B-1-3--:R-:W-:Y:S02]  /*1f240*/  IABS R6, R209 ;  /* 0x000000d100067213 */ /* 0x00afe40000000000 */
[----:B------:R-:W-:Y:S02]  /*1f250*/  IABS R7, R2 ;  /* 0x0000000200077213 */ /* 0x000fe40000000000 */
[----:B------:R-:W1:Y:S01]  /*1f260*/  I2F.RP R12, R6 ;  /* 0x00000006000c7306 */ /* 0x000e620000209400 */
[----:B------:R-:W-:Y:S02]  /*1f270*/  IABS R3, R5 ;  /* 0x0000000500037213 */ /* 0x000fe40000000000 */
[----:B------:R-:W-:-:S05]  /*1f280*/  IABS R0, R209 ;  /* 0x000000d100007213 */ /* 0x000fca0000000000 */
[----:B------:R-:W2:Y:S01]  /*1f290*/  I2F.RP R8, R7 ;  /* 0x0000000700087306 */ /* 0x000ea20000209400 */
[----:B------:R-:W-:-:S07]  /*1f2a0*/  IMAD.MOV R0, RZ, RZ, -R0 ;  /* 0x000000ffff007224 */ /* 0x000fce00078e0a00 */
        /* <DEDUP_REMOVED lines=9> */
[----:B------:R-:W-:-:S04]  /*1f340*/  IMAD.HI.U32 R4, R13, R4, R12 ;  /* 0x000000040d047227 */ /* 0x000fc800078e000c */
[----:B--2---:R-:W-:Y:S02]  /*1f350*/  IMAD.MOV.U32 R8, RZ, RZ, RZ ;  /* 0x000000ffff087224 */ /* 0x004fe400078e00ff */
[----:B------:R-:W-:-:S04]  /*1f360*/  IMAD.HI.U32 R4, R4, R3, RZ ;  /* 0x0000000304047227 */ /* 0x000fc800078e00ff */
[----:B------:R-:W-:-:S05]  /*1f370*/  IMAD R0, R4, R0, R3 ;  /* 0x0000000004007224 */ /* 0x000fca00078e0203 */
[----:B------:R-:W-:-:S13]  /*1f380*/  ISETP.GT.U32.AND P0, PT, R6, R0, PT ;  /* 0x000000000600720c */ /* 0x000fda0003f04070 */
[----:B------:R-:W-:Y:S01]  /*1f390*/  @!P0 IMAD.IADD R0, R0, 0x1, -R6 ;  /* 0x0000000100008824 */ /* 0x000fe200078e0a06 */
[----:B------:R-:W-:Y:S02]  /*1f3a0*/  @!P0 IADD3 R4, R4, 0x1, RZ ;  /* 0x0000000104048810 */ /* 0x000fe40007ffe0ff */
[----:B------:R-:W-:Y:S02]  /*1f3b0*/  ISETP.NE.AND P0, PT, R209, RZ, PT ;  /* 0x000000ffd100720c */ /* 0x000fe40003f05270 */
[----:B------:R-:W-:Y:S01]  /*1f3c0*/  ISETP.GE.U32.AND P2, PT, R0, R6, PT ;  /* 0x000000060000720c */ /* 0x000fe20003f46070 */
[----:B---3--:R-:W-:Y:S01]  /*1f3d0*/  IMAD.MOV R6, RZ, RZ, -R9 ;  /* 0x000000ffff067224 */ /* 0x008fe200078e0a09 */
        /* <DEDUP_REMOVED lines=29> */
.L_x_889:
[----:B------:R-:W-:-:S04]  /*1f5b0*/  IMAD.MOV.U32 R0, RZ, RZ, 0x4 ;  /* 0x00000004ff007424 */ /* 0x000fc800078e00ff */
[----:B------:R-:W-:-:S06]  /*1f5c0*/  IMAD.WIDE R2, R211, R0, c[0x0][0x590] ;  /* 0x00016400d3027625 */ /* 0x000fcc00078e0200 */
[----:B------:R-:W2:Y:S01]  /*1f5d0*/  LDG.E R3, [R2.64] ;  /* 0x0000000802037981 */ /* 0x000ea2000c1e1900 */
        /* <DEDUP_REMOVED lines=31> */
[----:B------:R-:W-:Y:S01]  /*1f7d0*/  IABS R7, R3 ;  /* 0x0000000300077213 */ /* 0x000fe20000000000 */
[----:B------:R-:W-:Y:S01]  /*1f7e0*/  IMAD.MOV R210, RZ, RZ, -R3 ;  /* 0x000000ffffd27224 */ /* 0x000fe200078e0a03 */
[----:B------:R-:W-:Y:S02]  /*1f7f0*/  IADD3 R4, R4, 0x1000000, R5 ;  /* 0x0100000004047810 */ /* 0x000fe40007ffe005 */
[----:B------:R-:W1:Y:S08]  /*1f800*/  I2F.RP R8, R7 ;  /* 0x0000000700087306 */ /* 0x000e700000209400 */
[----:B-1----:R-:W1:Y:S02]  /*1f810*/  MUFU.RCP R8, R8 ;  /* 0x0000000800087308 */ /* 0x002e640000001000 */
[----:B-1----:R-:W-:-:S06]  /*1f820*/  IADD3 R8, R8, 0xffffffe, RZ ;  /* 0x0ffffffe08087810 */ /* 0x002fcc0007ffe0ff */
[----:B------:R-:W1:Y:S02]  /*1f830*/  F2I.FTZ.U32.TRUNC.NTZ R9, R8 ;  /* 0x0000000800097305 */ /* 0x000e64000021f000 */
[----:B-1----:R-:W-:Y:S02]  /*1f840*/  IMAD.MOV R0, RZ, RZ, -R9 ;  /* 0x000000ffff007224 */ /* 0x002fe400078e0a09 */
[----:B------:R-:W-:Y:S02]  /*1f850*/  IMAD.MOV.U32 R8, RZ, RZ, RZ ;  /* 0x000000ffff087224 */ /* 0x000fe400078e00ff */
        /* <DEDUP_REMOVED lines=16> */
[----:B------:R-:W-:Y:S02]  /*1f960*/  IMAD R210, R6, R210, R4 ;  /* 0x000000d206d27224 */ /* 0x000fe400078e0204 */
[----:B------:R-:W-:Y:S02]  /*1f970*/  IMAD.MOV.U32 R3, RZ, RZ, R6 ;  /* 0x000000ffff037224 */ /* 0x000fe400078e0006 */
.L_x_890:
[----:B------:R-:W-:Y:S05]  /*1f980*/  BSYNC B0 ;  /* 0x0000000000007941 */ /* 0x000fea0003800000 */
.L_x_888:
[----:B------:R-:W-:-:S04]  /*1f990*/  LOP3.LUT R3, RZ, R3, RZ, 0x33, !PT ;  /* 0x00000003ff037212 */ /* 0x000fc800078e33ff */
[----:B------:R-:W-:Y:S01]  /*1f9a0*/  IADD3 R209, R3, R209, RZ ;  /* 0x000000d103d17210 */ /* 0x000fe20007ffe0ff */
[----:B------:R-:W-:Y:S05]  /*1f9b0*/  BRA `(.L_x_891) ;  /* 0x0000004000007947 */ /* 0x000fea0003800000 */
.L_x_879:
[----:B------:R-:W-:Y:S01]  /*1f9c0*/  IMAD.MOV.U32 R208, RZ, RZ, R0 ;  /* 0x000000ffffd07224 */ /* 0x000fe200078e0000 */
[----:B------:R-:W-:Y:S01]  /*1f9d0*/  MOV R210, RZ ;  /* 0x000000ff00d27202 */ /* 0x000fe20000000f00 */
[----:B------:R-:W-:Y:S01]  /*1f9e0*/  IMAD.MOV.U32 R209, RZ, RZ, RZ ;  /* 0x000000ffffd17224 */ /* 0x000fe200078e00ff */
[----:B------:R-:W-:Y:S02]  /*1f9f0*/  MOV R211, c[0x0][0x53c] ;  /* 0x00014f0000d37a02 */ /* 0x000fe40000000f00 */
.L_x_891:
[----:B------:R-:W-:Y:S05]  /*1fa00*/  BSYNC B1 ;  /* 0x0000000000017941 */ /* 0x000fea0003800000 */
.L_x_877:
[----:B------:R-:W-:Y:S01]  /*1fa10*/  WARPSYNC 0xffffffff ;  /* 0xffffffff00007948 */ /* 0x000fe20003800000 */
[----:B------:R-:W-:Y:S01]  /*1fa20*/  BAR.SYNC.DEFER_BLOCKING 0x4, 0x100 ;  /* 0x0104000000007b1d */ /* 0x000fe20000010000 */
[----:B------:R-:W-:-:S13]  /*1fa30*/  ISETP.NE.AND P0, PT, R10, RZ, PT ;  /* 0x000000ff0a00720c */ /* 0x000fda0003f05270 */
[----:B------:R1:W-:Y:S04]  /*1fa40*/  @!P0 STS.128 [0xe100], R208 ;  /* 0x00e100d0ff008388 */ /* 0x0003e80000000c00 */
[----:B------:R-:W-:Y:S06]  /*1fa50*/  BAR.ARV 0x5, 0x100 ;  /* 0x0144000000007b1d */ /* 0x000fec0000002000 */
.L_x_872:
[----:B----4-:R-:W-:-:S13]  /*1fa60*/  ISETP.GE.AND P0, PT, R211, c[0x0][0x53c], PT ;  /* 0x00014f00d3007a0c */ /* 0x010fda0003f06270 */
[----:B-123--:R-:W-:Y:S01]  /*1fa70*/  @P0 CALL.REL.NOINC `(.L_x_892) ;  /* 0x0000001000000944 */ /* 0x00efe20003c00000 */
[----:B------:R-:W-:Y:S05]  /*1fa80*/  BRA `(.L_x_893) ;  /* 0xfffe1b2000007947 */ /* 0x000fea000383ffff */
.L_x_892:
[----:B------:R-:W-:Y:S05]  /*1fa90*/  EXIT ;  /* 0x000000000000794d */ /* 0x000fea0003800000 */
.L_x_683:
[----:B------:R-:W-:Y:S02]  /*1faa0*/  MOV R4, 0x1 ;  /* 0x0000000100047802 */ /* 0x000fe40000000f00 */
[----:B------:R-:W-:Y:S02]  /*1fab0*/  MOV R3, 0x1fad0 ;  /* 0x0001fad000037802 */ /* 0x000fe40000000f00 */
[----:B------:R-:W-:Y:S05]  /*1fac0*/  CALL.REL.NOINC `($__internal_16_$__cuda_sm70_shflsync_up_p) ;  /* 0x0000143000007944 */ /* 0x000fea0003c00000 */
[----:B--2---:R-:W-:Y:S01]  /*1fad0*/  MOV R3, R4 ;  /* 0x0000000400037202 */ /* 0x004fe20000000f00 */
[----:B-1----:R-:W-:Y:S05]  /*1fae0*/  BRA `(.L_x_894) ;  /* 0xfffe098000007947 */ /* 0x002fea000383ffff */
.L_x_684:
[----:B------:R-:W-:Y:S02]  /*1faf0*/  MOV R4, 0x2 ;  /* 0x0000000200047802 */ /* 0x000fe40000000f00 */
[----:B------:R-:W-:Y:S02]  /*1fb00*/  MOV R3, 0x1fb20 ;  /* 0x0001fb2000037802 */ /* 0x000fe40000000f00 */
[----:B------:R-:W-:Y:S05]  /*1fb10*/  CALL.REL.NOINC `($__internal_16_$__cuda_sm70_shflsync_up_p) ;  /* 0x000013e000007944 */ /* 0x000fea0003c00000 */
[----:B--2---:R-:W-:Y:S02]  /*1fb20*/  SEL R4, R4, RZ, P4 ;  /* 0x000000ff04047207 */ /* 0x004fe40002000000 */
[----:B------:R-:W-:-:S03]  /*1fb30*/  MOV R3, 0x1fb70 ;  /* 0x0001fb7000037802 */ /* 0x000fc60000000f00 */
[----:B-1----:R-:W-:Y:S02]  /*1fb40*/  IMAD.IADD R6, R6, 0x1, R4 ;  /* 0x0000000106067824 */ /* 0x002fe400078e0204 */
[----:B------:R-:W-:Y:S02]  /*1fb50*/  IMAD.MOV.U32 R4, RZ, RZ, 0x4 ;  /* 0x00000004ff047424 */ /* 0x000fe400078e00ff */
        /* <DEDUP_REMOVED lines=11> */
[----:B--2---:R-:W-:Y:S01]  /*1fc10*/  SEL R4, R4, RZ, P1 ;  /* 0x000000ff04047207 */ /* 0x004fe20000800000 */
[----:B------:R-:W-:Y:S01]  /*1fc20*/  IMAD.MOV.U32 R68, RZ, RZ, 0x1f ;  /* 0x0000001fff447424 */ /* 0x000fe200078e00ff */
[----:B------:R-:W-:Y:S02]  /*1fc30*/  MOV R67, 0x1f ;  /* 0x0000001f00437802 */ /* 0x000fe40000000f00 */
[----:B------:R-:W-:Y:S01]  /*1fc40*/  MOV R66, 0x1fc80 ;  /* 0x0001fc8000427802 */ /* 0x000fe20000000f00 */
[----:B------:R-:W-:-:S04]  /*1fc50*/  IMAD.IADD R4, R6, 0x1, R4 ;  /* 0x0000000106047824 */ /* 0x000fc800078e0204 */
[----:B------:R-:W-:Y:S02]  /*1fc60*/  IMAD.MOV.U32 R69, RZ, RZ, R4 ;  /* 0x000000ffff457224 */ /* 0x000fe400078e0004 */
[----:B-1----:R-:W-:Y:S05]  /*1fc70*/  CALL.REL.NOINC `($__internal_15_$__cuda_sm70_shflsync_idx_p) ;  /* 0x0000123000007944 */ /* 0x002fea0003c00000 */
[----:B------:R-:W-:Y:S05]  /*1fc80*/  BRA `(.L_x_895) ;  /* 0xfffe08e000007947 */ /* 0x000fea000383ffff */
.L_x_686:
[----:B------:R-:W-:Y:S02]  /*1fc90*/  SEL R6, RZ, 0x1, P0 ;  /* 0x00000001ff067807 */ /* 0x000fe40000000000 */
[----:B------:R-:W-:Y:S02]  /*1fca0*/  MOV R3, 0x1fcc0 ;  /* 0x0001fcc000037802 */ /* 0x000fe40000000f00 */
[----:B------:R-:W-:Y:S05]  /*1fcb0*/  CALL.REL.NOINC `($__internal_17_$__cuda_sm70_votesync_ballot) ;  /* 0x0000129000007944 */ /* 0x000fea0003c00000 */
[----:B------:R-:W-:Y:S05]  /*1fcc0*/  BRA `(.L_x_896) ;  /* 0xfffe093000007947 */ /* 0x000fea000383ffff */
.L_x_687:
[----:B------:R-:W-:Y:S01]  /*1fcd0*/  IMAD.MOV.U32 R69, RZ, RZ, R7 ;  /* 0x000000ffff457224 */ /* 0x000fe200078e0007 */
[----:B------:R-:W-:Y:S01]  /*1fce0*/  MOV R68, R3 ;  /* 0x0000000300447202 */ /* 0x000fe20000000f00 */
[----:B------:R-:W-:Y:S01]  /*1fcf0*/  IMAD.MOV.U32 R67, RZ, RZ, 0x1f ;  /* 0x0000001fff437424 */ /* 0x000fe200078e00ff */
[----:B------:R-:W-:Y:S02]  /*1fd00*/  MOV R66, 0x1fd20 ;  /* 0x0001fd2000427802 */ /* 0x000fe40000000f00 */
[----:B------:R-:W-:Y:S05]  /*1fd10*/  CALL.REL.NOINC `($__internal_15_$__cuda_sm70_shflsync_idx_p) ;  /* 0x0000119000007944 */ /* 0x000fea0003c00000 */
[----:B------:R-:W-:Y:S01]  /*1fd20*/  IMAD.MOV.U32 R7, RZ, RZ, R67 ;  /* 0x000000ffff077224 */ /* 0x000fe200078e0043 */
[----:B------:R-:W-:Y:S01]  /*1fd30*/  MOV R69, R5 ;  /* 0x0000000500457202 */ /* 0x000fe20000000f00 */
[----:B------:R-:W-:Y:S01]  /*1fd40*/  IMAD.MOV.U32 R8, RZ, RZ, RZ ;  /* 0x000000ffff087224 */ /* 0x000fe200078e00ff */
[----:B------:R-:W-:Y:S01]  /*1fd50*/  MOV R68, R3 ;  /* 0x0000000300447202 */ /* 0x000fe20000000f00 */
[----:B------:R-:W-:Y:S01]  /*1fd60*/  IMAD.MOV.U32 R67, RZ, RZ, 0x1f ;  /* 0x0000001fff437424 */ /* 0x000fe200078e00ff */
[----:B------:R-:W-:-:S02]  /*1fd70*/  MOV R66, 0x1fd90 ;  /* 0x0001fd9000427802 */ /* 0x000fc40000000f00 */
[----:B------:R-:W-:Y:S05]  /*1fd80*/  CALL.REL.NOINC `($__internal_15_$__cuda_sm70_shflsync_idx_p) ;  /* 0x0000112000007944 */ /* 0x000fea0003c00000 */
[----:B------:R-:W-:Y:S01]  /*1fd90*/  MOV R5, R67 ;  /* 0x0000004300057202 */ /* 0x000fe20000000f00 */
[----:B------:R-:W-:Y:S05]  /*1fda0*/  BRA `(.L_x_897) ;  /* 0xfffe08b000007947 */ /* 0x000fea000383ffff */
.L_x_690:
[----:B------:R-:W-:Y:S01]  /*1fdb0*/  IMAD.MOV.U32 R69, RZ, RZ, R4 ;  /* 0x000000ffff457224 */ /* 0x000fe200078e0004 */
[----:B------:R-:W-:Y:S01]  /*1fdc0*/  MOV R68, R3 ;  /* 0x0000000300447202 */ /* 0x000fe20000000f00 */
[----:B------:R-:W-:Y:S01]  /*1fdd0*/  IMAD.MOV.U32 R67, RZ, RZ, 0x1f ;  /* 0x0000001fff437424 */ /* 0x000fe200078e00ff */
[----:B------:R-:W-:-:S02]  /*1fde0*/  MOV R66, 0x1fe00 ;  /* 0x0001fe0000427802 */ /* 0x000fc40000000f00 */
[----:B--23--:R-:W-:Y:S05]  /*1fdf0*/  CALL.REL.NOINC `($__internal_15_$__cuda_sm70_shflsync_idx_p) ;  /* 0x000010b000007944 */ /* 0x00cfea0003c00000 */
[----:B------:R-:W-:Y:S01]  /*1fe00*/  MOV R8, R67 ;  /* 0x0000004300087202 */ /* 0x000fe20000000f00 */
[----:B------:R-:W-:Y:S05]  /*1fe10*/  BRA `(.L_x_689) ;  /* 0xfffe08a000007947 */ /* 0x000fea000383ffff */
.L_x_831:
[----:B------:R-:W-:Y:S01]  /*1fe20*/  IMAD.MOV.U32 R7, RZ, RZ, R243 ;  /* 0x000000ffff077224 */ /* 0x000fe200078e00f3 */
[----:B------:R-:W-:-:S02]  /*1fe30*/  MOV R6, 0x2 ;  /* 0x0000000200067802 */ /* 0x000fc40000000f00 */
[----:B------:R-:W-:Y:S02]  /*1fe40*/  MOV R5, 0x1fe60 ;  /* 0x0001fe6000057802 */ /* 0x000fe40000000f00 */
[----:B------:R-:W-:Y:S05]  /*1fe50*/  CALL.REL.NOINC `($__internal_14_$__cuda_sm70_shflsync_bfly_p) ;  /* 0x0000100000007944 */ /* 0x000fea0003c00000 */
[----:B--2---:R-:W-:Y:S01]  /*1fe60*/  MOV R2, R6 ;  /* 0x0000000600027202 */ /* 0x004fe20000000f00 */
[----:B-1----:R-:W-:Y:S05]  /*1fe70*/  BRA `(.L_x_898) ;  /* 0xffffbbf000007947 */ /* 0x002fea000383ffff */
.L_x_832:
[----:B------:R-:W-:Y:S01]  /*1fe80*/  IMAD.MOV.U32 R7, RZ, RZ, R2 ;  /* 0x000000ffff077224 */ /* 0x000fe200078e0002 */
[----:B------:R-:W-:Y:S02]  /*1fe90*/  MOV R6, 0x1 ;  /* 0x0000000100067802 */ /* 0x000fe40000000f00 */
[----:B------:R-:W-:Y:S02]  /*1fea0*/  MOV R5, 0x1fec0 ;  /* 0x0001fec000057802 */ /* 0x000fe40000000f00 */
[----:B-1----:R-:W-:Y:S05]  /*1feb0*/  CALL.REL.NOINC `($__internal_14_$__cuda_sm70_shflsync_bfly_p) ;  /* 0x00000fa000007944 */ /* 0x002fea0003c00000 */
[----:B--2---:R-:W-:Y:S01]  /*1fec0*/  FADD.FTZ R2, R2, R6 ;  /* 0x0000000602027221 */ /* 0x004fe20000010000 */
[----:B-1----:R-:W-:Y:S02]  /*1fed0*/  MOV R7, R242 ;  /* 0x000000f200077202 */ /* 0x002fe40000000f00 */
[----:B------:R-:W-:Y:S02]  /*1fee0*/  MOV R6, 0x2 ;  /* 0x0000000200067802 */ /* 0x000fe40000000f00 */
[----:B------:R-:W-:Y:S02]  /*1fef0*/  MOV R5, 0x1ff10 ;  /* 0x0001ff1000057802 */ /* 0x000fe40000000f00 */
[----:B------:R-:W-:Y:S05]  /*1ff00*/  CALL.REL.NOINC `($__internal_14_$__cuda_sm70_shflsync_bfly_p) ;  /* 0x00000f5000007944 */ /* 0x000fea0003c00000 */
[----:B--2---:R-:W-:Y:S01]  /*1ff10*/  FADD.FTZ R242, R242, R6 ;  /* 0x00000006f2f27221 */ /* 0x004fe20000010000 */
[----:B------:R-:W-:-:S02]  /*1ff20*/  MOV R6, 0x1 ;  /* 0x0000000100067802 */ /* 0x000fc40000000f00 */
[----:B------:R-:W-:Y:S02]  /*1ff30*/  MOV R5, 0x1ff60 ;  /* 0x0001ff6000057802 */ /* 0x000fe40000000f00 */
[----:B-1----:R-:W-:Y:S02]  /*1ff40*/  MOV R7, R242 ;  /* 0x000000f200077202 */ /* 0x002fe40000000f00 */
[----:B------:R-:W-:Y:S05]  /*1ff50*/  CALL.REL.NOINC `($__internal_14_$__cuda_sm70_shflsync_bfly_p) ;  /* 0x00000f0000007944 */ /* 0x000fea0003c00000 */
[----:B--2---:R-:W-:Y:S01]  /*1ff60*/  MOV R10, R6 ;  /* 0x00000006000a7202 */ /* 0x004fe20000000f00 */
[----:B-1----:R-:W-:Y:S05]  /*1ff70*/  BRA `(.L_x_899) ;  /* 0xffffbb6000007947 */ /* 0x002fea000383ffff */
.L_x_839:
[----:B--234-:R-:W-:Y:S01]  /*1ff80*/  IMAD.MOV.U32 R69, RZ, RZ, R2 ;  /* 0x000000ffff457224 */ /* 0x01cfe200078e0002 */
[----:B------:R-:W-:Y:S01]  /*1ff90*/  MOV R68, RZ ;  /* 0x000000ff00447202 */ /* 0x000fe20000000f00 */
[----:B------:R-:W-:Y:S01]  /*1ffa0*/  IMAD.MOV.U32 R67, RZ, RZ, 0x181f ;  /* 0x0000181fff437424 */ /* 0x000fe200078e00ff */
[----:B------:R-:W-:Y:S02]  /*1ffb0*/  MOV R66, 0x1ffd0 ;  /* 0x0001ffd000427802 */ /* 0x000fe40000000f00 */
[----:B-1----:R-:W-:Y:S05]  /*1ffc0*/  CALL.REL.NOINC `($__internal_15_$__cuda_sm70_shflsync_idx_p) ;  /* 0x00000ee000007944 */ /* 0x002fea0003c00000 */
[----:B------:R-:W-:Y:S01]  /*1ffd0*/  MOV R3, R67 ;  /* 0x0000004300037202 */ /* 0x000fe20000000f00 */
[----:B------:R-:W-:Y:S05]  /*1ffe0*/  BRA `(.L_x_900) ;  /* 0xffffcfc000007947 */ /* 0x000fea000383ffff */
.L_x_840:
[----:B------:R-:W-:Y:S01]  /*1fff0*/  IMAD.MOV.U32 R69, RZ, RZ, R0 ;  /* 0x000000ffff457224 */ /* 0x000fe200078e0000 */
[----:B------:R-:W-:Y:S01]  /*20000*/  MOV R68, RZ ;  /* 0x000000ff00447202 */ /* 0x000fe20000000f00 */
[----:B------:R-:W-:Y:S01]  /*20010*/  IMAD.MOV.U32 R67, RZ, RZ, 0x181f ;  /* 0x0000181fff437424 */ /* 0x000fe200078e00ff */
[----:B------:R-:W-:-:S02]  /*20020*/  MOV R66, 0x20040 ;  /* 0x0002004000427802 */ /* 0x000fc40000000f00 */
[----:B-123--:R-:W-:Y:S05]  /*20030*/  CALL.REL.NOINC `($__internal_15_$__cuda_sm70_shflsync_idx_p) ;  /* 0x00000e7000007944 */ /* 0x00efea0003c00000 */
[----:B------:R-:W-:Y:S01]  /*20040*/  MOV R8, R67 ;  /* 0x0000004300087202 */ /* 0x000fe20000000f00 */
[----:B------:R-:W-:Y:S05]  /*20050*/  BRA `(.L_x_901) ;  /* 0xffffcf7000007947 */ /* 0x000fea000383ffff */
.L_x_843:
[----:B------:R-:W-:Y:S01]  /*20060*/  IMAD.MOV.U32 R69, RZ, RZ, R2 ;  /* 0x000000ffff457224 */ /* 0x000fe200078e0002 */
[----:B------:R-:W-:Y:S01]  /*20070*/  MOV R68, 0x1 ;  /* 0x0000000100447802 */ /* 0x000fe20000000f00 */
[----:B------:R-:W-:Y:S01]  /*20080*/  IMAD.MOV.U32 R67, RZ, RZ, 0x181f ;  /* 0x0000181fff437424 */ /* 0x000fe200078e00ff */
[----:B------:R-:W-:-:S02]  /*20090*/  MOV R66, 0x200b0 ;  /* 0x000200b000427802 */ /* 0x000fc40000000f00 */
[----:B-1234-:R-:W-:Y:S05]  /*200a0*/  CALL.REL.NOINC `($__internal_15_$__cuda_sm70_shflsync_idx_p) ;  /* 0x00000e0000007944 */ /* 0x01efea0003c00000 */
[----:B------:R-:W-:Y:S01]  /*200b0*/  IMAD.MOV.U32 R3, RZ, RZ, R67 ;  /* 0x000000ffff037224 */ /* 0x000fe200078e0043 */
[----:B------:R-:W-:Y:S01]  /*200c0*/  MOV R68, 0x1 ;  /* 0x0000000100447802 */ /* 0x000fe20000000f00 */
[----:B------:R-:W-:Y:S01]  /*200d0*/  IMAD.MOV.U32 R69, RZ, RZ, R0 ;  /* 0x000000ffff457224 */ /* 0x000fe200078e0000 */
[----:B------:R-:W-:-:S02]  /*200e0*/  MOV R67, 0x181f ;  /* 0x0000181f00437802 */ /* 0x000fc40000000f00 */
[----:B------:R-:W-:Y:S02]  /*200f0*/  MOV R66, 0x20110 ;  /* 0x0002011000427802 */ /* 0x000fe40000000f00 */
[----:B------:R-:W-:Y:S05]  /*20100*/  CALL.REL.NOINC `($__internal_15_$__cuda_sm70_shflsync_idx_p) ;  /* 0x00000da000007944 */ /* 0x000fea0003c00000 */
[----:B------:R-:W-:Y:S01]  /*20110*/  MOV R9, R67 ;  /* 0x0000004300097202 */ /* 0x000fe20000000f00 */
[----:B------:R-:W-:Y:S05]  /*20120*/  BRA `(.L_x_902) ;  /* 0xffffcf9000007947 */ /* 0x000fea000383ffff */
.L_x_846:
[----:B------:R-:W-:Y:S01]  /*20130*/  IMAD.MOV.U32 R69, RZ, RZ, R2 ;  /* 0x000000ffff457224 */ /* 0x000fe200078e0002 */
[----:B------:R-:W-:Y:S01]  /*20140*/  MOV R68, 0x2 ;  /* 0x0000000200447802 */ /* 0x000fe20000000f00 */
[----:B------:R-:W-:Y:S01]  /*20150*/  IMAD.MOV.U32 R67, RZ, RZ, 0x181f ;  /* 0x0000181fff437424 */ /* 0x000fe200078e00ff */
[----:B------:R-:W-:Y:S02]  /*20160*/  MOV R66, 0x20180 ;  /* 0x0002018000427802 */ /* 0x000fe40000000f00 */
[----:B-1234-:R-:W-:Y:S05]  /*20170*/  CALL.REL.NOINC `($__internal_15_$__cuda_sm70_shflsync_idx_p) ;  /* 0x00000d3000007944 */ /* 0x01efea0003c00000 */
[----:B------:R-:W-:Y:S01]  /*20180*/  MOV R3, R67 ;  /* 0x0000004300037202 */ /* 0x000fe20000000f00 */
[----:B------:R-:W-:Y:S05]  /*20190*/  BRA `(.L_x_903) ;  /* 0xffffd01000007947 */ /* 0x000fea000383ffff */
.L_x_847:
[----:B------:R-:W-:Y:S01]  /*201a0*/  IMAD.MOV.U32 R69, RZ, RZ, R0 ;  /* 0x000000ffff457224 */ /* 0x000fe200078e0000 */
[----:B------:R-:W-:Y:S01]  /*201b0*/  MOV R68, 0x2 ;  /* 0x0000000200447802 */ /* 0x000fe20000000f00 */
[----:B------:R-:W-:Y:S01]  /*201c0*/  IMAD.MOV.U32 R67, RZ, RZ, 0x181f ;  /* 0x0000181fff437424 */ /* 0x000fe200078e00ff */
[----:B------:R-:W-:Y:S02]  /*201d0*/  MOV R66, 0x201f0 ;  /* 0x000201f000427802 */ /* 0x000fe40000000f00 */
[----:B-1234-:R-:W-:Y:S05]  /*201e0*/  CALL.REL.NOINC `($__internal_15_$__cuda_sm70_shflsync_idx_p) ;  /* 0x00000cc000007944 */ /* 0x01efea0003c00000 */
[----:B------:R-:W-:Y:S01]  /*201f0*/  MOV R9, R67 ;  /* 0x0000004300097202 */ /* 0x000fe20000000f00 */
[----:B------:R-:W-:Y:S05]  /*20200*/  BRA `(.L_x_904) ;  /* 0xffffcfc000007947 */ /* 0x000fea000383ffff */
.L_x_850:
        /* <DEDUP_REMOVED lines=13> */
.L_x_852:
[----:B------:R-:W-:Y:S01]  /*202e0*/  IMAD.MOV.U32 R69, RZ, RZ, R64 ;  /* 0x000000ffff457224 */ /* 0x000fe200078e0040 */
[----:B------:R-:W-:Y:S01]  /*202f0*/  MOV R68, RZ ;  /* 0x000000ff00447202 */ /* 0x000fe20000000f00 */
[----:B------:R-:W-:Y:S01]  /*20300*/  IMAD.MOV.U32 R67, RZ, RZ, 0x1c1f ;  /* 0x00001c1fff437424 */ /* 0x000fe200078e00ff */
[----:B------:R-:W-:Y:S02]  /*20310*/  MOV R66, 0x20330 ;  /* 0x0002033000427802 */ /* 0x000fe40000000f00 */
[----:B------:R-:W-:Y:S05]  /*20320*/  CALL.REL.NOINC `($__internal_15_$__cuda_sm70_shflsync_idx_p) ;  /* 0x00000b8000007944 */ /* 0x000fea0003c00000 */
[----:B------:R-:W-:Y:S01]  /*20330*/  MOV R70, R67 ;  /* 0x0000004300467202 */ /* 0x000fe20000000f00 */
[----:B------:R-:W-:Y:S05]  /*20340*/  BRA `(.L_x_906) ;  /* 0xffffd26000007947 */ /* 0x000fea000383ffff */
.L_x_853:
[----:B------:R-:W-:Y:S01]  /*20350*/  IMAD.MOV.U32 R69, RZ, RZ, R65 ;  /* 0x000000ffff457224 */ /* 0x000fe200078e0041 */
[----:B------:R-:W-:Y:S01]  /*20360*/  MOV R68, RZ ;  /* 0x000000ff00447202 */ /* 0x000fe20000000f00 */
[----:B------:R-:W-:Y:S01]  /*20370*/  IMAD.MOV.U32 R67, RZ, RZ, 0x1c1f ;  /* 0x00001c1fff437424 */ /* 0x000fe200078e00ff */
[----:B------:R-:W-:Y:S02]  /*20380*/  MOV R66, 0x203a0 ;  /* 0x000203a000427802 */ /* 0x000fe40000000f00 */
[----:B-12---:R-:W-:Y:S05]  /*20390*/  CALL.REL.NOINC `($__internal_15_$__cuda_sm70_shflsync_idx_p) ;  /* 0x00000b1000007944 */ /* 0x006fea0003c00000 */
[----:B------:R-:W-:Y:S01]  /*203a0*/  MOV R66, R67 ;  /* 0x0000004300427202 */ /* 0x000fe20000000f00 */
[----:B------:R-:W-:Y:S05]  /*203b0*/  BRA `(.L_x_907) ;  /* 0xffffd21000007947 */ /* 0x000fea000383ffff */
.L_x_856:
[----:B------:R-:W-:Y:S01]  /*203c0*/  IMAD.MOV.U32 R69, RZ, RZ, R64 ;  /* 0x000000ffff457224 */ /* 0x000fe200078e0040 */
[----:B------:R-:W-:Y:S01]  /*203d0*/  MOV R68, 0x1 ;  /* 0x0000000100447802 */ /* 0x000fe20000000f00 */
[----:B----4-:R-:W-:Y:S01]  /*203e0*/  IMAD.MOV.U32 R67, RZ, RZ, 0x1c1f ;  /* 0x00001c1fff437424 */ /* 0x010fe200078e00ff */
[----:B------:R-:W-:-:S02]  /*203f0*/  MOV R66, 0x20410 ;  /* 0x0002041000427802 */ /* 0x000fc40000000f00 */
[----:B-123--:R-:W-:Y:S05]  /*20400*/  CALL.REL.NOINC `($__internal_15_$__cuda_sm70_shflsync_idx_p) ;  /* 0x00000aa000007944 */ /* 0x00efea0003c00000 */
        /* <DEDUP_REMOVED lines=8> */
.L_x_860:
[----:B------:R-:W-:Y:S01]  /*20490*/  IMAD.MOV.U32 R69, RZ, RZ, R3 ;  /* 0x000000ffff457224 */ /* 0x000fe200078e0003 */
[----:B------:R-:W-:Y:S01]  /*204a0*/  MOV R68, RZ ;  /* 0x000000ff00447202 */ /* 0x000fe20000000f00 */
[----:B------:R-:W-:Y:S01]  /*204b0*/  IMAD.MOV.U32 R67, RZ, RZ, 0x181f ;  /* 0x0000181fff437424 */ /* 0x000fe200078e00ff */
[----:B------:R-:W-:Y:S02]  /*204c0*/  MOV R66, 0x204e0 ;  /* 0x000204e000427802 */ /* 0x000fe40000000f00 */
[----:B--2---:R-:W-:Y:S05]  /*204d0*/  CALL.REL.NOINC `($__internal_15_$__cuda_sm70_shflsync_idx_p) ;  /* 0x000009d000007944 */ /* 0x004fea0003c00000 */
[----:B------:R-:W-:Y:S01]  /*204e0*/  MOV R4, R67 ;  /* 0x0000004300047202 */ /* 0x000fe20000000f00 */
[----:B------:R-:W-:Y:S05]  /*204f0*/  BRA `(.L_x_909) ;  /* 0xffffe27000007947 */ /* 0x000fea000383ffff */
.L_x_861:
[----:B------:R-:W-:Y:S01]  /*20500*/  IMAD.MOV.U32 R69, RZ, RZ, R2 ;  /* 0x000000ffff457224 */ /* 0x000fe200078e0002 */
[----:B------:R-:W-:Y:S01]  /*20510*/  MOV R68, RZ ;  /* 0x000000ff00447202 */ /* 0x000fe20000000f00 */
[----:B------:R-:W-:Y:S01]  /*20520*/  IMAD.MOV.U32 R67, RZ, RZ, 0x181f ;  /* 0x0000181fff437424 */ /* 0x000fe200078e00ff */
[----:B------:R-:W-:Y:S02]  /*20530*/  MOV R66, 0x20550 ;  /* 0x0002055000427802 */ /* 0x000fe40000000f00 */
[----:B-123--:R-:W-:Y:S05]  /*20540*/  CALL.REL.NOINC `($__internal_15_$__cuda_sm70_shflsync_idx_p) ;  /* 0x0000096000007944 */ /* 0x00efea0003c00000 */
[----:B------:R-:W-:Y:S01]  /*20550*/  MOV R5, R67 ;  /* 0x0000004300057202 */ /* 0x000fe20000000f00 */
[----:B------:R-:W-:Y:S05]  /*20560*/  BRA `(.L_x_910) ;  /* 0xffffe22000007947 */ /* 0x000fea000383ffff */
.L_x_864:
        /* <DEDUP_REMOVED lines=13> */
.L_x_867:
[----:B------:R-:W-:Y:S01]  /*20640*/  IMAD.MOV.U32 R69, RZ, RZ, R3 ;  /* 0x000000ffff457224 */ /* 0x000fe200078e0003 */
[----:B------:R-:W-:Y:S01]  /*20650*/  MOV R68, 0x2 ;  /* 0x0000000200447802 */ /* 0x000fe20000000f00 */
[----:B------:R-:W-:Y:S01]  /*20660*/  IMAD.MOV.U32 R67, RZ, RZ, 0x181f ;  /* 0x0000181fff437424 */ /* 0x000fe200078e00ff */
[----:B------:R-:W-:Y:S02]  /*20670*/  MOV R66, 0x20690 ;  /* 0x0002069000427802 */ /* 0x000fe40000000f00 */
[----:B-1234-:R-:W-:Y:S05]  /*20680*/  CALL.REL.NOINC `($__internal_15_$__cuda_sm70_shflsync_idx_p) ;  /* 0x0000082000007944 */ /* 0x01efea0003c00000 */
[----:B------:R-:W-:Y:S01]  /*20690*/  MOV R4, R67 ;  /* 0x0000004300047202 */ /* 0x000fe20000000f00 */
[----:B------:R-:W-:Y:S05]  /*206a0*/  BRA `(.L_x_912) ;  /* 0xffffe2d000007947 */ /* 0x000fea000383ffff */
.L_x_868:
[----:B------:R-:W-:Y:S01]  /*206b0*/  IMAD.MOV.U32 R69, RZ, RZ, R2 ;  /* 0x000000ffff457224 */ /* 0x000fe200078e0002 */
[----:B------:R-:W-:Y:S01]  /*206c0*/  MOV R68, 0x2 ;  /* 0x0000000200447802 */ /* 0x000fe20000000f00 */
[----:B------:R-:W-:Y:S01]  /*206d0*/  IMAD.MOV.U32 R67, RZ, RZ, 0x181f ;  /* 0x0000181fff437424 */ /* 0x000fe200078e00ff */
[----:B------:R-:W-:Y:S02]  /*206e0*/  MOV R66, 0x20700 ;  /* 0x0002070000427802 */ /* 0x000fe40000000f00 */
[----:B-1234-:R-:W-:Y:S05]  /*206f0*/  CALL.REL.NOINC `($__internal_15_$__cuda_sm70_shflsync_idx_p) ;  /* 0x000007b000007944 */ /* 0x01efea0003c00000 */
[----:B------:R-:W-:Y:S01]  /*20700*/  MOV R6, R67 ;  /* 0x0000004300067202 */ /* 0x000fe20000000f00 */
[----:B------:R-:W-:Y:S05]  /*20710*/  BRA `(.L_x_913) ;  /* 0xffffe28000007947 */ /* 0x000fea000383ffff */
.L_x_871:
        /* <DEDUP_REMOVED lines=13> */
.L_x_873:
[----:B------:R-:W-:Y:S01]  /*207f0*/  IMAD.MOV.U32 R69, RZ, RZ, R12 ;  /* 0x000000ffff457224 */ /* 0x000fe200078e000c */
[----:B------:R-:W-:Y:S01]  /*20800*/  MOV R68, RZ ;  /* 0x000000ff00447202 */ /* 0x000fe20000000f00 */
[----:B------:R-:W-:Y:S01]  /*20810*/  IMAD.MOV.U32 R67, RZ, RZ, 0x1f ;  /* 0x0000001fff437424 */ /* 0x000fe200078e00ff */
[----:B------:R-:W-:Y:S02]  /*20820*/  MOV R66, 0x20840 ;  /* 0x0002084000427802 */ /* 0x000fe40000000f00 */
[----:B--2---:R-:W-:Y:S05]  /*20830*/  CALL.REL.NOINC `($__internal_15_$__cuda_sm70_shflsync_idx_p) ;  /* 0x0000067000007944 */ /* 0x004fea0003c00000 */
[----:B------:R-:W-:Y:S01]  /*20840*/  MOV R0, R67 ;  /* 0x0000004300007202 */ /* 0x000fe20000000f00 */
[----:B------:R-:W-:Y:S05]  /*20850*/  BRA `(.L_x_915) ;  /* 0xffffe3b000007947 */ /* 0x000fea000383ffff */
.L_x_874:
[----:B------:R-:W-:Y:S01]  /*20860*/  IMAD.MOV.U32 R69, RZ, RZ, R12 ;  /* 0x000000ffff457224 */ /* 0x000fe200078e000c */
[----:B------:R-:W-:Y:S01]  /*20870*/  MOV R68, 0x1 ;  /* 0x0000000100447802 */ /* 0x000fe20000000f00 */
[----:B------:R-:W-:Y:S01]  /*20880*/  IMAD.MOV.U32 R67, RZ, RZ, 0x1f ;  /* 0x0000001fff437424 */ /* 0x000fe200078e00ff */
[----:B------:R-:W-:Y:S02]  /*20890*/  MOV R66, 0x208b0 ;  /* 0x000208b000427802 */ /* 0x000fe40000000f00 */
[----:B-123--:R-:W-:Y:S05]  /*208a0*/  CALL.REL.NOINC `($__internal_15_$__cuda_sm70_shflsync_idx_p) ;  /* 0x0000060000007944 */ /* 0x00efea0003c00000 */
[----:B------:R-:W-:Y:S01]  /*208b0*/  MOV R12, R67 ;  /* 0x00000043000c7202 */ /* 0x000fe20000000f00 */
[----:B------:R-:W-:Y:S05]  /*208c0*/  BRA `(.L_x_916) ;  /* 0xffffe36000007947 */ /* 0x000fea000383ffff */
.L_x_875:
[----:B------:R-:W-:Y:S02]  /*208d0*/  MOV R4, 0x1 ;  /* 0x0000000100047802 */ /* 0x000fe40000000f00 */
[----:B------:R-:W-:-:S02]  /*208e0*/  MOV R3, 0x20900 ;  /* 0x0002090000037802 */ /* 0x000fc40000000f00 */
[----:B-1-3--:R-:W-:Y:S05]  /*208f0*/  CALL.REL.NOINC `($__internal_16_$__cuda_sm70_shflsync_up_p) ;  /* 0x0000060000007944 */ /* 0x00afea0003c00000 */
[----:B--2---:R-:W-:Y:S01]  /*20900*/  MOV R3, R4 ;  /* 0x0000000400037202 */ /* 0x004fe20000000f00 */
[----:B-1----:R-:W-:Y:S05]  /*20910*/  BRA `(.L_x_917) ;  /* 0xffffe43000007947 */ /* 0x002fea000383ffff */
.L_x_876:
[----:B------:R-:W-:Y:S02]  /*20920*/  MOV R4, 0x2 ;  /* 0x0000000200047802 */ /* 0x000fe40000000f00 */
[----:B------:R-:W-:-:S02]  /*20930*/  MOV R3, 0x20950 ;  /* 0x0002095000037802 */ /* 0x000fc40000000f00 */
[----:B-1-3--:R-:W-:Y:S05]  /*20940*/  CALL.REL.NOINC `($__internal_16_$__cuda_sm70_shflsync_up_p) ;  /* 0x000005b000007944 */ /* 0x00afea0003c00000 */
        /* <DEDUP_REMOVED lines=22> */
[----:B------:R-:W-:Y:S01]  /*20ab0*/  MOV R3, R67 ;  /* 0x0000004300037202 */ /* 0x000fe20000000f00 */
[----:B------:R-:W-:Y:S05]  /*20ac0*/  BRA `(.L_x_918) ;  /* 0xffffe38000007947 */ /* 0x000fea000383ffff */
.L_x_880:
[----:B------:R-:W-:Y:S02]  /*20ad0*/  MOV R4, 0x1 ;  /* 0x0000000100047802 */ /* 0x000fe40000000f00 */
[----:B------:R-:W-:Y:S02]  /*20ae0*/  MOV R3, 0x20b00 ;  /* 0x00020b0000037802 */ /* 0x000fe40000000f00 */
[----:B------:R-:W-:Y:S05]  /*20af0*/  CALL.REL.NOINC `($__internal_16_$__cuda_sm70_shflsync_up_p) ;  /* 0x0000040000007944 */ /* 0x000fea0003c00000 */
[----:B--2---:R-:W-:Y:S01]  /*20b00*/  MOV R3, R4 ;  /* 0x0000000400037202 */ /* 0x004fe20000000f00 */
[----:B-1----:R-:W-:Y:S05]  /*20b10*/  BRA `(.L_x_919) ;  /* 0xffffe48000007947 */ /* 0x002fea000383ffff */
.L_x_881:
        /* <DEDUP_REMOVED lines=27> */
.L_x_883:
[----:B------:R-:W-:Y:S02]  /*20cd0*/  SEL R6, RZ, 0x1, P0 ;  /* 0x00000001ff067807 */ /* 0x000fe40000000000 */
[----:B------:R-:W-:Y:S02]  /*20ce0*/  MOV R3, 0x20d00 ;  /* 0x00020d0000037802 */ /* 0x000fe40000000f00 */
[----:B--2---:R-:W-:Y:S05]  /*20cf0*/  CALL.REL.NOINC `($__internal_17_$__cuda_sm70_votesync_ballot) ;  /* 0x0000025000007944 */ /* 0x004fea0003c00000 */
[----:B------:R-:W-:Y:S01]  /*20d00*/  MOV R3, R6 ;  /* 0x0000000600037202 */ /* 0x000fe20000000f00 */
[----:B------:R-:W-:Y:S05]  /*20d10*/  BRA `(.L_x_921) ;  /* 0xffffe41000007947 */ /* 0x000fea000383ffff */
.L_x_884:
[----:B------:R-:W-:Y:S01]  /*20d20*/  IMAD.MOV.U32 R69, RZ, RZ, R209 ;  /* 0x000000ffff457224 */ /* 0x000fe200078e00d1 */
[----:B------:R-:W-:Y:S01]  /*20d30*/  MOV R68, R6 ;  /* 0x0000000600447202 */ /* 0x000fe20000000f00 */
[----:B------:R-:W-:Y:S01]  /*20d40*/  IMAD.MOV.U32 R67, RZ, RZ, 0x1f ;  /* 0x0000001fff437424 */ /* 0x000fe200078e00ff */
[----:B------:R-:W-:Y:S02]  /*20d50*/  MOV R66, 0x20d70 ;  /* 0x00020d7000427802 */ /* 0x000fe40000000f00 */
[----:B--2---:R-:W-:Y:S05]  /*20d60*/  CALL.REL.NOINC `($__internal_15_$__cuda_sm70_shflsync_idx_p) ;  /* 0x0000014000007944 */ /* 0x004fea0003c00000 */
[----:B------:R-:W-:Y:S01]  /*20d70*/  IMAD.MOV.U32 R209, RZ, RZ, R67 ;  /* 0x000000ffffd17224 */ /* 0x000fe200078e0043 */
[----:B------:R-:W-:Y:S01]  /*20d80*/  MOV R68, R6 ;  /* 0x0000000600447202 */ /* 0x000fe20000000f00 */
[----:B------:R-:W-:Y:S01]  /*20d90*/  IMAD.MOV.U32 R69, RZ, RZ, R2 ;  /* 0x000000ffff457224 */ /* 0x000fe200078e0002 */
[----:B------:R-:W-:-:S02]  /*20da0*/  MOV R67, 0x1f ;  /* 0x0000001f00437802 */ /* 0x000fc40000000f00 */
[----:B------:R-:W-:Y:S02]  /*20db0*/  MOV R66, 0x20dd0 ;  /* 0x00020dd000427802 */ /* 0x000fe40000000f00 */
[----:B------:R-:W-:Y:S05]  /*20dc0*/  CALL.REL.NOINC `($__internal_15_$__cuda_sm70_shflsync_idx_p) ;  /* 0x000000e000007944 */ /* 0x000fea0003c00000 */
[----:B------:R-:W-:Y:S01]  /*20dd0*/  MOV R2, R67 ;  /* 0x0000004300027202 */ /* 0x000fe20000000f00 */
[----:B------:R-:W-:Y:S05]  /*20de0*/  BRA `(.L_x_922) ;  /* 0xffffe39000007947 */ /* 0x000fea000383ffff */
.L_x_887:
[----:B------:R-:W-:Y:S01]  /*20df0*/  IMAD.MOV.U32 R69, RZ, RZ, R4 ;  /* 0x000000ffff457224 */ /* 0x000fe200078e0004 */
[----:B------:R-:W-:Y:S01]  /*20e00*/  MOV R68, R5 ;  /* 0x0000000500447202 */ /* 0x000fe20000000f00 */
[----:B------:R-:W-:Y:S01]  /*20e10*/  IMAD.MOV.U32 R67, RZ, RZ, 0x1f ;  /* 0x0000001fff437424 */ /* 0x000fe200078e00ff */
[----:B------:R-:W-:Y:S02]  /*20e20*/  MOV R66, 0x20e40 ;  /* 0x00020e4000427802 */ /* 0x000fe40000000f00 */
[----:B-1234-:R-:W-:Y:S05]  /*20e30*/  CALL.REL.NOINC `($__internal_15_$__cuda_sm70_shflsync_idx_p) ;  /* 0x0000007000007944 */ /* 0x01efea0003c00000 */
[----:B------:R-:W-:Y:S01]  /*20e40*/  MOV R5, R67 ;  /* 0x0000004300057202 */ /* 0x000fe20000000f00 */
[----:B------:R-:W-:Y:S05]  /*20e50*/  BRA `(.L_x_886) ;  /* 0xffffe38000007947 */ /* 0x000fea000383ffff */
        .weak           $__internal_14_$__cuda_sm70_shflsync_bfly_p
        .type           $__internal_14_$__cuda_sm70_shflsync_bfly_p,@function
        .size           $__internal_14_$__cuda_sm70_shflsync_bfly_p,($__internal_15_$__cuda_sm70_shflsync_idx_p - $__internal_14_$__cuda_sm70_shflsync_bfly_p)
$__internal_14_$__cuda_sm70_shflsync_bfly_p:
[----:B------:R-:W-:Y:S01]  /*20e60*/  MOV R8, R5 ;  /* 0x0000000500087202 */ /* 0x000fe20000000f00 */
[----:B------:R-:W-:Y:S04]  /*20e70*/  WARPSYNC R3 ;  /* 0x0000000300007348 */ /* 0x000fe80003800000 */
[----:B------:R-:W-:Y:S01]  /*20e80*/  MOV R9, 0x0 ;  /* 0x0000000000097802 */ /* 0x000fe20000000f00 */
[----:B------:R1:W2:Y:S03]  /*20e90*/  SHFL.BFLY PT, R6, R7, R6, R4 ;  /* 0x0c00000607067389 */ /* 0x0002a600000e0004 */
[----:B------:R-:W-:Y:S05]  /*20ea0*/  RET.REL.NODEC R8 `(_ZN7cutlass13device_kernelIN5flash19enable_sm80_to_sm89INS1_16FlashAttnFwdSm80INS1_25CollectiveMainloopFwdSm80ILi8ELi1ELb1EN4cute5tupleIJNS5_1CILi128EEENS7_ILi96EEES8_EEELi128ENS_10bfloat16_tEfNS_4arch4Sm80ELb0ELb1ELb0ELb1ELb0ELb1ELb1ELb1EEENS1_21CollectiveEpilogueFwdINS6_IJS8_S8_S9_EEENS6_IJNS7_ILi1EEESH_SH_EEESB_SD_Li256ELb1ELb1ELb1ELb0EEENS1_36VarlenDynamicPersistentTileSchedulerILi128ELi96ELi256ELi256ELb1ELb1ELb0ELb1ELb0ELb1EEEEEEEEEvNT_6ParamsE) ;  /* 0xfffdf15008007950 */ /* 0x000fea0003c3ffff */
        .weak           $__internal_15_$__cuda_sm70_shflsync_idx_p
        .type           $__internal_15_$__cuda_sm70_shflsync_idx_p,@function
        .size           $__internal_15_$__cuda_sm70_shflsync_idx_p,($__internal_16_$__cuda_sm70_shflsync_up_p - $__internal_15_$__cuda_sm70_shflsync_idx_p)
$__internal_15_$__cuda_sm70_shflsync_idx_p:
[----:B------:R-:W-:Y:S04]  /*20eb0*/  WARPSYNC R213 ;  /* 0x000000d500007348 */ /* 0x000fe80003800000 */
[----:B------:R1:W2:Y:S02]  /*20ec0*/  SHFL.IDX PT, R67, R69, R68, R67 ;  /* 0x0000004445437389 */ /* 0x0002a400000e0043 */
[----:B-1----:R-:W-:-:S02]  /*20ed0*/  MOV R68, R66 ;  /* 0x0000004200447202 */ /* 0x002fc40000000f00 */
[----:B------:R-:W-:-:S04]  /*20ee0*/  MOV R69, 0x0 ;  /* 0x0000000000457802 */ /* 0x000fc80000000f00 */
[----:B--2---:R-:W-:Y:S05]  /*20ef0*/  RET.REL.NODEC R68 `(_ZN7cutlass13device_kernelIN5flash19enable_sm80_to_sm89INS1_16FlashAttnFwdSm80INS1_25CollectiveMainloopFwdSm80ILi8ELi1ELb1EN4cute5tupleIJNS5_1CILi128EEENS7_ILi96EEES8_EEELi128ENS_10bfloat16_tEfNS_4arch4Sm80ELb0ELb1ELb0ELb1ELb0ELb1ELb1ELb1EEENS1_21CollectiveEpilogueFwdINS6_IJS8_S8_S9_EEENS6_IJNS7_ILi1EEESH_SH_EEESB_SD_Li256ELb1ELb1ELb1ELb0EEENS1_36VarlenDynamicPersistentTileSchedulerILi128ELi96ELi256ELi256ELb1ELb1ELb0ELb1ELb0ELb1EEEEEEEEEvNT_6ParamsE) ;  /* 0xfffdf10044007950 */ /* 0x004fea0003c3ffff */
        .weak           $__internal_16_$__cuda_sm70_shflsync_up_p
        .type           $__internal_16_$__cuda_sm70_shflsync_up_p,@function
        .size           $__internal_16_$__cuda_sm70_shflsync_up_p,($__internal_17_$__cuda_sm70_votesync_ballot - $__internal_16_$__cuda_sm70_shflsync_up_p)
$__internal_16_$__cuda_sm70_shflsync_up_p:
[----:B------:R-:W-:Y:S01]  /*20f00*/  MOV R8, R3 ;  /* 0x0000000300087202 */ /* 0x000fe20000000f00 */
[----:B------:R-:W-:Y:S04]  /*20f10*/  WARPSYNC R214 ;  /* 0x000000d600007348 */ /* 0x000fe80003800000 */
[----:B------:R-:W-:Y:S01]  /*20f20*/  MOV R9, 0x0 ;  /* 0x0000000000097802 */ /* 0x000fe20000000f00 */
[----:B------:R1:W2:Y:S03]  /*20f30*/  SHFL.UP PT, R4, R6, R4, R215 ;  /* 0x0400000406047389 */ /* 0x0002a600000e00d7 */
[----:B------:R-:W-:Y:S05]  /*20f40*/  RET.REL.NODEC R8 `(_ZN7cutlass13device_kernelIN5flash19enable_sm80_to_sm89INS1_16FlashAttnFwdSm80INS1_25CollectiveMainloopFwdSm80ILi8ELi1ELb1EN4cute5tupleIJNS5_1CILi128EEENS7_ILi96EEES8_EEELi128ENS_10bfloat16_tEfNS_4arch4Sm80ELb0ELb1ELb0ELb1ELb0ELb1ELb1ELb1EEENS1_21CollectiveEpilogueFwdINS6_IJS8_S8_S9_EEENS6_IJNS7_ILi1EEESH_SH_EEESB_SD_Li256ELb1ELb1ELb1ELb0EEENS1_36VarlenDynamicPersistentTileSchedulerILi128ELi96ELi256ELi256ELb1ELb1ELb0ELb1ELb0ELb1EEEEEEEEEvNT_6ParamsE) ;  /* 0xfffdf0b008007950 */ /* 0x000fea0003c3ffff */
        .weak           $__internal_17_$__cuda_sm70_votesync_ballot
        .type           $__internal_17_$__cuda_sm70_votesync_ballot,@function
        .size           $__internal_17_$__cuda_sm70_votesync_ballot,(.L_x_1358 - $__internal_17_$__cuda_sm70_votesync_ballot)
$__internal_17_$__cuda_sm70_votesync_ballot:
[----:B------:R-:W-:Y:S01]  /*20f50*/  ISETP.NE.U32.AND P0, PT, R6, 0x1, PT ;  /* 0x000000010600780c */ /* 0x000fe20003f05070 */
[----:B------:R-:W-:Y:S01]  /*20f60*/  IMAD.MOV.U32 R8, RZ, RZ, R3 ;  /* 0x000000ffff087224 */ /* 0x000fe200078e0003 */
[----:B------:R-:W-:Y:S04]  /*20f70*/  WARPSYNC R212 ;  /* 0x000000d400007348 */ /* 0x000fe80003800000 */
[----:B------:R-:W-:-:S07]  /*20f80*/  IMAD.MOV.U32 R9, RZ, RZ, 0x0 ;  /* 0x00000000ff097424 */ /* 0x000fce00078e00ff */
[----:B------:R-:W-:-:S04]  /*20f90*/  VOTE.ANY R6, PT, !P0 ;  /* 0x0000000000067806 */ /* 0x000fc800040e0100 */
[----:B------:R-:W-:Y:S01]  /*20fa0*/  LOP3.LUT R6, R6, R212, RZ, 0xc0, !PT ;  /* 0x000000d406067212 */ /* 0x000fe200078ec0ff */
[----:B------:R-:W-:Y:S06]  /*20fb0*/  RET.REL.NODEC R8 `(_ZN7cutlass13device_kernelIN5flash19enable_sm80_to_sm89INS1_16FlashAttnFwdSm80INS1_25CollectiveMainloopFwdSm80ILi8ELi1ELb1EN4cute5tupleIJNS5_1CILi128EEENS7_ILi96EEES8_EEELi128ENS_10bfloat16_tEfNS_4arch4Sm80ELb0ELb1ELb0ELb1ELb0ELb1ELb1ELb1EEENS1_21CollectiveEpilogueFwdINS6_IJS8_S8_S9_EEENS6_IJNS7_ILi1EEESH_SH_EEESB_SD_Li256ELb1ELb1ELb1ELb0EEENS1_36VarlenDynamicPersistentTileSchedulerILi128ELi96ELi256ELi256ELb1ELb1ELb0ELb1ELb0ELb1EEEEEEEEEvNT_6ParamsE) ;  /* 0xfffdf04008007950 */ /* 0x000fec0003c3ffff */
.L_x_923:
        /* <DEDUP_REMOVED lines=12> */
.L_x_1358:


//--------------------- .text._ZN7cutlass13device_kernelIN5flash19enable_sm80_to_sm89INS1_16FlashAttnFwdSm80INS1_25CollectiveMainloopFwdSm80ILi4ELi1ELb0EN4cute5tupleIJNS5_1CILi128EEENS7_ILi64EEES8_EEELi128ENS_10bfloat16_tEfNS_4arch4Sm80ELb1ELb0ELb0ELb0ELb0ELb0ELb1ELb1EEENS1_21CollectiveEpilogueFwdINS6_IJS8_S8_S9_EEENS6_IJNS7_ILi1EEESH_SH_EEESB_SD_Li128ELb0ELb1ELb1ELb0EEENS1_30DynamicPersistentTileSchedulerILi128ELi128ELb1ELb1ELb0EEEEEEEEEvNT_6ParamsE --------------------------
	.section	.text._ZN7cutlass13device_kernelIN5flash19enable_sm80_to_sm89INS1_16FlashAttnFwdSm80INS1_25CollectiveMainloopFwdSm80ILi4ELi1ELb0EN4cute5tupleIJNS5_1CILi128EEENS7_ILi64EEES8_EEELi128ENS_10bfloat16_tEfNS_4arch4Sm80ELb1ELb0ELb0ELb0ELb0ELb0ELb1ELb1EEENS1_21CollectiveEpilogueFwdINS6_IJS8_S8_S9_EEENS6_IJNS7_ILi1EEESH_SH_EEESB_SD_Li128ELb0ELb1ELb1ELb0EEENS1_30DynamicPersistentTileSchedulerILi128ELi128ELb1ELb1ELb0EEEEEEEEEvNT_6ParamsE,"ax",@progbits
	.sectioninfo	@"SHI_REGISTERS=255"
	.align	128
.text._ZN7cutlass13device_kernelIN5flash19enable_sm80_to_sm89INS1_16FlashAttnFwdSm80INS1_25CollectiveMainloopFwdSm80ILi4ELi1ELb0EN4cute5tupleIJNS5_1CILi128EEENS7_ILi64EEES8_EEELi128ENS_10bfloat16_tEfNS_4arch4Sm80ELb1ELb0ELb0ELb0ELb0ELb0ELb1ELb1EEENS1_21CollectiveEpilogueFwdINS6_IJS8_S8_S9_EEENS6_IJNS7_ILi1EEESH_SH_EEESB_SD_Li128ELb0ELb1ELb1ELb0EEENS1_30DynamicPersistentTileSchedulerILi128ELi128ELb1ELb1ELb0EEEEEEEEEvNT_6ParamsE:
        .type           _ZN7cutlass13device_kernelIN5flash19enable_sm80_to_sm89INS1_16FlashAttnFwdSm80INS1_25CollectiveMainloopFwdSm80ILi4ELi1ELb0EN4cute5tupleIJNS5_1CILi128EEENS7_ILi64EEES8_EEELi128ENS_10bfloat16_tEfNS_4arch4Sm80ELb1ELb0ELb0ELb0ELb0ELb0ELb1ELb1EEENS1_21CollectiveEpilogueFwdINS6_IJS8_S8_S9_EEENS6_IJNS7_ILi1EEESH_SH_EEESB_SD_Li128ELb0ELb1ELb1ELb0EEENS1_30DynamicPersistentTileSchedulerILi128ELi128ELb1ELb1ELb0EEEEEEEEEvNT_6ParamsE,@function
        .size           _ZN7cutlass13device_kernelIN5flash19enable_sm80_to_sm89INS1_16FlashAttnFwdSm80INS1_25CollectiveMainloopFwdSm80ILi4ELi1ELb0EN4cute5tupleIJNS5_1CILi128EEENS7_ILi64EEES8_EEELi128ENS_10bfloat16_tEfNS_4arch4Sm80ELb1ELb0ELb0ELb0ELb0ELb0ELb1ELb1EEENS1_21CollectiveEpilogueFwdINS6_IJS8_S8_S9_EEENS6_IJNS7_ILi1EEESH_SH_EEESB_SD_Li128ELb0ELb1ELb1ELb0EEENS1_30DynamicPersistentTileSchedulerILi128ELi128ELb1ELb1ELb0EEEEEEEEEvNT_6ParamsE,(.L_x_1363 - _ZN7cutlass13device_kernelIN5flash19enable_sm80_to_sm89INS1_16FlashAttnFwdSm80INS1_25CollectiveMainloopFwdSm80ILi4ELi1ELb0EN4cute5tupleIJNS5_1CILi128EEENS7_ILi64EEES8_EEELi128ENS_10bfloat16_tEfNS_4arch4Sm80ELb1ELb0ELb0ELb0ELb0ELb0ELb1ELb1EEENS1_21CollectiveEpilogueFwdINS6_IJS8_S8_S9_EEENS6_IJNS7_ILi1EEESH_SH_EEESB_SD_Li128ELb0ELb1ELb1ELb0EEENS1_30DynamicPersistentTileSchedulerILi128ELi128ELb1ELb1ELb0EEEEEEEEEvNT_6ParamsE)
        .other          _ZN7cutlass13device_kernelIN5flash19enable_sm80_to_sm89INS1_16FlashAttnFwdSm80INS1_25CollectiveMainloopFwdSm80ILi4ELi1ELb0EN4cute5tupleIJNS5_1CILi128EEENS7_ILi64EEES8_EEELi128ENS_10bfloat16_tEfNS_4arch4Sm80ELb1ELb0ELb0ELb0ELb0ELb0ELb1ELb1EEENS1_21CollectiveEpilogueFwdINS6_IJS8_S8_S9_EEENS6_IJNS7_ILi1EEESH_SH_EEESB_SD_Li128ELb0ELb1ELb1ELb0EEENS1_30DynamicPersistentTileSchedulerILi128ELi128ELb1ELb1ELb0EEEEEEEEEvNT_6ParamsE,@"STO_CUDA_ENTRY STV_DEFAULT"
_ZN7cutlass13device_kernelIN5flash19enable_sm80_to_sm89INS1_16FlashAttnFwdSm80INS1_25CollectiveMainloopFwdSm80ILi4ELi1ELb0EN4cute5tupleIJNS5_1CILi128EEENS7_ILi64EEES8_EEELi128ENS_10bfloat16_tEfNS_4arch4Sm80ELb1ELb0ELb0ELb0ELb0ELb0ELb1ELb1EEENS1_21CollectiveEpilogueFwdINS6_IJS8_S8_S9_EEENS6_IJNS7_ILi1EEESH_SH_EEESB_SD_Li128ELb0ELb1ELb1ELb0EEENS1_30DynamicPersistentTileSchedulerILi128ELi128ELb1ELb1ELb0EEEEEEEEEvNT_6ParamsE:
[----:B------:R-:W-:-:S03]  /*0000*/  MOV R1, c[0x0][0x28] ;  /* 0x00000a0000017a02 */ /* 0x000fc60000000f00 */
[----:B------:R-:W1:Y:S01]  /*0010*/  S2R R17, SR_TID.X ;  /* 0x0000000000117919 */ /* 0x000e620000002100 */
[----:B------:R-:W-:-:S03]  /*0020*/  IADD3 R1, R1, -0x90, RZ ;  /* 0xffffff7001017810 */ /* 0x000fc60007ffe0ff */
[----:B------:R-:W2:Y:S01]  /*0030*/  S2R R16, SR_CTAID.X ;  /* 0x0000000000107919 */ /* 0x000ea20000002500 */
[----:B-1----:R-:W-:-:S05]  /*0040*/  SHF.R.U32.HI R0, RZ, 0x5, R17 ;  /* 0x00000005ff007819 */ /* 0x002fca0000011611 */
[----:B------:R-:W1:Y:S04]  /*0050*/  SHFL.IDX PT, R2, R0, RZ, 0x1f ;  /* 0x00001fff00027589 */ /* 0x000e6800000e0000 */
[----:B------:R-:W3:Y:S01]  /*0060*/  SHFL.IDX PT, R0, R0, RZ, 0x1f ;  /* 0x00001fff00007589 */ /* 0x000ee200000e0000 */
[----:B-1----:R-:W-:Y:S01]  /*0070*/  ISETP.GE.AND P0, PT, R2, 0x1, PT ;  /* 0x000000010200780c */ /* 0x002fe20003f06270 */
[----:B---3--:R1:W3:-:S12]  /*0080*/  R2UR UR6, R0 ;  /* 0x00000000000673c2 */ /* 0x0082d800000e0000 */
[----:B------:R-:W-:Y:S06]  /*0090*/  @P0 BAR.ARV 0x4, 0x80 ;  /* 0x0102000000000b1d */ /* 0x000fec0000002000 */
[----:B--2---:R-:W-:-:S13]  /*00a0*/  ISETP.GE.AND P0, PT, R16, c[0x0][0x538], PT ;  /* 0x00014e0010007a0c */ /* 0x004fda0003f06270 */
[----:B------:R-:W-:Y:S05]  /*00b0*/  @P0 EXIT ;  /* 0x000000000000094d */ /* 0x000fea0003800000 */
[----:B-1-3--:R-:W-:Y:S01]  /*00c0*/  SHF.R.S32.HI R15, RZ, 0x1f, R17 ;  /* 0x0000001fff0f7819 */ /* 0x00afe20000011411 */
[----:B------:R-:W-:Y:S01]  /*00d0*/  IMAD.MOV.U32 R228, RZ, RZ, 0x40 ;  /* 0x00000040ffe47424 */ /* 0x000fe200078e00ff */
[----:B------:R-:W-:Y:S02]  /*00e0*/  ULDC.64 UR8, c[0x0][0x118] ;  /* 0x0000460000087ab9 */ /* 0x000fe40000000a00 */
[CC--:B------:R-:W-:Y:S02]  /*00f0*/  LEA.HI R12, R15.reuse, R17.reuse, RZ, 0x3 ;  /* 0x000000110f0c7211 */ /* 0x0c0fe400078f18ff */
[CC--:B------:R-:W-:Y:S02]  /*0100*/  LEA.HI R4, R15.reuse, R17.reuse, RZ, 0x4 ;  /* 0x000000110f047211 */ /* 0x0c0fe400078f20ff */
[----:B------:R-:W-:Y:S02]  /*0110*/  LEA.HI R0, R15, R17, RZ, 0x2 ;  /* 0x000000110f007211 */ /* 0x000fe400078f10ff */
[----:B------:R-:W-:-:S02]  /*0120*/  SHF.R.S32.HI R20, RZ, 0x3, R12 ;  /* 0x00000003ff147819 */ /* 0x000fc4000001140c */
[----:B------:R-:W-:Y:S02]  /*0130*/  LOP3.LUT R2, R4, 0xfffffff0, RZ, 0xc0, !PT ;  /* 0xfffffff004027812 */ /* 0x000fe400078ec0ff */
[----:B------:R-:W-:Y:S01]  /*0140*/  LOP3.LUT R3, R12, 0xfffffff8, RZ, 0xc0, !PT ;  /* 0xfffffff80c037812 */ /* 0x000fe200078ec0ff */
[----:B------:R-:W-:Y:S01]  /*0150*/  IMAD.SHL.U32 R6, R20, 0x40, RZ ;  /* 0x0000004014067824 */ /* 0x000fe200078e00ff */
[----:B------:R-:W-:Y:S01]  /*0160*/  LOP3.LUT R0, R0, 0xfffffffc, RZ, 0xc0, !PT ;  /* 0xfffffffc00007812 */ /* 0x000fe200078ec0ff */
[C---:B------:R-:W-:Y:S01]  /*0170*/  IMAD.IADD R2, R17.reuse, 0x1, -R2 ;  /* 0x0000000111027824 */ /* 0x040fe200078e0a02 */
[----:B------:R-:W-:Y:S01]  /*0180*/  SHF.R.S32.HI R5, RZ, 0x4, R4 ;  /* 0x00000004ff057819 */ /* 0x000fe20000011404 */
[C---:B------:R-:W-:Y:S02]  /*0190*/  IMAD.IADD R9, R17.reuse, 0x1, -R3 ;  /* 0x0000000111097824 */ /* 0x040fe400078e0a03 */
[----:B------:R-:W-:Y:S01]  /*01a0*/  IMAD.IADD R3, R17, 0x1, -R0 ;  /* 0x0000000111037824 */ /* 0x000fe200078e0a00 */
[----:B------:R-:W-:Y:S01]  /*01b0*/  LEA.HI R4, R4, R5, RZ, 0x1 ;  /* 0x0000000504047211 */ /* 0x000fe200078f08ff */
[----:B------:R-:W-:Y:S01]  /*01c0*/  IMAD.SHL.U32 R18, R9, 0x8, RZ ;  /* 0x0000000809127824 */ /* 0x000fe200078e00ff */
[----:B------:R-:W-:-:S02]  /*01d0*/  LOP3.LUT R0, R6, 0x1c0, RZ, 0xc0, !PT ;  /* 0x000001c006007812 */ /* 0x000fc400078ec0ff */
[----:B------:R-:W-:Y:S02]  /*01e0*/  LOP3.LUT R6, R4, 0xfffffffe, RZ, 0xc0, !PT ;  /* 0xfffffffe04067812 */ /* 0x000fe400078ec0ff */
[----:B------:R-:W-:Y:S01]  /*01f0*/  SHF.R.S32.HI R4, RZ, 0x1f, R2 ;  /* 0x0000001fff047819 */ /* 0x000fe20000011402 */
[----:B------:R-:W-:Y:S01]  /*0200*/  STL [R1+0x40], R18 ;  /* 0x0000401201007387 */ /* 0x000fe20000100800 */
[----:B------:R-:W-:Y:S01]  /*0210*/  LEA.HI R8, R3, R3, RZ, 0x1 ;  /* 0x0000000303087211 */ /* 0x000fe200078f08ff */
[----:B------:R-:W-:Y:S01]  /*0220*/  IMAD.IADD R13, R5, 0x1, -R6 ;  /* 0x00000001050d7824 */ /* 0x000fe200078e0a06 */
[----:B------:R-:W-:Y:S02]  /*0230*/  LOP3.LUT R7, R0, 0x38, R18, 0xf8, !PT ;  /* 0x0000003800077812 */ /* 0x000fe400078ef812 */
[----:B------:R-:W-:Y:S02]  /*0240*/  LEA.HI R11, R4, R2, RZ, 0x3 ;  /* 0x00000002040b7211 */ /* 0x000fe400078f18ff */
[----:B------:R-:W-:-:S02]  /*0250*/  SHF.R.U32.HI R0, RZ, 0x3, R0 ;  /* 0x00000003ff007819 */ /* 0x000fc40000011600 */
[----:B------:R-:W-:Y:S02]  /*0260*/  LOP3.LUT R4, R8, 0x1ffffffe, RZ, 0xc0, !PT ;  /* 0x1ffffffe08047812 */ /* 0x000fe400078ec0ff */
[----:B------:R-:W-:Y:S02]  /*0270*/  LOP3.LUT R10, R7, R0, RZ, 0x3c, !PT ;  /* 0x00000000070a7212 */ /* 0x000fe400078e3cff */
[----:B------:R-:W-:Y:S01]  /*0280*/  LOP3.LUT R0, R11, 0xfffffff8, RZ, 0xc0, !PT ;  /* 0xfffffff80b007812 */ /* 0x000fe200078ec0ff */
[----:B------:R-:W-:Y:S01]  /*0290*/  IMAD.IADD R14, R3, 0x1, -R4 ;  /* 0x00000001030e7824 */ /* 0x000fe200078e0a04 */
[-C--:B------:R-:W-:Y:S01]  /*02a0*/  LEA.HI R5, R15, R17.reuse, RZ, 0x5 ;  /* 0x000000110f057211 */ /* 0x080fe200078f28ff */
[----:B------:R-:W-:Y:S01]  /*02b0*/  IMAD.SHL.U32 R3, R9, 0x40, RZ ;  /* 0x0000004009037824 */ /* 0x000fe200078e00ff */
[----:B------:R-:W-:Y:S01]  /*02c0*/  LEA.HI R4, R15, R17, RZ, 0x6 ;  /* 0x000000110f047211 */ /* 0x000fe200078f30ff */
[----:B------:R-:W-:Y:S01]  /*02d0*/  IMAD.IADD R7, R2, 0x1, -R0 ;  /* 0x0000000102077824 */ /* 0x000fe200078e0a00 */
[----:B------:R-:W-:-:S02]  /*02e0*/  SHF.R.S32.HI R231, RZ, 0x5, R5 ;  /* 0x00000005ffe77819 */ /* 0x000fc40000011405 */
[----:B------:R-:W-:Y:S01]  /*02f0*/  LOP3.LUT R0, R3, 0x1c0, RZ, 0xc0, !PT ;  /* 0x000001c003007812 */ /* 0x000fe200078ec0ff */
[----:B------:R-:W-:Y:S01]  /*0300*/  IMAD.SHL.U32 R4, R4, 0x8, RZ ;  /* 0x0000000804047824 */ /* 0x000fe200078e00ff */
[----:B------:R-:W-:Y:S02]  /*0310*/  SHF.R.S32.HI R2, RZ, 0x1f, R5 ;  /* 0x0000001fff027819 */ /* 0x000fe40000011405 */
[----:B------:R-:W-:Y:S02]  /*0320*/  LOP3.LUT R6, R0, 0x8, R12, 0xf8, !PT ;  /* 0x0000000800067812 */ /* 0x000fe400078ef80c */
[----:B------:R-:W-:Y:S02]  /*0330*/  SHF.R.U32.HI R3, RZ, 0x3, R0 ;  /* 0x00000003ff037819 */ /* 0x000fe40000011600 */
[----:B------:R-:W-:Y:S01]  /*0340*/  LEA.HI R0, R2, R231, RZ, 0x2 ;  /* 0x000000e702007211 */ /* 0x000fe200078f10ff */
[----:B------:R-:W-:Y:S01]  /*0350*/  IMAD.SHL.U32 R2, R13, 0x8, RZ ;  /* 0x000000080d027824 */ /* 0x000fe200078e00ff */
[----:B------:R-:W-:-:S02]  /*0360*/  LOP3.LUT R5, R5, 0xffffffe0, RZ, 0xc0, !PT ;  /* 0xffffffe005057812 */ /* 0x000fc400078ec0ff */
[----:B------:R-:W-:Y:S01]  /*0370*/  LOP3.LUT R12, R6, R3, RZ, 0x3c, !PT ;  /* 0x00000003060c7212 */ /* 0x000fe200078e3cff */
[----:B------:R-:W-:Y:S01]  /*0380*/  IMAD.SHL.U32 R3, R7, 0x40, RZ ;  /* 0x0000004007037824 */ /* 0x000fe200078e00ff */
[----:B------:R-:W-:Y:S01]  /*0390*/  LOP3.LUT R0, R0, 0xffffffc, RZ, 0xc0, !PT ;  /* 0x0ffffffc00007812 */ /* 0x000fe200078ec0ff */
[----:B------:R-:W-:Y:S01]  /*03a0*/  IMAD.IADD R17, R17, 0x1, -R5 ;  /* 0x0000000111117824 */ /* 0x000fe200078e0a05 */
[----:B------:R-:W-:Y:S01]  /*03b0*/  LOP3.LUT R10, R10, 0x7ffffe00, R4, 0xf8, !PT ;  /* 0x7ffffe000a0a7812 */ /* 0x000fe200078ef804 */
[----:B------:R-:W-:Y:S01]  /*03c0*/  IMAD.SHL.U32 R4, R8, 0x20, RZ ;  /* 0x0000002008047824 */ /* 0x000fe200078e00ff */
[----:B------:R-:W-:Y:S01]  /*03d0*/  LOP3.LUT P3, RZ, R7, 0x2, RZ, 0xc0, !PT ;  /* 0x0000000207ff7812 */ /* 0x000fe2000786c0ff */
[----:B------:R-:W-:Y:S01]  /*03e0*/  IMAD.IADD R8, R231, 0x1, -R0 ;  /* 0x00000001e7087824 */ /* 0x000fe200078e0a00 */
[----:B------:R-:W-:Y:S01]  /*03f0*/  LOP3.LUT R0, R3, 0x1c0, RZ, 0xc0, !PT ;  /* 0x000001c003007812 */ /* 0x000fe200078ec0ff */
[----:B------:R-:W-:Y:S01]  /*0400*/  IMAD.SHL.U32 R3, R11, 0x40, RZ ;  /* 0x000000400b037824 */ /* 0x000fe200078e00ff */
[----:B------:R-:W-:Y:S01]  /*0410*/  SHF.R.S32.HI R6, RZ, 0x1f, R17 ;  /* 0x0000001fff067819 */ /* 0x000fe20000011411 */
[----:B------:R-:W-:Y:S01]  /*0420*/  IMAD.SHL.U32 R244, R10, 0x2, RZ ;  /* 0x000000020af47824 */ /* 0x000fe200078e00ff */
[----:B------:R-:W-:-:S02]  /*0430*/  LOP3.LUT R2, R0, 0x8, R2, 0xf8, !PT ;  /* 0x0000000800027812 */ /* 0x000fc400078ef802 */
[----:B------:R-:W-:Y:S02]  /*0440*/  SHF.R.U32.HI R0, RZ, 0x3, R0 ;  /* 0x00000003ff007819 */ /* 0x000fe40000011600 */
[----:B------:R-:W-:Y:S02]  /*0450*/  LOP3.LUT R3, R3, 0xfffffe00, RZ, 0xc0, !PT ;  /* 0xfffffe0003037812 */ /* 0x000fe400078ec0ff */
[----:B------:R-:W-:Y:S02]  /*0460*/  LEA.HI R6, R6, R17, RZ, 0x2 ;  /* 0x0000001106067211 */ /* 0x000fe400078f10ff */
[----:B------:R-:W-:Y:S01]  /*0470*/  LOP3.LUT R225, R2, R0, RZ, 0x3c, !PT ;  /* 0x0000000002e17212 */ /* 0x000fe200078e3cff */
[----:B------:R-:W-:Y:S01]  /*0480*/  IMAD R231, R231, 0x400, R3 ;  /* 0x00000400e7e77824 */ /* 0x000fe200078e0203 */
[----:B------:R-:W-:Y:S01]  /*0490*/  SHF.R.S32.HI R5, RZ, 0x2, R6 ;  /* 0x00000002ff057819 */ /* 0x000fe20000011406 */
[----:B------:R-:W-:Y:S01]  /*04a0*/  IMAD R0, R13, 0x200, R12 ;  /* 0x000002000d007824 */ /* 0x000fe200078e020c */
[----:B------:R-:W-:Y:S01]  /*04b0*/  IADD3 R2, R18, 0x40, RZ ;  /* 0x0000004012027810 */ /* 0x000fe20007ffe0ff */
[----:B------:R-:W-:Y:S01]  /*04c0*/  IMAD.IADD R231, R231, 0x1, R225 ;  /* 0x00000001e7e77824 */ /* 0x000fe200078e02e1 */
[----:B------:R-:W-:Y:S01]  /*04d0*/  LOP3.LUT R4, R4, 0xffffffc0, RZ, 0xc0, !PT ;  /* 0xffffffc004047812 */ /* 0x000fe200078ec0ff */
[----:B------:R-:W-:Y:S01]  /*04e0*/  IMAD R15, R8, 0x10, R5 ;  /* 0x00000010080f7824 */ /* 0x000fe200078e0205 */
[----:B------:R-:W-:Y:S01]  /*04f0*/  LOP3.LUT R225, R225, R3, RZ, 0xfc, !PT ;  /* 0x00000003e1e17212 */ /* 0x000fe200078efcff */
[----:B------:R-:W-:Y:S01]  /*0500*/  IMAD.MOV.U32 R5, RZ, RZ, 0x20 ;  /* 0x00000020ff057424 */ /* 0x000fe200078e00ff */
[----:B------:R-:W-:Y:S01]  /*0510*/  LOP3.LUT P0, RZ, R7, 0x4, RZ, 0xc0, !PT ;  /* 0x0000000407ff7812 */ /* 0x000fe2000780c0ff */
[----:B------:R-:W-:Y:S01]  /*0520*/  IMAD R7, R9, 0x10, R20 ;  /* 0x0000001009077824 */ /* 0x000fe200078e0214 */
[----:B------:R-:W-:Y:S01]  /*0530*/  LOP3.LUT R3, R6, 0x7ffffffc, RZ, 0xc0, !PT ;  /* 0x7ffffffc06037812 */ /* 0x000fe200078ec0ff */
[----:B------:R-:W-:Y:S01]  /*0540*/  IMAD R4, R14, 0x8, R4 ;  /* 0x000000080e047824 */ /* 0x000fe200078e0204 */
[----:B------:R-:W-:Y:S01]  /*0550*/  SHF.R.S32.HI R2, RZ, 0x1f, R2 ;  /* 0x0000001fff027819 */ /* 0x000fe20000011402 */
[----:B------:R-:W-:Y:S01]  /*0560*/  STL [R1+0x64], R15 ;  /* 0x0000640f01007387 */ /* 0x000fe20000100800 */
[----:B------:R-:W-:Y:S01]  /*0570*/  LEA R224, R0, 0x4100, 0x1 ;  /* 0x0000410000e07811 */ /* 0x000fe200078e08ff */
[----:B------:R-:W-:Y:S01]  /*0580*/  IMAD.IADD R0, R17, 0x1, -R3 ;  /* 0x0000000111007824 */ /* 0x000fe200078e0a03 */
[----:B------:R-:W-:Y:S01]  /*0590*/  R2P PR, R9, 0x6 ;  /* 0x0000000609007804 */ /* 0x000fe20000000000 */
[----:B------:R-:W-:Y:S01]  /*05a0*/  STL [R1+0x58], R16 ;  /* 0x0000581001007387 */ /* 0x000fe20000100800 */
[----:B------:R-:W-:Y:S01]  /*05b0*/  LEA R231, R231, 0x8100, 0x1 ;  /* 0x00008100e7e77811 */ /* 0x000fe200078e08ff */
[----:B------:R-:W-:Y:S01]  /*05c0*/  IMAD.SHL.U32 R0, R0, 0x2, RZ ;  /* 0x0000000200007824 */ /* 0x000fe200078e00ff */
[----:B------:R-:W-:Y:S01]  /*05d0*/  LEA R225, R225, 0x100, 0x1 ;  /* 0x00000100e1e17811 */ /* 0x000fe200078e08ff */
[----:B------:R-:W-:Y:S01]  /*05e0*/  STL [R1+0x68], R7 ;  /* 0x0000680701007387 */ /* 0x000fe20000100800 */
[----:B------:R-:W-:-:S02]  /*05f0*/  SEL R227, R228, 0xffffffc0, !P2 ;  /* 0xffffffc0e4e37807 */ /* 0x000fc40005000000 */
[----:B------:R-:W-:Y:S01]  /*0600*/  SEL R228, R228, 0xffffffc0, !P0 ;  /* 0xffffffc0e4e47807 */ /* 0x000fe20004000000 */
[----:B------:R1:W-:Y:S01]  /*0610*/  STL [R1+0x5c], R2 ;  /* 0x00005c0201007387 */ /* 0x0003e20000100800 */
[C---:B------:R-:W-:Y:S01]  /*0620*/  IADD3 R235, R224.reuse, 0x20, RZ ;  /* 0x00000020e0eb7810 */ /* 0x040fe20007ffe0ff */
[C---:B------:R-:W-:Y:S02]  /*0630*/  IMAD.IADD R230, R224.reuse, 0x1, R227 ;  /* 0x00000001e0e67824 */ /* 0x040fe400078e02e3 */
[----:B------:R-:W-:Y:S01]  /*0640*/  @P1 IADD3 R235, R224, -0x20, RZ ;  /* 0xffffffe0e0eb1810 */ /* 0x000fe20007ffe0ff */
[----:B------:R-:W-:Y:S02]  /*0650*/  IMAD.IADD R232, R231, 0x1, R228 ;  /* 0x00000001e7e87824 */ /* 0x000fe400078e02e4 */
[----:B------:R-:W-:Y:S01]  /*0660*/  IMAD.IADD R229, R228, 0x1, R225 ;  /* 0x00000001e4e57824 */ /* 0x000fe200078e02e1 */
[----:B------:R-:W-:Y:S01]  /*0670*/  IADD3 R243, R235, 0x800, RZ ;  /* 0x00000800ebf37810 */ /* 0x000fe20007ffe0ff */
[----:B------:R-:W-:Y:S01]  /*0680*/  IMAD.IADD R227, R227, 0x1, R235 ;  /* 0x00000001e3e37824 */ /* 0x000fe200078e02eb */
[----:B------:R-:W-:-:S02]  /*0690*/  IADD3 R242, R235, 0x1000, RZ ;  /* 0x00001000ebf27810 */ /* 0x000fc40007ffe0ff */
[C---:B------:R-:W-:Y:S02]  /*06a0*/  IADD3 R241, R235.reuse, 0x1800, RZ ;  /* 0x00001800ebf17810 */ /* 0x040fe40007ffe0ff */
[C---:B------:R-:W-:Y:S02]  /*06b0*/  IADD3 R240, R235.reuse, 0x2000, RZ ;  /* 0x00002000ebf07810 */ /* 0x040fe40007ffe0ff */
[C---:B------:R-:W-:Y:S02]  /*06c0*/  IADD3 R239, R235.reuse, 0x2800, RZ ;  /* 0x00002800ebef7810 */ /* 0x040fe40007ffe0ff */
[C---:B------:R-:W-:Y:S02]  /*06d0*/  IADD3 R238, R235.reuse, 0x3000, RZ ;  /* 0x00003000ebee7810 */ /* 0x040fe40007ffe0ff */
[----:B------:R-:W-:Y:S01]  /*06e0*/  IADD3 R237, R235, 0x3800, RZ ;  /* 0x00003800ebed7810 */ /* 0x000fe20007ffe0ff */
[----:B-1----:R-:W-:-:S05]  /*06f0*/  IMAD.IADD R2, R15, 0x1, R4 ;  /* 0x000000010f027824 */ /* 0x002fca00078e0204 */
[----:B------:R-:W-:Y:S04]  /*0700*/  STL [R1+0x60], R2 ;  /* 0x0000600201007387 */ /* 0x000fe80000100800 */
[----:B------:R1:W-:Y:S02]  /*0710*/  STL [R1+0x3c], R0 ;  /* 0x00003c0001007387 */ /* 0x0003e40000100800 */
[----:B-1----:R-:W-:-:S05]  /*0720*/  SEL R0, R5, 0xffffffe0, !P3 ;  /* 0xffffffe005007807 */ /* 0x002fca0005800000 */
[----:B------:R-:W-:Y:S02]  /*0730*/  IMAD.IADD R233, R231, 0x1, R0 ;  /* 0x00000001e7e97824 */ /* 0x000fe400078e0200 */
[C---:B------:R-:W-:Y:S02]  /*0740*/  IMAD.IADD R226, R0.reuse, 0x1, R225 ;  /* 0x0000000100e27824 */ /* 0x040fe400078e02e1 */
[----:B------:R-:W-:Y:S02]  /*0750*/  IMAD.IADD R234, R233, 0x1, R228 ;  /* 0x00000001e9ea7824 */ /* 0x000fe400078e02e4 */
[----:B------:R-:W-:Y:S02]  /*0760*/  IMAD.IADD R236, R0, 0x1, R232 ;  /* 0x0000000100ec7824 */ /* 0x000fe400078e02e8 */
[----:B------:R-:W-:Y:S02]  /*0770*/  IMAD.IADD R228, R228, 0x1, R226 ;  /* 0x00000001e4e47824 */ /* 0x000fe400078e02e2 */
.L_x_979:
        /* <DEDUP_REMOVED lines=19> */
.L_x_925:
[----:B------:R-:W-:-:S04]  /*08b0*/  MOV R0, c[0x0][0x554] ;  /* 0x0001550000007a02 */ /* 0x000fc80000000f00 */
[----:B------:R-:W-:Y:S02]  /*08c0*/  ISETP.NE.AND P0, PT, R0, 0x1, PT ;  /* 0x000000010000780c */ /* 0x000fe40003f05270 */
[----:B------:R-:W-:-:S11]  /*08d0*/  MOV R0, R2 ;  /* 0x0000000200007202 */ /* 0x000fd60000000f00 */
[----:B------:R-:W-:-:S05]  /*08e0*/  @P0 IMAD.HI.U32 R4, R2, c[0x0][0x558], RZ ;  /* 0x0001560002040a27 */ /* 0x000fca00078e00ff */
[----:B------:R-:W-:-:S05]  /*08f0*/  @P0 SHF.R.U32.HI R0, RZ, c[0x0][0x55c], R4 ;  /* 0x00015700ff000a19 */ /* 0x000fca0000011604 */
[----:B------:R-:W-:Y:S02]  /*0900*/  IMAD R4, R0, c[0x0][0x554], RZ ;  /* 0x0001550000047a24 */ /* 0x000fe400078e02ff */
.L_x_926:
[----:B------:R-:W-:Y:S05]  /*0910*/  BSYNC B0 ;  /* 0x0000000000007941 */ /* 0x000fea0003800000 */
.L_x_924:
[----:B------:R-:W-:Y:S01]  /*0920*/  IMAD.MOV.U32 R5, RZ, RZ, c[0x0][0x53c] ;  /* 0x00014f00ff057624 */ /* 0x000fe200078e00ff */
[----:B------:R-:W-:Y:S01]  /*0930*/  ULDC UR5, c[0x0][0x1d0] ;  /* 0x0000740000057ab9 */ /* 0x000fe20000000800 */
[----:B------:R-:W-:Y:S01]  /*0940*/  IMAD.MOV.U32 R11, RZ, RZ, R0 ;  /* 0x000000ffff0b7224 */ /* 0x000fe200078e0000 */
[----:B------:R-:W-:Y:S01]  /*0950*/  UIADD3 UR5, UR5, 0x3f, URZ ;  /* 0x0000003f05057890 */ /* 0x000fe2000fffe03f */
[----:B------:R-:W-:Y:S01]  /*0960*/  IMAD.MOV.U32 R7, RZ, RZ, c[0x0][0x548] ;  /* 0x00015200ff077624 */ /* 0x000fe200078e00ff */
[----:B------:R-:W-:Y:S01]  /*0970*/  ISETP.NE.AND P0, PT, R5, 0x1, PT ;  /* 0x000000010500780c */ /* 0x000fe20003f05270 */
[----:B------:R-:W-:Y:S01]  /*0980*/  IMAD.IADD R4, R2, 0x1, -R4 ;  /* 0x0000000102047824 */ /* 0x000fe200078e0a04 */
[----:B------:R-:W-:Y:S01]  /*0990*/  LOP3.LUT R5, RZ, R0, RZ, 0x33, !PT ;  /* 0x00000000ff057212 */ /* 0x000fe200078e33ff */
[----:B------:R-:W-:Y:S01]  /*09a0*/  USHF.R.S32.HI UR4, URZ, 0x1f, UR5 ;  /* 0x0000001f3f047899 */ /* 0x000fe20008011405 */
[----:B------:R-:W-:Y:S01]  /*09b0*/  BSSY B0, `(.L_x_927) ;  /* 0x0000041000007945 */ /* 0x000fe20003800000 */
[----:B------:R-:W-:-:S02]  /*09c0*/  IMAD R3, R3, c[0x0][0x554], R4 ;  /* 0x0001550003037a24 */ /* 0x000fc400078e0204 */
[----:B------:R-:W-:Y:S01]  /*09d0*/  ULEA.HI UR4, UR4, UR5, URZ, 0x6 ;  /* 0x0000000504047291 */ /* 0x000fe2000f8f303f */
[----:B------:R-:W-:Y:S02]  /*09e0*/  IMAD.MOV.U32 R2, RZ, RZ, RZ ;  /* 0x000000ffff027224 */ /* 0x000fe400078e00ff */
[----:B------:R-:W-:Y:S01]  /*09f0*/  IMAD.MOV.U32 R25, RZ, RZ, R3 ;  /* 0x000000ffff197224 */ /* 0x000fe200078e0003 */
[----:B------:R-:W-:Y:S02]  /*0a00*/  USHF.R.S32.HI UR4, URZ, 0x6, UR4 ;  /* 0x000000063f047899 */ /* 0x000fe40008011404 */
[----:B------:R-:W-:Y:S01]  /*0a10*/  @P0 IMAD.HI.U32 R6, R0, c[0x0][0x540], RZ ;  /* 0x0001500000060a27 */ /* 0x000fe200078e00ff */
[----:B------:R-:W-:-:S03]  /*0a20*/  IADD3 R0, R5, c[0x0][0x53c], RZ ;  /* 0x00014f0005007a10 */ /* 0x000fc60007ffe0ff */
[----:B------:R-:W-:Y:S01]  /*0a30*/  IMAD.MOV.U32 R5, RZ, RZ, c[0x0][0x2c4] ;  /* 0x0000b100ff057624 */ /* 0x000fe200078e00ff */
[----:B------:R-:W-:Y:S01]  /*0a40*/  @P0 SHF.R.U32.HI R11, RZ, c[0x0][0x544], R6 ;  /* 0x00015100ff0b0a19 */ /* 0x000fe20000011606 */
[----:B------:R-:W-:Y:S01]  /*0a50*/  IMAD.MOV.U32 R6, RZ, RZ, 0x40 ;  /* 0x00000040ff067424 */ /* 0x000fe200078e00ff */
[----:B------:R-:W-:Y:S02]  /*0a60*/  ISETP.NE.AND P0, PT, R7, 0x1, PT ;  /* 0x000000010700780c */ /* 0x000fe40003f05270 */
[----:B------:R-:W-:Y:S01]  /*0a70*/  ISETP.NE.AND P3, PT, R5, 0x1, PT ;  /* 0x000000010500780c */ /* 0x000fe20003f65270 */
        /* <DEDUP_REMOVED lines=52> */
.L_x_928:
[----:B------:R-:W-:Y:S05]  /*0dc0*/  BSYNC B0 ;  /* 0x0000000000007941 */ /* 0x000fea0003800000 */
.L_x_927:
[----:B------:R-:W-:Y:S01]  /*0dd0*/  LOP3.LUT R0, R11, 0xffff, RZ, 0xc0, !PT ;  /* 0x0000ffff0b007812 */ /* 0x000fe200078ec0ff */
[----:B------:R-:W-:Y:S01]  /*0de0*/  CS2R R18, SRZ ;  /* 0x0000000000127805 */ /* 0x000fe2000001ff00 */
[----:B------:R-:W-:Y:S01]  /*0df0*/  CS2R R20, SRZ ;  /* 0x0000000000147805 */ /* 0x000fe2000001ff00 */
[----:B------:R-:W-:Y:S01]  /*0e00*/  CS2R R126, SRZ ;  /* 0x00000000007e7805 */ /* 0x000fe2000001ff00 */
[----:B------:R-:W-:Y:S01]  /*0e10*/  CS2R R124, SRZ ;  /* 0x00000000007c7805 */ /* 0x000fe2000001ff00 */
[----:B------:R-:W-:Y:S01]  /*0e20*/  IMAD R3, R0, R2, RZ ;  /* 0x0000000200037224 */ /* 0x000fe200078e02ff */
[----:B------:R-:W-:Y:S01]  /*0e30*/  PRMT R0, RZ, 0x7610, R0 ;  /* 0x00007610ff007816 */ /* 0x000fe20000000000 */
[----:B------:R-:W-:Y:S01]  /*0e40*/  CS2R R130, SRZ ;  /* 0x0000000000827805 */ /* 0x000fe2000001ff00 */
[----:B------:R-:W-:Y:S01]  /*0e50*/  CS2R R128, SRZ ;  /* 0x0000000000807805 */ /* 0x000fe2000001ff00 */
[----:B------:R-:W-:Y:S01]  /*0e60*/  IMAD.IADD R2, R3, 0x1, R2 ;  /* 0x0000000103027824 */ /* 0x000fe200078e0202 */
[----:B------:R2:W-:Y:S01]  /*0e70*/  STL [R1+0x18], R3 ;  /* 0x0000180301007387 */ /* 0x0005e20000100800 */
        /* <DEDUP_REMOVED lines=8> */
[----:B------:R2:W-:Y:S01]  /*0f00*/  STL [R1+0xc], R24 ;  /* 0x00000c1801007387 */ /* 0x0005e20000100800 */
        /* <DEDUP_REMOVED lines=55> */
[----:B--2---:R-:W2:Y:S04]  /*1280*/  LDL R4, [R1+0x68] ;  /* 0x0000680001047983 */ /* 0x004ea80000100800 */
[----:B------:R-:W3:Y:S04]  /*1290*/  LDL.64 R8, [R1+0x40] ;  /* 0x0000400001087983 */ /* 0x000ee80000100a00 */
[----:B------:R4:W3:Y:S01]  /*12a0*/  LDL.64 R26, [R1+0x40] ;  /* 0x00004000011a7983 */ /* 0x0008e20000100a00 */
[----:B------:R-:W-:-:S04]  /*12b0*/  ISETP.NE.U32.AND P0, PT, RZ, c[0x0][0x340], PT ;  /* 0x0000d000ff007a0c */ /* 0x000fc80003f05070 */
[----:B------:R-:W-:-:S13]  /*12c0*/  ISETP.NE.AND.EX P0, PT, RZ, c[0x0][0x344], PT, P0 ;  /* 0x0000d100ff007a0c */ /* 0x000fda0003f05300 */
[----:B------:R-:W-:-:S05]  /*12d0*/  @P0 MOV R2, 0x4 ;  /* 0x0000000400020802 */ /* 0x000fca0000000f00 */
[----:B------:R-:W-:-:S05]  /*12e0*/  @P0 IMAD.WIDE R2, R25, R2, c[0x0][0x340] ;  /* 0x0000d00019020625 */ /* 0x000fca00078e0202 */
[----:B------:R5:W4:Y:S01]  /*12f0*/  @P0 LDG.E R18, [R2.64] ;  /* 0x0000000802120981 */ /* 0x000b22000c1e1900 */
[----:B------:R-:W-:Y:S02]  /*1300*/  SHF.R.S32.HI R13, RZ, 0x1f, R28 ;  /* 0x0000001fff0d7819 */ /* 0x000fe4000001141c */
[----:B------:R-:W-:Y:S01]  /*1310*/  SHF.R.S32.HI R17, RZ, 0x1f, R25 ;  /* 0x0000001fff117819 */ /* 0x000fe20000011419 */
[----:B------:R-:W1:Y:S01]  /*1320*/  S2R R7, SR_TID.X ;  /* 0x0000000000077919 */ /* 0x000e620000002100 */
[----:B------:R-:W-:-:S03]  /*1330*/  IADD3 R60, R24, -0x1, RZ ;  /* 0xffffffff183c7810 */ /* 0x000fc60007ffe0ff */
[----:B------:R-:W-:-:S04]  /*1340*/  IMAD R10, R17, c[0x0][0x1c0], RZ ;  /* 0x00007000110a7a24 */ /* 0x000fc800078e02ff */
[----:B------:R-:W-:Y:S02]  /*1350*/  IMAD R10, R25, c[0x0][0x1c4], R10 ;  /* 0x00007100190a7a24 */ /* 0x000fe400078e020a */
[----:B-----5:R-:W-:Y:S01]  /*1360*/  IMAD R3, R13, c[0x0][0x1b8], RZ ;  /* 0x00006e000d037a24 */ /* 0x020fe200078e02ff */
[----:B-1----:R-:W-:-:S03]  /*1370*/  SHF.R.S32.HI R22, RZ, 0x1f, R7 ;  /* 0x0000001fff167819 */ /* 0x002fc60000011407 */
[----:B------:R-:W-:Y:S01]  /*1380*/  IMAD R3, R28, c[0x0][0x1bc], R3 ;  /* 0x00006f001c037a24 */ /* 0x000fe200078e0203 */
[----:B------:R-:W-:-:S04]  /*1390*/  LEA.HI R22, R22, R7, RZ, 0x3 ;  /* 0x0000000716167211 */ /* 0x000fc800078f18ff */
[----:B------:R-:W-:Y:S02]  /*13a0*/  SHF.R.S32.HI R22, RZ, 0x3, R22 ;  /* 0x00000003ff167819 */ /* 0x000fe40000011416 */
[----:B--2---:R-:W-:Y:S01]  /*13b0*/  IADD3 R0, R4, R23, RZ ;  /* 0x0000001704007210 */ /* 0x004fe20007ffe0ff */
[----:B------:R-:W-:-:S04]  /*13c0*/  IMAD.WIDE.U32 R4, R28, c[0x0][0x1b8], RZ ;  /* 0x00006e001c047a25 */ /* 0x000fc800078e00ff */
[----:B------:R-:W-:Y:S01]  /*13d0*/  @P3 IMAD.HI.U32 R6, R0, c[0x0][0x2c8], RZ ;  /* 0x0000b20000063a27 */ /* 0x000fe200078e00ff */
[----:B------:R-:W-:Y:S02]  /*13e0*/  IADD3 R5, R5, R3, RZ ;  /* 0x0000000305057210 */ /* 0x000fe40007ffe0ff */
[----:B------:R-:W-:Y:S01]  /*13f0*/  SHF.R.S32.HI R3, RZ, 0x1f, R22 ;  /* 0x0000001fff037819 */ /* 0x000fe20000011416 */
[----:B------:R-:W-:Y:S01]  /*1400*/  IMAD.MOV.U32 R2, RZ, RZ, R0 ;  /* 0x000000ffff027224 */ /* 0x000fe200078e0000 */
[----:B---3--:R-:W-:Y:S01]  /*1410*/  MOV R26, R8 ;  /* 0x00000008001a7202 */ /* 0x008fe20000000f00 */
[----:B------:R-:W-:Y:S01]  /*1420*/  IMAD.WIDE.U32 R4, R25, c[0x0][0x1c0], R4 ;  /* 0x0000700019047a25 */ /* 0x000fe200078e0004 */
[----:B------:R-:W-:Y:S02]  /*1430*/  @P3 SHF.R.U32.HI R2, RZ, c[0x0][0x2cc], R6 ;  /* 0x0000b300ff023a19 */ /* 0x000fe40000011606 */
[----:B------:R-:W-:Y:S01]  /*1440*/  SHF.R.S32.HI R27, RZ, 0x1f, R26 ;  /* 0x0000001fff1b7819 */ /* 0x000fe2000001141a */
[C---:B------:R-:W-:Y:S01]  /*1450*/  IMAD R6, R3.reuse, c[0x0][0x1e0], RZ ;  /* 0x0000780003067a24 */ /* 0x040fe200078e02ff */
[----:B------:R-:W-:Y:S01]  /*1460*/  IADD3 R12, -R2, RZ, RZ ;  /* 0x000000ff020c7210 */ /* 0x000fe20007ffe1ff */
[----:B------:R-:W-:Y:S01]  /*1470*/  IMAD R3, R3, c[0x0][0x208], RZ ;  /* 0x0000820003037a24 */ /* 0x000fe200078e02ff */
[----:B------:R-:W-:Y:S01]  /*1480*/  ISETP.GE.AND P6, PT, R26, c[0x0][0x1d4], PT ;  /* 0x000075001a007a0c */ /* 0x000fe20003fc6270 */
[C---:B------:R-:W-:Y:S01]  /*1490*/  IMAD R11, R22.reuse, c[0x0][0x1e4], R6 ;  /* 0x00007900160b7a24 */ /* 0x040fe200078e0206 */
[----:B------:R1:W-:Y:S01]  /*14a0*/  STL [R1+0x44], R27 ;  /* 0x0000441b01007387 */ /* 0x0003e20000100800 */
[C---:B------:R-:W-:Y:S01]  /*14b0*/  IMAD R3, R22.reuse, c[0x0][0x20c], R3 ;  /* 0x0000830016037a24 */ /* 0x040fe200078e0203 */
[----:B------:R-:W-:Y:S01]  /*14c0*/  SEL R16, RZ, 0x1, P6 ;  /* 0x00000001ff107807 */ /* 0x000fe20003000000 */
[----:B------:R-:W-:Y:S01]  /*14d0*/  IMAD.WIDE.U32 R6, R22, c[0x0][0x208], R26 ;  /* 0x0000820016067a25 */ /* 0x000fe200078e001a */
[----:B------:R-:W-:-:S03]  /*14e0*/  ISETP.GE.AND P4, PT, R26, c[0x0][0x198], PT ;  /* 0x000066001a007a0c */ /* 0x000fc60003f86270 */
[----:B------:R-:W-:Y:S01]  /*14f0*/  IMAD.WIDE.U32 R8, R22, c[0x0][0x1e0], R26 ;  /* 0x0000780016087a25 */ /* 0x000fe200078e001a */
[----:B------:R-:W-:Y:S02]  /*1500*/  IADD3 R7, R7, R3, RZ ;  /* 0x0000000307077210 */ /* 0x000fe40007ffe0ff */
[----:B------:R-:W-:Y:S01]  /*1510*/  SHF.R.S32.HI R3, RZ, 0x1f, R2 ;  /* 0x0000001fff037819 */ /* 0x000fe20000011402 */
[----:B------:R-:W-:Y:S02]  /*1520*/  IMAD.IADD R9, R9, 0x1, R11 ;  /* 0x0000000109097824 */ /* 0x000fe400078e020b */
[----:B------:R-:W-:Y:S02]  /*1530*/  IMAD.IADD R5, R5, 0x1, R10 ;  /* 0x0000000105057824 */ /* 0x000fe400078e020a */
[----:B------:R-:W-:Y:S01]  /*1540*/  IMAD R12, R12, c[0x0][0x2c4], R0 ;  /* 0x0000b1000c0c7a24 */ /* 0x000fe200078e0200 */
[----:B------:R-:W-:Y:S01]  /*1550*/  IADD3 R0, R26, 0x40, RZ ;  /* 0x000000401a007810 */ /* 0x000fe20007ffe0ff */
[----:B------:R-:W-:-:S02]  /*1560*/  IMAD R10, R13, c[0x0][0x1e8], RZ ;  /* 0x00007a000d0a7a24 */ /* 0x000fc400078e02ff */
[----:B------:R-:W-:Y:S01]  /*1570*/  IMAD R11, R13, c[0x0][0x210], RZ ;  /* 0x000084000d0b7a24 */ /* 0x000fe200078e02ff */
[C---:B------:R-:W-:Y:S01]  /*1580*/  ISETP.GE.AND P5, PT, R0.reuse, c[0x0][0x1d4], PT ;  /* 0x0000750000007a0c */ /* 0x040fe20003fa6270 */
[----:B------:R-:W-:Y:S01]  /*1590*/  IMAD R3, R3, c[0x0][0x1b0], RZ ;  /* 0x00006c0003037a24 */ /* 0x000fe200078e02ff */
[----:B------:R-:W-:Y:S01]  /*15a0*/  ISETP.GE.AND P2, PT, R0, c[0x0][0x198], PT ;  /* 0x0000660000007a0c */ /* 0x000fe20003f46270 */
[C---:B------:R-:W-:Y:S01]  /*15b0*/  IMAD R14, R28.reuse, c[0x0][0x1ec], R10 ;  /* 0x00007b001c0e7a24 */ /* 0x040fe200078e020a */
[----:B------:R-:W-:Y:S01]  /*15c0*/  SEL R13, RZ, 0xffffffff, P5 ;  /* 0xffffffffff0d7807 */ /* 0x000fe20002800000 */
[C---:B------:R-:W-:Y:S02]  /*15d0*/  IMAD R15, R28.reuse, c[0x0][0x214], R11 ;  /* 0x000085001c0f7a24 */ /* 0x040fe400078e020b */
[----:B------:R-:W-:Y:S01]  /*15e0*/  IMAD.WIDE.U32 R10, R28, c[0x0][0x1e8], R8 ;  /* 0x00007a001c0a7a25 */ /* 0x000fe200078e0008 */
[----:B------:R-:W-:-:S03]  /*15f0*/  SHF.L.U32 R13, R13, 0x1, RZ ;  /* 0x000000010d0d7819 */ /* 0x000fc600000006ff */
[C---:B------:R-:W-:Y:S02]  /*1600*/  IMAD R3, R2.reuse, c[0x0][0x1b4], R3 ;  /* 0x00006d0002037a24 */ /* 0x040fe400078e0203 */
[----:B------:R-:W-:Y:S01]  /*1610*/  IMAD.WIDE.U32 R4, R2, c[0x0][0x1b0], R4 ;  /* 0x00006c0002047a25 */ /* 0x000fe200078e0004 */
[----:B------:R-:W-:-:S03]  /*1620*/  SHF.R.S32.HI R2, RZ, 0x1f, R12 ;  /* 0x0000001fff027819 */ /* 0x000fc6000001140c */
[----:B------:R-:W-:Y:S01]  /*1630*/  IMAD.WIDE.U32 R8, R28, c[0x0][0x210], R6 ;  /* 0x000084001c087a25 */ /* 0x000fe200078e0006 */
[----:B------:R-:W-:Y:S02]  /*1640*/  MOV R6, R10 ;  /* 0x0000000a00067202 */ /* 0x000fe40000000f00 */
[----:B------:R-:W-:Y:S01]  /*1650*/  IADD3 R5, R5, R3, RZ ;  /* 0x0000000305057210 */ /* 0x000fe20007ffe0ff */
[----:B------:R-:W-:Y:S01]  /*1660*/  IMAD R10, R2, c[0x0][0x1a8], RZ ;  /* 0x00006a00020a7a24 */ /* 0x000fe200078e02ff */
[----:B------:R-:W-:Y:S01]  /*1670*/  IADD3 R7, R11, R14, RZ ;  /* 0x0000000e0b077210 */ /* 0x000fe20007ffe0ff */
[--C-:B----4-:R-:W-:Y:S01]  /*1680*/  @P0 IMAD.MOV.U32 R2, RZ, RZ, R18.reuse ;  /* 0x000000ffff020224 */ /* 0x110fe200078e0012 */
[----:B------:R-:W-:Y:S01]  /*1690*/  @P0 SHF.R.S32.HI R3, RZ, 0x1f, R18 ;  /* 0x0000001fff030819 */ /* 0x000fe20000011412 */
[C---:B------:R-:W-:Y:S01]  /*16a0*/  IMAD R10, R12.reuse, c[0x0][0x1ac], R10 ;  /* 0x00006b000c0a7a24 */ /* 0x040fe200078e020a */
[----:B------:R-:W-:Y:S01]  /*16b0*/  @!P0 MOV R2, R25 ;  /* 0x0000001900028202 */ /* 0x000fe20000000f00 */
[----:B------:R-:W-:Y:S01]  /*16c0*/  IMAD.WIDE.U32 R4, R12, c[0x0][0x1a8], R4 ;  /* 0x00006a000c047a25 */ /* 0x000fe200078e0004 */
[----:B------:R-:W-:-:S02]  /*16d0*/  @!P0 MOV R3, R17 ;  /* 0x0000001100038202 */ /* 0x000fc40000000f00 */
[----:B------:R-:W-:Y:S01]  /*16e0*/  LOP3.LUT R28, R13, 0x2, R16, 0xe2, !PT ;  /* 0x000000020d1c7812 */ /* 0x000fe200078ee210 */
[----:B------:R-:W-:Y:S01]  /*16f0*/  IMAD.WIDE.U32 R12, R2, c[0x0][0x1f0], R6 ;  /* 0x00007c00020c7a25 */ /* 0x000fe200078e0006 */
[----:B------:R-:W-:-:S03]  /*1700*/  LEA R6, P0, R4, c[0x0][0x160], 0x1 ;  /* 0x0000580004067a11 */ /* 0x000fc600078008ff */
[----:B------:R-:W-:Y:S01]  /*1710*/  IMAD.IADD R9, R9, 0x1, R15 ;  /* 0x0000000109097824 */ /* 0x000fe200078e020f */
[----:B------:R1:W-:Y:S01]  /*1720*/  STL.64 [R1+0x20], R12 ;  /* 0x0000200c01007387 */ /* 0x0003e20000100a00 */
[C---:B------:R-:W-:Y:S02]  /*1730*/  IMAD R7, R3.reuse, c[0x0][0x1f0], RZ ;  /* 0x00007c0003077a24 */ /* 0x040fe400078e02ff */
[----:B------:R-:W-:Y:S02]  /*1740*/  IMAD R3, R3, c[0x0][0x218], RZ ;  /* 0x0000860003037a24 */ /* 0x000fe400078e02ff */
[----:B------:R-:W-:-:S04]  /*1750*/  IMAD.WIDE.U32 R8, R2, c[0x0][0x218], R8 ;  /* 0x0000860002087a25 */ /* 0x000fc800078e0008 */
[C---:B------:R-:W-:Y:S01]  /*1760*/  IMAD R7, R2.reuse, c[0x0][0x1f4], R7 ;  /* 0x00007d0002077a24 */ /* 0x040fe200078e0207 */
[----:B------:R1:W-:Y:S01]  /*1770*/  STL.64 [R1+0x28], R8 ;  /* 0x0000280801007387 */ /* 0x0003e20000100a00 */
[----:B------:R-:W-:Y:S02]  /*1780*/  IMAD R2, R2, c[0x0][0x21c], R3 ;  /* 0x0000870002027a24 */ /* 0x000fe400078e0203 */
[----:B------:R-:W-:Y:S01]  /*1790*/  IMAD.IADD R5, R5, 0x1, R10 ;  /* 0x0000000105057824 */ /* 0x000fe200078e020a */
[----:B------:R-:W-:Y:S02]  /*17a0*/  IADD3 R3, R13, R7, RZ ;  /* 0x000000070d037210 */ /* 0x000fe40007ffe0ff */
[----:B------:R-:W-:Y:S02]  /*17b0*/  IADD3 R2, R9, R2, RZ ;  /* 0x0000000209027210 */ /* 0x000fe40007ffe0ff */
[----:B------:R-:W-:Y:S02]  /*17c0*/  LEA.HI.X R5, R4, c[0x0][0x164], R5, 0x1, P0 ;  /* 0x0000590004057a11 */ /* 0x000fe400000f0c05 */
[----:B------:R-:W-:Y:S01]  /*17d0*/  IADD3 R4, R22, R23, RZ ;  /* 0x0000001716047210 */ /* 0x000fe20007ffe0ff */
[----:B------:R1:W-:Y:S04]  /*17e0*/  STL [R1+0x34], R2 ;  /* 0x0000340201007387 */ /* 0x0003e80000100800 */
[----:B------:R1:W-:Y:S01]  /*17f0*/  STL [R1+0x30], R3 ;  /* 0x0000300301007387 */ /* 0x0003e20000100800 */
[----:B------:R-:W-:Y:S05]  /*1800*/  BRA.DIV ~URZ, `(.L_x_930) ;  /* 0x000108627f007947 */ /* 0x000fea000b800000 */
[----:B------:R2:W3:Y:S02]  /*1810*/  SHFL.IDX PT, R7, R5, RZ, 0x181f ;  /* 0x00181fff05077589 */ /* 0x0004e400000e0000 */
.L_x_980:
[----:B------:R-:W-:Y:S05]  /*1820*/  BRA.DIV ~URZ, `(.L_x_931) ;  /* 0x000108b27f007947 */ /* 0x000fea000b800000 */
[----:B-1----:R1:W4:Y:S02]  /*1830*/  SHFL.IDX PT, R3, R6, RZ, 0x181f ;  /* 0x00181fff06037589 */ /* 0x00232400000e0000 */
.L_x_981:
[----:B------:R-:W-:Y:S01]  /*1840*/  MOV R10, c[0x0][0x2c4] ;  /* 0x0000b100000a7a02 */ /* 0x000fe20000000f00 */
[----:B------:R-:W-:Y:S04]  /*1850*/  BSSY B0, `(.L_x_932) ;  /* 0x0000010000007945 */ /* 0x000fe80003800000 */
[----:B------:R-:W-:-:S05]  /*1860*/  IMAD R10, R10, c[0x0][0x168], RZ ;  /* 0x00005a000a0a7a24 */ /* 0x000fca00078e02ff */
[----:B------:R-:W-:-:S13]  /*1870*/  ISETP.GE.AND P0, PT, R4, R10, PT ;  /* 0x0000000a0400720c */ /* 0x000fda0003f06270 */
[----:B------:R-:W-:Y:S05]  /*1880*/  @P0 BRA `(.L_x_933) ;  /* 0x000000c000000947 */ /* 0x000fea0003800000 */
[----:B------:R-:W5:Y:S04]  /*1890*/  LDL.64 R12, [R1+0x40] ;  /* 0x00004000010c7983 */ /* 0x000f680000100a00 */
[----:B--2---:R-:W2:Y:S01]  /*18a0*/  LDL R11, [R1+0x5c] ;  /* 0x00005c00010b7983 */ /* 0x004ea20000100800 */
[----:B---3--:R-:W-:Y:S01]  /*18b0*/  MOV R9, R7 ;  /* 0x0000000700097202 */ /* 0x008fe20000000f00 */
[----:B----4-:R-:W-:Y:S01]  /*18c0*/  IMAD.MOV.U32 R8, RZ, RZ, R3 ;  /* 0x000000ffff087224 */ /* 0x010fe200078e0003 */
[----:B------:R-:W-:-:S03]  /*18d0*/  LEA R2, P0, R0, R3, 0x1 ;  /* 0x0000000300027211 */ /* 0x000fc600078008ff */
[----:B-----5:R-:W-:Y:S01]  /*18e0*/  IMAD.WIDE R8, R12, 0x2, R8 ;  /* 0x000000020c087825 */ /* 0x020fe200078e0208 */
[----:B--2---:R-:W-:-:S04]  /*18f0*/  LEA.HI.X R3, R0, R7, R11, 0x1, P0 ;  /* 0x0000000700037211 */ /* 0x004fc800000f0c0b */
[----:B------:R-:W-:Y:S01]  /*1900*/  @!PT LDS RZ, [RZ] ;  /* 0x00000000fffff984 */ /* 0x000fe20000000800 */
[----:B------:R-:W-:Y:S01]  /*1910*/  @!PT LDS RZ, [RZ] ;  /* 0x00000000fffff984 */ /* 0x000fe20000000800 */
[----:B------:R-:W-:Y:S01]  /*1920*/  @!PT LDS RZ, [RZ] ;  /* 0x00000000fffff984 */ /* 0x000fe20000000800 */
[----:B------:R2:W-:Y:S04]  /*1930*/  LDGSTS.E.BYPASS.LTC128B.128 [R244+0x8100], [R8.64], !P4 ;  /* 0x0810000008f47fae */ /* 0x0005e8000e101d48 */
[----:B------:R2:W-:Y:S02]  /*1940*/  LDGSTS.E.BYPASS.LTC128B.128 [R244+0xc100], [R2.64], !P2 ;  /* 0x0c10000002f47fae */ /* 0x0005e4000d101d48 */
.L_x_933:
[----:B------:R-:W-:Y:S05]  /*1950*/  BSYNC B0 ;  /* 0x0000000000007941 */ /* 0x000fea0003800000 */
.L_x_932:
[----:B------:R-:W-:Y:S05]  /*1960*/  BRA.DIV ~URZ, `(.L_x_934) ;  /* 0x000107e27f007947 */ /* 0x000fea000b800000 */
[----:B---3--:R3:W1:Y:S04]  /*1970*/  SHFL.IDX PT, R7, R5, 0x1, 0x181f ;  /* 0x00381f0005077f89 */ /* 0x00866800000e0000 */
[----:B--2-4-:R3:W2:Y:S02]  /*1980*/  SHFL.IDX PT, R3, R6, 0x1, 0x181f ;  /* 0x00381f0006037f89 */ /* 0x0146a400000e0000 */
.L_x_982:
[----:B------:R-:W-:Y:S01]  /*1990*/  IADD3 R2, R4, 0x10, RZ ;  /* 0x0000001004027810 */ /* 0x000fe20007ffe0ff */
[----:B------:R-:W-:Y:S03]  /*19a0*/  BSSY B0, `(.L_x_935) ;  /* 0x000000f000007945 */ /* 0x000fe60003800000 */
[----:B------:R-:W-:-:S13]  /*19b0*/  ISETP.GE.AND P0, PT, R2, R10, PT ;  /* 0x0000000a0200720c */ /* 0x000fda0003f06270 */
[----:B------:R-:W-:Y:S05]  /*19c0*/  @P0 BRA `(.L_x_936) ;  /* 0x000000c000000947 */ /* 0x000fea0003800000 */
[----:B------:R-:W4:Y:S04]  /*19d0*/  LDL.64 R12, [R1+0x40] ;  /* 0x00004000010c7983 */ /* 0x000f280000100a00 */
[----:B------:R-:W5:Y:S01]  /*19e0*/  LDL R11, [R1+0x5c] ;  /* 0x00005c00010b7983 */ /* 0x000f620000100800 */
[----:B-1----:R-:W-:Y:S01]  /*19f0*/  MOV R9, R7 ;  /* 0x0000000700097202 */ /* 0x002fe20000000f00 */
[----:B--2---:R-:W-:Y:S01]  /*1a00*/  IMAD.MOV.U32 R8, RZ, RZ, R3 ;  /* 0x000000ffff087224 */ /* 0x004fe200078e0003 */
[----:B------:R-:W-:-:S03]  /*1a10*/  LEA R2, P0, R0, R3, 0x1 ;  /* 0x0000000300027211 */ /* 0x000fc600078008ff */
[----:B----4-:R-:W-:Y:S01]  /*1a20*/  IMAD.WIDE R8, R12, 0x2, R8 ;  /* 0x000000020c087825 */ /* 0x010fe200078e0208 */
[----:B-----5:R-:W-:-:S04]  /*1a30*/  LEA.HI.X R3, R0, R7, R11, 0x1, P0 ;  /* 0x0000000700037211 */ /* 0x020fc800000f0c0b */
[----:B------:R-:W-:Y:S01]  /*1a40*/  @!PT LDS RZ, [RZ] ;  /* 0x00000000fffff984 */ /* 0x000fe20000000800 */
[----:B------:R-:W-:Y:S01]  /*1a50*/  @!PT LDS RZ, [RZ] ;  /* 0x00000000fffff984 */ /* 0x000fe20000000800 */
[----:B------:R-:W-:Y:S01]  /*1a60*/  @!PT LDS RZ, [RZ] ;  /* 0x00000000fffff984 */ /* 0x000fe20000000800 */
[----:B------:R1:W-:Y:S04]  /*1a70*/  LDGSTS.E.BYPASS.LTC128B.128 [R244+0x8900], [R8.64], !P4 ;  /* 0x0890000008f47fae */ /* 0x0003e8000e101d48 */
[----:B------:R1:W-:Y:S02]  /*1a80*/  LDGSTS.E.BYPASS.LTC128B.128 [R244+0xc900], [R2.64], !P2 ;  /* 0x0c90000002f47fae */ /* 0x0003e4000d101d48 */
.L_x_936:
[----:B------:R-:W-:Y:S05]  /*1a90*/  BSYNC B0 ;  /* 0x0000000000007941 */ /* 0x000fea0003800000 */
.L_x_935:
[----:B------:R-:W-:Y:S05]  /*1aa0*/  BRA.DIV ~URZ, `(.L_x_937) ;  /* 0x000107727f007947 */ /* 0x000fea000b800000 */
[----:B-1----:R1:W4:Y:S02]  /*1ab0*/  SHFL.IDX PT, R7, R5, 0x2, 0x181f ;  /* 0x00581f0005077f89 */ /* 0x00232400000e0000 */
.L_x_983:
[----:B------:R-:W-:Y:S05]  /*1ac0*/  BRA.DIV ~URZ, `(.L_x_938) ;  /* 0x000107c27f007947 */ /* 0x000fea000b800000 */
[----:B--2---:R2:W1:Y:S02]  /*1ad0*/  SHFL.IDX PT, R3, R6, 0x2, 0x181f ;  /* 0x00581f0006037f89 */ /* 0x00446400000e0000 */
.L_x_984:
[----:B------:R-:W-:Y:S01]  /*1ae0*/  IADD3 R2, R4, 0x20, RZ ;  /* 0x0000002004027810 */ /* 0x000fe20007ffe0ff */
[----:B------:R-:W-:Y:S03]  /*1af0*/  BSSY B0, `(.L_x_939) ;  /* 0x000000f000007945 */ /* 0x000fe60003800000 */
[----:B------:R-:W-:-:S13]  /*1b00*/  ISETP.GE.AND P0, PT, R2, R10, PT ;  /* 0x0000000a0200720c */ /* 0x000fda0003f06270 */
[----:B------:R-:W-:Y:S05]  /*1b10*/  @P0 BRA `(.L_x_940) ;  /* 0x000000c000000947 */ /* 0x000fea0003800000 */
[----:B------:R-:W5:Y:S04]  /*1b20*/  LDL.64 R12, [R1+0x40] ;  /* 0x00004000010c7983 */ /* 0x000f680000100a00 */
[----:B--2---:R-:W2:Y:S01]  /*1b30*/  LDL R11, [R1+0x5c] ;  /* 0x00005c00010b7983 */ /* 0x004ea20000100800 */
[----:B----4-:R-:W-:Y:S01]  /*1b40*/  MOV R9, R7 ;  /* 0x0000000700097202 */ /* 0x010fe20000000f00 */
[----:B-1----:R-:W-:Y:S01]  /*1b50*/  IMAD.MOV.U32 R8, RZ, RZ, R3 ;  /* 0x000000ffff087224 */ /* 0x002fe200078e0003 */
        /* <DEDUP_REMOVED lines=8> */
.L_x_940:
[----:B------:R-:W-:Y:S05]  /*1be0*/  BSYNC B0 ;  /* 0x0000000000007941 */ /* 0x000fea0003800000 */
.L_x_939:
[----:B------:R-:W-:Y:S05]  /*1bf0*/  BRA.DIV ~URZ, `(.L_x_941) ;  /* 0x000107027f007947 */ /* 0x000fea000b800000 */
[----:B----4-:R4:W2:Y:S04]  /*1c00*/  SHFL.IDX PT, R7, R5, 0x3, 0x181f ;  /* 0x00781f0005077f89 */ /* 0x0108a800000e0000 */
[----:B-1----:R4:W1:Y:S02]  /*1c10*/  SHFL.IDX PT, R3, R6, 0x3, 0x181f ;  /* 0x00781f0006037f89 */ /* 0x00286400000e0000 */
.L_x_985:
[----:B------:R-:W-:Y:S01]  /*1c20*/  IADD3 R2, R4, 0x30, RZ ;  /* 0x0000003004027810 */ /* 0x000fe20007ffe0ff */
[----:B------:R-:W-:Y:S03]  /*1c30*/  BSSY B0, `(.L_x_942) ;  /* 0x000000f000007945 */ /* 0x000fe60003800000 */
[----:B------:R-:W-:-:S13]  /*1c40*/  ISETP.GE.AND P0, PT, R2, R10, PT ;  /* 0x0000000a0200720c */ /* 0x000fda0003f06270 */
[----:B------:R-:W-:Y:S05]  /*1c50*/  @P0 BRA `(.L_x_943) ;  /* 0x000000c000000947 */ /* 0x000fea0003800000 */
[----:B------:R-:W5:Y:S04]  /*1c60*/  LDL.64 R12, [R1+0x40] ;  /* 0x00004000010c7983 */ /* 0x000f680000100a00 */
[----:B---3--:R-:W3:Y:S01]  /*1c70*/  LDL R11, [R1+0x5c] ;  /* 0x00005c00010b7983 */ /* 0x008ee20000100800 */
[----:B--2---:R-:W-:Y:S01]  /*1c80*/  MOV R9, R7 ;  /* 0x0000000700097202 */ /* 0x004fe20000000f00 */
[----:B-1----:R-:W-:Y:S01]  /*1c90*/  IMAD.MOV.U32 R8, RZ, RZ, R3 ;  /* 0x000000ffff087224 */ /* 0x002fe200078e0003 */
[----:B------:R-:W-:-:S03]  /*1ca0*/  LEA R2, P0, R0, R3, 0x1 ;  /* 0x0000000300027211 */ /* 0x000fc600078008ff */
[----:B-----5:R-:W-:Y:S01]  /*1cb0*/  IMAD.WIDE R8, R12, 0x2, R8 ;  /* 0x000000020c087825 */ /* 0x020fe200078e0208 */
[----:B---3--:R-:W-:-:S04]  /*1cc0*/  LEA.HI.X R3, R0, R7, R11, 0x1, P0 ;  /* 0x0000000700037211 */ /* 0x008fc800000f0c0b */
[----:B------:R-:W-:Y:S01]  /*1cd0*/  @!PT LDS RZ, [RZ] ;  /* 0x00000000fffff984 */ /* 0x000fe20000000800 */
[----:B------:R-:W-:Y:S01]  /*1ce0*/  @!PT LDS RZ, [RZ] ;  /* 0x00000000fffff984 */ /* 0x000fe20000000800 */
[----:B------:R-:W-:Y:S01]  /*1cf0*/  @!PT LDS RZ, [RZ] ;  /* 0x00000000fffff984 */ /* 0x000fe20000000800 */
[----:B------:R1:W-:Y:S04]  /*1d00*/  LDGSTS.E.BYPASS.LTC128B.128 [R244+0x9900], [R8.64], !P4 ;  /* 0x0990000008f47fae */ /* 0x0003e8000e101d48 */
[----:B------:R1:W-:Y:S02]  /*1d10*/  LDGSTS.E.BYPASS.LTC128B.128 [R244+0xd900], [R2.64], !P2 ;  /* 0x0d90000002f47fae */ /* 0x0003e4000d101d48 */
.L_x_943:
[----:B------:R-:W-:Y:S05]  /*1d20*/  BSYNC B0 ;  /* 0x0000000000007941 */ /* 0x000fea0003800000 */
.L_x_942:
[----:B------:R-:W-:Y:S05]  /*1d30*/  BRA.DIV ~URZ, `(.L_x_944) ;  /* 0x000106927f007947 */ /* 0x000fea000b800000 */
[----:B--2---:R2:W3:Y:S02]  /*1d40*/  SHFL.IDX PT, R7, R5, 0x4, 0x181f ;  /* 0x00981f0005077f89 */ /* 0x0044e400000e0000 */
.L_x_986:
[----:B------:R-:W-:Y:S05]  /*1d50*/  BRA.DIV ~URZ, `(.L_x_945) ;  /* 0x000106e27f007947 */ /* 0x000fea000b800000 */
[----:B-1----:R1:W2:Y:S02]  /*1d60*/  SHFL.IDX PT, R3, R6, 0x4, 0x181f ;  /* 0x00981f0006037f89 */ /* 0x0022a400000e0000 */
.L_x_987:
[----:B------:R-:W-:Y:S01]  /*1d70*/  IADD3 R2, R4, 0x40, RZ ;  /* 0x0000004004027810 */ /* 0x000fe20007ffe0ff */
[----:B------:R-:W-:Y:S03]  /*1d80*/  BSSY B0, `(.L_x_946) ;  /* 0x000000f000007945 */ /* 0x000fe60003800000 */
[----:B------:R-:W-:-:S13]  /*1d90*/  ISETP.GE.AND P0, PT, R2, R10, PT ;  /* 0x0000000a0200720c */ /* 0x000fda0003f06270 */
[----:B------:R-:W-:Y:S05]  /*1da0*/  @P0 BRA `(.L_x_947) ;  /* 0x000000c000000947 */ /* 0x000fea0003800000 */
[----:B------:R-:W5:Y:S04]  /*1db0*/  LDL.64 R12, [R1+0x40] ;  /* 0x00004000010c7983 */ /* 0x000f680000100a00 */
[----:B----4-:R-:W4:Y:S01]  /*1dc0*/  LDL R11, [R1+0x5c] ;  /* 0x00005c00010b7983 */ /* 0x010f220000100800 */
[----:B---3--:R-:W-:Y:S01]  /*1dd0*/  MOV R9, R7 ;  /* 0x0000000700097202 */ /* 0x008fe20000000f00 */
[----:B--2---:R-:W-:Y:S01]  /*1de0*/  IMAD.MOV.U32 R8, RZ, RZ, R3 ;  /* 0x000000ffff087224 */ /* 0x004fe200078e0003 */
[----:B------:R-:W-:-:S03]  /*1df0*/  LEA R2, P0, R0, R3, 0x1 ;  /* 0x0000000300027211 */ /* 0x000fc600078008ff */
[----:B-----5:R-:W-:Y:S01]  /*1e00*/  IMAD.WIDE R8, R12, 0x2, R8 ;  /* 0x000000020c087825 */ /* 0x020fe200078e0208 */
[----:B----4-:R-:W-:-:S04]  /*1e10*/  LEA.HI.X R3, R0, R7, R11, 0x1, P0 ;  /* 0x0000000700037211 */ /* 0x010fc800000f0c0b */
[----:B------:R-:W-:Y:S01]  /*1e20*/  @!PT LDS RZ, [RZ] ;  /* 0x00000000fffff984 */ /* 0x000fe20000000800 */
[----:B------:R-:W-:Y:S01]  /*1e30*/  @!PT LDS RZ, [RZ] ;  /* 0x00000000fffff984 */ /* 0x000fe20000000800 */
[----:B------:R-:W-:Y:S01]  /*1e40*/  @!PT LDS RZ, [RZ] ;  /* 0x00000000fffff984 */ /* 0x000fe20000000800 */
[----:B------:R2:W-:Y:S04]  /*1e50*/  LDGSTS.E.BYPASS.LTC128B.128 [R244+0xa100], [R8.64], !P4 ;  /* 0x0a10000008f47fae */ /* 0x0005e8000e101d48 */
[----:B------:R2:W-:Y:S02]  /*1e60*/  LDGSTS.E.BYPASS.LTC128B.128 [R244+0xe100], [R2.64], !P2 ;  /* 0x0e10000002f47fae */ /* 0x0005e4000d101d48 */
.L_x_947:
[----:B------:R-:W-:Y:S05]  /*1e70*/  BSYNC B0 ;  /* 0x0000000000007941 */ /* 0x000fea0003800000 */
.L_x_946:
[----:B------:R-:W-:Y:S05]  /*1e80*/  BRA.DIV ~URZ, `(.L_x_948) ;  /* 0x000106227f007947 */ /* 0x000fea000b800000 */
[----:B---3--:R3:W1:Y:S04]  /*1e90*/  SHFL.IDX PT, R7, R5, 0x5, 0x181f ;  /* 0x00b81f0005077f89 */ /* 0x00866800000e0000 */
[----:B--2---:R3:W2:Y:S02]  /*1ea0*/  SHFL.IDX PT, R3, R6, 0x5, 0x181f ;  /* 0x00b81f0006037f89 */ /* 0x0046a400000e0000 */
.L_x_988:
[----:B------:R-:W-:Y:S01]  /*1eb0*/  IADD3 R2, R4, 0x50, RZ ;  /* 0x0000005004027810 */ /* 0x000fe20007ffe0ff */
[----:B------:R-:W-:Y:S03]  /*1ec0*/  BSSY B0, `(.L_x_949) ;  /* 0x000000f000007945 */ /* 0x000fe60003800000 */
[----:B------:R-:W-:-:S13]  /*1ed0*/  ISETP.GE.AND P0, PT, R2, R10, PT ;  /* 0x0000000a0200720c */ /* 0x000fda0003f06270 */
[----:B------:R-:W-:Y:S05]  /*1ee0*/  @P0 BRA `(.L_x_950) ;  /* 0x000000c000000947 */ /* 0x000fea0003800000 */
[----:B------:R-:W5:Y:S04]  /*1ef0*/  LDL.64 R12, [R1+0x40] ;  /* 0x00004000010c7983 */ /* 0x000f680000100a00 */
[----:B---3--:R-:W3:Y:S01]  /*1f00*/  LDL R11, [R1+0x5c] ;  /* 0x00005c00010b7983 */ /* 0x008ee20000100800 */
[----:B-1----:R-:W-:Y:S01]  /*1f10*/  MOV R9, R7 ;  /* 0x0000000700097202 */ /* 0x002fe20000000f00 */
[----:B--2---:R-:W-:Y:S01]  /*1f20*/  IMAD.MOV.U32 R8, RZ, RZ, R3 ;  /* 0x000000ffff087224 */ /* 0x004fe200078e0003 */
        /* <DEDUP_REMOVED lines=8> */
.L_x_950:
[----:B------:R-:W-:Y:S05]  /*1fb0*/  BSYNC B0 ;  /* 0x0000000000007941 */ /* 0x000fea0003800000 */
.L_x_949:
[----:B------:R-:W-:Y:S05]  /*1fc0*/  BRA.DIV ~URZ, `(.L_x_951) ;  /* 0x000105b27f007947 */ /* 0x000fea000b800000 */
[----:B-1----:R1:W3:Y:S02]  /*1fd0*/  SHFL.IDX PT, R7, R5, 0x6, 0x181f ;  /* 0x00d81f0005077f89 */ /* 0x0022e400000e0000 */
.L_x_989:
[----:B------:R-:W-:Y:S05]  /*1fe0*/  BRA.DIV ~URZ, `(.L_x_952) ;  /* 0x000106027f007947 */ /* 0x000fea000b800000 */
[----:B--2---:R2:W1:Y:S02]  /*1ff0*/  SHFL.IDX PT, R3, R6, 0x6, 0x181f ;  /* 0x00d81f0006037f89 */ /* 0x00446400000e0000 */
.L_x_990:
[----:B------:R-:W-:Y:S01]  /*2000*/  IADD3 R2, R4, 0x60, RZ ;  /* 0x0000006004027810 */ /* 0x000fe20007ffe0ff */
[----:B------:R-:W-:Y:S03]  /*2010*/  BSSY B0, `(.L_x_953) ;  /* 0x000000f000007945 */ /* 0x000fe60003800000 */
[----:B------:R-:W-:-:S13]  /*2020*/  ISETP.GE.AND P0, PT, R2, R10, PT ;  /* 0x0000000a0200720c */ /* 0x000fda0003f06270 */
[----:B------:R-:W-:Y:S05]  /*2030*/  @P0 BRA `(.L_x_954) ;  /* 0x000000c000000947 */ /* 0x000fea0003800000 */
[----:B------:R-:W5:Y:S04]  /*2040*/  LDL.64 R12, [R1+0x40] ;  /* 0x00004000010c7983 */ /* 0x000f680000100a00 */
[----:B--2---:R-:W2:Y:S01]  /*2050*/  LDL R11, [R1+0x5c] ;  /* 0x00005c00010b7983 */ /* 0x004ea20000100800 */
[----:B---3--:R-:W-:Y:S01]  /*2060*/  MOV R9, R7 ;  /* 0x0000000700097202 */ /* 0x008fe20000000f00 */
        /* <DEDUP_REMOVED lines=9> */
.L_x_954:
[----:B------:R-:W-:Y:S05]  /*2100*/  BSYNC B0 ;  /* 0x0000000000007941 */ /* 0x000fea0003800000 */
.L_x_953:
[----:B------:R-:W-:Y:S05]  /*2110*/  BRA.DIV ~URZ, `(.L_x_955) ;  /* 0x000105427f007947 */ /* 0x000fea000b800000 */
[----:B-1-34-:R-:W1:Y:S04]  /*2120*/  SHFL.IDX PT, R5, R5, 0x7, 0x181f ;  /* 0x00f81f0005057f89 */ /* 0x01ae6800000e0000 */
[----:B--2---:R-:W2:Y:S02]  /*2130*/  SHFL.IDX PT, R6, R6, 0x7, 0x181f ;  /* 0x00f81f0006067f89 */ /* 0x004ea400000e0000 */
.L_x_991:
[----:B------:R-:W3:Y:S04]  /*2140*/  LDL.64 R154, [R1+0x40] ;  /* 0x00004000019a7983 */ /* 0x000ee80000100a00 */
[----:B------:R-:W4:Y:S01]  /*2150*/  LDL R8, [R1+0x5c] ;  /* 0x00005c0001087983 */ /* 0x000f220000100800 */
[----:B------:R-:W-:-:S04]  /*2160*/  IADD3 R4, R4, 0x70, RZ ;  /* 0x0000007004047810 */ /* 0x000fc80007ffe0ff */
[----:B------:R-:W-:Y:S01]  /*2170*/  ISETP.GE.AND P1, PT, R4, R10, PT ;  /* 0x0000000a0400720c */ /* 0x000fe20003f26270 */
[----:B-1----:R-:W-:-:S12]  /*2180*/  IMAD.MOV.U32 R7, RZ, RZ, R5 ;  /* 0x000000ffff077224 */ /* 0x002fd800078e0005 */
[----:B--2---:R-:W-:Y:S01]  /*2190*/  @!P1 LEA R2, P0, R0, R6, 0x1 ;  /* 0x0000000600029211 */ /* 0x004fe200078008ff */
[----:B---3--:R-:W-:-:S03]  /*21a0*/  @!P1 IMAD.WIDE R6, R154, 0x2, R6 ;  /* 0x000000029a069825 */ /* 0x008fc600078e0206 */
[----:B----4-:R-:W-:Y:S02]  /*21b0*/  @!P1 LEA.HI.X R3, R0, R5, R8, 0x1, P0 ;  /* 0x0000000500039211 */ /* 0x010fe400000f0c08 */
[----:B------:R-:W-:Y:S01]  /*21c0*/  @!PT LDS RZ, [RZ] ;  /* 0x00000000fffff984 */ /* 0x000fe20000000800 */
[----:B------:R-:W-:Y:S01]  /*21d0*/  @!PT LDS RZ, [RZ] ;  /* 0x00000000fffff984 */ /* 0x000fe20000000800 */
[----:B------:R-:W-:Y:S01]  /*21e0*/  @!PT LDS RZ, [RZ] ;  /* 0x00000000fffff984 */ /* 0x000fe20000000800 */
[----:B------:R1:W-:Y:S04]  /*21f0*/  @!P1 LDGSTS.E.BYPASS.LTC128B.128 [R244+0xb900], [R6.64], !P4 ;  /* 0x0b90000006f49fae */ /* 0x0003e8000e101d48 */
[----:B------:R1:W-:Y:S04]  /*2200*/  @!P1 LDGSTS.E.BYPASS.LTC128B.128 [R244+0xf900], [R2.64], !P2 ;  /* 0x0f90000002f49fae */ /* 0x0003e8000d101d48 */
[----:B------:R-:W0:Y:S01]  /*2210*/  LDGDEPBAR ;  /* 0x00000000000079af */ /* 0x000e220000000000 */
[----:B------:R-:W-:Y:S02]  /*2220*/  WARPSYNC 0xffffffff ;  /* 0xffffffff00007948 */ /* 0x000fe40003800000 */
[----:B------:R-:W2:Y:S04]  /*2230*/  LDL.64 R156, [R1+0x20] ;  /* 0x00002000019c7983 */ /* 0x000ea80000100a00 */
[----:B------:R-:W3:Y:S04]  /*2240*/  LDL R153, [R1+0x30] ;  /* 0x0000300001997983 */ /* 0x000ee80000100800 */
[----:B------:R-:W4:Y:S04]  /*2250*/  LDL.64 R30, [R1+0x28] ;  /* 0x00002800011e7983 */ /* 0x000f280000100a00 */
[----:B------:R-:W4:Y:S04]  /*2260*/  LDL R18, [R1+0x34] ;  /* 0x0000340001127983 */ /* 0x000f280000100800 */
[----:B------:R-:W1:Y:S01]  /*2270*/  S2R R8, SR_TID.X ;  /* 0x0000000000087919 */ /* 0x000e620000002100 */
[----:B------:R-:W-:Y:S01]  /*2280*/  SHF.R.S32.HI R16, RZ, 0x1f, R60 ;  /* 0x0000001fff107819 */ /* 0x000fe2000001143c */
[----:B------:R-:W-:-:S02]  /*2290*/  IMAD.WIDE.U32 R4, R60, c[0x0][0x1e0], RZ ;  /* 0x000078003c047a25 */ /* 0x000fc400078e00ff */
[----:B------:R-:W4:Y:S02]  /*22a0*/  LDL R209, [R1+0x18] ;  /* 0x0000180001d17983 */ /* 0x000f240000100800 */
[----:B------:R-:W-:Y:S02]  /*22b0*/  IMAD.MOV.U32 R62, RZ, RZ, c[0x0][0x1e0] ;  /* 0x00007800ff3e7624 */ /* 0x000fe400078e00ff */
[----:B------:R-:W-:Y:S01]  /*22c0*/  IMAD.MOV.U32 R63, RZ, RZ, c[0x0][0x1e4] ;  /* 0x00007900ff3f7624 */ /* 0x000fe200078e00ff */
[----:B------:R2:W5:Y:S01]  /*22d0*/  LDL R208, [R1+0xc] ;  /* 0x00000c0001d07983 */ /* 0x0005620000100800 */
[----:B-1----:R-:W-:-:S04]  /*22e0*/  SHF.R.S32.HI R17, RZ, 0x1f, R8 ;  /* 0x0000001fff117819 */ /* 0x002fc80000011408 */
[----:B------:R-:W-:-:S04]  /*22f0*/  LEA.HI R17, R17, R8, RZ, 0x3 ;  /* 0x0000000811117211 */ /* 0x000fc800078f18ff */
[----:B------:R-:W-:-:S04]  /*2300*/  SHF.R.S32.HI R17, RZ, 0x3, R17 ;  /* 0x00000003ff117819 */ /* 0x000fc80000011411 */
[----:B------:R-:W-:-:S05]  /*2310*/  IADD3 R0, -R17, c[0x0][0x1d0], RZ ;  /* 0x0000740011007a10 */ /* 0x000fca0007ffe1ff */
[----:B------:R-:W-:Y:S02]  /*2320*/  IMAD R0, R60, -0x40, R0 ;  /* 0xffffffc03c007824 */ /* 0x000fe400078e0200 */
[----:B------:R-:W-:-:S03]  /*2330*/  IMAD R2, R16, c[0x0][0x1e0], RZ ;  /* 0x0000780010027a24 */ /* 0x000fc600078e02ff */
[----:B------:R-:W-:Y:S01]  /*2340*/  ISETP.GE.AND P1, PT, R0, 0x1, PT ;  /* 0x000000010000780c */ /* 0x000fe20003f26270 */
[----:B------:R-:W-:Y:S01]  /*2350*/  IMAD R3, R60, c[0x0][0x1e4], R2 ;  /* 0x000079003c037a24 */ /* 0x000fe200078e0202 */
[----:B------:R-:W-:-:S03]  /*2360*/  ISETP.GE.AND P4, PT, R0, 0x11, PT ;  /* 0x000000110000780c */ /* 0x000fc60003f86270 */
[----:B------:R-:W-:Y:S01]  /*2370*/  IMAD.IADD R3, R5, 0x1, R3 ;  /* 0x0000000105037824 */ /* 0x000fe200078e0203 */
[----:B------:R-:W-:Y:S07]  /*2380*/  BAR.SYNC.DEFER_BLOCKING 0x0 ;  /* 0x0000000000007b1d */ /* 0x000fee0000010000 */
[----:B------:R-:W-:Y:S02]  /*2390*/  @P1 ISETP.GE.AND P6, PT, R154, c[0x0][0x1d4], PT ;  /* 0x000075009a001a0c */ /* 0x000fe40003fc6270 */
[----:B------:R-:W-:Y:S01]  /*23a0*/  ISETP.GE.AND P2, PT, R0, 0x21, PT ;  /* 0x000000210000780c */ /* 0x000fe20003f46270 */
[----:B------:R-:W-:-:S04]  /*23b0*/  IMAD.WIDE.U32 R10, R62, 0x20, RZ ;  /* 0x000000203e0a7825 */ /* 0x000fc800078e00ff */
[----:B------:R-:W-:Y:S02]  /*23c0*/  IMAD.MOV.U32 R52, RZ, RZ, c[0x0][0x208] ;  /* 0x00008200ff347624 */ /* 0x000fe400078e00ff */
[----:B------:R-:W-:Y:S02]  /*23d0*/  IMAD.MOV.U32 R152, RZ, RZ, -0x40 ;  /* 0xffffffc0ff987424 */ /* 0x000fe400078e00ff */
[----:B------:R-:W-:Y:S02]  /*23e0*/  IMAD.SHL.U32 R53, R52, 0x20, RZ ;  /* 0x0000002034357824 */ /* 0x000fe400078e00ff */
[----:B------:R-:W-:Y:S01]  /*23f0*/  IMAD R61, R60, R152, c[0x0][0x1d0] ;  /* 0x000074003c3d7624 */ /* 0x000fe200078e0298 */
[----:B--2---:R-:W-:-:S04]  /*2400*/  LEA R2, P0, R4, R156, 0x6 ;  /* 0x0000009c04027211 */ /* 0x004fc800078030ff */
[----:B---3--:R-:W-:Y:S02]  /*2410*/  LEA.HI.X R3, R4, R153, R3, 0x6, P0 ;  /* 0x0000009904037211 */ /* 0x008fe400000f3403 */
[----:B------:R-:W-:-:S04]  /*2420*/  @P1 LEA R4, P0, R2, c[0x0][0x1c8], 0x1 ;  /* 0x0000720002041a11 */ /* 0x000fc800078008ff */
[----:B------:R-:W-:Y:S02]  /*2430*/  @P1 LEA.HI.X R5, R2, c[0x0][0x1cc], R3, 0x1, P0 ;  /* 0x0000730002051a11 */ /* 0x000fe400000f0c03 */
[----:B------:R-:W-:-:S03]  /*2440*/  @P4 LEA R6, P0, R62, R2, 0x4 ;  /* 0x000000023e064211 */ /* 0x000fc600078020ff */
[----:B------:R-:W-:Y:S01]  /*2450*/  @!PT LDS RZ, [RZ] ;  /* 0x00000000fffff984 */ /* 0x000fe20000000800 */
[----:B------:R-:W-:Y:S01]  /*2460*/  @!PT LDS RZ, [RZ] ;  /* 0x00000000fffff984 */ /* 0x000fe20000000800 */
[----:B------:R-:W-:Y:S01]  /*2470*/  @!PT LDS RZ, [RZ] ;  /* 0x00000000fffff984 */ /* 0x000fe20000000800 */
[----:B------:R1:W-:Y:S01]  /*2480*/  @P1 LDGSTS.E.BYPASS.LTC128B.128 [R244+0x4100], [R4.64], !P6 ;  /* 0x0410000004f41fae */ /* 0x0003e2000f101d48 */
[----:B------:R-:W-:Y:S02]  /*2490*/  @P4 ISETP.GE.AND P6, PT, R154, c[0x0][0x1d4], PT ;  /* 0x000075009a004a0c */ /* 0x000fe40003fc6270 */
[----:B------:R-:W-:Y:S01]  /*24a0*/  @P4 LEA.HI.X R7, R62, R3, R63, 0x4, P0 ;  /* 0x000000033e074211 */ /* 0x000fe200000f243f */
[----:B------:R1:W-:Y:S01]  /*24b0*/  @P1 LDGSTS.E.BYPASS.LTC128B.128 [R244+0x6100], [R4.64+0x80], !P5 ;  /* 0x0610008004f41fae */ /* 0x0003e2000e901d48 */
[----:B------:R-:W-:-:S04]  /*24c0*/  @P4 LEA R8, P0, R6, c[0x0][0x1c8], 0x1 ;  /* 0x0000720006084a11 */ /* 0x000fc800078008ff */
[----:B------:R-:W-:Y:S02]  /*24d0*/  @P4 LEA.HI.X R9, R6, c[0x0][0x1cc], R7, 0x1, P0 ;  /* 0x0000730006094a11 */ /* 0x000fe400000f0c07 */
[----:B------:R-:W-:Y:S02]  /*24e0*/  ISETP.GE.AND P1, PT, R0, 0x31, PT ;  /* 0x000000310000780c */ /* 0x000fe40003f26270 */
[----:B------:R-:W-:Y:S01]  /*24f0*/  @P2 IADD3 R0, P0, R2, R10, RZ ;  /* 0x0000000a02002210 */ /* 0x000fe20007f1e0ff */
[----:B------:R2:W-:Y:S01]  /*2500*/  @P4 LDGSTS.E.BYPASS.LTC128B.128 [R244+0x4900], [R8.64], !P6 ;  /* 0x0490000008f44fae */ /* 0x0005e2000f101d48 */
[----:B------:R-:W-:-:S03]  /*2510*/  @P2 ISETP.GE.AND P6, PT, R154, c[0x0][0x1d4], PT ;  /* 0x000075009a002a0c */ /* 0x000fc60003fc6270 */
[----:B------:R2:W-:Y:S01]  /*2520*/  @P4 LDGSTS.E.BYPASS.LTC128B.128 [R244+0x6900], [R8.64+0x80], !P5 ;  /* 0x0690008008f44fae */ /* 0x0005e2000e901d48 */
[----:B-1----:R-:W-:-:S05]  /*2530*/  IMAD.SHL.U32 R4, R63, 0x20, RZ ;  /* 0x000000203f047824 */ /* 0x002fca00078e00ff */
[----:B------:R-:W-:Y:S02]  /*2540*/  @P2 IADD3.X R4, R3, R11, R4, P0, !PT ;  /* 0x0000000b03042210 */ /* 0x000fe400007fe404 */
[----:B------:R-:W-:-:S04]  /*2550*/  @P2 LEA R6, P0, R0, c[0x0][0x1c8], 0x1 ;  /* 0x0000720000062a11 */ /* 0x000fc800078008ff */
[----:B------:R-:W-:Y:S01]  /*2560*/  @P2 LEA.HI.X R7, R0, c[0x0][0x1cc], R4, 0x1, P0 ;  /* 0x0000730000072a11 */ /* 0x000fe200000f0c04 */
[----:B------:R-:W-:Y:S02]  /*2570*/  @P1 IMAD R0, R63, 0x30, RZ ;  /* 0x000000303f001824 */ /* 0x000fe400078e02ff */
[----:B------:R-:W-:Y:S02]  /*2580*/  @P1 IMAD.WIDE.U32 R2, R62, 0x30, R2 ;  /* 0x000000303e021825 */ /* 0x000fe400078e0002 */
[----:B------:R1:W-:Y:S01]  /*2590*/  @P2 LDGSTS.E.BYPASS.LTC128B.128 [R244+0x5100], [R6.64], !P6 ;  /* 0x0510000006f42fae */ /* 0x0003e2000f101d48 */
[----:B------:R-:W-:Y:S01]  /*25a0*/  @P1 ISETP.GE.AND P6, PT, R154, c[0x0][0x1d4], PT ;  /* 0x000075009a001a0c */ /* 0x000fe20003fc6270 */
[----:B------:R-:W-:Y:S01]  /*25b0*/  @P1 IMAD.IADD R0, R3, 0x1, R0 ;  /* 0x0000000103001824 */ /* 0x000fe200078e0200 */
[C---:B------:R-:W-:Y:S01]  /*25c0*/  @P1 LEA R4, P0, R2.reuse, c[0x0][0x1c8], 0x1 ;  /* 0x0000720002041a11 */ /* 0x040fe200078008ff */
[----:B------:R1:W-:Y:S03]  /*25d0*/  @P2 LDGSTS.E.BYPASS.LTC128B.128 [R244+0x7100], [R6.64+0x80], !P5 ;  /* 0x0710008006f42fae */ /* 0x0003e6000e901d48 */
[----:B------:R-:W-:-:S07]  /*25e0*/  @P1 LEA.HI.X R5, R2, c[0x0][0x1cc], R0, 0x1, P0 ;  /* 0x0000730002051a11 */ /* 0x000fce00000f0c00 */
[----:B------:R1:W-:Y:S04]  /*25f0*/  @P1 LDGSTS.E.BYPASS.LTC128B.128 [R244+0x5900], [R4.64], !P6 ;  /* 0x0590000004f41fae */ /* 0x0003e8000f101d48 */
[----:B------:R1:W-:Y:S04]  /*2600*/  @P1 LDGSTS.E.BYPASS.LTC128B.128 [R244+0x7900], [R4.64+0x80], !P5 ;  /* 0x0790008004f41fae */ /* 0x0003e8000e901d48 */
[----:B------:R-:W0:Y:S01]  /*2610*/  LDGDEPBAR ;  /* 0x00000000000079af */ /* 0x000e220000000000 */
[----:B------:R-:W-:-:S04]  /*2620*/  DEPBAR.LE SB0, 0x1 ;  /* 0x000080400000791a */ /* 0x000fc80000000000 */
[----:B------:R-:W-:-:S04]  /*2630*/  DEPBAR.LE SB0, 0x0 ;  /* 0x000080000000791a */ /* 0x000fc80000000000 */
[----:B------:R-:W-:Y:S06]  /*2640*/  BAR.SYNC.DEFER_BLOCKING 0x0 ;  /* 0x0000000000007b1d */ /* 0x000fec0000010000 */
[----:B-1----:R-:W-:Y:S04]  /*2650*/  LDSM.16.M88.4 R4, [R231+0x2000] ;  /* 0x00200000e704783b */ /* 0x002fe80000000200 */
[----:B--2---:R-:W1:Y:S04]  /*2660*/  LDSM.16.M88.4 R8, [R224] ;  /* 0x00000000e008783b */ /* 0x004e680000000200 */
[----:B------:R-:W2:Y:S04]  /*2670*/  LDSM.16.M88.4 R20, [R224+0x800] ;  /* 0x00080000e014783b */ /* 0x000ea80000000200 */
[----:B------:R-:W3:Y:S04]  /*2680*/  LDSM.16.M88.4 R24, [R224+0x1000] ;  /* 0x00100000e018783b */ /* 0x000ee80000000200 */
[----:B------:R-:W3:Y:S04]  /*2690*/  LDSM.16.M88.4 R40, [R224+0x1800] ;  /* 0x00180000e028783b */ /* 0x000ee80000000200 */
[----:B------:R-:W3:Y:S01]  /*26a0*/  LDSM.16.M88.4 R12, [R231] ;  /* 0x00000000e70c783b */ /* 0x000ee20000000200 */
[----:B------:R-:W-:-:S02]  /*26b0*/  IMAD R0, R16, c[0x0][0x208], RZ ;  /* 0x0000820010007a24 */ /* 0x000fc400078e02ff */
[C---:B------:R-:W-:Y:S01]  /*26c0*/  IMAD.WIDE.U32 R2, R60.reuse, c[0x0][0x208], RZ ;  /* 0x000082003c027a25 */ /* 0x040fe200078e00ff */
[----:B------:R-:W-:Y:S04]  /*26d0*/  LDSM.16.M88.4 R32, [R243] ;  /* 0x00000000f320783b */ /* 0x000fe80000000200 */
[----:B------:R-:W-:Y:S01]  /*26e0*/  LDSM.16.M88.4 R36, [R235] ;  /* 0x00000000eb24783b */ /* 0x000fe20000000200 */
[C---:B-1----:R-:W-:Y:S08]  /*26f0*/  HMMA.16816.F32.BF16 R44, R4.reuse, R8, RZ ;  /* 0x00000008042c723c */ /* 0x042ff000000418ff */
[C---:B--2---:R-:W-:Y:S08]  /*2700*/  HMMA.16816.F32.BF16 R48, R4.reuse, R20, RZ ;  /* 0x000000140430723c */ /* 0x044ff000000418ff */
[C---:B---3--:R-:W-:Y:S08]  /*2710*/  HMMA.16816.F32.BF16 R68, R4.reuse, R24, RZ ;  /* 0x000000180444723c */ /* 0x048ff000000418ff */
[C---:B------:R-:W-:Y:S08]  /*2720*/  HMMA.16816.F32.BF16 R80, R4.reuse, R40, RZ ;  /* 0x000000280450723c */ /* 0x040ff000000418ff */
[C---:B------:R-:W-:Y:S08]  /*2730*/  HMMA.16816.F32.BF16 R96, R4.reuse, R10, RZ ;  /* 0x0000000a0460723c */ /* 0x040ff000000418ff */
[C---:B------:R-:W-:Y:S08]  /*2740*/  HMMA.16816.F32.BF16 R108, R4.reuse, R22, RZ ;  /* 0x00000016046c723c */ /* 0x040ff000000418ff */
[C---:B------:R-:W-:Y:S08]  /*2750*/  HMMA.16816.F32.BF16 R112, R4.reuse, R26, RZ ;  /* 0x0000001a0470723c */ /* 0x040ff000000418ff */
[----:B------:R-:W-:Y:S07]  /*2760*/  HMMA.16816.F32.BF16 R104, R4, R42, RZ ;  /* 0x0000002a0468723c */ /* 0x000fee00000418ff */
[----:B------:R-:W-:Y:S01]  /*2770*/  IMAD R4, R60, c[0x0][0x20c], R0 ;  /* 0x000083003c047a24 */ /* 0x000fe200078e0200 */
[----:B----4-:R-:W-:-:S03]  /*2780*/  LEA R0, P0, R2, R30, 0x6 ;  /* 0x0000001e02007211 */ /* 0x010fc600078030ff */
[----:B------:R-:W-:Y:S02]  /*2790*/  IMAD.IADD R3, R3, 0x1, R4 ;  /* 0x0000000103037824 */ /* 0x000fe400078e0204 */
[----:B------:R-:W-:-:S03]  /*27a0*/  IMAD.MOV.U32 R5, RZ, RZ, 0x5 ;  /* 0x00000005ff057424 */ /* 0x000fc600078e00ff */
[----:B------:R-:W-:Y:S02]  /*27b0*/  LEA.HI.X R3, R2, R18, R3, 0x6, P0 ;  /* 0x0000001202037211 */ /* 0x000fe400000f3403 */
[----:B------:R-:W-:Y:S02]  /*27c0*/  LEA R2, P0, R0, c[0x0][0x1f8], 0x1 ;  /* 0x00007e0000027a11 */ /* 0x000fe400078008ff */
[----:B------:R-:W-:Y:S01]  /*27d0*/  LOP3.LUT R4, R28, 0x1, RZ, 0xc0, !PT ;  /* 0x000000011c047812 */ /* 0x000fe200078ec0ff */
[----:B------:R-:W-:Y:S01]  /*27e0*/  HMMA.16816.F32.BF16 R88, R12, R20, RZ ;  /* 0x000000140c58723c */ /* 0x000fe200000418ff */
[----:B------:R-:W-:Y:S02]  /*27f0*/  SHF.L.U64.HI R52, R52, R5, c[0x0][0x20c] ;  /* 0x0000830034347619 */ /* 0x000fe40000010205 */
[----:B------:R-:W-:Y:S02]  /*2800*/  LEA.HI.X R3, R0, c[0x0][0x1fc], R3, 0x1, P0 ;  /* 0x00007f0000037a11 */ /* 0x000fe400000f0c03 */
[----:B------:R-:W-:Y:S01]  /*2810*/  IADD3 R18, P4, R53, R2, RZ ;  /* 0x0000000235127210 */ /* 0x000fe20007f9e0ff */
[----:B------:R-:W-:Y:S01]  /*2820*/  IMAD.IADD R0, R61, 0x1, -R17 ;  /* 0x000000013d007824 */ /* 0x000fe200078e0a11 */
[----:B------:R-:W-:-:S02]  /*2830*/  IADD3 R20, P1, P0, R53, 0x80, R2 ;  /* 0x0000008035147810 */ /* 0x000fc4000783e002 */
[----:B------:R-:W-:Y:S01]  /*2840*/  ISETP.NE.U32.AND P2, PT, R4, 0x1, PT ;  /* 0x000000010400780c */ /* 0x000fe20003f45070 */
[--C-:B------:R-:W-:Y:S01]  /*2850*/  IMAD.X R19, R52, 0x1, R3.reuse, P4 ;  /* 0x0000000134137824 */ /* 0x100fe200020e0603 */
[----:B------:R-:W-:Y:S01]  /*2860*/  IADD3 R16, P4, R18, R53, RZ ;  /* 0x0000003512107210 */ /* 0x000fe20007f9e0ff */
[----:B------:R-:W1:Y:S01]  /*2870*/  LDSM.16.M88.4 R4, [R233+0x2000] ;  /* 0x00200000e904783b */ /* 0x000e620000000200 */
[----:B------:R-:W-:Y:S02]  /*2880*/  IADD3.X R21, R52, RZ, R3, P1, P0 ;  /* 0x000000ff34157210 */ /* 0x000fe40000fe0403 */
[----:B------:R-:W-:Y:S02]  /*2890*/  ISETP.LT.OR P0, PT, R0, 0x1, P2 ;  /* 0x000000010000780c */ /* 0x000fe40001701670 */
[----:B------:R-:W-:Y:S01]  /*28a0*/  LOP3.LUT P1, RZ, R28, 0x2, RZ, 0xc0, !PT ;  /* 0x000000021cff7812 */ /* 0x000fe2000782c0ff */
[----:B------:R-:W-:Y:S01]  /*28b0*/  IMAD.X R17, R19, 0x1, R52, P4 ;  /* 0x0000000113117824 */ /* 0x000fe200020e0634 */
[----:B------:R-:W-:Y:S01]  /*28c0*/  HMMA.16816.F32.BF16 R100, R12, R8, RZ ;  /* 0x000000080c64723c */ /* 0x000fe200000418ff */
[----:B------:R-:W2:Y:S01]  /*28d0*/  LDSM.16.M88.4 R28, [R242] ;  /* 0x00000000f21c783b */ /* 0x000ea20000000200 */
[----:B------:R-:W-:-:S06]  /*28e0*/  ISETP.LT.OR P4, PT, R0, 0x1, !P1 ;  /* 0x000000010000780c */ /* 0x000fcc0004f81670 */
[C---:B------:R-:W-:Y:S01]  /*28f0*/  HMMA.16816.F32.BF16 R92, R12.reuse, R10, RZ ;  /* 0x0000000a0c5c723c */ /* 0x040fe200000418ff */
[----:B------:R-:W3:Y:S07]  /*2900*/  LDSM.16.M88.4 R8, [R233] ;  /* 0x00000000e908783b */ /* 0x000eee0000000200 */
[C---:B------:R-:W-:Y:S08]  /*2910*/  HMMA.16816.F32.BF16 R72, R12.reuse, R24, RZ ;  /* 0x000000180c48723c */ /* 0x040ff000000418ff */
[----:B------:R-:W-:Y:S01]  /*2920*/  HMMA.16816.F32.BF16 R76, R12, R26, RZ ;  /* 0x0000001a0c4c723c */ /* 0x000fe200000418ff */
[----:B------:R-:W4:Y:S04]  /*2930*/  LDSM.16.M88.4 R24, [R241] ;  /* 0x00000000f118783b */ /* 0x000f280000000200 */
[----:B------:R-:W-:Y:S01]  /*2940*/  @!PT LDS RZ, [RZ] ;  /* 0x00000000fffff984 */ /* 0x000fe20000000800 */
[----:B------:R-:W-:Y:S01]  /*2950*/  @!PT LDS RZ, [RZ] ;  /* 0x00000000fffff984 */ /* 0x000fe20000000800 */
[----:B------:R-:W-:Y:S01]  /*2960*/  @!PT LDS RZ, [RZ] ;  /* 0x00000000fffff984 */ /* 0x000fe20000000800 */
[----:B------:R1:W-:Y:S01]  /*2970*/  LDGSTS.E.BYPASS.LTC128B.128 [R244+0x100], [R2.64], !P0 ;  /* 0x0010000002f47fae */ /* 0x0003e2000c101d48 */
[----:B------:R-:W-:-:S03]  /*2980*/  ISETP.LT.OR P0, PT, R0, 0x11, P2 ;  /* 0x000000110000780c */ /* 0x000fc60001701670 */
[----:B------:R1:W-:Y:S01]  /*2990*/  LDGSTS.E.BYPASS.LTC128B.128 [R244+0x2100], [R2.64+0x80], !P4 ;  /* 0x0210008002f47fae */ /* 0x0003e2000e101d48 */
[----:B------:R-:W-:-:S09]  /*29a0*/  ISETP.LT.OR P4, PT, R0, 0x11, !P1 ;  /* 0x000000110000780c */ /* 0x000fd20004f81670 */
[----:B------:R2:W-:Y:S04]  /*29b0*/  LDGSTS.E.BYPASS.LTC128B.128 [R244+0x900], [R18.64], !P0 ;  /* 0x0090000012f47fae */ /* 0x0005e8000c101d48 */
[----:B------:R2:W-:Y:S01]  /*29c0*/  LDGSTS.E.BYPASS.LTC128B.128 [R244+0x2900], [R20.64], !P4 ;  /* 0x0290000014f47fae */ /* 0x0005e2000e101d48 */
[C---:B------:R-:W-:Y:S02]  /*29d0*/  ISETP.LT.OR P4, PT, R0.reuse, 0x21, P2 ;  /* 0x000000210000780c */ /* 0x040fe40001781670 */
[----:B------:R-:W-:Y:S02]  /*29e0*/  ISETP.LT.OR P2, PT, R0, 0x31, P2 ;  /* 0x000000310000780c */ /* 0x000fe40001741670 */
[----:B-1----:R-:W-:Y:S01]  /*29f0*/  IADD3 R2, P0, R16, R53, RZ ;  /* 0x0000003510027210 */ /* 0x002fe20007f1e0ff */
[----:B------:R-:W-:Y:S08]  /*2a00*/  HMMA.16816.F32.BF16 R64, R12, R40, RZ ;  /* 0x000000280c40723c */ /* 0x000ff000000418ff */
[----:B------:R1:W-:Y:S01]  /*2a10*/  LDGSTS.E.BYPASS.LTC128B.128 [R244+0x1100], [R16.64], !P4 ;  /* 0x0110000010f47fae */ /* 0x0003e2000e101d48 */
[----:B------:R-:W-:Y:S01]  /*2a20*/  IMAD.X R3, R17, 0x1, R52, P0 ;  /* 0x0000000111037824 */ /* 0x000fe200000e0634 */
[----:B------:R-:W-:-:S02]  /*2a30*/  ISETP.LT.OR P0, PT, R0, 0x21, !P1 ;  /* 0x000000210000780c */ /* 0x000fc40004f01670 */
[----:B------:R-:W-:Y:S01]  /*2a40*/  ISETP.LT.OR P1, PT, R0, 0x31, !P1 ;  /* 0x000000310000780c */ /* 0x000fe20004f21670 */
[C---:B------:R-:W-:Y:S08]  /*2a50*/  HMMA.16816.F32.BF16 R84, R12.reuse, R22, RZ ;  /* 0x000000160c54723c */ /* 0x040ff000000418ff */
[----:B------:R-:W-:Y:S02]  /*2a60*/  HMMA.16816.F32.BF16 R56, R12, R42, RZ ;  /* 0x0000002a0c38723c */ /* 0x000fe400000418ff */
[----:B------:R1:W-:Y:S04]  /*2a70*/  LDGSTS.E.BYPASS.LTC128B.128 [R244+0x3100], [R16.64+0x80], !P0 ;  /* 0x0310008010f47fae */ /* 0x0003e8000c101d48 */
[----:B------:R3:W-:Y:S02]  /*2a80*/  LDGSTS.E.BYPASS.LTC128B.128 [R244+0x1900], [R2.64], !P2 ;  /* 0x0190000002f47fae */ /* 0x0007e4000d101d48 */
[C---:B--2---:R-:W-:Y:S02]  /*2a90*/  HMMA.16816.F32.BF16 R20, R4.reuse, R32, R48 ;  /* 0x000000200414723c */ /* 0x044fe40000041830 */
[----:B------:R2:W-:Y:S04]  /*2aa0*/  LDGSTS.E.BYPASS.LTC128B.128 [R244+0x3900], [R2.64+0x80], !P1 ;  /* 0x0390008002f47fae */ /* 0x0005e8000c901d48 */
[----:B------:R-:W-:Y:S04]  /*2ab0*/  LDSM.16.M88.4 R52, [R230] ;  /* 0x00000000e634783b */ /* 0x000fe80000000200 */
[----:B------:R-:W-:Y:S01]  /*2ac0*/  LDSM.16.M88.4 R48, [R230+0x800] ;  /* 0x00080000e630783b */ /* 0x000fe20000000200 */
[C---:B------:R-:W-:Y:S03]  /*2ad0*/  HMMA.16816.F32.BF16 R136, R4.reuse, R38, R96 ;  /* 0x000000260488723c */ /* 0x040fe60000041860 */
[----:B------:R-:W-:Y:S04]  /*2ae0*/  LDSM.16.M88.4 R40, [R230+0x1800] ;  /* 0x00180000e628783b */ /* 0x000fe80000000200 */
[----:B------:R-:W0:Y:S04]  /*2af0*/  LDGDEPBAR ;  /* 0x00000000000079af */ /* 0x000e280000000000 */
[----:B-1----:R-:W1:Y:S01]  /*2b00*/  LDSM.16.M88.4 R16, [R232+0x2000] ;  /* 0x00200000e810783b */ /* 0x002e620000000200 */
[C---:B------:R-:W-:Y:S08]  /*2b10*/  HMMA.16816.F32.BF16 R128, R4.reuse, R34, R108 ;  /* 0x000000220480723c */ /* 0x040ff0000004186c */
[----:B------:R-:W-:Y:S08]  /*2b20*/  HMMA.16816.F32.BF16 R124, R4, R30, R112 ;  /* 0x0000001e047c723c */ /* 0x000ff00000041870 */
[C---:B---3--:R-:W-:Y:S08]  /*2b30*/  HMMA.16816.F32.BF16 R132, R8.reuse, R32, R88 ;  /* 0x000000200884723c */ /* 0x048ff00000041858 */
[C---:B----4-:R-:W-:Y:S08]  /*2b40*/  HMMA.16816.F32.BF16 R144, R8.reuse, R24, R64 ;  /* 0x000000180890723c */ /* 0x050ff00000041840 */
[C---:B------:R-:W-:Y:S08]  /*2b50*/  HMMA.16816.F32.BF16 R96, R8.reuse, R36, R100 ;  /* 0x000000240860723c */ /* 0x040ff00000041864 */
[C---:B------:R-:W-:Y:S08]  /*2b60*/  HMMA.16816.F32.BF16 R140, R8.reuse, R28, R72 ;  /* 0x0000001c088c723c */ /* 0x040ff00000041848 */
[C---:B------:R-:W-:Y:S08]  /*2b70*/  HMMA.16816.F32.BF16 R64, R8.reuse, R38, R92 ;  /* 0x000000260840723c */ /* 0x040ff0000004185c */
[C---:B------:R-:W-:Y:S08]  /*2b80*/  HMMA.16816.F32.BF16 R32, R8.reuse, R34, R84 ;  /* 0x000000220820723c */ /* 0x040ff00000041854 */
[C---:B------:R-:W-:Y:S08]  /*2b90*/  HMMA.16816.F32.BF16 R116, R8.reuse, R30, R76 ;  /* 0x0000001e0874723c */ /* 0x040ff0000004184c */
[----:B------:R-:W-:Y:S01]  /*2ba0*/  HMMA.16816.F32.BF16 R112, R8, R26, R56 ;  /* 0x0000001a0870723c */ /* 0x000fe20000041838 */
[----:B------:R-:W3:Y:S07]  /*2bb0*/  LDSM.16.M88.4 R8, [R232] ;  /* 0x00000000e808783b */ /* 0x000eee0000000200 */
[C---:B------:R-:W-:Y:S01]  /*2bc0*/  HMMA.16816.F32.BF16 R12, R4.reuse, R36, R44 ;  /* 0x00000024040c723c */ /* 0x040fe2000004182c */
[----:B------:R-:W4:Y:S04]  /*2bd0*/  LDSM.16.M88.4 R44, [R230+0x1000] ;  /* 0x00100000e62c783b */ /* 0x000f280000000200 */
[----:B------:R-:W-:Y:S03]  /*2be0*/  LDSM.16.M88.4 R36, [R227+0x1800] ;  /* 0x00180000e324783b */ /* 0x000fe60000000200 */
[C---:B------:R-:W-:Y:S01]  /*2bf0*/  HMMA.16816.F32.BF16 R68, R4.reuse, R28, R68 ;  /* 0x0000001c0444723c */ /* 0x040fe20000041844 */
[----:B------:R-:W-:Y:S07]  /*2c00*/  LDSM.16.M88.4 R28, [R227] ;  /* 0x00000000e31c783b */ /* 0x000fee0000000200 */
[C---:B------:R-:W-:Y:S08]  /*2c10*/  HMMA.16816.F32.BF16 R80, R4.reuse, R24, R80 ;  /* 0x000000180450723c */ /* 0x040ff00000041850 */
[----:B------:R-:W-:Y:S01]  /*2c20*/  HMMA.16816.F32.BF16 R120, R4, R26, R104 ;  /* 0x0000001a0478723c */ /* 0x000fe20000041868 */
[----:B------:R-:W2:Y:S04]  /*2c30*/  LDSM.16.M88.4 R4, [R234+0x2000] ;  /* 0x00200000ea04783b */ /* 0x000ea80000000200 */
[----:B------:R-:W2:Y:S03]  /*2c40*/  LDSM.16.M88.4 R24, [R227+0x800] ;  /* 0x00080000e318783b */ /* 0x000ea60000000200 */
[C---:B-1----:R-:W-:Y:S01]  /*2c50*/  HMMA.16816.F32.BF16 R108, R16.reuse, R52, R12 ;  /* 0x00000034106c723c */ /* 0x042fe2000004180c */
[----:B------:R-:W1:Y:S07]  /*2c60*/  LDSM.16.M88.4 R12, [R234] ;  /* 0x00000000ea0c783b */ /* 0x000e6e0000000200 */
[----:B------:R-:W-:Y:S01]  /*2c70*/  HMMA.16816.F32.BF16 R104, R16, R48, R20 ;  /* 0x000000301068723c */ /* 0x000fe20000041814 */
[----:B------:R-:W1:Y:S07]  /*2c80*/  LDSM.16.M88.4 R20, [R227+0x1000] ;  /* 0x00100000e314783b */ /* 0x000e6e0000000200 */
[----:B---3--:R-:W-:Y:S08]  /*2c90*/  HMMA.16816.F32.BF16 R76, R8, R54, R64 ;  /* 0x00000036084c723c */ /* 0x008ff00000041840 */
[C---:B----4-:R-:W-:Y:S08]  /*2ca0*/  HMMA.16816.F32.BF16 R100, R16.reuse, R44, R68 ;  /* 0x0000002c1064723c */ /* 0x050ff00000041844 */
        /* <DEDUP_REMOVED lines=9> */
[C---:B------:R-:W-:Y:S01]  /*2d40*/  HMMA.16816.F32.BF16 R32, R8.reuse, R46, R116 ;  /* 0x0000002e0820723c */ /* 0x040fe20000041874 */
[----:B------:R-:W-:Y:S07]  /*2d50*/  LDSM.16.M88.4 R44, [R224+0x2000] ;  /* 0x00200000e02c783b */ /* 0x000fee0000000200 */
[C---:B------:R-:W-:Y:S08]  /*2d60*/  HMMA.16816.F32.BF16 R48, R8.reuse, R40, R144 ;  /* 0x000000280830723c */ /* 0x040ff00000041890 */
[----:B------:R-:W-:Y:S01]  /*2d70*/  HMMA.16816.F32.BF16 R16, R8, R42, R112 ;  /* 0x0000002a0810723c */ /* 0x000fe20000041870 */
[----:B------:R-:W-:Y:S04]  /*2d80*/  LDSM.16.M88.4 R40, [R224+0x2800] ;  /* 0x00280000e028783b */ /* 0x000fe80000000200 */
[----:B------:R-:W3:Y:S03]  /*2d90*/  LDSM.16.M88.4 R8, [R231+0x6000] ;  /* 0x00600000e708783b */ /* 0x000ee60000000200 */
[C---:B--2---:R-:W-:Y:S08]  /*2da0*/  HMMA.16816.F32.BF16 R68, R4.reuse, R28, R108 ;  /* 0x0000001c0444723c */ /* 0x044ff0000004186c */
[C---:B------:R-:W-:Y:S08]  /*2db0*/  HMMA.16816.F32.BF16 R116, R4.reuse, R30, R92 ;  /* 0x0000001e0474723c */ /* 0x040ff0000004185c */
[C---:B------:R-:W-:Y:S08]  /*2dc0*/  HMMA.16816.F32.BF16 R124, R4.reuse, R24, R104 ;  /* 0x00000018047c723c */ /* 0x040ff00000041868 */
[----:B------:R-:W-:Y:S08]  /*2dd0*/  HMMA.16816.F32.BF16 R136, R4, R36, R80 ;  /* 0x000000240488723c */ /* 0x000ff00000041850 */
[C---:B-1----:R-:W-:Y:S08]  /*2de0*/  HMMA.16816.F32.BF16 R132, R12.reuse, R28, R96 ;  /* 0x0000001c0c84723c */ /* 0x042ff00000041860 */
[C---:B------:R-:W-:Y:S01]  /*2df0*/  HMMA.16816.F32.BF16 R128, R12.reuse, R30, R76 ;  /* 0x0000001e0c80723c */ /* 0x040fe2000004184c */
[----:B------:R-:W-:Y:S07]  /*2e00*/  LDSM.16.M88.4 R28, [R240] ;  /* 0x00000000f01c783b */ /* 0x000fee0000000200 */
[C---:B------:R-:W-:Y:S08]  /*2e10*/  HMMA.16816.F32.BF16 R120, R12.reuse, R24, R64 ;  /* 0x000000180c78723c */ /* 0x040ff00000041840 */
[C---:B------:R-:W-:Y:S01]  /*2e20*/  HMMA.16816.F32.BF16 R112, R12.reuse, R26, R56 ;  /* 0x0000001a0c70723c */ /* 0x040fe20000041838 */
[----:B------:R-:W-:Y:S07]  /*2e30*/  LDSM.16.M88.4 R56, [R237] ;  /* 0x00000000ed38783b */ /* 0x000fee0000000200 */
[C---:B------:R-:W-:Y:S08]  /*2e40*/  HMMA.16816.F32.BF16 R108, R12.reuse, R20, R52 ;  /* 0x000000140c6c723c */ /* 0x040ff00000041834 */
[C---:B------:R-:W-:Y:S01]  /*2e50*/  HMMA.16816.F32.BF16 R104, R12.reuse, R22, R32 ;  /* 0x000000160c68723c */ /* 0x040fe20000041820 */
[----:B------:R-:W-:Y:S07]  /*2e60*/  LDSM.16.M88.4 R32, [R224+0x3000] ;  /* 0x00300000e020783b */ /* 0x000fee0000000200 */
[C---:B------:R-:W-:Y:S01]  /*2e70*/  HMMA.16816.F32.BF16 R92, R12.reuse, R36, R48 ;  /* 0x000000240c5c723c */ /* 0x040fe20000041830 */
[----:B------:R-:W-:Y:S07]  /*2e80*/  LDSM.16.M88.4 R48, [R238] ;  /* 0x00000000ee30783b */ /* 0x000fee0000000200 */
[----:B------:R-:W-:Y:S01]  /*2e90*/  HMMA.16816.F32.BF16 R80, R12, R38, R16 ;  /* 0x000000260c50723c */ /* 0x000fe20000041810 */
[----:B------:R-:W1:Y:S04]  /*2ea0*/  LDSM.16.M88.4 R12, [R231+0x4000] ;  /* 0x00400000e70c783b */ /* 0x000e680000000200 */
[----:B------:R-:W2:Y:S03]  /*2eb0*/  LDSM.16.M88.4 R16, [R224+0x3800] ;  /* 0x00380000e010783b */ /* 0x000ea60000000200 */
[C---:B------:R-:W-:Y:S01]  /*2ec0*/  HMMA.16816.F32.BF16 R88, R4.reuse, R26, R88 ;  /* 0x0000001a0458723c */ /* 0x040fe20000041858 */
[----:B------:R-:W-:Y:S07]  /*2ed0*/  LDSM.16.M88.4 R24, [R239] ;  /* 0x00000000ef18783b */ /* 0x000fee0000000200 */
[C---:B------:R-:W-:Y:S08]  /*2ee0*/  HMMA.16816.F32.BF16 R140, R4.reuse, R20, R100 ;  /* 0x00000014048c723c */ /* 0x040ff00000041864 */
[C---:B------:R-:W-:Y:S01]  /*2ef0*/  HMMA.16816.F32.BF16 R100, R4.reuse, R22, R84 ;  /* 0x000000160464723c */ /* 0x040fe20000041854 */
[----:B------:R-:W4:Y:S07]  /*2f00*/  LDSM.16.M88.4 R20, [R233+0x4000] ;  /* 0x00400000e914783b */ /* 0x000f2e0000000200 */
[----:B------:R-:W-:Y:S01]  /*2f10*/  HMMA.16816.F32.BF16 R84, R4, R38, R72 ;  /* 0x000000260454723c */ /* 0x000fe20000041848 */
[----:B------:R-:W2:Y:S07]  /*2f20*/  LDSM.16.M88.4 R4, [R233+0x6000] ;  /* 0x00600000e904783b */ /* 0x000eae0000000200 */
[----:B---3--:R-:W-:Y:S08]  /*2f30*/  HMMA.16816.F32.BF16 R72, R8, R44, R68 ;  /* 0x0000002c0848723c */ /* 0x008ff00000041844 */
[----:B-1----:R-:W-:Y:S08]  /*2f40*/  HMMA.16816.F32.BF16 R36, R12, R40, R120 ;  /* 0x000000280c24723c */ /* 0x002ff00000041878 */
[C---:B------:R-:W-:Y:S08]  /*2f50*/  HMMA.16816.F32.BF16 R52, R8.reuse, R42, R88 ;  /* 0x0000002a0834723c */ /* 0x040ff00000041858 */
[C---:B------:R-:W-:Y:S08]  /*2f60*/  HMMA.16816.F32.BF16 R68, R8.reuse, R46, R116 ;  /* 0x0000002e0844723c */ /* 0x040ff00000041874 */
[----:B------:R-:W-:Y:S08]  /*2f70*/  HMMA.16816.F32.BF16 R64, R8, R40, R124 ;  /* 0x000000280840723c */ /* 0x000ff0000004187c */
[C---:B------:R-:W-:Y:S08]  /*2f80*/  HMMA.16816.F32.BF16 R76, R12.reuse, R44, R132 ;  /* 0x0000002c0c4c723c */ /* 0x040ff00000041884 */
[C---:B------:R-:W-:Y:S08]  /*2f90*/  HMMA.16816.F32.BF16 R44, R12.reuse, R46, R128 ;  /* 0x0000002e0c2c723c */ /* 0x040ff00000041880 */
[----:B------:R-:W-:Y:S08]  /*2fa0*/  HMMA.16816.F32.BF16 R40, R12, R42, R112 ;  /* 0x0000002a0c28723c */ /* 0x000ff00000041870 */
[C---:B--2---:R-:W-:Y:S08]  /*2fb0*/  HMMA.16816.F32.BF16 R84, R8.reuse, R18, R84 ;  /* 0x000000120854723c */ /* 0x044ff00000041854 */
[C---:B------:R-:W-:Y:S08]  /*2fc0*/  HMMA.16816.F32.BF16 R88, R8.reuse, R32, R140 ;  /* 0x000000200858723c */ /* 0x040ff0000004188c */
[C---:B------:R-:W-:Y:S08]  /*2fd0*/  HMMA.16816.F32.BF16 R100, R8.reuse, R34, R100 ;  /* 0x000000220864723c */ /* 0x040ff00000041864 */
[----:B------:R-:W-:Y:S08]  /*2fe0*/  HMMA.16816.F32.BF16 R96, R8, R16, R136 ;  /* 0x000000100860723c */ /* 0x000ff00000041888 */
[C---:B------:R-:W-:Y:S08]  /*2ff0*/  HMMA.16816.F32.BF16 R8, R12.reuse, R32, R108 ;  /* 0x000000200c08723c */ /* 0x040ff0000004186c */
[C---:B------:R-:W-:Y:S08]  /*3000*/  HMMA.16816.F32.BF16 R32, R12.reuse, R34, R104 ;  /* 0x000000220c20723c */ /* 0x040ff00000041868 */
[C---:B------:R-:W-:Y:S08]  /*3010*/  HMMA.16816.F32.BF16 R92, R12.reuse, R16, R92 ;  /* 0x000000100c5c723c */ /* 0x040ff0000004185c */
[----:B------:R-:W-:Y:S01]  /*3020*/  HMMA.16816.F32.BF16 R80, R12, R18, R80 ;  /* 0x000000120c50723c */ /* 0x000fe20000041850 */
[----:B------:R-:W-:Y:S04]  /*3030*/  LDSM.16.M88.4 R16, [R232+0x6000] ;  /* 0x00600000e810783b */ /* 0x000fe80000000200 */
[----:B------:R-:W-:Y:S03]  /*3040*/  LDSM.16.M88.4 R12, [R232+0x4000] ;  /* 0x00400000e80c783b */ /* 0x000fe60000000200 */
[----:B----4-:R-:W-:Y:S01]  /*3050*/  HMMA.16816.F32.BF16 R116, R20, R24, R36 ;  /* 0x000000181474723c */ /* 0x010fe20000041824 */
[----:B------:R-:W1:Y:S07]  /*3060*/  LDSM.16.M88.4 R36, [R230+0x3800] ;  /* 0x00380000e624783b */ /* 0x000e6e0000000200 */
[----:B------:R-:W-:Y:S01]  /*3070*/  HMMA.16816.F32.BF16 R140, R4, R26, R52 ;  /* 0x0000001a048c723c */ /* 0x000fe20000041834 */
[----:B------:R-:W2:Y:S07]  /*3080*/  LDSM.16.M88.4 R52, [R230+0x2000] ;  /* 0x00200000e634783b */ /* 0x000eae0000000200 */
[C---:B------:R-:W-:Y:S01]  /*3090*/  HMMA.16816.F32.BF16 R120, R20.reuse, R30, R44 ;  /* 0x0000001e1478723c */ /* 0x040fe2000004182c */
[----:B------:R-:W3:Y:S07]  /*30a0*/  LDSM.16.M88.4 R44, [R230+0x2800] ;  /* 0x00280000e62c783b */ /* 0x000eee0000000200 */
[----:B------:R-:W-:Y:S01]  /*30b0*/  HMMA.16816.F32.BF16 R112, R20, R26, R40 ;  /* 0x0000001a1470723c */ /* 0x000fe20000041828 */
[----:B------:R-:W4:Y:S07]  /*30c0*/  LDSM.16.M88.4 R40, [R230+0x3000] ;  /* 0x00300000e628783b */ /* 0x000f2e0000000200 */
[C---:B------:R-:W-:Y:S01]  /*30d0*/  HMMA.16816.F32.BF16 R144, R4.reuse, R24, R64 ;  /* 0x000000180490723c */ /* 0x040fe20000041840 */
[----:B------:R-:W-:Y:S07]  /*30e0*/  LDSM.16.M88.4 R24, [R227+0x3000] ;  /* 0x00300000e318783b */ /* 0x000fee0000000200 */
[C---:B------:R-:W-:Y:S08]  /*30f0*/  HMMA.16816.F32.BF16 R64, R4.reuse, R58, R84 ;  /* 0x0000003a0440723c */ /* 0x040ff00000041854 */
[C---:B------:R-:W-:Y:S08]  /*3100*/  HMMA.16816.F32.BF16 R72, R4.reuse, R28, R72 ;  /* 0x0000001c0448723c */ /* 0x040ff00000041848 */
[----:B------:R-:W-:Y:S08]  /*3110*/  HMMA.16816.F32.BF16 R148, R4, R30, R68 ;  /* 0x0000001e0494723c */ /* 0x000ff00000041844 */
[----:B------:R-:W-:Y:S01]  /*3120*/  HMMA.16816.F32.BF16 R124, R20, R28, R76 ;  /* 0x0000001c147c723c */ /* 0x000fe2000004184c */
[----:B------:R-:W-:Y:S07]  /*3130*/  LDSM.16.M88.4 R28, [R227+0x2800] ;  /* 0x00280000e31c783b */ /* 0x000fee0000000200 */
[C---:B------:R-:W-:Y:S08]  /*3140*/  HMMA.16816.F32.BF16 R136, R4.reuse, R48, R88 ;  /* 0x000000300488723c */ /* 0x040ff00000041858 */
[C---:B------:R-:W-:Y:S08]  /*3150*/  HMMA.16816.F32.BF16 R132, R4.reuse, R50, R100 ;  /* 0x000000320484723c */ /* 0x040ff00000041864 */
[----:B------:R-:W-:Y:S01]  /*3160*/  HMMA.16816.F32.BF16 R128, R4, R56, R96 ;  /* 0x000000380480723c */ /* 0x000fe20000041860 */
[----:B------:R-:W-:Y:S07]  /*3170*/  LDSM.16.M88.4 R4, [R236+0x6000] ;  /* 0x00600000ec04783b */ /* 0x000fee0000000200 */
[C---:B------:R-:W-:Y:S01]  /*3180*/  HMMA.16816.F32.BF16 R108, R20.reuse, R48, R8 ;  /* 0x00000030146c723c */ /* 0x040fe20000041808 */
[----:B------:R-:W-:Y:S07]  /*3190*/  LDSM.16.M88.4 R8, [R234+0x4000] ;  /* 0x00400000ea08783b */ /* 0x000fee0000000200 */
[C---:B------:R-:W-:Y:S01]  /*31a0*/  HMMA.16816.F32.BF16 R104, R20.reuse, R50, R32 ;  /* 0x000000321468723c */ /* 0x040fe20000041820 */
[----:B------:R-:W-:Y:S07]  /*31b0*/  LDSM.16.M88.4 R32, [R227+0x2000] ;  /* 0x00200000e320783b */ /* 0x000fee0000000200 */
[C---:B------:R-:W-:Y:S08]  /*31c0*/  HMMA.16816.F32.BF16 R100, R20.reuse, R56, R92 ;  /* 0x000000381464723c */ /* 0x040ff0000004185c */
[----:B------:R-:W-:Y:S01]  /*31d0*/  HMMA.16816.F32.BF16 R68, R20, R58, R80 ;  /* 0x0000003a1444723c */ /* 0x000fe20000041850 */
[----:B------:R-:W3:Y:S01]  /*31e0*/  LDSM.16.M88.4 R20, [R227+0x3800] ;  /* 0x00380000e314783b */ /* 0x000ee20000000200 */
[----:B------:R-:W-:Y:S01]  /*31f0*/  ISETP.GT.AND P0, PT, R60, R209, PT ;  /* 0x000000d13c00720c */ /* 0x000fe20003f04270 */
[----:B------:R-:W-:-:S05]  /*3200*/  DEPBAR.LE SB0, 0x0 ;  /* 0x000080000000791a */ /* 0x000fca0000000000 */
[C---:B-1----:R-:W-:Y:S08]  /*3210*/  HMMA.16816.F32.BF16 R64, R16.reuse, R38, R64 ;  /* 0x000000261040723c */ /* 0x042ff00000041840 */
[C---:B--2---:R-:W-:Y:S08]  /*3220*/  HMMA.16816.F32.BF16 R96, R16.reuse, R52, R72 ;  /* 0x000000341060723c */ /* 0x044ff00000041848 */
[----:B------:R-:W-:Y:S08]  /*3230*/  HMMA.16816.F32.BF16 R92, R16, R54, R148 ;  /* 0x00000036105c723c */ /* 0x000ff00000041894 */
[C---:B------:R-:W-:Y:S08]  /*3240*/  HMMA.16816.F32.BF16 R56, R12.reuse, R52, R124 ;  /* 0x000000340c38723c */ /* 0x040ff0000004187c */
[----:B------:R-:W-:Y:S08]  /*3250*/  HMMA.16816.F32.BF16 R52, R12, R54, R120 ;  /* 0x000000360c34723c */ /* 0x000ff00000041878 */
[C---:B---3--:R-:W-:Y:S08]  /*3260*/  HMMA.16816.F32.BF16 R88, R16.reuse, R44, R144 ;  /* 0x0000002c1058723c */ /* 0x048ff00000041890 */
[C---:B------:R-:W-:Y:S08]  /*3270*/  HMMA.16816.F32.BF16 R84, R16.reuse, R46, R140 ;  /* 0x0000002e1054723c */ /* 0x040ff0000004188c */
[C---:B----4-:R-:W-:Y:S08]  /*3280*/  HMMA.16816.F32.BF16 R80, R16.reuse, R40, R136 ;  /* 0x000000281050723c */ /* 0x050ff00000041888 */
[C---:B------:R-:W-:Y:S08]  /*3290*/  HMMA.16816.F32.BF16 R76, R16.reuse, R42, R132 ;  /* 0x0000002a104c723c */ /* 0x040ff00000041884 */
[----:B------:R-:W-:Y:S08]  /*32a0*/  HMMA.16816.F32.BF16 R72, R16, R36, R128 ;  /* 0x000000241048723c */ /* 0x000ff00000041880 */
[C---:B------:R-:W-:Y:S08]  /*32b0*/  HMMA.16816.F32.BF16 R48, R12.reuse, R44, R116 ;  /* 0x0000002c0c30723c */ /* 0x040ff00000041874 */
[C---:B------:R-:W-:Y:S08]  /*32c0*/  HMMA.16816.F32.BF16 R44, R12.reuse, R46, R112 ;  /* 0x0000002e0c2c723c */ /* 0x040ff00000041870 */
[C---:B------:R-:W-:Y:S08]  /*32d0*/  HMMA.16816.F32.BF16 R16, R12.reuse, R40, R108 ;  /* 0x000000280c10723c */ /* 0x040ff0000004186c */
[C---:B------:R-:W-:Y:S08]  /*32e0*/  HMMA.16816.F32.BF16 R104, R12.reuse, R42, R104 ;  /* 0x0000002a0c68723c */ /* 0x040ff00000041868 */
[C---:B------:R-:W-:Y:S08]  /*32f0*/  HMMA.16816.F32.BF16 R100, R12.reuse, R36, R100 ;  /* 0x000000240c64723c */ /* 0x040ff00000041864 */
[----:B------:R-:W-:Y:S01]  /*3300*/  HMMA.16816.F32.BF16 R12, R12, R38, R68 ;  /* 0x000000260c0c723c */ /* 0x000fe20000041844 */
[----:B------:R-:W-:Y:S07]  /*3310*/  BSSY B0, `(.L_x_956) ;  /* 0x0000034000007945 */ /* 0x000fee0003800000 */
[----:B------:R-:W-:Y:S08]  /*3320*/  HMMA.16816.F32.BF16 R68, R4, R22, R64 ;  /* 0x000000160444723c */ /* 0x000ff00000041840 */
[C---:B------:R-:W-:Y:S08]  /*3330*/  HMMA.16816.F32.BF16 R64, R8.reuse, R32, R56 ;  /* 0x000000200840723c */ /* 0x040ff00000041838 */
[C---:B------:R-:W-:Y:S08]  /*3340*/  HMMA.16816.F32.BF16 R56, R8.reuse, R34, R52 ;  /* 0x000000220838723c */ /* 0x040ff00000041834 */
[----:B------:R-:W-:Y:S08]  /*3350*/  HMMA.16816.F32.BF16 R52, R8, R28, R48 ;  /* 0x0000001c0834723c */ /* 0x000ff00000041830 */
[C---:B------:R-:W-:Y:S08]  /*3360*/  HMMA.16816.F32.BF16 R96, R4.reuse, R32, R96 ;  /* 0x000000200460723c */ /* 0x040ff00000041860 */
[----:B------:R-:W-:Y:S08]  /*3370*/  HMMA.16816.F32.BF16 R92, R4, R34, R92 ;  /* 0x00000022045c723c */ /* 0x000ff0000004185c */
[----:B------:R-:W-:Y:S08]  /*3380*/  HMMA.16816.F32.BF16 R48, R8, R30, R44 ;  /* 0x0000001e0830723c */ /* 0x000ff0000004182c */
        /* <DEDUP_REMOVED lines=8> */
[----:B------:R-:W-:Y:S01]  /*3410*/  HMMA.16816.F32.BF16 R32, R8, R22, R12 ;  /* 0x000000160820723c */ /* 0x000fe2000004180c */
[----:B------:R-:W-:Y:S06]  /*3420*/  BAR.SYNC.DEFER_BLOCKING 0x0 ;  /* 0x0000000000007b1d */ /* 0x000fec0000010000 */
[----:B------:R-:W-:Y:S01]  /*3430*/  @!UPT UIADD3 URZ, URZ, URZ, URZ ;  /* 0x0000003f3f3ff290 */ /* 0x000fe2000fffe03f */
[----:B------:R-:W-:Y:S11]  /*3440*/  @!P0 BRA `(.L_x_957) ;  /* 0x0000020000008947 */ /* 0x000ff60003800000 */
[----:B-----5:R-:W-:Y:S01]  /*3450*/  IADD3 R0, R208, -0x2, RZ ;  /* 0xfffffffed0007810 */ /* 0x020fe20007ffe0ff */
[----:B------:R-:W-:Y:S01]  /*3460*/  IMAD.SHL.U32 R8, R62, 0x20, RZ ;  /* 0x000000203e087824 */ /* 0x000fe200078e00ff */
[----:B------:R-:W-:-:S02]  /*3470*/  ISETP.GE.AND P6, PT, R154, c[0x0][0x1d4], PT ;  /* 0x000075009a007a0c */ /* 0x000fc40003fc6270 */
[----:B------:R-:W-:Y:S01]  /*3480*/  SHF.R.S32.HI R2, RZ, 0x1f, R0 ;  /* 0x0000001fff027819 */ /* 0x000fe20000011400 */
[----:B------:R-:W-:Y:S01]  /*3490*/  IMAD.WIDE.U32 R4, R0, c[0x0][0x1e0], RZ ;  /* 0x0000780000047a25 */ /* 0x000fe200078e00ff */
[----:B------:R-:W-:-:S03]  /*34a0*/  SHF.L.U64.HI R9, R62, 0x5, R63 ;  /* 0x000000053e097819 */ /* 0x000fc6000001023f */
        /* <DEDUP_REMOVED lines=8> */
[-C--:B------:R-:W-:Y:S02]  /*3530*/  IADD3 R4, P1, R6, R8.reuse, RZ ;  /* 0x0000000806047210 */ /* 0x080fe40007f3e0ff */
[----:B------:R-:W-:Y:S01]  /*3540*/  IADD3 R10, P4, P2, R8, 0x80, R2 ;  /* 0x00000080080a7810 */ /* 0x000fe20007a9e002 */
[C-C-:B------:R-:W-:Y:S01]  /*3550*/  IMAD.X R7, R9.reuse, 0x1, R3.reuse, P0 ;  /* 0x0000000109077824 */ /* 0x140fe200000e0603 */
[----:B------:R-:W-:Y:S01]  /*3560*/  IADD3 R8, P0, R4, R8, RZ ;  /* 0x0000000804087210 */ /* 0x000fe20007f1e0ff */
[----:B------:R-:W-:Y:S01]  /*3570*/  @!PT LDS RZ, [RZ] ;  /* 0x00000000fffff984 */ /* 0x000fe20000000800 */
[----:B------:R-:W-:Y:S01]  /*3580*/  @!PT LDS RZ, [RZ] ;  /* 0x00000000fffff984 */ /* 0x000fe20000000800 */
[----:B------:R-:W-:Y:S01]  /*3590*/  @!PT LDS RZ, [RZ] ;  /* 0x00000000fffff984 */ /* 0x000fe20000000800 */
[----:B------:R1:W-:Y:S01]  /*35a0*/  LDGSTS.E.BYPASS.LTC128B.128 [R244+0x4100], [R2.64], !P6 ;  /* 0x0410000002f47fae */ /* 0x0003e2000f101d48 */
[----:B------:R-:W-:Y:S01]  /*35b0*/  IADD3.X R11, R9, RZ, R3, P4, P2 ;  /* 0x000000ff090b7210 */ /* 0x000fe200027e4403 */
        /* <DEDUP_REMOVED lines=9> */
.L_x_957:
[----:B------:R-:W-:Y:S05]  /*3650*/  BSYNC B0 ;  /* 0x0000000000007941 */ /* 0x000fea0003800000 */
.L_x_956:
[----:B------:R-:W2:Y:S04]  /*3660*/  LDL R0, [R1+0x60] ;  /* 0x0000600001007983 */ /* 0x000ea80000100800 */
[----:B------:R-:W2:Y:S04]  /*3670*/  LDL R180, [R1+0x54] ;  /* 0x0000540001b47983 */ /* 0x000ea80000100800 */
[----:B-1----:R-:W3:Y:S04]  /*3680*/  LDL R4, [R1+0x3c] ;  /* 0x00003c0001047983 */ /* 0x002ee80000100800 */
[----:B------:R-:W-:Y:S04]  /*3690*/  STL [R1+0x84], R234 ;  /* 0x000084ea01007387 */ /* 0x000fe80000100800 */
[----:B------:R-:W-:Y:S04]  /*36a0*/  STL [R1+0x80], R233 ;  /* 0x000080e901007387 */ /* 0x000fe80000100800 */
[----:B------:R-:W-:Y:S04]  /*36b0*/  STL [R1+0x7c], R232 ;  /* 0x00007ce801007387 */ /* 0x000fe80000100800 */
[----:B------:R-:W-:Y:S04]  /*36c0*/  STL [R1+0x78], R231 ;  /* 0x000078e701007387 */ /* 0x000fe80000100800 */
[----:B------:R-:W-:Y:S04]  /*36d0*/  STL [R1+0x74], R230 ;  /* 0x000074e601007387 */ /* 0x000fe80000100800 */
[----:B------:R-:W-:Y:S04]  /*36e0*/  STL [R1+0x70], R227 ;  /* 0x000070e301007387 */ /* 0x000fe80000100800 */
[----:B------:R-:W-:Y:S04]  /*36f0*/  STL [R1+0x6c], R224 ;  /* 0x00006ce001007387 */ /* 0x000fe80000100800 */
[----:B------:R-:W-:Y:S04]  /*3700*/  LDSM.16.MT88.4 R104, [R228+0x2000] ;  /* 0x00200000e468783b */ /* 0x000fe80000004200 */
[----:B------:R-:W0:Y:S01]  /*3710*/  LDGDEPBAR ;  /* 0x00000000000079af */ /* 0x000e220000000000 */
[----:B--2---:R-:W-:-:S04]  /*3720*/  IMAD.IADD R0, R0, 0x1, R180 ;  /* 0x0000000100007824 */ /* 0x004fc800078e02b4 */
[----:B------:R-:W-:Y:S01]  /*3730*/  @P3 IMAD.HI.U32 R2, R0, c[0x0][0x2c8], RZ ;  /* 0x0000b20000023a27 */ /* 0x000fe200078e00ff */
[----:B------:R1:W-:Y:S04]  /*3740*/  STL [R1+0x1c], R0 ;  /* 0x00001c0001007387 */ /* 0x0003e80000100800 */
[----:B-1----:R-:W-:-:S05]  /*3750*/  @P3 SHF.R.U32.HI R0, RZ, c[0x0][0x2cc], R2 ;  /* 0x0000b300ff003a19 */ /* 0x002fca0000011602 */
[----:B------:R-:W1:Y:S04]  /*3760*/  SHFL.IDX PT, R2, R0, RZ, 0x1c1f ;  /* 0x001c1fff00027589 */ /* 0x000e6800000e0000 */
[----:B------:R-:W2:Y:S04]  /*3770*/  SHFL.IDX PT, R3, R0, 0x1, 0x1c1f ;  /* 0x003c1f0000037f89 */ /* 0x000ea800000e0000 */
[----:B------:R-:W4:Y:S04]  /*3780*/  SHFL.IDX PT, R7, R0, 0x2, 0x1c1f ;  /* 0x005c1f0000077f89 */ /* 0x000f2800000e0000 */
[----:B------:R1:W2:Y:S02]  /*3790*/  SHFL.IDX PT, R5, R0, 0x3, 0x1c1f ;  /* 0x007c1f0000057f89 */ /* 0x0002a400000e0000 */
[----:B-1----:R-:W-:-:S05]  /*37a0*/  IMAD R0, R60, R152, 0x1 ;  /* 0x000000013c007424 */ /* 0x002fca00078e0298 */
[----:B---3--:R-:W-:-:S04]  /*37b0*/  IADD3 R0, -R4, c[0x0][0x1d0], R0 ;  /* 0x0000740004007a10 */ /* 0x008fc80007ffe100 */
[----:B------:R-:W-:Y:S01]  /*37c0*/  IADD3 R0, R0, -c[0x0][0x168], RZ ;  /* 0x80005a0000007a10 */ /* 0x000fe20007ffe0ff */
[----:B------:R-:W-:Y:S02]  /*37d0*/  IMAD.IADD R4, R61, 0x1, -R4 ;  /* 0x000000013d047824 */ /* 0x000fe400078e0a04 */
[----:B------:R-:W-:Y:S02]  /*37e0*/  LDSM.16.MT88.4 R60, [R225+0x2000] ;  /* 0x00200000e13c783b */ /* 0x000fe40000004200 */
[----:B------:R-:W-:-:S05]  /*37f0*/  IMAD.IADD R2, R0, 0x1, R2 ;  /* 0x0000000100027824 */ /* 0x000fca00078e0202 */
[----:B------:R-:W-:Y:S01]  /*3800*/  IMNMX R2, R4, R2, PT ;  /* 0x0000000204027217 */ /* 0x000fe20003800200 */
[C---:B--2---:R-:W-:Y:S02]  /*3810*/  IMAD.IADD R6, R0.reuse, 0x1, R3 ;  /* 0x0000000100067824 */ /* 0x044fe400078e0203 */
[----:B----4-:R-:W-:Y:S01]  /*3820*/  IMAD.IADD R3, R0, 0x1, R7 ;  /* 0x0000000100037824 */ /* 0x010fe200078e0207 */
[C---:B------:R-:W-:Y:S02]  /*3830*/  ISETP.GT.AND P2, PT, R2.reuse, RZ, PT ;  /* 0x000000ff0200720c */ /* 0x040fe40003f44270 */
[----:B------:R-:W-:Y:S01]  /*3840*/  ISETP.GT.AND P0, PT, R2, 0x1, PT ;  /* 0x000000010200780c */ /* 0x000fe20003f04270 */
[----:B------:R-:W-:Y:S01]  /*3850*/  IMAD.IADD R5, R0, 0x1, R5 ;  /* 0x0000000100057824 */ /* 0x000fe200078e0205 */
[----:B------:R-:W-:Y:S02]  /*3860*/  ISETP.GT.AND P1, PT, R2, 0x8, PT ;  /* 0x000000080200780c */ /* 0x000fe40003f24270 */
[----:B------:R-:W-:-:S02]  /*3870*/  FSEL R7, R64, -INF , P2 ;  /* 0xff80000040077808 */ /* 0x000fc40001000000 */
[----:B------:R-:W-:Y:S02]  /*3880*/  FSEL R8, R65, -INF , P0 ;  /* 0xff80000041087808 */ /* 0x000fe40000000000 */
[C---:B------:R-:W-:Y:S02]  /*3890*/  IMNMX R0, R4.reuse, R6, PT ;  /* 0x0000000604007217 */ /* 0x040fe40003800200 */
[C---:B------:R-:W-:Y:S02]  /*38a0*/  IMNMX R3, R4.reuse, R3, PT ;  /* 0x0000000304037217 */ /* 0x040fe40003800200 */
[----:B------:R-:W-:Y:S02]  /*38b0*/  IMNMX R4, R4, R5, PT ;  /* 0x0000000504047217 */ /* 0x000fe40003800200 */
[----:B------:R-:W-:Y:S02]  /*38c0*/  ISETP.GT.AND P0, PT, R2, 0x9, PT ;  /* 0x000000090200780c */ /* 0x000fe40003f04270 */
[----:B------:R-:W-:-:S02]  /*38d0*/  FSEL R9, R56, -INF , P1 ;  /* 0xff80000038097808 */ /* 0x000fc40000800000 */
[----:B------:R-:W-:Y:S02]  /*38e0*/  FMNMX.FTZ R5, R7, R8, !PT ;  /* 0x0000000807057209 */ /* 0x000fe40007810000 */
[C---:B------:R-:W-:Y:S02]  /*38f0*/  ISETP.GT.AND P1, PT, R2.reuse, 0x10, PT ;  /* 0x000000100200780c */ /* 0x040fe40003f24270 */
[----:B------:R-:W-:Y:S02]  /*3900*/  FSEL R10, R57, -INF , P0 ;  /* 0xff800000390a7808 */ /* 0x000fe40000000000 */
[----:B------:R-:W-:Y:S02]  /*3910*/  FMNMX.FTZ R5, R9, R5, !PT ;  /* 0x0000000509057209 */ /* 0x000fe40007810000 */
[----:B------:R-:W-:Y:S02]  /*3920*/  ISETP.GT.AND P4, PT, R2, 0x11, PT ;  /* 0x000000110200780c */ /* 0x000fe40003f84270 */
[----:B------:R-:W-:-:S02]  /*3930*/  FSEL R11, R52, -INF , P1 ;  /* 0xff800000340b7808 */ /* 0x000fc40000800000 */
[----:B------:R-:W-:Y:S02]  /*3940*/  FMNMX.FTZ R5, R10, R5, !PT ;  /* 0x000000050a057209 */ /* 0x000fe40007810000 */
[----:B------:R-:W-:Y:S02]  /*3950*/  ISETP.GT.AND P2, PT, R0, RZ, PT ;  /* 0x000000ff0000720c */ /* 0x000fe40003f44270 */
[----:B------:R-:W-:Y:S02]  /*3960*/  ISETP.GT.AND P0, PT, R2, 0x18, PT ;  /* 0x000000180200780c */ /* 0x000fe40003f04270 */
[----:B------:R-:W-:Y:S02]  /*3970*/  FSEL R12, R53, -INF , P4 ;  /* 0xff800000350c7808 */ /* 0x000fe40002000000 */
[----:B------:R-:W-:Y:S02]  /*3980*/  FMNMX.FTZ R5, R11, R5, !PT ;  /* 0x000000050b057209 */ /* 0x000fe40007810000 */
[----:B------:R-:W-:-:S02]  /*3990*/  ISETP.GT.AND P1, PT, R0, 0x1, PT ;  /* 0x000000010000780c */ /* 0x000fc40003f24270 */
[----:B------:R-:W-:Y:S02]  /*39a0*/  FSEL R24, R66, -INF , P2 ;  /* 0xff80000042187808 */ /* 0x000fe40001000000 */
[----:B------:R-:W-:Y:S02]  /*39b0*/  ISETP.GT.AND P2, PT, R2, 0x19, PT ;  /* 0x000000190200780c */ /* 0x000fe40003f44270 */
[----:B------:R-:W-:Y:S02]  /*39c0*/  FSEL R13, R48, -INF , P0 ;  /* 0xff800000300d7808 */ /* 0x000fe40000000000 */
[----:B------:R-:W-:Y:S02]  /*39d0*/  FMNMX.FTZ R5, R12, R5, !PT ;  /* 0x000000050c057209 */ /* 0x000fe40007810000 */
[----:B------:R-:W-:Y:S02]  /*39e0*/  FSEL R28, R67, -INF , P1 ;  /* 0xff800000431c7808 */ /* 0x000fe40000800000 */
[----:B------:R-:W-:-:S02]  /*39f0*/  ISETP.GT.AND P1, PT, R2, 0x20, PT ;  /* 0x000000200200780c */ /* 0x000fc40003f24270 */
[----:B------:R-:W-:Y:S02]  /*3a00*/  FSEL R14, R49, -INF , P2 ;  /* 0xff800000310e7808 */ /* 0x000fe40001000000 */
[----:B------:R-:W-:Y:S02]  /*3a10*/  FMNMX.FTZ R5, R13, R5, !PT ;  /* 0x000000050d057209 */ /* 0x000fe40007810000 */
[----:B------:R-:W-:Y:S02]  /*3a20*/  ISETP.GT.AND P0, PT, R2, 0x21, PT ;  /* 0x000000210200780c */ /* 0x000fe40003f04270 */
[----:B------:R-:W-:Y:S02]  /*3a30*/  FSEL R162, R40, -INF , P1 ;  /* 0xff80000028a27808 */ /* 0x000fe40000800000 */
[----:B------:R-:W-:Y:S02]  /*3a40*/  FMNMX.FTZ R5, R14, R5, !PT ;  /* 0x000000050e057209 */ /* 0x000fe40007810000 */
[----:B------:R-:W-:-:S02]  /*3a50*/  ISETP.GT.AND P2, PT, R0, 0x8, PT ;  /* 0x000000080000780c */ /* 0x000fc40003f44270 */
[----:B------:R-:W-:Y:S02]  /*3a60*/  FSEL R161, R41, -INF , P0 ;  /* 0xff80000029a17808 */ /* 0x000fe40000000000 */
[----:B------:R-:W-:Y:S02]  /*3a70*/  ISETP.GT.AND P0, PT, R2, 0x28, PT ;  /* 0x000000280200780c */ /* 0x000fe40003f04270 */
[----:B------:R-:W-:Y:S02]  /*3a80*/  FMNMX.FTZ R5, R162, R5, !PT ;  /* 0x00000005a2057209 */ /* 0x000fe40007810000 */
[----:B------:R-:W-:Y:S02]  /*3a90*/  ISETP.GT.AND P1, PT, R0, 0x9, PT ;  /* 0x000000090000780c */ /* 0x000fe40003f24270 */
[----:B------:R-:W-:Y:S02]  /*3aa0*/  FSEL R27, R58, -INF , P2 ;  /* 0xff8000003a1b7808 */ /* 0x000fe40001000000 */
[----:B------:R-:W-:-:S02]  /*3ab0*/  ISETP.GT.AND P2, PT, R2, 0x29, PT ;  /* 0x000000290200780c */ /* 0x000fc40003f44270 */
[----:B------:R-:W-:Y:S02]  /*3ac0*/  FSEL R160, R44, -INF , P0 ;  /* 0xff8000002ca07808 */ /* 0x000fe40000000000 */
[----:B------:R-:W-:Y:S02]  /*3ad0*/  FMNMX.FTZ R5, R161, R5, !PT ;  /* 0x00000005a1057209 */ /* 0x000fe40007810000 */
[----:B------:R-:W-:Y:S02]  /*3ae0*/  FSEL R26, R59, -INF , P1 ;  /* 0xff8000003b1a7808 */ /* 0x000fe40000800000 */
[----:B------:R-:W-:Y:S02]  /*3af0*/  ISETP.GT.AND P1, PT, R2, 0x30, PT ;  /* 0x000000300200780c */ /* 0x000fe40003f24270 */
[----:B------:R-:W-:Y:S02]  /*3b00*/  FSEL R159, R45, -INF , P2 ;  /* 0xff8000002d9f7808 */ /* 0x000fe40001000000 */
[----:B------:R-:W-:-:S02]  /*3b10*/  FMNMX.FTZ R5, R160, R5, !PT ;  /* 0x00000005a0057209 */ /* 0x000fc40007810000 */
[----:B------:R-:W-:Y:S02]  /*3b20*/  ISETP.GT.AND P0, PT, R2, 0x31, PT ;  /* 0x000000310200780c */ /* 0x000fe40003f04270 */
[----:B------:R-:W-:Y:S02]  /*3b30*/  FSEL R170, R36, -INF , P1 ;  /* 0xff80000024aa7808 */ /* 0x000fe40000800000 */
[----:B------:R-:W-:Y:S02]  /*3b40*/  FMNMX.FTZ R5, R159, R5, !PT ;  /* 0x000000059f057209 */ /* 0x000fe40007810000 */
[C---:B------:R-:W-:Y:S02]  /*3b50*/  ISETP.GT.AND P4, PT, R2.reuse, 0x38, PT ;  /* 0x000000380200780c */ /* 0x040fe40003f84270 */
[----:B------:R-:W-:Y:S02]  /*3b60*/  ISETP.GT.AND P2, PT, R2, 0x39, PT ;  /* 0x000000390200780c */ /* 0x000fe40003f44270 */
[----:B------:R-:W-:-:S02]  /*3b70*/  FSEL R169, R37, -INF , P0 ;  /* 0xff80000025a97808 */ /* 0x000fc40000000000 */
[----:B------:R-:W-:Y:S02]  /*3b80*/  FMNMX.FTZ R2, R170, R5, !PT ;  /* 0x00000005aa027209 */ /* 0x000fe40007810000 */
[----:B------:R-:W-:Y:S02]  /*3b90*/  FSEL R168, R32, -INF , P4 ;  /* 0xff80000020a87808 */ /* 0x000fe40002000000 */
[----:B------:R-:W-:Y:S02]  /*3ba0*/  FMNMX.FTZ R2, R169, R2, !PT ;  /* 0x00000002a9027209 */ /* 0x000fe40007810000 */
[----:B------:R-:W-:Y:S02]  /*3bb0*/  FSEL R167, R33, -INF , P2 ;  /* 0xff80000021a77808 */ /* 0x000fe40001000000 */
[----:B------:R-:W-:Y:S02]  /*3bc0*/  FMNMX.FTZ R2, R168, R2, !PT ;  /* 0x00000002a8027209 */ /* 0x000fe40007810000 */
[----:B------:R-:W-:-:S02]  /*3bd0*/  ISETP.GT.AND P1, PT, R0, 0x10, PT ;  /* 0x000000100000780c */ /* 0x000fc40003f24270 */
[----:B------:R-:W-:Y:S02]  /*3be0*/  ISETP.GT.AND P0, PT, R0, 0x11, PT ;  /* 0x000000110000780c */ /* 0x000fe40003f04270 */
[----:B------:R-:W-:Y:S02]  /*3bf0*/  FMNMX.FTZ R2, R167, R2, !PT ;  /* 0x00000002a7027209 */ /* 0x000fe40007810000 */
[----:B------:R-:W-:Y:S02]  /*3c00*/  FSEL R16, R54, -INF , P1 ;  /* 0xff80000036107808 */ /* 0x000fe40000800000 */
[----:B------:R-:W-:Y:S02]  /*3c10*/  FSEL R18, R55, -INF , P0 ;  /* 0xff80000037127808 */ /* 0x000fe40000000000 */
[C---:B------:R-:W-:Y:S02]  /*3c20*/  ISETP.GT.AND P1, PT, R0.reuse, 0x18, PT ;  /* 0x000000180000780c */ /* 0x040fe40003f24270 */
[----:B------:R-:W-:Y:S01]  /*3c30*/  ISETP.GT.AND P0, PT, R0, 0x19, PT ;  /* 0x000000190000780c */ /* 0x000fe20003f04270 */
[----:B------:R-:W1:Y:S01]  /*3c40*/  SHFL.BFLY PT, R6, R2, 0x2, 0x1f ;  /* 0x0c401f0002067f89 */ /* 0x000e6200000e0000 */
[----:B------:R-:W-:-:S02]  /*3c50*/  FSEL R23, R50, -INF , P1 ;  /* 0xff80000032177808 */ /* 0x000fc40000800000 */
[----:B------:R-:W-:Y:S02]  /*3c60*/  FSEL R29, R51, -INF , P0 ;  /* 0xff800000331d7808 */ /* 0x000fe40000000000 */
[C---:B------:R-:W-:Y:S01]  /*3c70*/  ISETP.GT.AND P4, PT, R0.reuse, 0x20, PT ;  /* 0x000000200000780c */ /* 0x040fe20003f84270 */
[----:B------:R-:W-:Y:S01]  /*3c80*/  LDSM.16.MT88.4 R48, [R225] ;  /* 0x00000000e130783b */ /* 0x000fe20000004200 */
[C---:B------:R-:W-:Y:S02]  /*3c90*/  ISETP.GT.AND P2, PT, R0.reuse, 0x21, PT ;  /* 0x000000210000780c */ /* 0x040fe40003f44270 */
[C---:B------:R-:W-:Y:S02]  /*3ca0*/  ISETP.GT.AND P1, PT, R0.reuse, 0x28, PT ;  /* 0x000000280000780c */ /* 0x040fe40003f24270 */
[----:B------:R-:W-:Y:S02]  /*3cb0*/  ISETP.GT.AND P0, PT, R0, 0x29, PT ;  /* 0x000000290000780c */ /* 0x000fe40003f04270 */
[----:B------:R-:W-:-:S02]  /*3cc0*/  FSEL R155, R42, -INF , P4 ;  /* 0xff8000002a9b7808 */ /* 0x000fc40002000000 */
[----:B------:R-:W-:Y:S02]  /*3cd0*/  FSEL R156, R43, -INF , P2 ;  /* 0xff8000002b9c7808 */ /* 0x000fe40001000000 */
[----:B------:R-:W-:Y:S01]  /*3ce0*/  FSEL R158, R46, -INF , P1 ;  /* 0xff8000002e9e7808 */ /* 0x000fe20000800000 */
[----:B------:R-:W-:Y:S01]  /*3cf0*/  LDSM.16.MT88.4 R40, [R226+0x800] ;  /* 0x00080000e228783b */ /* 0x000fe20000004200 */
[----:B------:R-:W-:Y:S02]  /*3d00*/  FSEL R157, R47, -INF , P0 ;  /* 0xff8000002f9d7808 */ /* 0x000fe40000000000 */
[C---:B------:R-:W-:Y:S01]  /*3d10*/  ISETP.GT.AND P4, PT, R0.reuse, 0x30, PT ;  /* 0x000000300000780c */ /* 0x040fe20003f84270 */
[----:B------:R-:W-:Y:S01]  /*3d20*/  LDSM.16.MT88.4 R44, [R225+0x800] ;  /* 0x00080000e12c783b */ /* 0x000fe20000004200 */
[C---:B------:R-:W-:Y:S02]  /*3d30*/  ISETP.GT.AND P2, PT, R0.reuse, 0x31, PT ;  /* 0x000000310000780c */ /* 0x040fe40003f44270 */
[----:B------:R-:W-:-:S02]  /*3d40*/  ISETP.GT.AND P1, PT, R0, 0x38, PT ;  /* 0x000000380000780c */ /* 0x000fc40003f24270 */
[----:B------:R-:W-:Y:S02]  /*3d50*/  ISETP.GT.AND P0, PT, R0, 0x39, PT ;  /* 0x000000390000780c */ /* 0x000fe40003f04270 */
[----:B------:R-:W-:-:S04]  /*3d60*/  FMNMX.FTZ R0, R24, R28, !PT ;  /* 0x0000001c18007209 */ /* 0x000fc80007810000 */
[----:B------:R-:W-:-:S04]  /*3d70*/  FMNMX.FTZ R0, R27, R0, !PT ;  /* 0x000000001b007209 */ /* 0x000fc80007810000 */
[----:B------:R-:W-:-:S04]  /*3d80*/  FMNMX.FTZ R0, R26, R0, !PT ;  /* 0x000000001a007209 */ /* 0x000fc80007810000 */
[----:B------:R-:W-:Y:S02]  /*3d90*/  FMNMX.FTZ R5, R16, R0, !PT ;  /* 0x0000000010057209 */ /* 0x000fe40007810000 */
[----:B-1----:R-:W-:Y:S02]  /*3da0*/  FMNMX.FTZ R0, R2, R6, !PT ;  /* 0x0000000602007209 */ /* 0x002fe40007810000 */
[----:B------:R-:W-:-:S04]  /*3db0*/  FMNMX.FTZ R2, R18, R5, !PT ;  /* 0x0000000512027209 */ /* 0x000fc80007810000 */
[----:B------:R-:W-:Y:S01]  /*3dc0*/  FMNMX.FTZ R2, R23, R2, !PT ;  /* 0x0000000217027209 */ /* 0x000fe20007810000 */
[----:B------:R-:W1:Y:S03]  /*3dd0*/  SHFL.BFLY PT, R5, R0, 0x1, 0x1f ;  /* 0x0c201f0000057f89 */ /* 0x000e6600000e0000 */
[----:B------:R-:W-:-:S04]  /*3de0*/  FMNMX.FTZ R2, R29, R2, !PT ;  /* 0x000000021d027209 */ /* 0x000fc80007810000 */
[----:B------:R-:W-:-:S04]  /*3df0*/  FMNMX.FTZ R2, R155, R2, !PT ;  /* 0x000000029b027209 */ /* 0x000fc80007810000 */
[----:B------:R-:W-:Y:S02]  /*3e00*/  FMNMX.FTZ R2, R156, R2, !PT ;  /* 0x000000029c027209 */ /* 0x000fe40007810000 */
[----:B------:R-:W-:Y:S02]  /*3e10*/  FSEL R165, R34, -INF , P1 ;  /* 0xff80000022a57808 */ /* 0x000fe40000800000 */
[----:B------:R-:W-:Y:S02]  /*3e20*/  FMNMX.FTZ R2, R158, R2, !PT ;  /* 0x000000029e027209 */ /* 0x000fe40007810000 */
[----:B------:R-:W-:Y:S02]  /*3e30*/  ISETP.GT.AND P1, PT, R4, RZ, PT ;  /* 0x000000ff0400720c */ /* 0x000fe40003f24270 */
[----:B------:R-:W-:Y:S02]  /*3e40*/  FSEL R164, R35, -INF , P0 ;  /* 0xff80000023a47808 */ /* 0x000fe40000000000 */
[----:B------:R-:W-:-:S02]  /*3e50*/  FSEL R163, R38, -INF , P4 ;  /* 0xff80000026a37808 */ /* 0x000fc40002000000 */
[----:B------:R-:W-:Y:S02]  /*3e60*/  ISETP.GT.AND P0, PT, R4, 0x1, PT ;  /* 0x000000010400780c */ /* 0x000fe40003f04270 */
[----:B------:R-:W-:Y:S02]  /*3e70*/  FMNMX.FTZ R2, R157, R2, !PT ;  /* 0x000000029d027209 */ /* 0x000fe40007810000 */
[----:B------:R-:W-:Y:S02]  /*3e80*/  FSEL R32, R98, -INF , P1 ;  /* 0xff80000062207808 */ /* 0x000fe40000800000 */
[----:B------:R-:W-:Y:S02]  /*3e90*/  ISETP.GT.AND P1, PT, R4, 0x8, PT ;  /* 0x000000080400780c */ /* 0x000fe40003f24270 */
[----:B------:R-:W-:Y:S02]  /*3ea0*/  FSEL R166, R39, -INF , P2 ;  /* 0xff80000027a67808 */ /* 0x000fe40001000000 */
[----:B------:R-:W-:-:S02]  /*3eb0*/  FSEL R33, R99, -INF , P0 ;  /* 0xff80000063217808 */ /* 0x000fc40000000000 */
[----:B------:R-:W-:Y:S02]  /*3ec0*/  FMNMX.FTZ R2, R163, R2, !PT ;  /* 0x00000002a3027209 */ /* 0x000fe40007810000 */
[C---:B------:R-:W-:Y:S02]  /*3ed0*/  ISETP.GT.AND P4, PT, R3.reuse, RZ, PT ;  /* 0x000000ff0300720c */ /* 0x040fe40003f84270 */
[C---:B------:R-:W-:Y:S02]  /*3ee0*/  ISETP.GT.AND P2, PT, R3.reuse, 0x1, PT ;  /* 0x000000010300780c */ /* 0x040fe40003f44270 */
[----:B------:R-:W-:Y:S02]  /*3ef0*/  ISETP.GT.AND P0, PT, R3, 0x8, PT ;  /* 0x000000080300780c */ /* 0x000fe40003f04270 */
[----:B------:R-:W-:Y:S02]  /*3f00*/  FSEL R30, R94, -INF , P1 ;  /* 0xff8000005e1e7808 */ /* 0x000fe40000800000 */
[----:B------:R-:W-:-:S02]  /*3f10*/  ISETP.GT.AND P1, PT, R4, 0x10, PT ;  /* 0x000000100400780c */ /* 0x000fc40003f24270 */
[----:B------:R-:W-:Y:S02]  /*3f20*/  FMNMX.FTZ R2, R166, R2, !PT ;  /* 0x00000002a6027209 */ /* 0x000fe40007810000 */
[----:B------:R-:W-:Y:S02]  /*3f30*/  FSEL R22, R96, -INF , P4 ;  /* 0xff80000060167808 */ /* 0x000fe40002000000 */
[----:B------:R-:W-:Y:S02]  /*3f40*/  FSEL R25, R97, -INF , P2 ;  /* 0xff80000061197808 */ /* 0x000fe40001000000 */
[----:B------:R-:W-:Y:S02]  /*3f50*/  FSEL R15, R92, -INF , P0 ;  /* 0xff8000005c0f7808 */ /* 0x000fe40000000000 */
[----:B------:R-:W-:Y:S02]  /*3f60*/  ISETP.GT.AND P0, PT, R4, 0x9, PT ;  /* 0x000000090400780c */ /* 0x000fe40003f04270 */
[----:B-1----:R-:W-:-:S02]  /*3f70*/  FMNMX.FTZ R137, R0, R5, !PT ;  /* 0x0000000500897209 */ /* 0x002fc40007810000 */
[----:B------:R-:W-:Y:S02]  /*3f80*/  FSEL R38, R90, -INF , P1 ;  /* 0xff8000005a267808 */ /* 0x000fe40000800000 */
[----:B------:R-:W-:Y:S02]  /*3f90*/  FMNMX.FTZ R0, R165, R2, !PT ;  /* 0x00000002a5007209 */ /* 0x000fe40007810000 */
[----:B------:R-:W-:Y:S02]  /*3fa0*/  ISETP.GT.AND P2, PT, R3, 0x9, PT ;  /* 0x000000090300780c */ /* 0x000fe40003f44270 */
[----:B------:R-:W-:Y:S02]  /*3fb0*/  ISETP.GT.AND P1, PT, R4, 0x18, PT ;  /* 0x000000180400780c */ /* 0x000fe40003f24270 */
        /* <DEDUP_REMOVED lines=8> */
[----:B------:R-:W-:Y:S01]  /*4040*/  FSEL R17, R88, -INF , P0 ;  /* 0xff80000058117808 */ /* 0x000fe20000000000 */
[----:B------:R-:W1:Y:S01]  /*4050*/  SHFL.BFLY PT, R6, R0, 0x2, 0x1f ;  /* 0x0c401f0000067f89 */ /* 0x000e6200000e0000 */
[----:B------:R-:W-:Y:S02]  /*4060*/  ISETP.GT.AND P0, PT, R4, 0x11, PT ;  /* 0x000000110400780c */ /* 0x000fe40003f04270 */
[----:B------:R-:W-:Y:S02]  /*4070*/  ISETP.GT.AND P2, PT, R3, 0x11, PT ;  /* 0x000000110300780c */ /* 0x000fe40003f44270 */
[----:B------:R-:W-:Y:S02]  /*4080*/  FMNMX.FTZ R2, R19, R2, !PT ;  /* 0x0000000213027209 */ /* 0x000fe40007810000 */
[----:B------:R-:W-:Y:S02]  /*4090*/  FSEL R151, R80, -INF , P1 ;  /* 0xff80000050977808 */ /* 0x000fe40000800000 */
[----:B------:R-:W-:-:S02]  /*40a0*/  ISETP.GT.AND P1, PT, R3, 0x29, PT ;  /* 0x000000290300780c */ /* 0x000fc40003f24270 */
[----:B------:R-:W-:Y:S02]  /*40b0*/  FSEL R39, R91, -INF , P0 ;  /* 0xff8000005b277808 */ /* 0x000fe40000000000 */
[----:B------:R-:W-:Y:S02]  /*40c0*/  FSEL R21, R89, -INF , P2 ;  /* 0xff80000059157808 */ /* 0x000fe40001000000 */
[----:B------:R-:W-:Y:S02]  /*40d0*/  ISETP.GT.AND P0, PT, R3, 0x18, PT ;  /* 0x000000180300780c */ /* 0x000fe40003f04270 */
[----:B------:R-:W-:Y:S01]  /*40e0*/  FMNMX.FTZ R5, R17, R2, !PT ;  /* 0x0000000211057209 */ /* 0x000fe20007810000 */
[----:B------:R-:W-:Y:S01]  /*40f0*/  FMUL.FTZ R2, R137, c[0x0][0x2d0] ;  /* 0x0000b40089027a20 */ /* 0x000fe20000410000 */
[----:B------:R-:W-:Y:S02]  /*4100*/  FSEL R147, R77, -INF , P1 ;  /* 0xff8000004d937808 */ /* 0x000fe40000800000 */
[----:B------:R-:W-:-:S02]  /*4110*/  FSETP.NEU.FTZ.AND P1, PT, R137, -INF , PT ;  /* 0xff8000008900780b */ /* 0x000fc40003f3d000 */
[----:B------:R-:W-:Y:S02]  /*4120*/  ISETP.GT.AND P2, PT, R3, 0x19, PT ;  /* 0x000000190300780c */ /* 0x000fe40003f44270 */
[----:B------:R-:W-:Y:S02]  /*4130*/  FSEL R31, R84, -INF , P0 ;  /* 0xff800000541f7808 */ /* 0x000fe40000000000 */
[----:B------:R-:W-:Y:S02]  /*4140*/  FMNMX.FTZ R5, R21, R5, !PT ;  /* 0x0000000515057209 */ /* 0x000fe40007810000 */
[----:B------:R-:W-:Y:S02]  /*4150*/  ISETP.GT.AND P0, PT, R4, 0x19, PT ;  /* 0x000000190400780c */ /* 0x000fe40003f04270 */
[----:B------:R-:W-:Y:S02]  /*4160*/  FSEL R20, R2, RZ, P1 ;  /* 0x000000ff02147208 */ /* 0x000fe40000800000 */
[----:B------:R-:W-:-:S02]  /*4170*/  FSEL R37, R85, -INF , P2 ;  /* 0xff80000055257808 */ /* 0x000fc40001000000 */
[----:B------:R-:W-:Y:S02]  /*4180*/  FMNMX.FTZ R2, R31, R5, !PT ;  /* 0x000000051f027209 */ /* 0x000fe40007810000 */
[----:B------:R-:W-:Y:S02]  /*4190*/  FSEL R57, R87, -INF , P0 ;  /* 0xff80000057397808 */ /* 0x000fe40000000000 */
[C---:B------:R-:W-:Y:S02]  /*41a0*/  ISETP.GT.AND P0, PT, R3.reuse, 0x21, PT ;  /* 0x000000210300780c */ /* 0x040fe40003f04270 */
[----:B------:R-:W-:Y:S01]  /*41b0*/  ISETP.GT.AND P2, PT, R3, 0x28, PT ;  /* 0x000000280300780c */ /* 0x000fe20003f44270 */
[----:B------:R-:W-:Y:S01]  /*41c0*/  FFMA.FTZ R5, R7, c[0x0][0x2d0], -R20 ;  /* 0x0000b40007057a23 */ /* 0x000fe20000010814 */
[----:B------:R-:W-:Y:S02]  /*41d0*/  FMNMX.FTZ R2, R37, R2, !PT ;  /* 0x0000000225027209 */ /* 0x000fe40007810000 */
[----:B------:R-:W-:-:S02]  /*41e0*/  FSEL R150, R81, -INF , P0 ;  /* 0xff80000051967808 */ /* 0x000fc40000000000 */
[----:B------:R-:W-:Y:S01]  /*41f0*/  FSEL R148, R76, -INF , P2 ;  /* 0xff8000004c947808 */ /* 0x000fe20001000000 */
[----:B------:R2:W-:Y:S01]  /*4200*/  MUFU.EX2 R154, R5 ;  /* 0x00000005009a7308 */ /* 0x0005e20000000800 */
[C---:B------:R-:W-:Y:S02]  /*4210*/  ISETP.GT.AND P0, PT, R3.reuse, 0x30, PT ;  /* 0x000000300300780c */ /* 0x040fe40003f04270 */
[C---:B------:R-:W-:Y:S02]  /*4220*/  ISETP.GT.AND P4, PT, R3.reuse, 0x31, PT ;  /* 0x000000310300780c */ /* 0x040fe40003f84270 */
[C---:B------:R-:W-:Y:S02]  /*4230*/  ISETP.GT.AND P2, PT, R3.reuse, 0x38, PT ;  /* 0x000000380300780c */ /* 0x040fe40003f44270 */
[----:B------:R-:W-:Y:S02]  /*4240*/  ISETP.GT.AND P1, PT, R3, 0x39, PT ;  /* 0x000000390300780c */ /* 0x000fe40003f24270 */
[----:B------:R-:W-:Y:S01]  /*4250*/  FMNMX.FTZ R3, R151, R2, !PT ;  /* 0x0000000297037209 */ /* 0x000fe20007810000 */
[----:B------:R-:W-:Y:S01]  /*4260*/  FFMA.FTZ R2, R8, c[0x0][0x2d0], -R20 ;  /* 0x0000b40008027a23 */ /* 0x000fe20000010814 */
[----:B-1----:R-:W-:-:S02]  /*4270*/  FMNMX.FTZ R0, R0, R6, !PT ;  /* 0x0000000600007209 */ /* 0x002fc40007810000 */
[----:B------:R-:W-:Y:S02]  /*4280*/  FMNMX.FTZ R3, R150, R3, !PT ;  /* 0x0000000396037209 */ /* 0x000fe40007810000 */
[----:B--2---:R-:W-:Y:S01]  /*4290*/  FMNMX.FTZ R5, R32, R33, !PT ;  /* 0x0000002120057209 */ /* 0x004fe20007810000 */
[----:B------:R1:W-:Y:S03]  /*42a0*/  MUFU.EX2 R152, R2 ;  /* 0x0000000200987308 */ /* 0x0003e60000000800 */
[----:B------:R-:W-:Y:S01]  /*42b0*/  FMNMX.FTZ R5, R30, R5, !PT ;  /* 0x000000051e057209 */ /* 0x000fe20007810000 */
[----:B------:R-:W2:Y:S01]  /*42c0*/  SHFL.BFLY PT, R6, R0, 0x1, 0x1f ;  /* 0x0c201f0000067f89 */ /* 0x000ea200000e0000 */
[----:B------:R-:W-:Y:S02]  /*42d0*/  FSEL R153, R72, -INF , P0 ;  /* 0xff80000048997808 */ /* 0x000fe40000000000 */
[----:B------:R-:W-:-:S02]  /*42e0*/  FSEL R146, R73, -INF , P4 ;  /* 0xff80000049927808 */ /* 0x000fc40002000000 */
[----:B-1----:R-:W-:Y:S02]  /*42f0*/  FMNMX.FTZ R2, R148, R3, !PT ;  /* 0x0000000394027209 */ /* 0x002fe40007810000 */
[----:B------:R-:W-:Y:S02]  /*4300*/  FMNMX.FTZ R3, R36, R5, !PT ;  /* 0x0000000524037209 */ /* 0x000fe40007810000 */
[----:B------:R-:W-:Y:S02]  /*4310*/  FMNMX.FTZ R2, R147, R2, !PT ;  /* 0x0000000293027209 */ /* 0x000fe40007810000 */
[----:B------:R-:W-:Y:S02]  /*4320*/  FMNMX.FTZ R3, R38, R3, !PT ;  /* 0x0000000326037209 */ /* 0x000fe40007810000 */
[----:B------:R-:W-:Y:S02]  /*4330*/  FMNMX.FTZ R2, R153, R2, !PT ;  /* 0x0000000299027209 */ /* 0x000fe40007810000 */
[----:B------:R-:W-:-:S02]  /*4340*/  FMNMX.FTZ R3, R39, R3, !PT ;  /* 0x0000000327037209 */ /* 0x000fc40007810000 */
[----:B------:R-:W-:Y:S02]  /*4350*/  FMNMX.FTZ R135, R146, R2, !PT ;  /* 0x0000000292877209 */ /* 0x000fe40007810000 */
[----:B------:R-:W-:Y:S02]  /*4360*/  ISETP.GT.AND P0, PT, R4, 0x20, PT ;  /* 0x000000200400780c */ /* 0x000fe40003f04270 */
[----:B------:R-:W-:Y:S02]  /*4370*/  FSEL R144, R68, -INF , P2 ;  /* 0xff80000044907808 */ /* 0x000fe40001000000 */
[----:B------:R-:W-:Y:S01]  /*4380*/  FMNMX.FTZ R2, R56, R3, !PT ;  /* 0x0000000338027209 */ /* 0x000fe20007810000 */
[----:B------:R-:W-:Y:S01]  /*4390*/  FFMA.FTZ R5, R9, c[0x0][0x2d0], -R20 ;  /* 0x0000b40009057a23 */ /* 0x000fe20000010814 */
[----:B------:R-:W-:Y:S02]  /*43a0*/  FSEL R145, R82, -INF , P0 ;  /* 0xff80000052917808 */ /* 0x000fe40000000000 */
[----:B------:R-:W-:-:S02]  /*43b0*/  FSEL R143, R69, -INF , P1 ;  /* 0xff800000458f7808 */ /* 0x000fc40000800000 */
[----:B------:R-:W-:Y:S02]  /*43c0*/  FMNMX.FTZ R135, R144, R135, !PT ;  /* 0x0000008790877209 */ /* 0x000fe40007810000 */
[----:B------:R-:W-:Y:S01]  /*43d0*/  FMNMX.FTZ R3, R57, R2, !PT ;  /* 0x0000000239037209 */ /* 0x000fe20007810000 */
[--C-:B------:R-:W-:Y:S01]  /*43e0*/  FFMA.FTZ R2, R11, c[0x0][0x2d0], -R20.reuse ;  /* 0x0000b4000b027a23 */ /* 0x100fe20000010814 */
[C---:B------:R-:W-:Y:S01]  /*43f0*/  ISETP.GT.AND P0, PT, R4.reuse, 0x21, PT ;  /* 0x000000210400780c */ /* 0x040fe20003f04270 */
[----:B------:R1:W-:Y:S01]  /*4400*/  MUFU.EX2 R245, R5 ;  /* 0x0000000500f57308 */ /* 0x0003e20000000800 */
[----:B------:R-:W-:Y:S02]  /*4410*/  FMNMX.FTZ R135, R143, R135, !PT ;  /* 0x000000878f877209 */ /* 0x000fe40007810000 */
[----:B------:R-:W-:Y:S02]  /*4420*/  FSEL R149, R83, -INF , P0 ;  /* 0xff80000053957808 */ /* 0x000fe40000000000 */
[----:B------:R-:W-:Y:S01]  /*4430*/  ISETP.GT.AND P0, PT, R4, 0x28, PT ;  /* 0x000000280400780c */ /* 0x000fe20003f04270 */
[----:B------:R-:W-:Y:S02]  /*4440*/  LDSM.16.MT88.4 R80, [R226+0x2000] ;  /* 0x00200000e250783b */ /* 0x000fe40000004200 */
[----:B------:R3:W-:Y:S01]  /*4450*/  MUFU.EX2 R211, R2 ;  /* 0x0000000200d37308 */ /* 0x0007e20000000800 */
[----:B--2---:R-:W-:Y:S01]  /*4460*/  FMNMX.FTZ R136, R0, R6, !PT ;  /* 0x0000000600887209 */ /* 0x004fe20007810000 */
[----:B------:R-:W-:-:S02]  /*4470*/  FFMA.FTZ R0, R12, c[0x0][0x2d0], -R20 ;  /* 0x0000b4000c007a23 */ /* 0x000fc40000010814 */
[----:B-1----:R-:W-:Y:S01]  /*4480*/  FFMA.FTZ R5, R10, c[0x0][0x2d0], -R20 ;  /* 0x0000b4000a057a23 */ /* 0x002fe20000010814 */
[----:B------:R-:W-:-:S03]  /*4490*/  ISETP.GT.AND P1, PT, R4, 0x29, PT ;  /* 0x000000290400780c */ /* 0x000fc60003f24270 */
[----:B------:R1:W-:Y:S01]  /*44a0*/  MUFU.EX2 R210, R5 ;  /* 0x0000000500d27308 */ /* 0x0003e20000000800 */
[----:B---3--:R-:W-:Y:S02]  /*44b0*/  FMNMX.FTZ R2, R145, R3, !PT ;  /* 0x0000000391027209 */ /* 0x008fe40007810000 */
[----:B------:R-:W-:Y:S02]  /*44c0*/  FSEL R141, R78, -INF , P0 ;  /* 0xff8000004e8d7808 */ /* 0x000fe40000000000 */
[----:B------:R-:W-:-:S03]  /*44d0*/  FMNMX.FTZ R2, R149, R2, !PT ;  /* 0x0000000295027209 */ /* 0x000fc60007810000 */
[----:B------:R2:W-:Y:S01]  /*44e0*/  MUFU.EX2 R246, R0 ;  /* 0x0000000000f67308 */ /* 0x0005e20000000800 */
[----:B------:R-:W-:Y:S01]  /*44f0*/  FSEL R142, R79, -INF , P1 ;  /* 0xff8000004f8e7808 */ /* 0x000fe20000800000 */
[----:B-1----:R-:W1:Y:S01]  /*4500*/  SHFL.BFLY PT, R5, R135, 0x2, 0x1f ;  /* 0x0c401f0087057f89 */ /* 0x002e6200000e0000 */
[C---:B------:R-:W-:Y:S02]  /*4510*/  ISETP.GT.AND P1, PT, R4.reuse, 0x30, PT ;  /* 0x000000300400780c */ /* 0x040fe40003f24270 */
[C---:B------:R-:W-:Y:S02]  /*4520*/  ISETP.GT.AND P0, PT, R4.reuse, 0x31, PT ;  /* 0x000000310400780c */ /* 0x040fe40003f04270 */
[----:B------:R-:W-:Y:S01]  /*4530*/  ISETP.GT.AND P2, PT, R4, 0x38, PT ;  /* 0x000000380400780c */ /* 0x000fe20003f44270 */
[----:B------:R-:W-:Y:S01]  /*4540*/  FMUL.FTZ R3, R136, c[0x0][0x2d0] ;  /* 0x0000b40088037a20 */ /* 0x000fe20000410000 */
[----:B--2---:R-:W-:Y:S01]  /*4550*/  FMNMX.FTZ R0, R141, R2, !PT ;  /* 0x000000028d007209 */ /* 0x004fe20007810000 */
[----:B------:R-:W-:Y:S01]  /*4560*/  LDSM.16.MT88.4 R76, [R229+0x2000] ;  /* 0x00200000e54c783b */ /* 0x000fe20000004200 */
[----:B------:R-:W-:-:S02]  /*4570*/  FSEL R140, R74, -INF , P1 ;  /* 0xff8000004a8c7808 */ /* 0x000fc40000800000 */
[----:B------:R-:W-:Y:S02]  /*4580*/  FMNMX.FTZ R0, R142, R0, !PT ;  /* 0x000000008e007209 */ /* 0x000fe40007810000 */
[----:B------:R-:W-:Y:S02]  /*4590*/  FSEL R139, R75, -INF , P0 ;  /* 0xff8000004b8b7808 */ /* 0x000fe40000000000 */
[----:B------:R-:W-:Y:S01]  /*45a0*/  FMNMX.FTZ R0, R140, R0, !PT ;  /* 0x000000008c007209 */ /* 0x000fe20007810000 */
[----:B------:R-:W-:Y:S01]  /*45b0*/  FFMA.FTZ R2, R13, c[0x0][0x2d0], -R20 ;  /* 0x0000b4000d027a23 */ /* 0x000fe20000010814 */
[----:B------:R-:W-:Y:S02]  /*45c0*/  ISETP.GT.AND P1, PT, R4, 0x39, PT ;  /* 0x000000390400780c */ /* 0x000fe40003f24270 */
[----:B------:R-:W-:Y:S02]  /*45d0*/  FSEL R138, R70, -INF , P2 ;  /* 0xff800000468a7808 */ /* 0x000fe40001000000 */
[----:B------:R-:W-:-:S02]  /*45e0*/  FMNMX.FTZ R0, R139, R0, !PT ;  /* 0x000000008b007209 */ /* 0x000fc40007810000 */
[----:B------:R-:W-:Y:S01]  /*45f0*/  FSETP.NEU.FTZ.AND P0, PT, R136, -INF , PT ;  /* 0xff8000008800780b */ /* 0x000fe20003f1d000 */
[----:B------:R2:W-:Y:S01]  /*4600*/  MUFU.EX2 R204, R2 ;  /* 0x0000000200cc7308 */ /* 0x0005e20000000800 */
[----:B------:R-:W-:Y:S02]  /*4610*/  FSEL R133, R71, -INF , P1 ;  /* 0xff80000047857808 */ /* 0x000fe40000800000 */
[----:B------:R-:W-:Y:S01]  /*4620*/  FMNMX.FTZ R134, R138, R0, !PT ;  /* 0x000000008a867209 */ /* 0x000fe20007810000 */
[----:B------:R-:W-:Y:S01]  /*4630*/  LDSM.16.MT88.4 R68, [R229+0x800] ;  /* 0x00080000e544783b */ /* 0x000fe20000004200 */
[----:B------:R-:W-:Y:S02]  /*4640*/  FSEL R3, R3, RZ, P0 ;  /* 0x000000ff03037208 */ /* 0x000fe40000000000 */
[----:B-1----:R-:W-:Y:S02]  /*4650*/  FMNMX.FTZ R135, R135, R5, !PT ;  /* 0x0000000587877209 */ /* 0x002fe40007810000 */
[----:B------:R-:W-:Y:S01]  /*4660*/  FMNMX.FTZ R134, R133, R134, !PT ;  /* 0x0000008685867209 */ /* 0x000fe20007810000 */
[----:B------:R-:W-:-:S02]  /*4670*/  FFMA.FTZ R0, R24, c[0x0][0x2d0], -R3 ;  /* 0x0000b40018007a23 */ /* 0x000fc40000010803 */
[----:B--2---:R-:W-:Y:S02]  /*4680*/  FFMA.FTZ R2, R14, c[0x0][0x2d0], -R20 ;  /* 0x0000b4000e027a23 */ /* 0x004fe40000010814 */
[----:B------:R-:W-:Y:S02]  /*4690*/  SHFL.BFLY PT, R4, R134, 0x2, 0x1f ;  /* 0x0c401f0086047f89 */ /* 0x000fe400000e0000 */
[----:B------:R1:W-:Y:S08]  /*46a0*/  MUFU.EX2 R207, R2 ;  /* 0x0000000200cf7308 */ /* 0x0003f00000000800 */
[----:B------:R2:W-:Y:S01]  /*46b0*/  MUFU.EX2 R132, R0 ;  /* 0x0000000000847308 */ /* 0x0005e20000000800 */
[----:B-1----:R-:W1:Y:S01]  /*46c0*/  SHFL.BFLY PT, R2, R135, 0x1, 0x1f ;  /* 0x0c201f0087027f89 */ /* 0x002e6200000e0000 */
[----:B--2---:R-:W-:-:S06]  /*46d0*/  FFMA.FTZ R0, R28, c[0x0][0x2d0], -R3 ;  /* 0x0000b4001c007a23 */ /* 0x004fcc0000010803 */
[----:B------:R2:W-:Y:S02]  /*46e0*/  MUFU.EX2 R131, R0 ;  /* 0x0000000000837308 */ /* 0x0005e40000000800 */
[----:B--2---:R-:W-:-:S06]  /*46f0*/  FFMA.FTZ R0, R27, c[0x0][0x2d0], -R3 ;  /* 0x0000b4001b007a23 */ /* 0x004fcc0000010803 */
[----:B------:R2:W-:Y:S01]  /*4700*/  MUFU.EX2 R194, R0 ;  /* 0x0000000000c27308 */ /* 0x0005e20000000800 */
[----:B-1----:R-:W-:Y:S02]  /*4710*/  FMNMX.FTZ R135, R135, R2, !PT ;  /* 0x0000000287877209 */ /* 0x002fe40007810000 */
[----:B------:R-:W-:Y:S01]  /*4720*/  FMNMX.FTZ R134, R134, R4, !PT ;  /* 0x0000000486867209 */ /* 0x000fe20007810000 */
[----:B--2---:R-:W-:-:S04]  /*4730*/  FFMA.FTZ R0, R26, c[0x0][0x2d0], -R3 ;  /* 0x0000b4001a007a23 */ /* 0x004fc80000010803 */
[----:B------:R1:W-:Y:S01]  /*4740*/  MUFU.EX2 R195, R0 ;  /* 0x0000000000c37308 */ /* 0x0003e20000000800 */
[C---:B------:R-:W-:Y:S01]  /*4750*/  FMUL.FTZ R2, R135.reuse, c[0x0][0x2d0] ;  /* 0x0000b40087027a20 */ /* 0x040fe20000410000 */
[----:B------:R-:W-:Y:S01]  /*4760*/  FSETP.NEU.FTZ.AND P0, PT, R135, -INF , PT ;  /* 0xff8000008700780b */ /* 0x000fe20003f1d000 */
[----:B------:R-:W2:Y:S01]  /*4770*/  SHFL.BFLY PT, R4, R134, 0x1, 0x1f ;  /* 0x0c201f0086047f89 */ /* 0x000ea200000e0000 */
[----:B-1----:R-:W-:-:S04]  /*4780*/  FFMA.FTZ R0, R16, c[0x0][0x2d0], -R3 ;  /* 0x0000b40010007a23 */ /* 0x002fc80000010803 */
[----:B------:R1:W-:Y:S01]  /*4790*/  MUFU.EX2 R198, R0 ;  /* 0x0000000000c67308 */ /* 0x0003e20000000800 */
[----:B------:R-:W-:Y:S01]  /*47a0*/  FSEL R2, R2, RZ, P0 ;  /* 0x000000ff02027208 */ /* 0x000fe20000000000 */
[----:B-1----:R-:W-:-:S06]  /*47b0*/  FFMA.FTZ R0, R18, c[0x0][0x2d0], -R3 ;  /* 0x0000b40012007a23 */ /* 0x002fcc0000010803 */
[----:B------:R1:W-:Y:S02]  /*47c0*/  MUFU.EX2 R199, R0 ;  /* 0x0000000000c77308 */ /* 0x0003e40000000800 */
[----:B-1----:R-:W-:-:S06]  /*47d0*/  FFMA.FTZ R0, R23, c[0x0][0x2d0], -R3 ;  /* 0x0000b40017007a23 */ /* 0x002fcc0000010803 */
[----:B------:R1:W-:Y:S02]  /*47e0*/  MUFU.EX2 R205, R0 ;  /* 0x0000000000cd7308 */ /* 0x0003e40000000800 */
[----:B-1----:R-:W-:-:S06]  /*47f0*/  FFMA.FTZ R0, R29, c[0x0][0x2d0], -R3 ;  /* 0x0000b4001d007a23 */ /* 0x002fcc0000010803 */
[----:B------:R1:W-:Y:S01]  /*4800*/  MUFU.EX2 R224, R0 ;  /* 0x0000000000e07308 */ /* 0x0003e20000000800 */
[----:B--2---:R-:W-:Y:S01]  /*4810*/  FMNMX.FTZ R134, R134, R4, !PT ;  /* 0x0000000486867209 */ /* 0x004fe20007810000 */
[----:B-1----:R-:W-:-:S06]  /*4820*/  FFMA.FTZ R0, R22, c[0x0][0x2d0], -R2 ;  /* 0x0000b40016007a23 */ /* 0x002fcc0000010802 */
[----:B------:R1:W-:Y:S01]  /*4830*/  MUFU.EX2 R130, R0 ;  /* 0x0000000000827308 */ /* 0x0003e20000000800 */
[--C-:B------:R-:W-:Y:S02]  /*4840*/  FFMA.FTZ R4, R17, c[0x0][0x2d0], -R2.reuse ;  /* 0x0000b40011047a23 */ /* 0x100fe40000010802 */
[----:B-1----:R-:W-:Y:S01]  /*4850*/  FFMA.FTZ R0, R25, c[0x0][0x2d0], -R2 ;  /* 0x0000b40019007a23 */ /* 0x002fe20000010802 */
[----:B------:R-:W-:-:S04]  /*4860*/  FSETP.NEU.FTZ.AND P0, PT, R134, -INF , PT ;  /* 0xff8000008600780b */ /* 0x000fc80003f1d000 */
[----:B------:R-:W-:Y:S01]  /*4870*/  MUFU.EX2 R193, R4 ;  /* 0x0000000400c17308 */ /* 0x000fe20000000800 */
[----:B------:R-:W1:Y:S07]  /*4880*/  LDSM.16.MT88.4 R24, [R229] ;  /* 0x00000000e518783b */ /* 0x000e6e0000004200 */
[----:B------:R2:W3:Y:S02]  /*4890*/  MUFU.EX2 R129, R0 ;  /* 0x0000000000817308 */ /* 0x0004e40000000800 */
[----:B--2---:R-:W-:-:S06]  /*48a0*/  FFMA.FTZ R0, R15, c[0x0][0x2d0], -R2 ;  /* 0x0000b4000f007a23 */ /* 0x004fcc0000010802 */
[----:B------:R2:W-:Y:S01]  /*48b0*/  MUFU.EX2 R186, R0 ;  /* 0x0000000000ba7308 */ /* 0x0005e20000000800 */
[--C-:B------:R-:W-:Y:S02]  /*48c0*/  FFMA.FTZ R4, R21, c[0x0][0x2d0], -R2.reuse ;  /* 0x0000b40015047a23 */ /* 0x100fe40000010802 */
[----:B--2---:R-:W-:-:S05]  /*48d0*/  FFMA.FTZ R0, R19, c[0x0][0x2d0], -R2 ;  /* 0x0000b40013007a23 */ /* 0x004fca0000010802 */
[----:B------:R2:W4:Y:S02]  /*48e0*/  MUFU.EX2 R187, R0 ;  /* 0x0000000000bb7308 */ /* 0x0005240000000800 */
[----:B--2---:R-:W-:-:S06]  /*48f0*/  FMUL.FTZ R0, R134, c[0x0][0x2d0] ;  /* 0x0000b40086007a20 */ /* 0x004fcc0000410000 */
[----:B------:R2:W-:Y:S01]  /*4900*/  MUFU.EX2 R197, R4 ;  /* 0x0000000400c57308 */ /* 0x0005e20000000800 */
[----:B------:R-:W-:-:S05]  /*4910*/  FSEL R0, R0, RZ, P0 ;  /* 0x000000ff00007208 */ /* 0x000fca0000000000 */
[----:B--2---:R-:W-:-:S04]  /*4920*/  FFMA.FTZ R4, R32, c[0x0][0x2d0], -R0 ;  /* 0x0000b40020047a23 */ /* 0x004fc80000010800 */
[----:B------:R2:W-:Y:S02]  /*4930*/  MUFU.EX2 R128, R4 ;  /* 0x0000000400807308 */ /* 0x0005e40000000800 */
[--C-:B--2---:R-:W-:Y:S02]  /*4940*/  FFMA.FTZ R4, R33, c[0x0][0x2d0], -R0.reuse ;  /* 0x0000b40021047a23 */ /* 0x104fe40000010800 */
[----:B------:R-:W2:Y:S04]  /*4950*/  LDSM.16.MT88.4 R32, [R226] ;  /* 0x00000000e220783b */ /* 0x000ea80000004200 */
[----:B------:R1:W1:Y:S02]  /*4960*/  MUFU.EX2 R21, R4 ;  /* 0x0000000400157308 */ /* 0x0002640000000800 */
[----:B-1----:R-:W-:-:S06]  /*4970*/  FFMA.FTZ R4, R30, c[0x0][0x2d0], -R0 ;  /* 0x0000b4001e047a23 */ /* 0x002fcc0000010800 */
[----:B------:R1:W-:Y:S02]  /*4980*/  MUFU.EX2 R184, R4 ;  /* 0x0000000400b87308 */ /* 0x0003e40000000800 */
[----:B-1----:R-:W-:-:S06]  /*4990*/  FFMA.FTZ R4, R36, c[0x0][0x2d0], -R0 ;  /* 0x0000b40024047a23 */ /* 0x002fcc0000010800 */
[----:B------:R1:W1:Y:S02]  /*49a0*/  MUFU.EX2 R185, R4 ;  /* 0x0000000400b97308 */ /* 0x0002640000000800 */
[----:B-1----:R-:W-:-:S06]  /*49b0*/  FFMA.FTZ R4, R31, c[0x0][0x2d0], -R2 ;  /* 0x0000b4001f047a23 */ /* 0x002fcc0000010802 */
[----:B------:R1:W-:Y:S02]  /*49c0*/  MUFU.EX2 R181, R4 ;  /* 0x0000000400b57308 */ /* 0x0003e40000000800 */
[----:B-1----:R-:W-:-:S06]  /*49d0*/  FFMA.FTZ R4, R37, c[0x0][0x2d0], -R2 ;  /* 0x0000b40025047a23 */ /* 0x002fcc0000010802 */
[----:B------:R1:W-:Y:S01]  /*49e0*/  MUFU.EX2 R227, R4 ;  /* 0x0000000400e37308 */ /* 0x0003e20000000800 */
[----:B---3--:R-:W-:Y:S02]  /*49f0*/  F2FP.BF16.PACK_AB R12, R129, R130 ;  /* 0x00000082810c723e */ /* 0x008fe400000010ff */
[----:B----4-:R-:W-:Y:S02]  /*4a00*/  F2FP.BF16.PACK_AB R14, R187, R186 ;  /* 0x000000babb0e723e */ /* 0x010fe400000010ff */
[----:B------:R-:W-:Y:S01]  /*4a10*/  F2FP.BF16.PACK_AB R13, R21, R128 ;  /* 0x00000080150d723e */ /* 0x000fe200000010ff */
[----:B-1----:R-:W-:-:S04]  /*4a20*/  FFMA.FTZ R4, R38, c[0x0][0x2d0], -R0 ;  /* 0x0000b40026047a23 */ /* 0x002fc80000010800 */
[----:B------:R1:W-:Y:S01]  /*4a30*/  MUFU.EX2 R192, R4 ;  /* 0x0000000400c07308 */ /* 0x0003e20000000800 */
[----:B------:R-:W-:Y:S01]  /*4a40*/  F2FP.BF16.PACK_AB R15, R185, R184 ;  /* 0x000000b8b90f723e */ /* 0x000fe200000010ff */
[----:B-1----:R-:W-:-:S06]  /*4a50*/  FFMA.FTZ R4, R39, c[0x0][0x2d0], -R0 ;  /* 0x0000b40027047a23 */ /* 0x002fcc0000010800 */
[----:B------:R1:W3:Y:S01]  /*4a60*/  MUFU.EX2 R196, R4 ;  /* 0x0000000400c47308 */ /* 0x0002e20000000800 */
[----:B------:R-:W-:Y:S01]  /*4a70*/  HMMA.16816.F32.BF16 R64, R12, R48, RZ ;  /* 0x000000300c40723c */ /* 0x000fe200000418ff */
[----:B-1----:R-:W-:-:S06]  /*4a80*/  FFMA.FTZ R4, R56, c[0x0][0x2d0], -R0 ;  /* 0x0000b40038047a23 */ /* 0x002fcc0000010800 */
[----:B------:R1:W-:Y:S02]  /*4a90*/  MUFU.EX2 R247, R4 ;  /* 0x0000000400f77308 */ /* 0x0003e40000000800 */
[----:B-1----:R-:W-:Y:S01]  /*4aa0*/  FFMA.FTZ R4, R57, c[0x0][0x2d0], -R0 ;  /* 0x0000b40039047a23 */ /* 0x002fe20000010800 */
[----:B------:R-:W-:Y:S01]  /*4ab0*/  F2FP.BF16.PACK_AB R16, R152, R154 ;  /* 0x0000009a9810723e */ /* 0x000fe200000010ff */
[----:B------:R-:W-:Y:S01]  /*4ac0*/  HMMA.16816.F32.BF16 R84, R12, R24, RZ ;  /* 0x000000180c54723c */ /* 0x000fe200000418ff */
[----:B------:R-:W-:-:S03]  /*4ad0*/  F2FP.BF16.PACK_AB R18, R210, R245 ;  /* 0x000000f5d212723e */ /* 0x000fc600000010ff */
[----:B------:R1:W4:Y:S01]  /*4ae0*/  MUFU.EX2 R252, R4 ;  /* 0x0000000400fc7308 */ /* 0x0003220000000800 */
[----:B------:R-:W-:Y:S01]  /*4af0*/  F2FP.BF16.PACK_AB R17, R131, R132 ;  /* 0x000000848311723e */ /* 0x000fe200000010ff */
[----:B------:R-:W-:Y:S01]  /*4b00*/  LDSM.16.MT88.4 R56, [R228] ;  /* 0x00000000e438783b */ /* 0x000fe20000004200 */
[----:B------:R-:W-:Y:S02]  /*4b10*/  F2FP.BF16.PACK_AB R19, R195, R194 ;  /* 0x000000c2c313723e */ /* 0x000fe400000010ff */
[----:B---3--:R-:W-:Y:S02]  /*4b20*/  F2FP.BF16.PACK_AB R5, R196, R192 ;  /* 0x000000c0c405723e */ /* 0x008fe400000010ff */
[----:B------:R-:W-:-:S03]  /*4b30*/  F2FP.BF16.PACK_AB R6, R227, R181 ;  /* 0x000000b5e306723e */ /* 0x000fc600000010ff */
[----:B------:R-:W-:Y:S01]  /*4b40*/  HMMA.16816.F32.BF16 R28, R16, R24, RZ ;  /* 0x00000018101c723c */ /* 0x000fe200000418ff */
[----:B-1----:R-:W-:Y:S02]  /*4b50*/  F2FP.BF16.PACK_AB R4, R197, R193 ;  /* 0x000000c1c504723e */ /* 0x002fe400000010ff */
[----:B----4-:R-:W-:-:S05]  /*4b60*/  F2FP.BF16.PACK_AB R7, R252, R247 ;  /* 0x000000f7fc07723e */ /* 0x010fca00000010ff */
[----:B--2---:R-:W-:Y:S08]  /*4b70*/  HMMA.16816.F32.BF16 R52, R16, R32, RZ ;  /* 0x000000201034723c */ /* 0x004ff000000418ff */
[----:B------:R-:W-:Y:S01]  /*4b80*/  HMMA.16816.F32.BF16 R176, R4, R44, R64 ;  /* 0x0000002c04b0723c */ /* 0x000fe20000041840 */
[----:B------:R-:W1:Y:S01]  /*4b90*/  LDSM.16.MT88.4 R64, [R228+0x2800] ;  /* 0x00280000e440783b */ /* 0x000e620000004200 */
[----:B------:R-:W-:-:S02]  /*4ba0*/  F2FP.BF16.PACK_AB R8, R246, R211 ;  /* 0x000000d3f608723e */ /* 0x000fc400000010ff */
[----:B------:R-:W-:Y:S02]  /*4bb0*/  F2FP.BF16.PACK_AB R9, R199, R198 ;  /* 0x000000c6c709723e */ /* 0x000fe400000010ff */
[----:B------:R-:W-:Y:S02]  /*4bc0*/  F2FP.BF16.PACK_AB R10, R207, R204 ;  /* 0x000000cccf0a723e */ /* 0x000fe400000010ff */
[----:B------:R-:W-:Y:S01]  /*4bd0*/  F2FP.BF16.PACK_AB R11, R224, R205 ;  /* 0x000000cde00b723e */ /* 0x000fe200000010ff */
[----:B------:R-:W-:Y:S08]  /*4be0*/  HMMA.16816.F32.BF16 R216, R4, R68, R84 ;  /* 0x0000004404d8723c */ /* 0x000ff00000041854 */
[----:B------:R-:W-:Y:S08]  /*4bf0*/  HMMA.16816.F32.BF16 R84, R12, R104, RZ ;  /* 0x000000680c54723c */ /* 0x000ff000000418ff */
[C---:B------:R-:W-:Y:S01]  /*4c00*/  HMMA.16816.F32.BF16 R248, R8.reuse, R68, R28 ;  /* 0x0000004408f8723c */ /* 0x040fe2000004181c */
[----:B------:R-:W2:Y:S07]  /*4c10*/  LDSM.16.MT88.4 R28, [R225+0x2800] ;  /* 0x00280000e11c783b */ /* 0x000eae0000004200 */
[----:B------:R-:W-:Y:S01]  /*4c20*/  HMMA.16816.F32.BF16 R200, R8, R40, R52 ;  /* 0x0000002808c8723c */ /* 0x000fe20000041834 */
[----:B------:R-:W3:Y:S07]  /*4c30*/  LDSM.16.MT88.4 R52, [R226+0x2800] ;  /* 0x00280000e234783b */ /* 0x000eee0000004200 */
[C---:B------:R-:W-:Y:S08]  /*4c40*/  HMMA.16816.F32.BF16 R72, R16.reuse, R48, RZ ;  /* 0x000000301048723c */ /* 0x040ff000000418ff */
[C---:B------:R-:W-:Y:S08]  /*4c50*/  HMMA.16816.F32.BF16 R116, R16.reuse, R60, RZ ;  /* 0x0000003c1074723c */ /* 0x040ff000000418ff */
[C---:B------:R-:W-:Y:S08]  /*4c60*/  HMMA.16816.F32.BF16 R88, R16.reuse, R104, RZ ;  /* 0x000000681058723c */ /* 0x040ff000000418ff */
[----:B------:R-:W-:Y:S08]  /*4c70*/  HMMA.16816.F32.BF16 R108, R16, R80, RZ ;  /* 0x00000050106c723c */ /* 0x000ff000000418ff */
[----:B-1----:R-:W-:Y:S08]  /*4c80*/  HMMA.16816.F32.BF16 R84, R4, R64, R84 ;  /* 0x000000400454723c */ /* 0x002ff00000041854 */
[----:B------:R-:W-:Y:S08]  /*4c90*/  HMMA.16816.F32.BF16 R36, R12, R32, RZ ;  /* 0x000000200c24723c */ /* 0x000ff000000418ff */
[C---:B------:R-:W-:Y:S01]  /*4ca0*/  HMMA.16816.F32.BF16 R172, R8.reuse, R44, R72 ;  /* 0x0000002c08ac723c */ /* 0x040fe20000041848 */
[----:B------:R-:W1:Y:S07]  /*4cb0*/  LDSM.16.MT88.4 R72, [R229+0x2800] ;  /* 0x00280000e548783b */ /* 0x000e6e0000004200 */
[----:B--2---:R-:W-:Y:S01]  /*4cc0*/  HMMA.16816.F32.BF16 R116, R8, R28, R116 ;  /* 0x0000001c0874723c */ /* 0x004fe20000041874 */
[----:B------:R-:W-:-:S07]  /*4cd0*/  IMAD.MOV.U32 R206, RZ, RZ, R84 ;  /* 0x000000ffffce7224 */ /* 0x000fce00078e0054 */
[----:B------:R-:W-:Y:S08]  /*4ce0*/  HMMA.16816.F32.BF16 R112, R12, R60, RZ ;  /* 0x0000003c0c70723c */ /* 0x000ff000000418ff */
[-C--:B------:R-:W-:Y:S08]  /*4cf0*/  HMMA.16816.F32.BF16 R96, R16, R76.reuse, RZ ;  /* 0x0000004c1060723c */ /* 0x080ff000000418ff */
[----:B------:R-:W-:Y:S07]  /*4d00*/  HMMA.16816.F32.BF16 R92, R12, R76, RZ ;  /* 0x0000004c0c5c723c */ /* 0x000fee00000418ff */
[----:B------:R-:W-:Y:S01]  /*4d10*/  IMAD.MOV.U32 R77, RZ, RZ, R85 ;  /* 0x000000ffff4d7224 */ /* 0x000fe200078e0055 */
[----:B------:R-:W-:Y:S01]  /*4d20*/  HMMA.16816.F32.BF16 R88, R8, R64, R88 ;  /* 0x000000400858723c */ /* 0x000fe20000041858 */
[----:B------:R-:W-:-:S06]  /*4d30*/  IMAD.MOV.U32 R76, RZ, RZ, R86 ;  /* 0x000000ffff4c7224 */ /* 0x000fcc00078e0056 */
[----:B------:R-:W-:Y:S01]  /*4d40*/  IMAD.MOV.U32 R64, RZ, RZ, R87 ;  /* 0x000000ffff407224 */ /* 0x000fe200078e0057 */
[----:B---3--:R-:W-:Y:S08]  /*4d50*/  HMMA.16816.F32.BF16 R108, R8, R52, R108 ;  /* 0x00000034086c723c */ /* 0x008ff0000004186c */
[C---:B------:R-:W-:Y:S08]  /*4d60*/  HMMA.16816.F32.BF16 R84, R12.reuse, R62, RZ ;  /* 0x0000003e0c54723c */ /* 0x040ff000000418ff */
[----:B------:R-:W-:Y:S08]  /*4d70*/  HMMA.16816.F32.BF16 R100, R12, R80, RZ ;  /* 0x000000500c64723c */ /* 0x000ff000000418ff */
[----:B------:R-:W-:Y:S01]  /*4d80*/  HMMA.16816.F32.BF16 R188, R4, R40, R36 ;  /* 0x0000002804bc723c */ /* 0x000fe20000041824 */
[----:B------:R-:W2:Y:S01]  /*4d90*/  LDSM.16.MT88.4 R36, [R228+0x800] ;  /* 0x00080000e424783b */ /* 0x000ea20000004200 */
[----:B------:R-:W-:-:S02]  /*4da0*/  IMAD.MOV.U32 R61, RZ, RZ, R119 ;  /* 0x000000ffff3d7224 */ /* 0x000fc400078e0077 */
[----:B------:R-:W-:Y:S02]  /*4db0*/  IMAD.MOV.U32 R60, RZ, RZ, R118 ;  /* 0x000000ffff3c7224 */ /* 0x000fe400078e0076 */
[----:B------:R-:W-:Y:S02]  /*4dc0*/  IMAD.MOV.U32 R80, RZ, RZ, R116 ;  /* 0x000000ffff507224 */ /* 0x000fe400078e0074 */
[----:B------:R-:W-:Y:S02]  /*4dd0*/  IMAD.MOV.U32 R81, RZ, RZ, R117 ;  /* 0x000000ffff517224 */ /* 0x000fe400078e0075 */
[----:B------:R-:W-:Y:S01]  /*4de0*/  HMMA.16816.F32.BF16 R116, R4, R28, R112 ;  /* 0x0000001c0474723c */ /* 0x000fe20000041870 */
[----:B------:R-:W-:Y:S02]  /*4df0*/  IMAD.MOV.U32 R23, RZ, RZ, R111 ;  /* 0x000000ffff177224 */ /* 0x000fe400078e006f */
[----:B------:R-:W-:-:S04]  /*4e00*/  IMAD.MOV.U32 R22, RZ, RZ, R110 ;  /* 0x000000ffff167224 */ /* 0x000fc800078e006e */
[----:B------:R-:W-:Y:S01]  /*4e10*/  IMAD.MOV.U32 R29, RZ, RZ, R109 ;  /* 0x000000ffff1d7224 */ /* 0x000fe200078e006d */
[----:B------:R-:W-:Y:S01]  /*4e20*/  HMMA.16816.F32.BF16 R124, R16, R56, RZ ;  /* 0x00000038107c723c */ /* 0x000fe200000418ff */
[----:B------:R-:W-:-:S07]  /*4e30*/  IMAD.MOV.U32 R28, RZ, RZ, R108 ;  /* 0x000000ffff1c7224 */ /* 0x000fce00078e006c */
[----:B------:R-:W-:Y:S08]  /*4e40*/  HMMA.16816.F32.BF16 R120, R12, R56, RZ ;  /* 0x000000380c78723c */ /* 0x000ff000000418ff */
[C---:B------:R-:W-:Y:S08]  /*4e50*/  HMMA.16816.F32.BF16 R108, R4.reuse, R30, R84 ;  /* 0x0000001e046c723c */ /* 0x040ff00000041854 */
[----:B------:R-:W-:Y:S08]  /*4e60*/  HMMA.16816.F32.BF16 R100, R4, R52, R100 ;  /* 0x000000340464723c */ /* 0x000ff00000041864 */
[-C--:B-1----:R-:W-:Y:S08]  /*4e70*/  HMMA.16816.F32.BF16 R96, R8, R72.reuse, R96 ;  /* 0x000000480860723c */ /* 0x082ff00000041860 */
[----:B------:R-:W-:Y:S08]  /*4e80*/  HMMA.16816.F32.BF16 R92, R4, R72, R92 ;  /* 0x00000048045c723c */ /* 0x000ff0000004185c */
[----:B------:R-:W-:Y:S01]  /*4e90*/  HMMA.16816.F32.BF16 R84, R12, R82, RZ ;  /* 0x000000520c54723c */ /* 0x000fe200000418ff */
[----:B------:R-:W-:-:S02]  /*4ea0*/  IMAD.MOV.U32 R57, RZ, RZ, R102 ;  /* 0x000000ffff397224 */ /* 0x000fc400078e0066 */
[----:B------:R-:W-:Y:S02]  /*4eb0*/  IMAD.MOV.U32 R56, RZ, RZ, R103 ;  /* 0x000000ffff387224 */ /* 0x000fe400078e0067 */
[----:B------:R-:W-:Y:S02]  /*4ec0*/  IMAD.MOV.U32 R233, RZ, RZ, R88 ;  /* 0x000000ffffe97224 */ /* 0x000fe400078e0058 */
[----:B------:R-:W-:Y:S01]  /*4ed0*/  IMAD.MOV.U32 R232, RZ, RZ, R89 ;  /* 0x000000ffffe87224 */ /* 0x000fe200078e0059 */
[----:B--2---:R-:W-:Y:S01]  /*4ee0*/  HMMA.16816.F32.BF16 R220, R8, R36, R124 ;  /* 0x0000002408dc723c */ /* 0x004fe2000004187c */
[----:B------:R-:W-:Y:S02]  /*4ef0*/  IMAD.MOV.U32 R25, RZ, RZ, R98 ;  /* 0x000000ffff197224 */ /* 0x000fe400078e0062 */
[----:B------:R-:W-:Y:S02]  /*4f00*/  IMAD.MOV.U32 R171, RZ, RZ, R99 ;  /* 0x000000ffffab7224 */ /* 0x000fe400078e0063 */
[----:B------:R-:W-:-:S02]  /*4f10*/  IMAD.MOV.U32 R41, RZ, RZ, R97 ;  /* 0x000000ffff297224 */ /* 0x000fc400078e0061 */
[----:B------:R-:W-:Y:S01]  /*4f20*/  IMAD.MOV.U32 R40, RZ, RZ, R96 ;  /* 0x000000ffff287224 */ /* 0x000fe200078e0060 */
[C---:B------:R-:W-:Y:S01]  /*4f30*/  HMMA.16816.F32.BF16 R212, R4.reuse, R36, R120 ;  /* 0x0000002404d4723c */ /* 0x040fe20000041878 */
[----:B------:R-:W-:Y:S02]  /*4f40*/  IMAD.MOV.U32 R24, RZ, RZ, R94 ;  /* 0x000000ffff187224 */ /* 0x000fe400078e005e */
[----:B------:R-:W-:Y:S02]  /*4f50*/  IMAD.MOV.U32 R104, RZ, RZ, R92 ;  /* 0x000000ffff687224 */ /* 0x000fe400078e005c */
[----:B------:R-:W-:Y:S02]  /*4f60*/  IMAD.MOV.U32 R105, RZ, RZ, R93 ;  /* 0x000000ffff697224 */ /* 0x000fe400078e005d */
[----:B------:R-:W-:Y:S01]  /*4f70*/  IMAD.MOV.U32 R37, RZ, RZ, R100 ;  /* 0x000000ffff257224 */ /* 0x000fe200078e0064 */
[----:B------:R-:W-:Y:S01]  /*4f80*/  HMMA.16816.F32.BF16 R112, R4, R54, R84 ;  /* 0x000000360470723c */ /* 0x000fe20000041854 */
[----:B------:R-:W-:-:S02]  /*4f90*/  IMAD.MOV.U32 R36, RZ, RZ, R101 ;  /* 0x000000ffff247224 */ /* 0x000fc400078e0065 */
[----:B------:R-:W-:Y:S02]  /*4fa0*/  IMAD.MOV.U32 R234, RZ, RZ, R95 ;  /* 0x000000ffffea7224 */ /* 0x000fe400078e005f */
[----:B------:R-:W-:Y:S02]  /*4fb0*/  IMAD.MOV.U32 R231, RZ, RZ, R90 ;  /* 0x000000ffffe77224 */ /* 0x000fe400078e005a */
[----:B------:R-:W-:Y:S01]  /*4fc0*/  IMAD.MOV.U32 R230, RZ, RZ, R91 ;  /* 0x000000ffffe67224 */ /* 0x000fe200078e005b */
[C---:B------:R-:W-:Y:S08]  /*4fd0*/  HMMA.16816.F32.BF16 R100, R12.reuse, R50, RZ ;  /* 0x000000320c64723c */ /* 0x040ff000000418ff */
[C---:B------:R-:W-:Y:S08]  /*4fe0*/  HMMA.16816.F32.BF16 R96, R12.reuse, R34, RZ ;  /* 0x000000220c60723c */ /* 0x040ff000000418ff */
[C---:B------:R-:W-:Y:S08]  /*4ff0*/  HMMA.16816.F32.BF16 R92, R12.reuse, R26, RZ ;  /* 0x0000001a0c5c723c */ /* 0x040ff000000418ff */
[C---:B------:R-:W-:Y:S08]  /*5000*/  HMMA.16816.F32.BF16 R88, R12.reuse, R58, RZ ;  /* 0x0000003a0c58723c */ /* 0x040ff000000418ff */
[C---:B------:R-:W-:Y:S08]  /*5010*/  HMMA.16816.F32.BF16 R84, R12.reuse, R78, RZ ;  /* 0x0000004e0c54723c */ /* 0x040ff000000418ff */
[----:B------:R-:W-:Y:S01]  /*5020*/  HMMA.16816.F32.BF16 R12, R12, R106, RZ ;  /* 0x0000006a0c0c723c */ /* 0x000fe200000418ff */
[----:B------:R-:W-:-:S02]  /*5030*/  IMAD.MOV.U32 R73, RZ, RZ, R181 ;  /* 0x000000ffff497224 */ /* 0x000fc400078e00b5 */
[----:B------:R-:W-:-:S05]  /*5040*/  IMAD.MOV.U32 R65, RZ, RZ, R180 ;  /* 0x000000ffff417224 */ /* 0x000fca00078e00b4 */
[C---:B------:R-:W-:Y:S08]  /*5050*/  HMMA.16816.F32.BF16 R100, R4.reuse, R46, R100 ;  /* 0x0000002e0464723c */ /* 0x040ff00000041864 */
[C---:B------:R-:W-:Y:S08]  /*5060*/  HMMA.16816.F32.BF16 R96, R4.reuse, R42, R96 ;  /* 0x0000002a0460723c */ /* 0x040ff00000041860 */
[C---:B------:R-:W-:Y:S08]  /*5070*/  HMMA.16816.F32.BF16 R92, R4.reuse, R70, R92 ;  /* 0x00000046045c723c */ /* 0x040ff0000004185c */
[C---:B------:R-:W-:Y:S08]  /*5080*/  HMMA.16816.F32.BF16 R180, R4.reuse, R38, R88 ;  /* 0x0000002604b4723c */ /* 0x040ff00000041858 */
[C---:B------:R-:W-:Y:S08]  /*5090*/  HMMA.16816.F32.BF16 R120, R4.reuse, R74, R84 ;  /* 0x0000004a0478723c */ /* 0x040ff00000041854 */
[----:B------:R-:W-:Y:S08]  /*50a0*/  HMMA.16816.F32.BF16 R124, R4, R66, R12 ;  /* 0x00000042047c723c */ /* 0x000ff0000004180c */
[C---:B------:R-:W-:Y:S08]  /*50b0*/  HMMA.16816.F32.BF16 R48, R16.reuse, R50, RZ ;  /* 0x000000321030723c */ /* 0x040ff000000418ff */
[----:B------:R-:W-:Y:S11]  /*50c0*/  HMMA.16816.F32.BF16 R4, R16, R58, RZ ;  /* 0x0000003a1004723c */ /* 0x000ff600000418ff */
[----:B------:R-:W-:Y:S05]  /*50d0*/  @!UPT UIADD3 URZ, URZ, URZ, URZ ;  /* 0x0000003f3f3ff290 */ /* 0x000fea000fffe03f */
[C---:B------:R-:W-:Y:S08]  /*50e0*/  HMMA.16816.F32.BF16 R88, R8.reuse, R46, R48 ;  /* 0x0000002e0858723c */ /* 0x040ff00000041830 */
[----:B------:R-:W-:Y:S08]  /*50f0*/  HMMA.16816.F32.BF16 R48, R8, R38, R4 ;  /* 0x000000260830723c */ /* 0x000ff00000041804 */
[----:B------:R-:W-:Y:S11]  /*5100*/  HMMA.16816.F32.BF16 R4, R16, R62, RZ ;  /* 0x0000003e1004723c */ /* 0x000ff600000418ff */
[----:B------:R-:W-:Y:S11]  /*5110*/  @!UPT UIADD3 URZ, URZ, URZ, URZ ;  /* 0x0000003f3f3ff290 */ /* 0x000ff6000fffe03f */
[----:B------:R-:W-:Y:S02]  /*5120*/  @!UPT UIADD3 URZ, URZ, URZ, URZ ;  /* 0x0000003f3f3ff290 */ /* 0x000fe4000fffe03f */
[----:B------:R-:W-:Y:S08]  /*5130*/  HMMA.16816.F32.BF16 R44, R8, R30, R4 ;  /* 0x0000001e082c723c */ /* 0x000ff00000041804 */
[----:B------:R-:W-:Y:S01]  /*5140*/  HMMA.16816.F32.BF16 R4, R16, R82, RZ ;  /* 0x000000521004723c */ /* 0x000fe200000418ff */
[----:B------:R-:W-:Y:S02]  /*5150*/  IMAD.MOV.U32 R72, RZ, RZ, R25 ;  /* 0x000000ffff487224 */ /* 0x000fe400078e0019 */
[----:B------:R-:W-:-:S05]  /*5160*/  IMAD.MOV.U32 R15, RZ, RZ, R24 ;  /* 0x000000ffff0f7224 */ /* 0x000fca00078e0018 */
[C---:B------:R-:W-:Y:S08]  /*5170*/  HMMA.16816.F32.BF16 R32, R16.reuse, R34, RZ ;  /* 0x000000221020723c */ /* 0x040ff000000418ff */
[----:B------:R-:W-:Y:S08]  /*5180*/  HMMA.16816.F32.BF16 R24, R16, R26, RZ ;  /* 0x0000001a1018723c */ /* 0x000ff000000418ff */
[----:B------:R-:W-:Y:S08]  /*5190*/  HMMA.16816.F32.BF16 R52, R8, R54, R4 ;  /* 0x000000360834723c */ /* 0x000ff00000041804 */
[C---:B------:R-:W-:Y:S08]  /*51a0*/  HMMA.16816.F32.BF16 R4, R16.reuse, R78, RZ ;  /* 0x0000004e1004723c */ /* 0x040ff000000418ff */
[----:B------:R-:W-:Y:S01]  /*51b0*/  HMMA.16816.F32.BF16 R16, R16, R106, RZ ;  /* 0x0000006a1010723c */ /* 0x000fe200000418ff */
[----:B------:R-:W-:-:S07]  /*51c0*/  IMAD.MOV.U32 R79, RZ, RZ, R64 ;  /* 0x000000ffff4f7224 */ /* 0x000fce00078e0040 */
[----:B------:R-:W-:Y:S01]  /*51d0*/  HMMA.16816.F32.BF16 R84, R8, R42, R32 ;  /* 0x0000002a0854723c */ /* 0x000fe20000041820 */
[----:B------:R-:W-:-:S06]  /*51e0*/  IMAD.MOV.U32 R106, RZ, RZ, R65 ;  /* 0x000000ffff6a7224 */ /* 0x000fcc00078e0041 */
[----:B------:R-:W-:Y:S02]  /*51f0*/  IMAD.MOV.U32 R43, RZ, RZ, R72 ;  /* 0x000000ffff2b7224 */ /* 0x000fe400078e0048 */
[----:B------:R-:W-:Y:S02]  /*5200*/  IMAD.MOV.U32 R42, RZ, RZ, R73 ;  /* 0x000000ffff2a7224 */ /* 0x000fe400078e0049 */
[C---:B------:R-:W-:Y:S07]  /*5210*/  HMMA.16816.F32.BF16 R72, R8.reuse, R74, R4 ;  /* 0x0000004a0848723c */ /* 0x040fee0000041804 */
[----:B------:R-:W-:Y:S01]  /*5220*/  FFMA.FTZ R4, R162, c[0x0][0x2d0], -R20 ;  /* 0x0000b400a2047a23 */ /* 0x000fe20000010814 */
[----:B------:R-:W-:Y:S01]  /*5230*/  HMMA.16816.F32.BF16 R68, R8, R70, R24 ;  /* 0x000000460844723c */ /* 0x000fe20000041818 */
[----:B------:R-:W-:-:S07]  /*5240*/  IMAD.MOV.U32 R5, RZ, RZ, R207 ;  /* 0x000000ffff057224 */ /* 0x000fce00078e00cf */
[----:B------:R-:W-:Y:S07]  /*5250*/  HMMA.16816.F32.BF16 R64, R8, R66, R16 ;  /* 0x000000420840723c */ /* 0x000fee0000041810 */
[----:B------:R-:W-:Y:S02]  /*5260*/  IMAD.MOV.U32 R11, RZ, RZ, R77 ;  /* 0x000000ffff0b7224 */ /* 0x000fe400078e004d */
[----:B------:R-:W-:Y:S02]  /*5270*/  IMAD.MOV.U32 R77, RZ, RZ, R205 ;  /* 0x000000ffff4d7224 */ /* 0x000fe400078e00cd */
[----:B------:R1:W-:Y:S01]  /*5280*/  MUFU.EX2 R205, R4 ;  /* 0x0000000400cd7308 */ /* 0x0003e20000000800 */
[----:B-----5:R-:W-:-:S02]  /*5290*/  IMAD.MOV.U32 R6, RZ, RZ, R208 ;  /* 0x000000ffff067224 */ /* 0x020fc400078e00d0 */
[----:B------:R-:W-:Y:S02]  /*52a0*/  IMAD.MOV.U32 R7, RZ, RZ, R209 ;  /* 0x000000ffff077224 */ /* 0x000fe400078e00d1 */
[----:B-1----:R-:W-:-:S04]  /*52b0*/  FFMA.FTZ R4, R161, c[0x0][0x2d0], -R20 ;  /* 0x0000b400a1047a23 */ /* 0x002fc80000010814 */
[----:B------:R1:W-:Y:S01]  /*52c0*/  MUFU.EX2 R207, R4 ;  /* 0x0000000400cf7308 */ /* 0x0003e20000000800 */
[----:B------:R-:W-:Y:S02]  /*52d0*/  IMAD.MOV.U32 R83, RZ, RZ, R61 ;  /* 0x000000ffff537224 */ /* 0x000fe400078e003d */
[----:B-1----:R-:W-:-:S05]  /*52e0*/  FFMA.FTZ R4, R160, c[0x0][0x2d0], -R20 ;  /* 0x0000b400a0047a23 */ /* 0x002fca0000010814 */
[----:B------:R1:W-:Y:S02]  /*52f0*/  MUFU.EX2 R208, R4 ;  /* 0x0000000400d07308 */ /* 0x0003e40000000800 */
[----:B-1----:R-:W-:-:S06]  /*5300*/  FFMA.FTZ R4, R159, c[0x0][0x2d0], -R20 ;  /* 0x0000b4009f047a23 */ /* 0x002fcc0000010814 */
[----:B------:R1:W-:Y:S01]  /*5310*/  MUFU.EX2 R209, R4 ;  /* 0x0000000400d17308 */ /* 0x0003e20000000800 */
[----:B------:R-:W-:Y:S02]  /*5320*/  IMAD.MOV.U32 R78, RZ, RZ, R76 ;  /* 0x000000ffff4e7224 */ /* 0x000fe400078e004c */
[----:B------:R-:W-:Y:S02]  /*5330*/  IMAD.MOV.U32 R76, RZ, RZ, R204 ;  /* 0x000000ffff4c7224 */ /* 0x000fe400078e00cc */
[----:B-1----:R-:W-:-:S04]  /*5340*/  FFMA.FTZ R4, R155, c[0x0][0x2d0], -R3 ;  /* 0x0000b4009b047a23 */ /* 0x002fc80000010803 */
[----:B------:R1:W-:Y:S01]  /*5350*/  MUFU.EX2 R61, R4 ;  /* 0x00000004003d7308 */ /* 0x0003e20000000800 */
[----:B------:R-:W-:Y:S02]  /*5360*/  IMAD.MOV.U32 R10, RZ, RZ, R206 ;  /* 0x000000ffff0a7224 */ /* 0x000fe400078e00ce */
[----:B-1----:R-:W-:-:S05]  /*5370*/  FFMA.FTZ R4, R156, c[0x0][0x2d0], -R3 ;  /* 0x0000b4009c047a23 */ /* 0x002fca0000010803 */
[----:B------:R1:W-:Y:S02]  /*5380*/  MUFU.EX2 R63, R4 ;  /* 0x00000004003f7308 */ /* 0x0003e40000000800 */
[----:B-1----:R-:W-:-:S06]  /*5390*/  FFMA.FTZ R4, R158, c[0x0][0x2d0], -R3 ;  /* 0x0000b4009e047a23 */ /* 0x002fcc0000010803 */
[----:B------:R1:W-:Y:S02]  /*53a0*/  MUFU.EX2 R204, R4 ;  /* 0x0000000400cc7308 */ /* 0x0003e40000000800 */
[----:B-1----:R-:W-:-:S06]  /*53b0*/  FFMA.FTZ R4, R157, c[0x0][0x2d0], -R3 ;  /* 0x0000b4009d047a23 */ /* 0x002fcc0000010803 */
[----:B------:R1:W-:Y:S01]  /*53c0*/  MUFU.EX2 R206, R4 ;  /* 0x0000000400ce7308 */ /* 0x0003e20000000800 */
[----:B------:R-:W-:Y:S02]  /*53d0*/  IMAD.MOV.U32 R107, RZ, RZ, R15 ;  /* 0x000000ffff6b7224 */ /* 0x000fe400078e000f */
[----:B------:R-:W2:Y:S01]  /*53e0*/  LDSM.16.MT88.4 R12, [R225+0x1000] ;  /* 0x00100000e10c783b */ /* 0x000ea20000004200 */
[----:B-1----:R-:W-:-:S04]  /*53f0*/  FFMA.FTZ R4, R151, c[0x0][0x2d0], -R2 ;  /* 0x0000b40097047a23 */ /* 0x002fc80000010802 */
[----:B------:R1:W-:Y:S01]  /*5400*/  MUFU.EX2 R58, R4 ;  /* 0x00000004003a7308 */ /* 0x0003e20000000800 */
[----:B------:R-:W-:Y:S02]  /*5410*/  IMAD.MOV.U32 R82, RZ, RZ, R60 ;  /* 0x000000ffff527224 */ /* 0x000fe400078e003c */
[----:B-1----:R-:W-:-:S05]  /*5420*/  FFMA.FTZ R4, R150, c[0x0][0x2d0], -R2 ;  /* 0x0000b40096047a23 */ /* 0x002fca0000010802 */
[----:B------:R1:W3:Y:S01]  /*5430*/  MUFU.EX2 R59, R4 ;  /* 0x00000004003b7308 */ /* 0x0002e20000000800 */
[----:B------:R-:W-:Y:S02]  /*5440*/  IMAD.MOV.U32 R19, RZ, RZ, R56 ;  /* 0x000000ffff137224 */ /* 0x000fe400078e0038 */
[----:B------:R-:W-:Y:S02]  /*5450*/  IMAD.MOV.U32 R38, RZ, RZ, R29 ;  /* 0x000000ffff267224 */ /* 0x000fe400078e001d */
[----:B-1----:R-:W-:-:S04]  /*5460*/  FFMA.FTZ R4, R148, c[0x0][0x2d0], -R2 ;  /* 0x0000b40094047a23 */ /* 0x002fc80000010802 */
[----:B------:R1:W-:Y:S01]  /*5470*/  MUFU.EX2 R60, R4 ;  /* 0x00000004003c7308 */ /* 0x0003e20000000800 */
[----:B------:R-:W-:Y:S02]  /*5480*/  IMAD.MOV.U32 R9, RZ, RZ, R28 ;  /* 0x000000ffff097224 */ /* 0x000fe400078e001c */
[----:B------:R-:W-:Y:S02]  /*5490*/  IMAD.MOV.U32 R162, RZ, RZ, R23 ;  /* 0x000000ffffa27224 */ /* 0x000fe400078e0017 */
[----:B------:R-:W-:Y:S02]  /*54a0*/  IMAD.MOV.U32 R8, RZ, RZ, R22 ;  /* 0x000000ffff087224 */ /* 0x000fe400078e0016 */
[----:B------:R-:W-:Y:S02]  /*54b0*/  FFMA.FTZ R29, R163, c[0x0][0x2d0], -R3 ;  /* 0x0000b400a31d7a23 */ /* 0x000fe40000010803 */
[----:B-1----:R-:W-:-:S04]  /*54c0*/  FFMA.FTZ R4, R147, c[0x0][0x2d0], -R2 ;  /* 0x0000b40093047a23 */ /* 0x002fc80000010802 */
[----:B------:R1:W-:Y:S01]  /*54d0*/  MUFU.EX2 R62, R4 ;  /* 0x00000004003e7308 */ /* 0x0003e20000000800 */
[--C-:B------:R-:W-:Y:S02]  /*54e0*/  FFMA.FTZ R28, R166, c[0x0][0x2d0], -R3.reuse ;  /* 0x0000b400a61c7a23 */ /* 0x100fe40000010803 */
[--C-:B------:R-:W-:Y:S02]  /*54f0*/  FFMA.FTZ R27, R165, c[0x0][0x2d0], -R3.reuse ;  /* 0x0000b400a51b7a23 */ /* 0x100fe40000010803 */
[----:B------:R-:W-:Y:S02]  /*5500*/  FFMA.FTZ R26, R164, c[0x0][0x2d0], -R3 ;  /* 0x0000b400a41a7a23 */ /* 0x000fe40000010803 */
[--C-:B------:R-:W-:Y:S02]  /*5510*/  FFMA.FTZ R25, R153, c[0x0][0x2d0], -R2.reuse ;  /* 0x0000b40099197a23 */ /* 0x100fe40000010802 */
[--C-:B------:R-:W-:Y:S02]  /*5520*/  FFMA.FTZ R24, R146, c[0x0][0x2d0], -R2.reuse ;  /* 0x0000b40092187a23 */ /* 0x100fe40000010802 */
[----:B------:R-:W-:-:S02]  /*5530*/  FFMA.FTZ R23, R144, c[0x0][0x2d0], -R2 ;  /* 0x0000b40090177a23 */ /* 0x000fc40000010802 */
[----:B-1----:R-:W-:Y:S02]  /*5540*/  FFMA.FTZ R4, R145, c[0x0][0x2d0], -R0 ;  /* 0x0000b40091047a23 */ /* 0x002fe40000010800 */
[----:B------:R-:W-:Y:S02]  /*5550*/  FFMA.FTZ R22, R143, c[0x0][0x2d0], -R2 ;  /* 0x0000b4008f167a23 */ /* 0x000fe40000010802 */
[----:B------:R1:W-:Y:S01]  /*5560*/  MUFU.EX2 R56, R4 ;  /* 0x0000000400387308 */ /* 0x0003e20000000800 */
[--C-:B------:R-:W-:Y:S02]  /*5570*/  FFMA.FTZ R3, R141, c[0x0][0x2d0], -R0.reuse ;  /* 0x0000b4008d037a23 */ /* 0x100fe40000010800 */
[----:B------:R-:W-:Y:S02]  /*5580*/  FFMA.FTZ R2, R142, c[0x0][0x2d0], -R0 ;  /* 0x0000b4008e027a23 */ /* 0x000fe40000010800 */
[--C-:B------:R-:W-:Y:S02]  /*5590*/  FFMA.FTZ R34, R170, c[0x0][0x2d0], -R20.reuse ;  /* 0x0000b400aa227a23 */ /* 0x100fe40000010814 */
[----:B------:R-:W-:-:S02]  /*55a0*/  FFMA.FTZ R33, R169, c[0x0][0x2d0], -R20 ;  /* 0x0000b400a9217a23 */ /* 0x000fc40000010814 */
[--C-:B------:R-:W-:Y:S02]  /*55b0*/  FFMA.FTZ R32, R168, c[0x0][0x2d0], -R20.reuse ;  /* 0x0000b400a8207a23 */ /* 0x100fe40000010814 */
[----:B------:R-:W-:Y:S02]  /*55c0*/  FFMA.FTZ R31, R167, c[0x0][0x2d0], -R20 ;  /* 0x0000b400a71f7a23 */ /* 0x000fe40000010814 */
[----:B------:R-:W-:Y:S02]  /*55d0*/  FADD.FTZ R20, R132, R131 ;  /* 0x0000008384147221 */ /* 0x000fe40000010000 */
[----:B-1----:R-:W-:Y:S01]  /*55e0*/  FFMA.FTZ R4, R149, c[0x0][0x2d0], -R0 ;  /* 0x0000b40095047a23 */ /* 0x002fe20000010800 */
[----:B------:R-:W-:Y:S01]  /*55f0*/  MUFU.EX2 R39, R3 ;  /* 0x0000000300277308 */ /* 0x000fe20000000800 */
[----:B------:R-:W-:Y:S02]  /*5600*/  IMAD.MOV.U32 R18, RZ, RZ, R57 ;  /* 0x000000ffff127224 */ /* 0x000fe400078e0039 */
[----:B------:R-:W-:-:S05]  /*5610*/  IMAD.MOV.U32 R132, RZ, RZ, R38 ;  /* 0x000000ffff847224 */ /* 0x000fca00078e0026 */
[----:B------:R3:W1:Y:S08]  /*5620*/  MUFU.EX2 R57, R4 ;  /* 0x0000000400397308 */ /* 0x0006700000000800 */
[----:B------:R-:W4:Y:S01]  /*5630*/  MUFU.EX2 R38, R2 ;  /* 0x0000000200267308 */ /* 0x000f220000000800 */
[----:B------:R-:W-:Y:S02]  /*5640*/  IMAD.MOV.U32 R17, RZ, RZ, R36 ;  /* 0x000000ffff117224 */ /* 0x000fe400078e0024 */
[----:B------:R-:W-:-:S02]  /*5650*/  FFMA.FTZ R35, R139, c[0x0][0x2d0], -R0 ;  /* 0x0000b4008b237a23 */ /* 0x000fc40000010800 */
[----:B------:R-:W-:Y:S02]  /*5660*/  FFMA.FTZ R36, R138, c[0x0][0x2d0], -R0 ;  /* 0x0000b4008a247a23 */ /* 0x000fe40000010800 */
[----:B------:R-:W-:Y:S01]  /*5670*/  IMAD.MOV.U32 R16, RZ, RZ, R37 ;  /* 0x000000ffff107224 */ /* 0x000fe200078e0025 */
[----:B---3--:R-:W-:Y:S01]  /*5680*/  F2FP.BF16.PACK_AB R4, R59, R58 ;  /* 0x0000003a3b04723e */ /* 0x008fe200000010ff */
[----:B------:R-:W-:Y:S01]  /*5690*/  IMAD.MOV.U32 R131, RZ, RZ, R5 ;  /* 0x000000ffff837224 */ /* 0x000fe200078e0005 */
[----:B-1----:R-:W-:Y:S01]  /*56a0*/  F2FP.BF16.PACK_AB R5, R57, R56 ;  /* 0x000000383905723e */ /* 0x002fe200000010ff */
[----:B------:R-:W-:Y:S01]  /*56b0*/  IMAD.MOV.U32 R138, RZ, RZ, R6 ;  /* 0x000000ffff8a7224 */ /* 0x000fe200078e0006 */
[----:B------:R-:W-:Y:S01]  /*56c0*/  F2FP.BF16.PACK_AB R6, R62, R60 ;  /* 0x0000003c3e06723e */ /* 0x000fe200000010ff */
[----:B------:R-:W-:Y:S02]  /*56d0*/  IMAD.MOV.U32 R139, RZ, RZ, R7 ;  /* 0x000000ffff8b7224 */ /* 0x000fe400078e0007 */
[----:B------:R-:W-:Y:S01]  /*56e0*/  FFMA.FTZ R37, R133, c[0x0][0x2d0], -R0 ;  /* 0x0000b40085257a23 */ /* 0x000fe20000010800 */
[----:B----4-:R-:W-:Y:S01]  /*56f0*/  F2FP.BF16.PACK_AB R7, R38, R39 ;  /* 0x000000272607723e */ /* 0x010fe200000010ff */
[----:B------:R-:W-:Y:S01]  /*5700*/  IMAD.MOV.U32 R133, RZ, RZ, R8 ;  /* 0x000000ffff857224 */ /* 0x000fe200078e0008 */
[----:B------:R-:W-:Y:S01]  /*5710*/  F2FP.BF16.PACK_AB R8, R207, R205 ;  /* 0x000000cdcf08723e */ /* 0x000fe200000010ff */
[----:B------:R-:W-:Y:S01]  /*5720*/  IMAD.MOV.U32 R2, RZ, RZ, R9 ;  /* 0x000000ffff027224 */ /* 0x000fe200078e0009 */
[----:B------:R-:W-:Y:S01]  /*5730*/  F2FP.BF16.PACK_AB R9, R63, R61 ;  /* 0x0000003d3f09723e */ /* 0x000fe200000010ff */
[----:B------:R-:W-:Y:S01]  /*5740*/  IMAD.MOV.U32 R160, RZ, RZ, R10 ;  /* 0x000000ffffa07224 */ /* 0x000fe200078e000a */
[----:B------:R-:W-:Y:S01]  /*5750*/  F2FP.BF16.PACK_AB R10, R209, R208 ;  /* 0x000000d0d10a723e */ /* 0x000fe200000010ff */
[----:B------:R-:W-:Y:S01]  /*5760*/  IMAD.MOV.U32 R161, RZ, RZ, R11 ;  /* 0x000000ffffa17224 */ /* 0x000fe200078e000b */
[----:B------:R-:W-:Y:S01]  /*5770*/  F2FP.BF16.PACK_AB R11, R206, R204 ;  /* 0x000000ccce0b723e */ /* 0x000fe200000010ff */
[----:B------:R-:W-:Y:S01]  /*5780*/  FFMA.FTZ R30, R140, c[0x0][0x2d0], -R0 ;  /* 0x0000b4008c1e7a23 */ /* 0x000fe20000010800 */
[----:B--2---:R-:W-:Y:S01]  /*5790*/  HMMA.16816.F32.BF16 R144, R4, R12, R176 ;  /* 0x0000000c0490723c */ /* 0x004fe200000418b0 */
[----:B------:R-:W-:-:S02]  /*57a0*/  FADD.FTZ R0, R130, R129 ;  /* 0x0000008182007221 */ /* 0x000fc40000010000 */
[----:B------:R-:W-:Y:S02]  /*57b0*/  FADD.FTZ R21, R128, R21 ;  /* 0x0000001580157221 */ /* 0x000fe40000010000 */
[----:B------:R-:W-:Y:S02]  /*57c0*/  IMAD.MOV.U32 R163, RZ, RZ, R42 ;  /* 0x000000ffffa37224 */ /* 0x000fe400078e002a */
[----:B------:R-:W-:Y:S01]  /*57d0*/  IMAD.MOV.U32 R130, RZ, RZ, R43 ;  /* 0x000000ffff827224 */ /* 0x000fe200078e002b */
[----:B------:R-:W-:Y:S01]  /*57e0*/  HMMA.16816.F32.BF16 R140, R8, R12, R172 ;  /* 0x0000000c088c723c */ /* 0x000fe200000418ac */
[----:B------:R-:W-:Y:S02]  /*57f0*/  IMAD.MOV.U32 R128, RZ, RZ, R41 ;  /* 0x000000ffff807224 */ /* 0x000fe400078e0029 */
[----:B------:R-:W-:-:S05]  /*5800*/  IMAD.MOV.U32 R179, RZ, RZ, R40 ;  /* 0x000000ffffb37224 */ /* 0x000fca00078e0028 */
[-C--:B------:R-:W-:Y:S08]  /*5810*/  HMMA.16816.F32.BF16 R148, R4, R14.reuse, R100 ;  /* 0x0000000e0494723c */ /* 0x080ff00000041864 */
[----:B------:R-:W-:Y:S01]  /*5820*/  HMMA.16816.F32.BF16 R40, R8, R14, R88 ;  /* 0x0000000e0828723c */ /* 0x000fe20000041858 */
[----:B------:R-:W1:Y:S01]  /*5830*/  LDSM.16.MT88.4 R12, [R226+0x1000] ;  /* 0x00100000e20c783b */ /* 0x000e620000004200 */
[----:B------:R-:W-:-:S06]  /*5840*/  FADD.FTZ R3, R154, R152 ;  /* 0x000000989a037221 */ /* 0x000fcc0000010000 */
[-C--:B-1----:R-:W-:Y:S08]  /*5850*/  HMMA.16816.F32.BF16 R172, R8, R12.reuse, R200 ;  /* 0x0000000c08ac723c */ /* 0x082ff000000418c8 */
[C---:B------:R-:W-:Y:S08]  /*5860*/  HMMA.16816.F32.BF16 R152, R4.reuse, R12, R188 ;  /* 0x0000000c0498723c */ /* 0x040ff000000418bc */
[-C--:B------:R-:W-:Y:S08]  /*5870*/  HMMA.16816.F32.BF16 R156, R4, R14.reuse, R96 ;  /* 0x0000000e049c723c */ /* 0x080ff00000041860 */
[----:B------:R-:W-:Y:S01]  /*5880*/  HMMA.16816.F32.BF16 R84, R8, R14, R84 ;  /* 0x0000000e0854723c */ /* 0x000fe20000041854 */
[----:B------:R-:W1:Y:S01]  /*5890*/  LDSM.16.MT88.4 R12, [R229+0x1000] ;  /* 0x00100000e50c783b */ /* 0x000e620000004200 */
[----:B------:R-:W-:-:S06]  /*58a0*/  IMAD.MOV.U32 R129, RZ, RZ, R171 ;  /* 0x000000ffff817224 */ /* 0x000fcc00078e00ab */
        /* <DEDUP_REMOVED lines=11> */
[----:B------:R-:W-:-:S02]  /*5960*/  IMAD.MOV.U32 R212, RZ, RZ, R160 ;  /* 0x000000ffffd47224 */ /* 0x000fc400078e00a0 */
[----:B------:R-:W-:Y:S02]  /*5970*/  IMAD.MOV.U32 R213, RZ, RZ, R161 ;  /* 0x000000ffffd57224 */ /* 0x000fe400078e00a1 */
[----:B------:R-:W-:Y:S02]  /*5980*/  IMAD.MOV.U32 R214, RZ, RZ, R78 ;  /* 0x000000ffffd67224 */ /* 0x000fe400078e004e */
[----:B------:R-:W-:Y:S02]  /*5990*/  IMAD.MOV.U32 R215, RZ, RZ, R79 ;  /* 0x000000ffffd77224 */ /* 0x000fe400078e004f */
[----:B------:R-:W-:Y:S02]  /*59a0*/  IMAD.MOV.U32 R161, RZ, RZ, R76 ;  /* 0x000000ffffa17224 */ /* 0x000fe400078e004c */
[----:B------:R-:W-:Y:S01]  /*59b0*/  IMAD.MOV.U32 R160, RZ, RZ, R77 ;  /* 0x000000ffffa07224 */ /* 0x000fe200078e004d */
        /* <DEDUP_REMOVED lines=10> */
[----:B------:R-:W-:Y:S02]  /*5a60*/  IMAD.MOV.U32 R98, RZ, RZ, R221 ;  /* 0x000000ffff627224 */ /* 0x000fe400078e00dd */
[----:B------:R-:W-:-:S02]  /*5a70*/  IMAD.MOV.U32 R97, RZ, RZ, R222 ;  /* 0x000000ffff617224 */ /* 0x000fc400078e00de */
[----:B------:R-:W-:Y:S02]  /*5a80*/  IMAD.MOV.U32 R96, RZ, RZ, R223 ;  /* 0x000000ffff607224 */ /* 0x000fe400078e00df */
[----:B------:R-:W-:Y:S02]  /*5a90*/  IMAD.MOV.U32 R83, RZ, RZ, R92 ;  /* 0x000000ffff537224 */ /* 0x000fe400078e005c */
[----:B------:R-:W-:Y:S02]  /*5aa0*/  IMAD.MOV.U32 R82, RZ, RZ, R93 ;  /* 0x000000ffff527224 */ /* 0x000fe400078e005d */
[----:B------:R-:W-:Y:S02]  /*5ab0*/  IMAD.MOV.U32 R81, RZ, RZ, R94 ;  /* 0x000000ffff517224 */ /* 0x000fe400078e005e */
[----:B------:R-:W-:Y:S01]  /*5ac0*/  IMAD.MOV.U32 R80, RZ, RZ, R95 ;  /* 0x000000ffff507224 */ /* 0x000fe200078e005f */
[-C--:B-1----:R-:W-:Y:S08]  /*5ad0*/  HMMA.16816.F32.BF16 R220, R8, R12.reuse, R88 ;  /* 0x0000000c08dc723c */ /* 0x082ff00000041858 */
[C---:B------:R-:W-:Y:S01]  /*5ae0*/  HMMA.16816.F32.BF16 R88, R4.reuse, R12, R16 ;  /* 0x0000000c0458723c */ /* 0x040fe20000041810 */
[----:B------:R-:W1:Y:S07]  /*5af0*/  LDSM.16.MT88.4 R16, [R229+0x3000] ;  /* 0x00300000e510783b */ /* 0x000e6e0000004200 */
[-C--:B------:R-:W-:Y:S08]  /*5b00*/  HMMA.16816.F32.BF16 R92, R4, R14.reuse, R112 ;  /* 0x0000000e045c723c */ /* 0x080ff00000041870 */
[----:B------:R-:W-:Y:S01]  /*5b10*/  HMMA.16816.F32.BF16 R116, R8, R14, R52 ;  /* 0x0000000e0874723c */ /* 0x000fe20000041834 */
[----:B------:R-:W2:Y:S01]  /*5b20*/  LDSM.16.MT88.4 R12, [R228+0x3000] ;  /* 0x00300000e40c783b */ /* 0x000ea20000004200 */
[----:B------:R-:W-:-:S02]  /*5b30*/  IMAD.MOV.U32 R162, RZ, RZ, R106 ;  /* 0x000000ffffa27224 */ /* 0x000fc400078e006a */
[----:B------:R-:W-:Y:S01]  /*5b40*/  IMAD.MOV.U32 R106, RZ, RZ, R107 ;  /* 0x000000ffff6a7224 */ /* 0x000fe200078e006b */
[----:B------:R-:W-:Y:S01]  /*5b50*/  MUFU.EX2 R32, R32 ;  /* 0x0000002000207308 */ /* 0x000fe20000000800 */
[----:B------:R-:W-:Y:S01]  /*5b60*/  IMAD.MOV.U32 R107, RZ, RZ, R234 ;  /* 0x000000ffff6b7224 */ /* 0x000fe200078e00ea */
[----:B------:R-:W-:Y:S01]  /*5b70*/  LDSM.16.MT88.4 R112, [R229+0x3800] ;  /* 0x00380000e570783b */ /* 0x000fe20000004200 */
[----:B------:R-:W-:Y:S02]  /*5b80*/  FADD.FTZ R3, R245, R3 ;  /* 0x00000003f5037221 */ /* 0x000fe40000010000 */
[----:B------:R-:W-:Y:S01]  /*5b90*/  FADD.FTZ R2, R194, R20 ;  /* 0x00000014c2027221 */ /* 0x000fe20000010000 */
[----:B------:R3:W5:Y:S01]  /*5ba0*/  LDL.LU R234, [R1+0x84] ;  /* 0x0000840001ea7983 */ /* 0x0007620000300800 */
[----:B------:R-:W-:Y:S01]  /*5bb0*/  FADD.FTZ R0, R186, R0 ;  /* 0x00000000ba007221 */ /* 0x000fe20000010000 */
[C---:B-1----:R-:W-:Y:S08]  /*5bc0*/  HMMA.16816.F32.BF16 R108, R4.reuse, R18, R120 ;  /* 0x00000012046c723c */ /* 0x042ff00000041878 */
[C---:B------:R-:W-:Y:S08]  /*5bd0*/  HMMA.16816.F32.BF16 R104, R4.reuse, R16, R104 ;  /* 0x000000100468723c */ /* 0x040ff00000041868 */
[C---:B--2---:R-:W-:Y:S08]  /*5be0*/  HMMA.16816.F32.BF16 R120, R4.reuse, R12, R212 ;  /* 0x0000000c0478723c */ /* 0x044ff000000418d4 */
[----:B------:R-:W-:Y:S07]  /*5bf0*/  HMMA.16816.F32.BF16 R44, R4, R14, R124 ;  /* 0x0000000e042c723c */ /* 0x000fee000004187c */
[----:B------:R-:W-:-:S02]  /*5c00*/  FADD.FTZ R7, R184, R21 ;  /* 0x00000015b8077221 */ /* 0x000fc40000010000 */
[----:B------:R-:W-:Y:S02]  /*5c10*/  FADD.FTZ R6, R210, R3 ;  /* 0x00000003d2067221 */ /* 0x000fe40000010000 */
[----:B------:R-:W-:Y:S02]  /*5c20*/  FADD.FTZ R5, R195, R2 ;  /* 0x00000002c3057221 */ /* 0x000fe40000010000 */
[----:B------:R-:W-:Y:S02]  /*5c30*/  FADD.FTZ R4, R187, R0 ;  /* 0x00000000bb047221 */ /* 0x000fe40000010000 */
[----:B------:R-:W-:Y:S02]  /*5c40*/  FADD.FTZ R3, R185, R7 ;  /* 0x00000007b9037221 */ /* 0x000fe40000010000 */
[----:B------:R-:W-:Y:S01]  /*5c50*/  FADD.FTZ R0, R198, R5 ;  /* 0x00000005c6007221 */ /* 0x000fe20000010000 */
[----:B------:R-:W-:Y:S01]  /*5c60*/  HMMA.16816.F32.BF16 R52, R8, R18, R72 ;  /* 0x000000120834723c */ /* 0x000fe20000041848 */
[----:B------:R-:W-:Y:S01]  /*5c70*/  FADD.FTZ R4, R193, R4 ;  /* 0x00000004c1047221 */ /* 0x000fe20000010000 */
[----:B------:R-:W1:Y:S01]  /*5c80*/  LDSM.16.MT88.4 R184, [R226+0x1800] ;  /* 0x00180000e2b8783b */ /* 0x000e620000004200 */
[----:B------:R-:W-:Y:S01]  /*5c90*/  FADD.FTZ R3, R192, R3 ;  /* 0x00000003c0037221 */ /* 0x000fe20000010000 */
[----:B------:R2:W-:Y:S01]  /*5ca0*/  MUFU.EX2 R19, R22 ;  /* 0x0000001600137308 */ /* 0x0005e20000000800 */
[----:B------:R-:W-:Y:S01]  /*5cb0*/  FADD.FTZ R21, R197, R4 ;  /* 0x00000004c5157221 */ /* 0x000fe20000010000 */
[----:B------:R-:W-:Y:S01]  /*5cc0*/  LDSM.16.MT88.4 R192, [R229+0x1800] ;  /* 0x00180000e5c0783b */ /* 0x000fe20000004200 */
[----:B------:R-:W-:-:S02]  /*5cd0*/  FADD.FTZ R20, R196, R3 ;  /* 0x00000003c4147221 */ /* 0x000fc40000010000 */
[----:B------:R-:W-:Y:S02]  /*5ce0*/  IMAD.MOV.U32 R196, RZ, RZ, R99 ;  /* 0x000000ffffc47224 */ /* 0x000fe400078e0063 */
[----:B------:R-:W-:Y:S02]  /*5cf0*/  IMAD.MOV.U32 R197, RZ, RZ, R98 ;  /* 0x000000ffffc57224 */ /* 0x000fe400078e0062 */
[----:B------:R-:W-:Y:S02]  /*5d00*/  IMAD.MOV.U32 R198, RZ, RZ, R97 ;  /* 0x000000ffffc67224 */ /* 0x000fe400078e0061 */
[----:B------:R-:W-:Y:S02]  /*5d10*/  FADD.FTZ R2, R211, R6 ;  /* 0x00000006d3027221 */ /* 0x000fe40000010000 */
[----:B------:R-:W-:Y:S01]  /*5d20*/  LDSM.16.MT88.4 R4, [R228+0x3800] ;  /* 0x00380000e404783b */ /* 0x000fe20000004200 */
[----:B--2---:R-:W-:Y:S02]  /*5d30*/  FADD.FTZ R22, R199, R0 ;  /* 0x00000000c7167221 */ /* 0x004fe40000010000 */
[----:B------:R-:W-:-:S02]  /*5d40*/  IMAD.MOV.U32 R199, RZ, RZ, R96 ;  /* 0x000000ffffc77224 */ /* 0x000fc400078e0060 */
[----:B------:R-:W2:Y:S01]  /*5d50*/  LDSM.16.MT88.4 R96, [R226+0x3800] ;  /* 0x00380000e260783b */ /* 0x000ea20000004200 */
[----:B------:R-:W-:Y:S02]  /*5d60*/  IMAD.MOV.U32 R101, RZ, RZ, R128 ;  /* 0x000000ffff657224 */ /* 0x000fe400078e0080 */
[----:B------:R-:W-:Y:S02]  /*5d70*/  IMAD.MOV.U32 R102, RZ, RZ, R130 ;  /* 0x000000ffff667224 */ /* 0x000fe400078e0082 */
[----:B------:R-:W-:Y:S02]  /*5d80*/  IMAD.MOV.U32 R103, RZ, RZ, R129 ;  /* 0x000000ffff677224 */ /* 0x000fe400078e0081 */
[----:B------:R-:W-:Y:S02]  /*5d90*/  IMAD.MOV.U32 R200, RZ, RZ, R233 ;  /* 0x000000ffffc87224 */ /* 0x000fe400078e00e9 */
[----:B------:R-:W-:Y:S02]  /*5da0*/  IMAD.MOV.U32 R201, RZ, RZ, R232 ;  /* 0x000000ffffc97224 */ /* 0x000fe400078e00e8 */
[----:B------:R-:W-:-:S02]  /*5db0*/  IMAD.MOV.U32 R202, RZ, RZ, R231 ;  /* 0x000000ffffca7224 */ /* 0x000fc400078e00e7 */
[----:B------:R-:W-:Y:S01]  /*5dc0*/  IMAD.MOV.U32 R203, RZ, RZ, R230 ;  /* 0x000000ffffcb7224 */ /* 0x000fe200078e00e6 */
[C---:B------:R-:W-:Y:S01]  /*5dd0*/  HMMA.16816.F32.BF16 R100, R8.reuse, R16, R100 ;  /* 0x000000100864723c */ /* 0x040fe20000041864 */
[----:B------:R4:W-:Y:S08]  /*5de0*/  MUFU.EX2 R16, R34 ;  /* 0x0000002200107308 */ /* 0x0009f00000000800 */
[----:B------:R-:W1:Y:S01]  /*5df0*/  MUFU.EX2 R31, R31 ;  /* 0x0000001f001f7308 */ /* 0x000e620000000800 */
[C---:B------:R-:W-:Y:S07]  /*5e00*/  HMMA.16816.F32.BF16 R212, R8.reuse, R12, R200 ;  /* 0x0000000c08d4723c */ /* 0x040fee00000418c8 */
[----:B------:R-:W-:Y:S01]  /*5e10*/  MUFU.EX2 R27, R27 ;  /* 0x0000001b001b7308 */ /* 0x000fe20000000800 */
[----:B------:R-:W-:Y:S07]  /*5e20*/  HMMA.16816.F32.BF16 R64, R8, R14, R64 ;  /* 0x0000000e0840723c */ /* 0x000fee0000041840 */
[----:B------:R-:W-:Y:S01]  /*5e30*/  MUFU.EX2 R26, R26 ;  /* 0x0000001a001a7308 */ /* 0x000fe20000000800 */
[----:B------:R-:W-:Y:S01]  /*5e40*/  IMAD.MOV.U32 R132, RZ, RZ, R224 ;  /* 0x000000ffff847224 */ /* 0x000fe200078e00e0 */
[----:B------:R3:W5:Y:S06]  /*5e50*/  LDL.LU R233, [R1+0x80] ;  /* 0x0000800001e97983 */ /* 0x00076c0000300800 */
[----:B------:R2:W2:Y:S08]  /*5e60*/  MUFU.EX2 R18, R33 ;  /* 0x0000002100127308 */ /* 0x0004b00000000800 */
[----:B------:R3:W-:Y:S01]  /*5e70*/  MUFU.EX2 R17, R23 ;  /* 0x0000001700117308 */ /* 0x0007e20000000800 */
[----:B----4-:R-:W-:Y:S01]  /*5e80*/  IMAD.MOV.U32 R34, RZ, RZ, R131 ;  /* 0x000000ffff227224 */ /* 0x010fe200078e0083 */
[----:B-1----:R-:W-:Y:S01]  /*5e90*/  F2FP.BF16.PACK_AB R130, R31, R32 ;  /* 0x000000201f82723e */ /* 0x002fe200000010ff */
[----:B------:R-:W-:Y:S01]  /*5ea0*/  IMAD.MOV.U32 R133, RZ, RZ, R227 ;  /* 0x000000ffff857224 */ /* 0x000fe200078e00e3 */
[----:B------:R-:W-:Y:S04]  /*5eb0*/  LDSM.16.MT88.4 R200, [R228+0x1800] ;  /* 0x00180000e4c8783b */ /* 0x000fe80000004200 */
[----:B------:R1:W-:Y:S01]  /*5ec0*/  MUFU.EX2 R14, R29 ;  /* 0x0000001d000e7308 */ /* 0x0003e20000000800 */
[----:B--2---:R-:W-:Y:S01]  /*5ed0*/  IMAD.MOV.U32 R33, RZ, RZ, R163 ;  /* 0x000000ffff217224 */ /* 0x004fe200078e00a3 */
[----:B------:R2:W5:Y:S06]  /*5ee0*/  LDL.LU R232, [R1+0x7c] ;  /* 0x00007c0001e87983 */ /* 0x00056c0000300800 */
[----:B------:R4:W2:Y:S01]  /*5ef0*/  MUFU.EX2 R15, R28 ;  /* 0x0000001c000f7308 */ /* 0x0008a20000000800 */
[----:B---3--:R-:W-:-:S07]  /*5f00*/  FADD.FTZ R23, R246, R2 ;  /* 0x00000002f6177221 */ /* 0x008fce0000010000 */
[----:B------:R3:W-:Y:S01]  /*5f10*/  MUFU.EX2 R12, R25 ;  /* 0x00000019000c7308 */ /* 0x0007e20000000800 */
[----:B-1----:R-:W-:-:S07]  /*5f20*/  IMAD.MOV.U32 R29, RZ, RZ, R160 ;  /* 0x000000ffff1d7224 */ /* 0x002fce00078e00a0 */
[----:B------:R-:W1:Y:S01]  /*5f30*/  MUFU.EX2 R13, R24 ;  /* 0x00000018000d7308 */ /* 0x000e620000000800 */
[----:B----4-:R-:W-:-:S07]  /*5f40*/  IMAD.MOV.U32 R28, RZ, RZ, R161 ;  /* 0x000000ffff1c7224 */ /* 0x010fce00078e00a1 */
[----:B------:R-:W-:Y:S01]  /*5f50*/  MUFU.EX2 R9, R30 ;  /* 0x0000001e00097308 */ /* 0x000fe20000000800 */
[----:B---3--:R-:W-:-:S07]  /*5f60*/  IMAD.MOV.U32 R25, RZ, RZ, R162 ;  /* 0x000000ffff197224 */ /* 0x008fce00078e00a2 */
[----:B------:R-:W3:Y:S01]  /*5f70*/  MUFU.EX2 R11, R35 ;  /* 0x00000023000b7308 */ /* 0x000ee20000000800 */
[----:B------:R-:W4:Y:S01]  /*5f80*/  LDSM.16.MT88.4 R160, [R225+0x1800] ;  /* 0x00180000e1a0783b */ /* 0x000f220000004200 */
[----:B------:R-:W-:-:S06]  /*5f90*/  @P3 IMAD.HI.U32 R2, R25, c[0x0][0x2c8], RZ ;  /* 0x0000b20019023a27 */ /* 0x000fcc00078e00ff */
[----:B------:R-:W-:Y:S08]  /*5fa0*/  MUFU.EX2 R8, R36 ;  /* 0x0000002400087308 */ /* 0x000ff00000000800 */
[----:B------:R-:W3:Y:S01]  /*5fb0*/  MUFU.EX2 R10, R37 ;  /* 0x00000025000a7308 */ /* 0x000ee20000000800 */
[----:B------:R-:W-:Y:S01]  /*5fc0*/  IMAD.MOV.U32 R0, RZ, RZ, R25 ;  /* 0x000000ffff007224 */ /* 0x000fe200078e0019 */
[----:B------:R-:W-:Y:S01]  /*5fd0*/  @P3 SHF.R.U32.HI R0, RZ, c[0x0][0x2cc], R2 ;  /* 0x0000b300ff003a19 */ /* 0x000fe20000011602 */
[----:B------:R-:W-:Y:S01]  /*5fe0*/  IMAD.MOV.U32 R2, RZ, RZ, c[0x0][0x168] ;  /* 0x00005a00ff027624 */ /* 0x000fe200078e00ff */
[----:B------:R-:W-:Y:S01]  /*5ff0*/  F2FP.BF16.PACK_AB R128, R18, R16 ;  /* 0x000000101280723e */ /* 0x000fe200000010ff */
[----:B------:R4:W5:Y:S01]  /*6000*/  LDL.LU R231, [R1+0x78] ;  /* 0x0000780001e77983 */ /* 0x0009620000300800 */
[----:B--2---:R-:W-:-:S02]  /*6010*/  F2FP.BF16.PACK_AB R129, R15, R14 ;  /* 0x0000000e0f81723e */ /* 0x004fc400000010ff */
[----:B------:R-:W-:Y:S02]  /*6020*/  F2FP.BF16.PACK_AB R131, R26, R27 ;  /* 0x0000001b1a83723e */ /* 0x000fe400000010ff */
[----:B------:R-:W-:Y:S01]  /*6030*/  F2FP.BF16.PACK_AB R126, R19, R17 ;  /* 0x00000011137e723e */ /* 0x000fe200000010ff */
[----:B------:R-:W-:Y:S01]  /*6040*/  FADD.FTZ R3, R29, R22 ;  /* 0x000000161d037221 */ /* 0x000fe20000010000 */
[----:B-1----:R-:W-:Y:S01]  /*6050*/  F2FP.BF16.PACK_AB R124, R13, R12 ;  /* 0x0000000c0d7c723e */ /* 0x002fe200000010ff */
[----:B------:R1:W5:Y:S01]  /*6060*/  LDL.LU R230, [R1+0x74] ;  /* 0x0000740001e67983 */ /* 0x0003620000300800 */
[----:B---3--:R-:W-:Y:S02]  /*6070*/  F2FP.BF16.PACK_AB R125, R11, R9 ;  /* 0x000000090b7d723e */ /* 0x008fe400000010ff */
[----:B------:R-:W-:Y:S02]  /*6080*/  F2FP.BF16.PACK_AB R127, R10, R8 ;  /* 0x000000080a7f723e */ /* 0x000fe400000010ff */
[----:B------:R-:W-:Y:S01]  /*6090*/  IADD3 R0, R0, c[0x0][0x1d0], -R2 ;  /* 0x0000740000007a10 */ /* 0x000fe20007ffe802 */
[----:B------:R-:W-:Y:S01]  /*60a0*/  HMMA.16816.F32.BF16 R172, R128, R184, R172 ;  /* 0x000000b880ac723c */ /* 0x000fe200000418ac */
[----:B------:R-:W-:Y:S01]  /*60b0*/  FADD.FTZ R3, R132, R3 ;  /* 0x0000000384037221 */ /* 0x000fe20000010000 */
[----:B------:R1:W5:Y:S01]  /*60c0*/  LDL.LU R227, [R1+0x70] ;  /* 0x0000700001e37983 */ /* 0x0003620000300800 */
[----:B------:R-:W-:-:S05]  /*60d0*/  SHF.R.S32.HI R2, RZ, 0x1f, R0 ;  /* 0x0000001fff027819 */ /* 0x000fca0000011400 */
[C---:B------:R-:W-:Y:S01]  /*60e0*/  HMMA.16816.F32.BF16 R152, R124.reuse, R184, R152 ;  /* 0x000000b87c98723c */ /* 0x040fe20000041898 */
[----:B------:R-:W-:Y:S01]  /*60f0*/  LEA.HI R24, R2, R0, RZ, 0x6 ;  /* 0x0000000002187211 */ /* 0x000fe200078f30ff */
[----:B------:R-:W-:Y:S01]  /*6100*/  FADD.FTZ R0, R28, R23 ;  /* 0x000000171c007221 */ /* 0x000fe20000010000 */
[----:B------:R1:W5:Y:S05]  /*6110*/  LDL.LU R224, [R1+0x6c] ;  /* 0x00006c0001e07983 */ /* 0x00036a0000300800 */
[----:B------:R-:W-:Y:S01]  /*6120*/  HMMA.16816.F32.BF16 R156, R124, R186, R156 ;  /* 0x000000ba7c9c723c */ /* 0x000fe2000004189c */
[----:B------:R-:W-:-:S07]  /*6130*/  FADD.FTZ R0, R34, R0 ;  /* 0x0000000022007221 */ /* 0x000fce0000010000 */
[----:B------:R-:W-:Y:S08]  /*6140*/  HMMA.16816.F32.BF16 R184, R128, R186, R84 ;  /* 0x000000ba80b8723c */ /* 0x000ff00000041854 */
[C---:B------:R-:W-:Y:S08]  /*6150*/  HMMA.16816.F32.BF16 R88, R124.reuse, R96, R88 ;  /* 0x000000607c58723c */ /* 0x040ff00000041858 */
[----:B------:R-:W-:Y:S08]  /*6160*/  HMMA.16816.F32.BF16 R92, R124, R98, R92 ;  /* 0x000000627c5c723c */ /* 0x000ff0000004185c */
[C---:B------:R-:W-:Y:S08]  /*6170*/  HMMA.16816.F32.BF16 R84, R128.reuse, R96, R220 ;  /* 0x000000608054723c */ /* 0x040ff000000418dc */
[----:B------:R-:W-:Y:S01]  /*6180*/  HMMA.16816.F32.BF16 R96, R128, R98, R116 ;  /* 0x000000628060723c */ /* 0x000fe20000041874 */
[----:B------:R-:W-:-:S07]  /*6190*/  FADD.FTZ R0, R205, R0 ;  /* 0x00000000cd007221 */ /* 0x000fce0000010000 */
[-C--:B------:R-:W-:Y:S08]  /*61a0*/  HMMA.16816.F32.BF16 R120, R124, R4.reuse, R120 ;  /* 0x000000047c78723c */ /* 0x080ff00000041878 */
        /* <DEDUP_REMOVED lines=13> */
[----:B------:R-:W-:Y:S01]  /*6280*/  FADD.FTZ R3, R204, R3 ;  /* 0x00000003cc037221 */ /* 0x000fe20000010000 */
[----:B----4-:R-:W-:Y:S01]  /*6290*/  HMMA.16816.F32.BF16 R140, R128, R160, R140 ;  /* 0x000000a0808c723c */ /* 0x010fe2000004188c */
[----:B------:R-:W-:-:S02]  /*62a0*/  FADD.FTZ R4, R60, R4 ;  /* 0x000000043c047221 */ /* 0x000fc40000010000 */
[----:B------:R-:W-:Y:S02]  /*62b0*/  FADD.FTZ R5, R39, R5 ;  /* 0x0000000527057221 */ /* 0x000fe40000010000 */
[----:B------:R-:W-:-:S03]  /*62c0*/  FADD.FTZ R2, R209, R0 ;  /* 0x00000000d1027221 */ /* 0x000fc60000010000 */
[----:B------:R-:W-:Y:S01]  /*62d0*/  HMMA.16816.F32.BF16 R144, R124, R160, R144 ;  /* 0x000000a07c90723c */ /* 0x000fe20000041890 */
[----:B------:R-:W-:Y:S02]  /*62e0*/  FADD.FTZ R0, R206, R3 ;  /* 0x00000003ce007221 */ /* 0x000fe40000010000 */
[----:B------:R-:W-:-:S05]  /*62f0*/  FADD.FTZ R4, R62, R4 ;  /* 0x000000043e047221 */ /* 0x000fca0000010000 */
[----:B------:R-:W-:Y:S01]  /*6300*/  HMMA.16816.F32.BF16 R148, R124, R162, R148 ;  /* 0x000000a27c94723c */ /* 0x000fe20000041894 */
[----:B------:R-:W-:Y:S02]  /*6310*/  FADD.FTZ R5, R38, R5 ;  /* 0x0000000526057221 */ /* 0x000fe40000010000 */
[----:B------:R-:W-:-:S05]  /*6320*/  FADD.FTZ R3, R16, R2 ;  /* 0x0000000210037221 */ /* 0x000fca0000010000 */
[----:B------:R-:W-:Y:S01]  /*6330*/  HMMA.16816.F32.BF16 R160, R128, R162, R40 ;  /* 0x000000a280a0723c */ /* 0x000fe20000041828 */
[----:B------:R-:W-:-:S06]  /*6340*/  FADD.FTZ R2, R14, R0 ;  /* 0x000000000e027221 */ /* 0x000fcc0000010000 */
[----:B------:R-:W-:Y:S02]  /*6350*/  IMAD.MOV.U32 R40, RZ, RZ, R83 ;  /* 0x000000ffff287224 */ /* 0x000fe400078e0053 */
[----:B------:R-:W-:Y:S02]  /*6360*/  IMAD.MOV.U32 R41, RZ, RZ, R82 ;  /* 0x000000ffff297224 */ /* 0x000fe400078e0052 */
[----:B------:R-:W-:Y:S02]  /*6370*/  IMAD.MOV.U32 R42, RZ, RZ, R81 ;  /* 0x000000ffff2a7224 */ /* 0x000fe400078e0051 */
[----:B------:R-:W-:Y:S02]  /*6380*/  IMAD.MOV.U32 R43, RZ, RZ, R80 ;  /* 0x000000ffff2b7224 */ /* 0x000fe400078e0050 */
[----:B------:R-:W2:Y:S01]  /*6390*/  LDSM.16.MT88.4 R80, [R225+0x3800] ;  /* 0x00380000e150783b */ /* 0x000ea20000004200 */
[----:B------:R-:W-:Y:S02]  /*63a0*/  FADD.FTZ R0, R12, R4 ;  /* 0x000000040c007221 */ /* 0x000fe40000010000 */
[----:B------:R-:W-:Y:S01]  /*63b0*/  FADD.FTZ R4, R9, R5 ;  /* 0x0000000509047221 */ /* 0x000fe20000010000 */
[----:B------:R-:W-:Y:S01]  /*63c0*/  SHF.R.S32.HI R5, RZ, 0x6, R24 ;  /* 0x00000006ff057819 */ /* 0x000fe20000011418 */
[----:B------:R-:W-:-:S02]  /*63d0*/  FADD.FTZ R3, R18, R3 ;  /* 0x0000000312037221 */ /* 0x000fc40000010000 */
[----:B------:R-:W-:Y:S01]  /*63e0*/  FADD.FTZ R2, R15, R2 ;  /* 0x000000020f027221 */ /* 0x000fe20000010000 */
[----:B------:R-:W-:Y:S01]  /*63f0*/  IMNMX R5, R139, R5, !PT ;  /* 0x000000058b057217 */ /* 0x000fe20007800200 */
[----:B------:R-:W-:Y:S01]  /*6400*/  FADD.FTZ R0, R13, R0 ;  /* 0x000000000d007221 */ /* 0x000fe20000010000 */
[----:B------:R-:W-:Y:S01]  /*6410*/  IADD3 R222, R138, -0x2, RZ ;  /* 0xfffffffe8ade7810 */ /* 0x000fe20007ffe0ff */
[----:B------:R-:W-:Y:S02]  /*6420*/  FADD.FTZ R4, R11, R4 ;  /* 0x000000040b047221 */ /* 0x000fe40000010000 */
[----:B------:R-:W-:Y:S02]  /*6430*/  FADD.FTZ R3, R32, R3 ;  /* 0x0000000320037221 */ /* 0x000fe40000010000 */
[----:B------:R-:W-:Y:S01]  /*6440*/  FADD.FTZ R2, R27, R2 ;  /* 0x000000021b027221 */ /* 0x000fe20000010000 */
[----:B------:R3:W-:Y:S01]  /*6450*/  STL [R1+0x38], R5 ;  /* 0x0000380501007387 */ /* 0x0007e20000100800 */
[----:B------:R-:W-:Y:S01]  /*6460*/  FADD.FTZ R0, R17, R0 ;  /* 0x0000000011007221 */ /* 0x000fe20000010000 */
[----:B------:R-:W-:Y:S01]  /*6470*/  ISETP.GE.AND P0, PT, R222, R5, PT ;  /* 0x00000005de00720c */ /* 0x000fe20003f06270 */
[----:B------:R-:W-:-:S02]  /*6480*/  FADD.FTZ R4, R8, R4 ;  /* 0x0000000408047221 */ /* 0x000fc40000010000 */
[----:B---3--:R-:W-:Y:S02]  /*6490*/  FADD.FTZ R5, R31, R3 ;  /* 0x000000031f057221 */ /* 0x008fe40000010000 */
[----:B------:R-:W-:Y:S02]  /*64a0*/  FADD.FTZ R3, R26, R2 ;  /* 0x000000021a037221 */ /* 0x000fe40000010000 */
[----:B------:R-:W-:Y:S02]  /*64b0*/  FADD.FTZ R2, R19, R0 ;  /* 0x0000000013027221 */ /* 0x000fe40000010000 */
[----:B------:R-:W-:Y:S01]  /*64c0*/  FADD.FTZ R0, R10, R4 ;  /* 0x000000040a007221 */ /* 0x000fe20000010000 */
[----:B------:R1:W-:Y:S04]  /*64d0*/  STL [R1+0x8], R5 ;  /* 0x0000080501007387 */ /* 0x0003e80000100800 */
[----:B------:R1:W-:Y:S04]  /*64e0*/  STL [R1+0x4], R3 ;  /* 0x0000040301007387 */ /* 0x0003e80000100800 */
[----:B------:R1:W-:Y:S04]  /*64f0*/  STL [R1+0x14], R0 ;  /* 0x0000140001007387 */ /* 0x0003e80000100800 */
[----:B------:R1:W-:Y:S01]  /*6500*/  STL [R1+0x10], R2 ;  /* 0x0000100201007387 */ /* 0x0003e20000100800 */
[-C--:B------:R-:W-:Y:S08]  /*6510*/  HMMA.16816.F32.BF16 R188, R128, R192.reuse, R188 ;  /* 0x000000c080bc723c */ /* 0x080ff000000418bc */
[C---:B------:R-:W-:Y:S08]  /*6520*/  HMMA.16816.F32.BF16 R164, R124.reuse, R192, R164 ;  /* 0x000000c07ca4723c */ /* 0x040ff000000418a4 */
[-C--:B------:R-:W-:Y:S08]  /*6530*/  HMMA.16816.F32.BF16 R168, R124, R194.reuse, R168 ;  /* 0x000000c27ca8723c */ /* 0x080ff000000418a8 */
[----:B------:R-:W-:Y:S08]  /*6540*/  HMMA.16816.F32.BF16 R192, R128, R194, R68 ;  /* 0x000000c280c0723c */ /* 0x000ff00000041844 */
[C---:B------:R-:W-:Y:S08]  /*6550*/  HMMA.16816.F32.BF16 R176, R124.reuse, R200, R176 ;  /* 0x000000c87cb0723c */ /* 0x040ff000000418b0 */
[C---:B------:R-:W-:Y:S08]  /*6560*/  HMMA.16816.F32.BF16 R180, R124.reuse, R202, R180 ;  /* 0x000000ca7cb4723c */ /* 0x040ff000000418b4 */
[C---:B--2---:R-:W-:Y:S08]  /*6570*/  HMMA.16816.F32.BF16 R72, R124.reuse, R80, R48 ;  /* 0x000000507c48723c */ /* 0x044ff00000041830 */
        /* <DEDUP_REMOVED lines=9> */
[-C--:B------:R-:W-:Y:S08]  /*6610*/  HMMA.16816.F32.BF16 R124, R124, R6.reuse, R44 ;  /* 0x000000067c7c723c */ /* 0x080ff0000004182c */
[----:B------:R-:W-:Y:S01]  /*6620*/  HMMA.16816.F32.BF16 R128, R128, R6, R64 ;  /* 0x000000068080723c */ /* 0x000fe20000041840 */
[----:B------:R-:W-:Y:S01]  /*6630*/  @!UPT UIADD3 URZ, URZ, URZ, URZ ;  /* 0x0000003f3f3ff290 */ /* 0x000fe2000fffe03f */
[----:B------:R-:W-:Y:S11]  /*6640*/  @!P0 BRA `(.L_x_958) ;  /* 0x00004c7000008947 */ /* 0x000ff60003800000 */
[----:B-1----:R1:W-:Y:S01]  /*6650*/  STL [R1], R222 ;  /* 0x000000de01007387 */ /* 0x0023e20000100800 */
[----:B------:R-:W-:Y:S01]  /*6660*/  IMAD.MOV.U32 R133, RZ, RZ, R136 ;  /* 0x000000ffff857224 */ /* 0x000fe200078e0088 */
[----:B------:R-:W-:Y:S01]  /*6670*/  MOV R139, R134 ;  /* 0x00000086008b7202 */ /* 0x000fe20000000f00 */
[----:B------:R-:W-:Y:S01]  /*6680*/  IMAD.MOV.U32 R132, RZ, RZ, R137 ;  /* 0x000000ffff847224 */ /* 0x000fe200078e0089 */
[----:B------:R-:W-:-:S07]  /*6690*/  MOV R138, R135 ;  /* 0x00000087008a7202 */ /* 0x000fce0000000f00 */
.L_x_959:
[----:B------:R-:W-:Y:S04]  /*66a0*/  DEPBAR.LE SB0, 0x0 ;  /* 0x000080000000791a */ /* 0x000fe80000000000 */
[----:B------:R-:W-:Y:S01]  /*66b0*/  WARPSYNC 0xffffffff ;  /* 0xffffffff00007948 */ /* 0x000fe20003800000 */
[----:B------:R-:W-:Y:S08]  /*66c0*/  BAR.SYNC.DEFER_BLOCKING 0x0 ;  /* 0x0000000000007b1d */ /* 0x000ff00000010000 */
[----:B-----5:R-:W-:Y:S08]  /*66d0*/  LDSM.16.M88.4 R64, [R231] ;  /* 0x00000000e740783b */ /* 0x020ff00000000200 */
[----:B------:R-:W2:Y:S08]  /*66e0*/  LDSM.16.M88.4 R16, [R224] ;  /* 0x00000000e010783b */ /* 0x000eb00000000200 */
[----:B------:R-:W3:Y:S08]  /*66f0*/  LDSM.16.M88.4 R60, [R231+0x2000] ;  /* 0x00200000e73c783b */ /* 0x000ef00000000200 */
[----:B------:R-:W3:Y:S08]  /*6700*/  LDSM.16.M88.4 R32, [R224+0x800] ;  /* 0x00080000e020783b */ /* 0x000ef00000000200 */
[----:B------:R-:W4:Y:S06]  /*6710*/  LDL.64 R136, [R1+0x28] ;  /* 0x0000280001887983 */ /* 0x000f2c0000100a00 */
[----:B------:R-:W1:Y:S08]  /*6720*/  LDSM.16.M88.4 R48, [R224+0x1000] ;  /* 0x00100000e030783b */ /* 0x000e700000000200 */
[----:B------:R-:W4:Y:S01]  /*6730*/  LDL R217, [R1+0x18] ;  /* 0x0000180001d97983 */ /* 0x000f220000100800 */
[-C--:B--2---:R-:W-:Y:S03]  /*6740*/  HMMA.16816.F32.BF16 R4, R64, R16.reuse, RZ ;  /* 0x000000104004723c */ /* 0x084fe600000418ff */
[----:B------:R-:W2:Y:S04]  /*6750*/  LDL R218, [R1+0x34] ;  /* 0x0000340001da7983 */ /* 0x000ea80000100800 */
[----:B------:R-:W4:Y:S01]  /*6760*/  LDL.LU R216, [R1] ;  /* 0x0000000001d87983 */ /* 0x000f220000300800 */
[C---:B---3--:R-:W-:Y:S03]  /*6770*/  HMMA.16816.F32.BF16 R8, R60.reuse, R16, RZ ;  /* 0x000000103c08723c */ /* 0x048fe600000418ff */
[----:B------:R-:W3:Y:S05]  /*6780*/  LDSM.16.M88.4 R204, [R224+0x1800] ;  /* 0x00180000e0cc783b */ /* 0x000eea0000000200 */
[-C--:B------:R-:W-:Y:S03]  /*6790*/  HMMA.16816.F32.BF16 R12, R60, R18.reuse, RZ ;  /* 0x000000123c0c723c */ /* 0x080fe600000418ff */
[----:B------:R-:W-:Y:S05]  /*67a0*/  LDSM.16.M88.4 R208, [R233] ;  /* 0x00000000e9d0783b */ /* 0x000fea0000000200 */
[C---:B------:R-:W-:Y:S03]  /*67b0*/  HMMA.16816.F32.BF16 R16, R64.reuse, R18, RZ ;  /* 0x000000124010723c */ /* 0x040fe600000418ff */
[----:B------:R-:W-:Y:S05]  /*67c0*/  LDSM.16.M88.4 R212, [R233+0x2000] ;  /* 0x00200000e9d4783b */ /* 0x000fea0000000200 */
[-C--:B------:R-:W-:Y:S03]  /*67d0*/  HMMA.16816.F32.BF16 R20, R64, R32.reuse, RZ ;  /* 0x000000204014723c */ /* 0x080fe600000418ff */
[----:B------:R1:W-:Y:S04]  /*67e0*/  STL [R1+0x8c], R130 ;  /* 0x00008c8201007387 */ /* 0x0003e80000100800 */
[----:B------:R3:W-:Y:S01]  /*67f0*/  STL [R1+0x88], R131 ;  /* 0x0000888301007387 */ /* 0x0007e20000100800 */
[C---:B------:R-:W-:Y:S03]  /*6800*/  HMMA.16816.F32.BF16 R24, R60.reuse, R32, RZ ;  /* 0x000000203c18723c */ /* 0x040fe600000418ff */
[----:B------:R-:W-:Y:S04]  /*6810*/  STL [R1+0x6c], R235 ;  /* 0x00006ceb01007387 */ /* 0x000fe80000100800 */
[----:B------:R-:W-:Y:S01]  /*6820*/  STL [R1+0x70], R243 ;  /* 0x000070f301007387 */ /* 0x000fe20000100800 */
[-C--:B------:R-:W-:Y:S03]  /*6830*/  HMMA.16816.F32.BF16 R28, R60, R34.reuse, RZ ;  /* 0x000000223c1c723c */ /* 0x080fe600000418ff */
[----:B------:R-:W-:Y:S04]  /*6840*/  STL [R1+0x74], R242 ;  /* 0x000074f201007387 */ /* 0x000fe80000100800 */
[----:B------:R-:W-:Y:S01]  /*6850*/  STL [R1+0x78], R241 ;  /* 0x000078f101007387 */ /* 0x000fe20000100800 */
[C---:B------:R-:W-:Y:S03]  /*6860*/  HMMA.16816.F32.BF16 R32, R64.reuse, R34, RZ ;  /* 0x000000224020723c */ /* 0x040fe600000418ff */
[----:B-1----:R-:W2:Y:S04]  /*6870*/  LDL R130, [R1+0x3c] ;  /* 0x00003c0001827983 */ /* 0x002ea80000100800 */
[----:B---3--:R-:W3:Y:S01]  /*6880*/  LDL R131, [R1+0x1c] ;  /* 0x00001c0001837983 */ /* 0x008ee20000100800 */
[-C--:B------:R-:W-:Y:S03]  /*6890*/  HMMA.16816.F32.BF16 R36, R64, R48.reuse, RZ ;  /* 0x000000304024723c */ /* 0x080fe600000418ff */
[----:B------:R-:W-:Y:S04]  /*68a0*/  STL [R1+0x7c], R231 ;  /* 0x00007ce701007387 */ /* 0x000fe80000100800 */
[----:B------:R-:W-:Y:S01]  /*68b0*/  STL [R1+0x80], R224 ;  /* 0x000080e001007387 */ /* 0x000fe20000100800 */
[C---:B------:R-:W-:Y:S03]  /*68c0*/  HMMA.16816.F32.BF16 R40, R60.reuse, R48, RZ ;  /* 0x000000303c28723c */ /* 0x040fe600000418ff */
[----:B------:R-:W-:Y:S05]  /*68d0*/  STL [R1+0x84], R240 ;  /* 0x000084f001007387 */ /* 0x000fea0000100800 */
[-C--:B------:R-:W-:Y:S08]  /*68e0*/  HMMA.16816.F32.BF16 R44, R60, R50.reuse, RZ ;  /* 0x000000323c2c723c */ /* 0x080ff000000418ff */
[C---:B------:R-:W-:Y:S08]  /*68f0*/  HMMA.16816.F32.BF16 R48, R64.reuse, R50, RZ ;  /* 0x000000324030723c */ /* 0x040ff000000418ff */
[-C--:B------:R-:W-:Y:S08]  /*6900*/  HMMA.16816.F32.BF16 R52, R64, R204.reuse, RZ ;  /* 0x000000cc4034723c */ /* 0x080ff000000418ff */
[C---:B------:R-:W-:Y:S08]  /*6910*/  HMMA.16816.F32.BF16 R56, R60.reuse, R204, RZ ;  /* 0x000000cc3c38723c */ /* 0x040ff000000418ff */
[-C--:B------:R-:W-:Y:S08]  /*6920*/  HMMA.16816.F32.BF16 R60, R60, R206.reuse, RZ ;  /* 0x000000ce3c3c723c */ /* 0x080ff000000418ff */
[----:B------:R-:W-:Y:S01]  /*6930*/  HMMA.16816.F32.BF16 R64, R64, R206, RZ ;  /* 0x000000ce4040723c */ /* 0x000fe200000418ff */
[----:B------:R-:W1:Y:S07]  /*6940*/  LDSM.16.M88.4 R204, [R235] ;  /* 0x00000000ebcc783b */ /* 0x000e6e0000000200 */
[-C--:B-1----:R-:W-:Y:S08]  /*6950*/  HMMA.16816.F32.BF16 R4, R208, R204.reuse, R4 ;  /* 0x000000ccd004723c */ /* 0x082ff00000041804 */
[C---:B------:R-:W-:Y:S08]  /*6960*/  HMMA.16816.F32.BF16 R8, R212.reuse, R204, R8 ;  /* 0x000000ccd408723c */ /* 0x040ff00000041808 */
[-C--:B------:R-:W-:Y:S08]  /*6970*/  HMMA.16816.F32.BF16 R12, R212, R206.reuse, R12 ;  /* 0x000000ced40c723c */ /* 0x080ff0000004180c */
[C---:B------:R-:W-:Y:S01]  /*6980*/  HMMA.16816.F32.BF16 R16, R208.reuse, R206, R16 ;  /* 0x000000ced010723c */ /* 0x040fe20000041810 */
[----:B------:R-:W1:Y:S07]  /*6990*/  LDSM.16.M88.4 R204, [R243] ;  /* 0x00000000f3cc783b */ /* 0x000e6e0000000200 */
[-C--:B-1----:R-:W-:Y:S08]  /*69a0*/  HMMA.16816.F32.BF16 R20, R208, R204.reuse, R20 ;  /* 0x000000ccd014723c */ /* 0x082ff00000041814 */
[C---:B------:R-:W-:Y:S08]  /*69b0*/  HMMA.16816.F32.BF16 R24, R212.reuse, R204, R24 ;  /* 0x000000ccd418723c */ /* 0x040ff00000041818 */
[-C--:B------:R-:W-:Y:S08]  /*69c0*/  HMMA.16816.F32.BF16 R28, R212, R206.reuse, R28 ;  /* 0x000000ced41c723c */ /* 0x080ff0000004181c */
[C---:B------:R-:W-:Y:S01]  /*69d0*/  HMMA.16816.F32.BF16 R32, R208.reuse, R206, R32 ;  /* 0x000000ced020723c */ /* 0x040fe20000041820 */
[----:B------:R-:W1:Y:S07]  /*69e0*/  LDSM.16.M88.4 R204, [R242] ;  /* 0x00000000f2cc783b */ /* 0x000e6e0000000200 */
[-C--:B-1----:R-:W-:Y:S08]  /*69f0*/  HMMA.16816.F32.BF16 R36, R208, R204.reuse, R36 ;  /* 0x000000ccd024723c */ /* 0x082ff00000041824 */
[C---:B------:R-:W-:Y:S04]  /*6a00*/  HMMA.16816.F32.BF16 R40, R212.reuse, R204, R40 ;  /* 0x000000ccd428723c */ /* 0x040fe80000041828 */
[----:B----4-:R-:W-:Y:S04]  /*6a10*/  ISETP.GT.AND P4, PT, R217, R216, PT ;  /* 0x000000d8d900720c */ /* 0x010fe80003f84270 */
[-C--:B------:R-:W-:Y:S08]  /*6a20*/  HMMA.16816.F32.BF16 R44, R212, R206.reuse, R44 ;  /* 0x000000ced42c723c */ /* 0x080ff0000004182c */
[C---:B------:R-:W-:Y:S01]  /*6a30*/  HMMA.16816.F32.BF16 R48, R208.reuse, R206, R48 ;  /* 0x000000ced030723c */ /* 0x040fe20000041830 */
[----:B------:R-:W1:Y:S03]  /*6a40*/  LDSM.16.M88.4 R204, [R241] ;  /* 0x00000000f1cc783b */ /* 0x000e660000000200 */
[----:B------:R-:W-:Y:S01]  /*6a50*/  @!P4 SHF.R.S32.HI R0, RZ, 0x1f, R216 ;  /* 0x0000001fff00c819 */ /* 0x000fe200000114d8 */
[----:B------:R-:W-:Y:S01]  /*6a60*/  @!P4 IMAD.WIDE.U32 R2, R216, c[0x0][0x208], RZ ;  /* 0x00008200d802ca25 */ /* 0x000fe200078e00ff */
[----:B------:R-:W-:Y:S03]  /*6a70*/  @!P4 MOV R135, 0x5 ;  /* 0x000000050087c802 */ /* 0x000fe60000000f00 */
[----:B------:R-:W-:Y:S04]  /*6a80*/  @!P4 IMAD R0, R0, c[0x0][0x208], RZ ;  /* 0x000082000000ca24 */ /* 0x000fe800078e02ff */
[----:B------:R-:W-:Y:S04]  /*6a90*/  @!P4 IMAD R0, R216, c[0x0][0x20c], R0 ;  /* 0x00008300d800ca24 */ /* 0x000fe800078e0200 */
[----:B------:R-:W-:Y:S01]  /*6aa0*/  @!P4 IMAD.IADD R0, R3, 0x1, R0 ;  /* 0x000000010300c824 */ /* 0x000fe200078e0200 */
[C---:B------:R-:W-:Y:S04]  /*6ab0*/  @!P4 SHF.L.U32 R3, R2.reuse, 0x6, RZ ;  /* 0x000000060203c819 */ /* 0x040fe800000006ff */
[----:B------:R-:W-:Y:S01]  /*6ac0*/  @!P4 SHF.L.U64.HI R134, R2, 0x6, R0 ;  /* 0x000000060286c819 */ /* 0x000fe20000010200 */
[----:B------:R-:W-:Y:S01]  /*6ad0*/  @!P4 IMAD.MOV.U32 R0, RZ, RZ, c[0x0][0x208] ;  /* 0x00008200ff00c624 */ /* 0x000fe200078e00ff */
[C---:B------:R-:W-:Y:S02]  /*6ae0*/  @!P4 IADD3 R2, P2, R3.reuse, R136, RZ ;  /* 0x000000880302c210 */ /* 0x040fe40007f5e0ff */
[----:B------:R-:W-:Y:S02]  /*6af0*/  @!P4 IADD3 R3, P1, P0, R3, 0x40, R136 ;  /* 0x000000400303c810 */ /* 0x000fe4000783e088 */
[----:B--2---:R-:W-:Y:S02]  /*6b00*/  @!P4 IADD3.X R137, R134, R218, RZ, P2, !PT ;  /* 0x000000da8689c210 */ /* 0x004fe400017fe4ff */
[C---:B------:R-:W-:Y:S04]  /*6b10*/  @!P4 LEA R136, P2, R2.reuse, c[0x0][0x1f8], 0x1 ;  /* 0x00007e000288ca11 */ /* 0x040fe800078408ff */
[----:B------:R-:W-:Y:S05]  /*6b20*/  @!P4 LEA.HI.X R137, R2, c[0x0][0x1fc], R137, 0x1, P2 ;  /* 0x00007f000289ca11 */ /* 0x000fea00010f0c89 */
[----:B------:R-:W-:Y:S01]  /*6b30*/  @!PT LDS RZ, [RZ] ;  /* 0x00000000fffff984 */ /* 0x000fe20000000800 */
[----:B------:R-:W-:Y:S01]  /*6b40*/  @!PT LDS RZ, [RZ] ;  /* 0x00000000fffff984 */ /* 0x000fe20000000800 */
[----:B------:R-:W-:Y:S01]  /*6b50*/  @!PT LDS RZ, [RZ] ;  /* 0x00000000fffff984 */ /* 0x000fe20000000800 */
[----:B------:R2:W-:Y:S01]  /*6b60*/  @!P4 LDGSTS.E.BYPASS.LTC128B.128 [R244+0x100], [R136.64], !P6 ;  /* 0x0010000088f4cfae */ /* 0x0005e2000f101d48 */
[-C--:B-1----:R-:W-:Y:S08]  /*6b70*/  HMMA.16816.F32.BF16 R52, R208, R204.reuse, R52 ;  /* 0x000000ccd034723c */ /* 0x082ff00000041834 */
[C---:B------:R-:W-:Y:S08]  /*6b80*/  HMMA.16816.F32.BF16 R56, R212.reuse, R204, R56 ;  /* 0x000000ccd438723c */ /* 0x040ff00000041838 */
[-C--:B------:R-:W-:Y:S08]  /*6b90*/  HMMA.16816.F32.BF16 R60, R212, R206.reuse, R60 ;  /* 0x000000ced43c723c */ /* 0x080ff0000004183c */
[----:B------:R-:W-:Y:S07]  /*6ba0*/  HMMA.16816.F32.BF16 R64, R208, R206, R64 ;  /* 0x000000ced040723c */ /* 0x000fee0000041840 */
[C---:B------:R-:W-:Y:S01]  /*6bb0*/  @!P4 IMAD.SHL.U32 R206, R0.reuse, 0x20, RZ ;  /* 0x0000002000cec824 */ /* 0x040fe200078e00ff */
[----:B------:R-:W-:Y:S04]  /*6bc0*/  @!P4 SHF.L.U64.HI R0, R0, R135, c[0x0][0x20c] ;  /* 0x000083000000c619 */ /* 0x000fe80000010287 */
[----:B------:R-:W-:Y:S02]  /*6bd0*/  @!P4 IADD3.X R135, R134, RZ, R218, P1, P0 ;  /* 0x000000ff8687c210 */ /* 0x000fe40000fe04da */
[C---:B------:R-:W-:Y:S02]  /*6be0*/  @!P4 LEA R204, P1, R3.reuse, c[0x0][0x1f8], 0x1 ;  /* 0x00007e0003ccca11 */ /* 0x040fe400078208ff */
[-C--:B------:R-:W-:Y:S02]  /*6bf0*/  @!P4 IADD3 R134, P0, R136, R206.reuse, RZ ;  /* 0x000000ce8886c210 */ /* 0x080fe40007f1e0ff */
[----:B------:R-:W-:Y:S02]  /*6c00*/  @!P4 LEA.HI.X R205, R3, c[0x0][0x1fc], R135, 0x1, P1 ;  /* 0x00007f0003cdca11 */ /* 0x000fe400008f0c87 */
[-C--:B------:R-:W-:Y:S01]  /*6c10*/  @!P4 IADD3 R2, P1, R134, R206.reuse, RZ ;  /* 0x000000ce8602c210 */ /* 0x080fe20007f3e0ff */
[--C-:B------:R-:W-:Y:S02]  /*6c20*/  @!P4 IMAD.X R135, R137, 0x1, R0.reuse, P0 ;  /* 0x000000018987c824 */ /* 0x100fe400000e0600 */
[----:B------:R1:W-:Y:S01]  /*6c30*/  @!P4 LDGSTS.E.BYPASS.LTC128B.128 [R244+0x2100], [R204.64], !P5 ;  /* 0x02100000ccf4cfae */ /* 0x0003e2000e901d48 */
[----:B--2---:R-:W-:Y:S02]  /*6c40*/  @!P4 IADD3 R136, P0, R2, R206, RZ ;  /* 0x000000ce0288c210 */ /* 0x004fe40007f1e0ff */
[----:B------:R-:W-:Y:S05]  /*6c50*/  @!P4 IADD3.X R3, R135, R0, RZ, P1, !PT ;  /* 0x000000008703c210 */ /* 0x000fea0000ffe4ff */
[----:B------:R2:W-:Y:S01]  /*6c60*/  @!P4 LDGSTS.E.BYPASS.LTC128B.128 [R244+0x900], [R134.64], !P6 ;  /* 0x0090000086f4cfae */ /* 0x0005e2000f101d48 */
[----:B------:R-:W-:Y:S01]  /*6c70*/  @!P4 IMAD.X R137, R3, 0x1, R0, P0 ;  /* 0x000000010389c824 */ /* 0x000fe200000e0600 */
[----:B---3--:R-:W-:Y:S06]  /*6c80*/  MOV R0, R131 ;  /* 0x0000008300007202 */ /* 0x008fec0000000f00 */
[----:B------:R2:W-:Y:S08]  /*6c90*/  @!P4 LDGSTS.E.BYPASS.LTC128B.128 [R244+0x2900], [R134.64+0x80], !P5 ;  /* 0x0290008086f4cfae */ /* 0x0005f0000e901d48 */
[----:B------:R3:W-:Y:S08]  /*6ca0*/  @!P4 LDGSTS.E.BYPASS.LTC128B.128 [R244+0x1100], [R2.64], !P6 ;  /* 0x0110000002f4cfae */ /* 0x0007f0000f101d48 */
[----:B------:R3:W-:Y:S08]  /*6cb0*/  @!P4 LDGSTS.E.BYPASS.LTC128B.128 [R244+0x3100], [R2.64+0x80], !P5 ;  /* 0x0310008002f4cfae */ /* 0x0007f0000e901d48 */
[----:B------:R4:W-:Y:S08]  /*6cc0*/  @!P4 LDGSTS.E.BYPASS.LTC128B.128 [R244+0x1900], [R136.64], !P6 ;  /* 0x0190000088f4cfae */ /* 0x0009f0000f101d48 */
[----:B------:R4:W-:Y:S08]  /*6cd0*/  @!P4 LDGSTS.E.BYPASS.LTC128B.128 [R244+0x3900], [R136.64+0x80], !P5 ;  /* 0x0390008088f4cfae */ /* 0x0009f0000e901d48 */
[----:B-1----:R-:W-:Y:S01]  /*6ce0*/  LDSM.16.M88.4 R204, [R232] ;  /* 0x00000000e8cc783b */ /* 0x002fe20000000200 */
[----:B---3--:R-:W-:Y:S07]  /*6cf0*/  @P3 IMAD.HI.U32 R2, R131, c[0x0][0x2c8], RZ ;  /* 0x0000b20083023a27 */ /* 0x008fee00078e00ff */
[----:B------:R-:W1:Y:S01]  /*6d00*/  LDSM.16.M88.4 R208, [R230] ;  /* 0x00000000e6d0783b */ /* 0x000e620000000200 */
[----:B------:R-:W-:Y:S07]  /*6d10*/  @P3 SHF.R.U32.HI R0, RZ, c[0x0][0x2cc], R2 ;  /* 0x0000b300ff003a19 */ /* 0x000fee0000011602 */
[----:B------:R-:W3:Y:S08]  /*6d20*/  LDSM.16.M88.4 R212, [R232+0x2000] ;  /* 0x00200000e8d4783b */ /* 0x000ef00000000200 */
[----:B------:R-:W0:Y:S08]  /*6d30*/  LDGDEPBAR ;  /* 0x00000000000079af */ /* 0x000e300000000000 */
[----:B--2---:R-:W2:Y:S08]  /*6d40*/  SHFL.IDX PT, R134, R0, RZ, 0x1c1f ;  /* 0x001c1fff00867589 */ /* 0x004eb000000e0000 */
[----:B------:R-:W-:Y:S01]  /*6d50*/  SHFL.IDX PT, R2, R0, 0x2, 0x1c1f ;  /* 0x005c1f0000027f89 */ /* 0x000fe200000e0000 */
[-C--:B-1----:R-:W-:Y:S07]  /*6d60*/  HMMA.16816.F32.BF16 R4, R204, R208.reuse, R4 ;  /* 0x000000d0cc04723c */ /* 0x082fee0000041804 */
[----:B------:R-:W1:Y:S01]  /*6d70*/  SHFL.IDX PT, R3, R0, 0x1, 0x1c1f ;  /* 0x003c1f0000037f89 */ /* 0x000e6200000e0000 */
[C---:B---3--:R-:W-:Y:S07]  /*6d80*/  HMMA.16816.F32.BF16 R8, R212.reuse, R208, R8 ;  /* 0x000000d0d408723c */ /* 0x048fee0000041808 */
[----:B------:R3:W1:Y:S01]  /*6d90*/  SHFL.IDX PT, R135, R0, 0x3, 0x1c1f ;  /* 0x007c1f0000877f89 */ /* 0x00066200000e0000 */
[-C--:B------:R-:W-:Y:S08]  /*6da0*/  HMMA.16816.F32.BF16 R12, R212, R210.reuse, R12 ;  /* 0x000000d2d40c723c */ /* 0x080ff0000004180c */
[C---:B------:R-:W-:Y:S01]  /*6db0*/  HMMA.16816.F32.BF16 R16, R204.reuse, R210, R16 ;  /* 0x000000d2cc10723c */ /* 0x040fe20000041810 */
[----:B------:R-:W4:Y:S03]  /*6dc0*/  LDSM.16.M88.4 R208, [R230+0x800] ;  /* 0x00080000e6d0783b */ /* 0x000f260000000200 */
[----:B---3--:R-:W-:Y:S04]  /*6dd0*/  IMAD.MOV.U32 R0, RZ, RZ, -0x40 ;  /* 0xffffffc0ff007424 */ /* 0x008fe800078e00ff */
[----:B------:R-:W-:Y:S05]  /*6de0*/  IMAD R0, R216, R0, 0x1 ;  /* 0x00000001d8007424 */ /* 0x000fea00078e0200 */
[----:B------:R-:W-:Y:S02]  /*6df0*/  IADD3 R0, R0, c[0x0][0x1d0], -R130 ;  /* 0x0000740000007a10 */ /* 0x000fe40007ffe882 */
[----:B------:R-:W3:Y:S02]  /*6e00*/  LDL R130, [R1+0x30] ;  /* 0x0000300001827983 */ /* 0x000ee40000100800 */
[----:B------:R-:W-:Y:S04]  /*6e10*/  IADD3 R0, R0, -c[0x0][0x168], RZ ;  /* 0x80005a0000007a10 */ /* 0x000fe80007ffe0ff */
[C---:B--2---:R-:W-:Y:S01]  /*6e20*/  IADD3 R134, R0.reuse, R134, RZ ;  /* 0x0000008600867210 */ /* 0x044fe20007ffe0ff */
[C---:B-1----:R-:W-:Y:S01]  /*6e30*/  IMAD.IADD R3, R0.reuse, 0x1, R3 ;  /* 0x0000000100037824 */ /* 0x042fe200078e0203 */
[C---:B------:R-:W-:Y:S01]  /*6e40*/  IADD3 R2, R0.reuse, R2, RZ ;  /* 0x0000000200027210 */ /* 0x040fe20007ffe0ff */
[----:B------:R-:W-:Y:S01]  /*6e50*/  IMAD.IADD R0, R0, 0x1, R135 ;  /* 0x0000000100007824 */ /* 0x000fe200078e0287 */
[C---:B------:R-:W-:Y:S02]  /*6e60*/  ISETP.GT.AND P4, PT, R134.reuse, RZ, PT ;  /* 0x000000ff8600720c */ /* 0x040fe40003f84270 */
[C---:B------:R-:W-:Y:S02]  /*6e70*/  ISETP.GT.AND P1, PT, R3.reuse, RZ, PT ;  /* 0x000000ff0300720c */ /* 0x040fe40003f24270 */
[----:B------:R-:W-:Y:S02]  /*6e80*/  ISETP.GT.AND P0, PT, R3, 0x1, PT ;  /* 0x000000010300780c */ /* 0x000fe40003f04270 */
[----:B------:R-:W-:Y:S01]  /*6e90*/  ISETP.GT.AND P2, PT, R134, 0x1, PT ;  /* 0x000000018600780c */ /* 0x000fe20003f44270 */
[-C--:B----4-:R-:W-:Y:S08]  /*6ea0*/  HMMA.16816.F32.BF16 R20, R204, R208.reuse, R20 ;  /* 0x000000d0cc14723c */ /* 0x090ff00000041814 */
[C---:B------:R-:W-:Y:S08]  /*6eb0*/  HMMA.16816.F32.BF16 R24, R212.reuse, R208, R24 ;  /* 0x000000d0d418723c */ /* 0x040ff00000041818 */
[-C--:B------:R-:W-:Y:S08]  /*6ec0*/  HMMA.16816.F32.BF16 R28, R212, R210.reuse, R28 ;  /* 0x000000d2d41c723c */ /* 0x080ff0000004181c */
[C---:B------:R-:W-:Y:S01]  /*6ed0*/  HMMA.16816.F32.BF16 R32, R204.reuse, R210, R32 ;  /* 0x000000d2cc20723c */ /* 0x040fe20000041820 */
[----:B------:R-:W1:Y:S07]  /*6ee0*/  LDSM.16.M88.4 R208, [R230+0x1000] ;  /* 0x00100000e6d0783b */ /* 0x000e6e0000000200 */
[-C--:B-1----:R-:W-:Y:S08]  /*6ef0*/  HMMA.16816.F32.BF16 R36, R204, R208.reuse, R36 ;  /* 0x000000d0cc24723c */ /* 0x082ff00000041824 */
[C---:B------:R-:W-:Y:S08]  /*6f00*/  HMMA.16816.F32.BF16 R40, R212.reuse, R208, R40 ;  /* 0x000000d0d428723c */ /* 0x040ff00000041828 */
[-C--:B------:R-:W-:Y:S08]  /*6f10*/  HMMA.16816.F32.BF16 R44, R212, R210.reuse, R44 ;  /* 0x000000d2d42c723c */ /* 0x080ff0000004182c */
[C---:B------:R-:W-:Y:S01]  /*6f20*/  HMMA.16816.F32.BF16 R48, R204.reuse, R210, R48 ;  /* 0x000000d2cc30723c */ /* 0x040fe20000041830 */
[----:B------:R-:W1:Y:S07]  /*6f30*/  LDSM.16.M88.4 R208, [R230+0x1800] ;  /* 0x00180000e6d0783b */ /* 0x000e6e0000000200 */
[-C--:B-1----:R-:W-:Y:S08]  /*6f40*/  HMMA.16816.F32.BF16 R52, R204, R208.reuse, R52 ;  /* 0x000000d0cc34723c */ /* 0x082ff00000041834 */
[C---:B------:R-:W-:Y:S08]  /*6f50*/  HMMA.16816.F32.BF16 R56, R212.reuse, R208, R56 ;  /* 0x000000d0d438723c */ /* 0x040ff00000041838 */
[-C--:B------:R-:W-:Y:S01]  /*6f60*/  HMMA.16816.F32.BF16 R60, R212, R210.reuse, R60 ;  /* 0x000000d2d43c723c */ /* 0x080fe2000004183c */
[----:B------:R-:W-:Y:S07]  /*6f70*/  LDSM.16.M88.4 R212, [R234+0x2000] ;  /* 0x00200000ead4783b */ /* 0x000fee0000000200 */
[----:B------:R-:W-:Y:S01]  /*6f80*/  HMMA.16816.F32.BF16 R64, R204, R210, R64 ;  /* 0x000000d2cc40723c */ /* 0x000fe20000041840 */
[----:B------:R-:W-:Y:S08]  /*6f90*/  LDSM.16.M88.4 R204, [R234] ;  /* 0x00000000eacc783b */ /* 0x000ff00000000200 */
[----:B------:R-:W1:Y:S02]  /*6fa0*/  LDSM.16.M88.4 R208, [R227] ;  /* 0x00000000e3d0783b */ /* 0x000e640000000200 */
[-C--:B-1----:R-:W-:Y:S08]  /*6fb0*/  HMMA.16816.F32.BF16 R4, R204, R208.reuse, R4 ;  /* 0x000000d0cc04723c */ /* 0x082ff00000041804 */
        /* <DEDUP_REMOVED lines=19> */
[----:B------:R-:W-:Y:S08]  /*70f0*/  LDSM.16.M88.4 R204, [R231+0x4000] ;  /* 0x00400000e7cc783b */ /* 0x000ff00000000200 */
[----:B------:R-:W1:Y:S02]  /*7100*/  LDSM.16.M88.4 R208, [R224+0x2000] ;  /* 0x00200000e0d0783b */ /* 0x000e640000000200 */
        /* <DEDUP_REMOVED lines=21> */
[----:B------:R-:W1:Y:S02]  /*7260*/  LDSM.16.M88.4 R208, [R240] ;  /* 0x00000000f0d0783b */ /* 0x000e640000000200 */
        /* <DEDUP_REMOVED lines=58> */
[----:B------:R-:W1:Y:S01]  /*7610*/  LDSM.16.M88.4 R208, [R227+0x3800] ;  /* 0x00380000e3d0783b */ /* 0x000e620000000200 */
[----:B------:R-:W-:Y:S07]  /*7620*/  DEPBAR.LE SB0, 0x0 ;  /* 0x000080000000791a */ /* 0x000fee0000000000 */
[----:B------:R-:W-:Y:S01]  /*7630*/  BAR.SYNC.DEFER_BLOCKING 0x0 ;  /* 0x0000000000007b1d */ /* 0x000fe20000010000 */
[-C--:B-1----:R-:W-:Y:S08]  /*7640*/  HMMA.16816.F32.BF16 R52, R204, R208.reuse, R52 ;  /* 0x000000d0cc34723c */ /* 0x082ff00000041834 */
[C---:B------:R-:W-:Y:S08]  /*7650*/  HMMA.16816.F32.BF16 R56, R212.reuse, R208, R56 ;  /* 0x000000d0d438723c */ /* 0x040ff00000041838 */
[-C--:B------:R-:W-:Y:S01]  /*7660*/  HMMA.16816.F32.BF16 R60, R212, R210.reuse, R60 ;  /* 0x000000d2d43c723c */ /* 0x080fe2000004183c */
[----:B------:R-:W2:Y:S06]  /*7670*/  LDL.64 R212, [R1+0x20] ;  /* 0x0000200001d47983 */ /* 0x000eac0000100a00 */
[----:B------:R-:W-:Y:S01]  /*7680*/  IADD3 R214, R216, -0x1, RZ ;  /* 0xffffffffd8d67810 */ /* 0x000fe20007ffe0ff */
[----:B------:R-:W-:Y:S07]  /*7690*/  HMMA.16816.F32.BF16 R64, R204, R210, R64 ;  /* 0x000000d2cc40723c */ /* 0x000fee0000041840 */
[----:B------:R-:W-:Y:S02]  /*76a0*/  FSEL R207, R6, -INF , P1 ;  /* 0xff80000006cf7808 */ /* 0x000fe40000800000 */
[----:B------:R-:W-:Y:S02]  /*76b0*/  FSEL R206, R7, -INF , P0 ;  /* 0xff80000007ce7808 */ /* 0x000fe40000000000 */
[C---:B------:R-:W-:Y:S02]  /*76c0*/  ISETP.GT.AND P1, PT, R0.reuse, RZ, PT ;  /* 0x000000ff0000720c */ /* 0x040fe40003f24270 */
[----:B------:R-:W-:Y:S02]  /*76d0*/  ISETP.GT.AND P0, PT, R0, 0x1, PT ;  /* 0x000000010000780c */ /* 0x000fe40003f04270 */
[----:B------:R-:W-:Y:S02]  /*76e0*/  FSEL R204, R4, -INF , P4 ;  /* 0xff80000004cc7808 */ /* 0x000fe40002000000 */
[----:B------:R-:W-:Y:S02]  /*76f0*/  FSEL R211, R10, -INF , P1 ;  /* 0xff8000000ad37808 */ /* 0x000fe40000800000 */
[----:B------:R-:W-:Y:S02]  /*7700*/  FSEL R205, R5, -INF , P2 ;  /* 0xff80000005cd7808 */ /* 0x000fe40001000000 */
[----:B------:R-:W-:Y:S02]  /*7710*/  FSEL R210, R11, -INF , P0 ;  /* 0xff8000000bd27808 */ /* 0x000fe40000000000 */
[----:B------:R-:W-:Y:S02]  /*7720*/  ISETP.GT.AND P1, PT, R0, 0x8, PT ;  /* 0x000000080000780c */ /* 0x000fe40003f24270 */
[----:B------:R-:W-:Y:S02]  /*7730*/  ISETP.GT.AND P4, PT, R2, RZ, PT ;  /* 0x000000ff0200720c */ /* 0x000fe40003f84270 */
[----:B------:R-:W-:Y:S02]  /*7740*/  ISETP.GT.AND P0, PT, R0, 0x9, PT ;  /* 0x000000090000780c */ /* 0x000fe40003f04270 */
[----:B------:R-:W-:Y:S02]  /*7750*/  ISETP.GT.AND P2, PT, R2, 0x1, PT ;  /* 0x000000010200780c */ /* 0x000fe40003f44270 */
[----:B------:R-:W-:Y:S02]  /*7760*/  FSEL R14, R14, -INF , P1 ;  /* 0xff8000000e0e7808 */ /* 0x000fe40000800000 */
[----:B------:R-:W-:Y:S02]  /*7770*/  FSEL R209, R8, -INF , P4 ;  /* 0xff80000008d17808 */ /* 0x000fe40002000000 */
[C---:B------:R-:W-:Y:S02]  /*7780*/  ISETP.GT.AND P4, PT, R2.reuse, 0x8, PT ;  /* 0x000000080200780c */ /* 0x040fe40003f84270 */
[----:B------:R-:W-:Y:S02]  /*7790*/  FSEL R208, R9, -INF , P2 ;  /* 0xff80000009d07808 */ /* 0x000fe40001000000 */
[----:B------:R-:W-:Y:S02]  /*77a0*/  ISETP.GT.AND P2, PT, R2, 0x9, PT ;  /* 0x000000090200780c */ /* 0x000fe40003f44270 */
[----:B------:R-:W-:Y:S02]  /*77b0*/  FSEL R15, R15, -INF , P0 ;  /* 0xff8000000f0f7808 */ /* 0x000fe40000000000 */
[C---:B------:R-:W-:Y:S02]  /*77c0*/  ISETP.GT.AND P1, PT, R3.reuse, 0x8, PT ;  /* 0x000000080300780c */ /* 0x040fe40003f24270 */
[----:B------:R-:W-:Y:S02]  /*77d0*/  ISETP.GT.AND P0, PT, R3, 0x9, PT ;  /* 0x000000090300780c */ /* 0x000fe40003f04270 */
[----:B------:R-:W-:Y:S02]  /*77e0*/  FSEL R12, R12, -INF , P4 ;  /* 0xff8000000c0c7808 */ /* 0x000fe40002000000 */
[----:B------:R-:W-:Y:S02]  /*77f0*/  FSEL R13, R13, -INF , P2 ;  /* 0xff8000000d0d7808 */ /* 0x000fe40001000000 */
[----:B------:R-:W-:Y:S02]  /*7800*/  FSEL R19, R19, -INF , P0 ;  /* 0xff80000013137808 */ /* 0x000fe40000000000 */
[C---:B------:R-:W-:Y:S02]  /*7810*/  ISETP.GT.AND P0, PT, R3.reuse, 0x11, PT ;  /* 0x000000110300780c */ /* 0x040fe40003f04270 */
[C---:B------:R-:W-:Y:S02]  /*7820*/  ISETP.GT.AND P4, PT, R134.reuse, 0x8, PT ;  /* 0x000000088600780c */ /* 0x040fe40003f84270 */
[----:B------:R-:W-:Y:S02]  /*7830*/  ISETP.GT.AND P2, PT, R134, 0x9, PT ;  /* 0x000000098600780c */ /* 0x000fe40003f44270 */
[----:B------:R-:W-:Y:S02]  /*7840*/  FSEL R18, R18, -INF , P1 ;  /* 0xff80000012127808 */ /* 0x000fe40000800000 */
[----:B------:R-:W-:Y:S02]  /*7850*/  ISETP.GT.AND P1, PT, R3, 0x10, PT ;  /* 0x000000100300780c */ /* 0x000fe40003f24270 */
[----:B------:R-:W-:Y:S02]  /*7860*/  FSEL R23, R23, -INF , P0 ;  /* 0xff80000017177808 */ /* 0x000fe40000000000 */
[----:B------:R-:W-:Y:S02]  /*7870*/  FSEL R22, R22, -INF , P1 ;  /* 0xff80000016167808 */ /* 0x000fe40000800000 */
[----:B------:R-:W-:Y:S02]  /*7880*/  FSEL R16, R16, -INF , P4 ;  /* 0xff80000010107808 */ /* 0x000fe40002000000 */
[C---:B------:R-:W-:Y:S02]  /*7890*/  ISETP.GT.AND P4, PT, R134.reuse, 0x10, PT ;  /* 0x000000108600780c */ /* 0x040fe40003f84270 */
[----:B------:R-:W-:Y:S02]  /*78a0*/  FSEL R17, R17, -INF , P2 ;  /* 0xff80000011117808 */ /* 0x000fe40001000000 */
[----:B------:R-:W-:Y:S02]  /*78b0*/  ISETP.GT.AND P2, PT, R134, 0x11, PT ;  /* 0x000000118600780c */ /* 0x000fe40003f44270 */
[C---:B------:R-:W-:Y:S02]  /*78c0*/  ISETP.GT.AND P1, PT, R0.reuse, 0x10, PT ;  /* 0x000000100000780c */ /* 0x040fe40003f24270 */
[----:B------:R-:W-:Y:S02]  /*78d0*/  ISETP.GT.AND P0, PT, R0, 0x11, PT ;  /* 0x000000110000780c */ /* 0x000fe40003f04270 */
[----:B------:R-:W-:Y:S02]  /*78e0*/  FSEL R20, R20, -INF , P4 ;  /* 0xff80000014147808 */ /* 0x000fe40002000000 */
[----:B------:R-:W-:Y:S02]  /*78f0*/  FSEL R21, R21, -INF , P2 ;  /* 0xff80000015157808 */ /* 0x000fe40001000000 */
[----:B------:R-:W-:Y:S02]  /*7900*/  FSEL R26, R26, -INF , P1 ;  /* 0xff8000001a1a7808 */ /* 0x000fe40000800000 */
[----:B------:R-:W-:Y:S02]  /*7910*/  FSEL R27, R27, -INF , P0 ;  /* 0xff8000001b1b7808 */ /* 0x000fe40000000000 */
[C---:B------:R-:W-:Y:S02]  /*7920*/  ISETP.GT.AND P4, PT, R2.reuse, 0x10, PT ;  /* 0x000000100200780c */ /* 0x040fe40003f84270 */
[----:B------:R-:W-:Y:S02]  /*7930*/  ISETP.GT.AND P2, PT, R2, 0x11, PT ;  /* 0x000000110200780c */ /* 0x000fe40003f44270 */
[C---:B------:R-:W-:Y:S02]  /*7940*/  ISETP.GT.AND P1, PT, R0.reuse, 0x18, PT ;  /* 0x000000180000780c */ /* 0x040fe40003f24270 */
[----:B------:R-:W-:Y:S02]  /*7950*/  ISETP.GT.AND P0, PT, R0, 0x19, PT ;  /* 0x000000190000780c */ /* 0x000fe40003f04270 */
[----:B------:R-:W-:Y:S02]  /*7960*/  FSEL R24, R24, -INF , P4 ;  /* 0xff80000018187808 */ /* 0x000fe40002000000 */
[----:B------:R-:W-:Y:S02]  /*7970*/  FSEL R25, R25, -INF , P2 ;  /* 0xff80000019197808 */ /* 0x000fe40001000000 */
        /* <DEDUP_REMOVED lines=40> */
[----:B------:R-:W-:Y:S02]  /*7c00*/  ISETP.GT.AND P2, PT, R134, 0x29, PT ;  /* 0x000000298600780c */ /* 0x000fe40003f44270 */
[----:B------:R-:W-:Y:S02]  /*7c10*/  FSEL R50, R50, -INF , P1 ;  /* 0xff80000032327808 */ /* 0x000fe40000800000 */
[----:B------:R-:W-:Y:S02]  /*7c20*/  FSEL R51, R51, -INF , P0 ;  /* 0xff80000033337808 */ /* 0x000fe40000000000 */
[C---:B------:R-:W-:Y:S02]  /*7c30*/  ISETP.GT.AND P1, PT, R3.reuse, 0x30, PT ;  /* 0x000000300300780c */ /* 0x040fe40003f24270 */
[----:B------:R-:W-:Y:S02]  /*7c40*/  ISETP.GT.AND P0, PT, R3, 0x31, PT ;  /* 0x000000310300780c */ /* 0x000fe40003f04270 */
[----:B------:R-:W-:Y:S02]  /*7c50*/  ISETP.GT.AND P4, PT, R134, 0x28, PT ;  /* 0x000000288600780c */ /* 0x000fe40003f84270 */
[----:B------:R-:W-:Y:S02]  /*7c60*/  FSEL R49, R49, -INF , P2 ;  /* 0xff80000031317808 */ /* 0x000fe40001000000 */
[----:B------:R-:W-:Y:S02]  /*7c70*/  FSEL R54, R54, -INF , P1 ;  /* 0xff80000036367808 */ /* 0x000fe40000800000 */
[----:B------:R-:W-:Y:S02]  /*7c80*/  FSEL R55, R55, -INF , P0 ;  /* 0xff80000037377808 */ /* 0x000fe40000000000 */
[----:B------:R-:W-:Y:S02]  /*7c90*/  ISETP.GT.AND P0, PT, R0, 0x31, PT ;  /* 0x000000310000780c */ /* 0x000fe40003f04270 */
[----:B------:R-:W-:Y:S02]  /*7ca0*/  FSEL R48, R48, -INF , P4 ;  /* 0xff80000030307808 */ /* 0x000fe40002000000 */
[C---:B------:R-:W-:Y:S02]  /*7cb0*/  ISETP.GT.AND P2, PT, R134.reuse, 0x31, PT ;  /* 0x000000318600780c */ /* 0x040fe40003f44270 */
[----:B------:R-:W-:Y:S02]  /*7cc0*/  ISETP.GT.AND P4, PT, R134, 0x30, PT ;  /* 0x000000308600780c */ /* 0x000fe40003f84270 */
[----:B------:R-:W-:Y:S02]  /*7cd0*/  ISETP.GT.AND P1, PT, R2, 0x31, PT ;  /* 0x000000310200780c */ /* 0x000fe40003f24270 */
[----:B------:R-:W-:Y:S02]  /*7ce0*/  FMNMX.FTZ R137, R204, R132, !PT ;  /* 0x00000084cc897209 */ /* 0x000fe40007810000 */
[----:B------:R-:W-:Y:S02]  /*7cf0*/  FSEL R53, R53, -INF , P2 ;  /* 0xff80000035357808 */ /* 0x000fe40001000000 */
[----:B------:R-:W-:Y:S02]  /*7d00*/  FSEL R59, R59, -INF , P0 ;  /* 0xff8000003b3b7808 */ /* 0x000fe40000000000 */
[----:B------:R-:W-:Y:S02]  /*7d10*/  ISETP.GT.AND P0, PT, R3, 0x39, PT ;  /* 0x000000390300780c */ /* 0x000fe40003f04270 */
[----:B------:R-:W-:Y:S02]  /*7d20*/  FSEL R52, R52, -INF , P4 ;  /* 0xff80000034347808 */ /* 0x000fe40002000000 */
[----:B------:R-:W-:Y:S02]  /*7d30*/  FSEL R57, R57, -INF , P1 ;  /* 0xff80000039397808 */ /* 0x000fe40000800000 */
[----:B------:R-:W-:Y:S02]  /*7d40*/  ISETP.GT.AND P1, PT, R3, 0x38, PT ;  /* 0x000000380300780c */ /* 0x000fe40003f24270 */
[----:B------:R-:W-:Y:S02]  /*7d50*/  FMNMX.FTZ R3, R207, R133, !PT ;  /* 0x00000085cf037209 */ /* 0x000fe40007810000 */
[----:B------:R-:W-:Y:S02]  /*7d60*/  ISETP.GT.AND P4, PT, R2, 0x30, PT ;  /* 0x000000300200780c */ /* 0x000fe40003f84270 */
[----:B------:R-:W-:Y:S02]  /*7d70*/  ISETP.GT.AND P2, PT, R0, 0x30, PT ;  /* 0x000000300000780c */ /* 0x000fe40003f44270 */
[----:B------:R-:W-:Y:S02]  /*7d80*/  FMNMX.FTZ R137, R205, R137, !PT ;  /* 0x00000089cd897209 */ /* 0x000fe40007810000 */
[----:B------:R-:W-:Y:S02]  /*7d90*/  FMNMX.FTZ R3, R206, R3, !PT ;  /* 0x00000003ce037209 */ /* 0x000fe40007810000 */
[----:B------:R-:W-:Y:S02]  /*7da0*/  FSEL R56, R56, -INF , P4 ;  /* 0xff80000038387808 */ /* 0x000fe40002000000 */
[----:B------:R-:W-:Y:S02]  /*7db0*/  FSEL R58, R58, -INF , P2 ;  /* 0xff8000003a3a7808 */ /* 0x000fe40001000000 */
[C---:B------:R-:W-:Y:S02]  /*7dc0*/  ISETP.GT.AND P4, PT, R134.reuse, 0x38, PT ;  /* 0x000000388600780c */ /* 0x040fe40003f84270 */
[----:B------:R-:W-:Y:S02]  /*7dd0*/  ISETP.GT.AND P2, PT, R134, 0x39, PT ;  /* 0x000000398600780c */ /* 0x000fe40003f44270 */
[----:B------:R-:W-:Y:S02]  /*7de0*/  FMNMX.FTZ R137, R16, R137, !PT ;  /* 0x0000008910897209 */ /* 0x000fe40007810000 */
        /* <DEDUP_REMOVED lines=50> */
[----:B------:R-:W-:Y:S02]  /*8110*/  FSEL R66, R66, -INF , P1 ;  /* 0xff80000042427808 */ /* 0x000fe40000800000 */
[----:B------:R-:W-:Y:S02]  /*8120*/  FMNMX.FTZ R137, R64, R137, !PT ;  /* 0x0000008940897209 */ /* 0x000fe40007810000 */
[----:B------:R-:W-:Y:S02]  /*8130*/  FMNMX.FTZ R3, R45, R3, !PT ;  /* 0x000000032d037209 */ /* 0x000fe40007810000 */
[----:B------:R-:W-:Y:S02]  /*8140*/  FSEL R67, R67, -INF , P0 ;  /* 0xff80000043437808 */ /* 0x000fe40000000000 */
[C---:B------:R-:W-:Y:S02]  /*8150*/  ISETP.GT.AND P0, PT, R0.reuse, 0x39, PT ;  /* 0x000000390000780c */ /* 0x040fe40003f04270 */
[----:B------:R-:W-:Y:S02]  /*8160*/  ISETP.GT.AND P1, PT, R0, 0x38, PT ;  /* 0x000000380000780c */ /* 0x000fe40003f24270 */
[----:B------:R-:W-:Y:S02]  /*8170*/  FMNMX.FTZ R0, R58, R2, !PT ;  /* 0x000000023a007209 */ /* 0x000fe40007810000 */
[----:B------:R-:W-:Y:S02]  /*8180*/  FMNMX.FTZ R137, R65, R137, !PT ;  /* 0x0000008941897209 */ /* 0x000fe40007810000 */
[----:B------:R-:W-:Y:S02]  /*8190*/  FMNMX.FTZ R136, R66, R136, !PT ;  /* 0x0000008842887209 */ /* 0x000fe40007810000 */
[----:B------:R-:W-:Y:S01]  /*81a0*/  FMNMX.FTZ R3, R56, R3, !PT ;  /* 0x0000000338037209 */ /* 0x000fe20007810000 */
[----:B------:R-:W1:Y:S01]  /*81b0*/  SHFL.BFLY PT, R5, R137, 0x2, 0x1f ;  /* 0x0c401f0089057f89 */ /* 0x000e6200000e0000 */
[----:B------:R-:W-:Y:S02]  /*81c0*/  FSEL R62, R62, -INF , P1 ;  /* 0xff8000003e3e7808 */ /* 0x000fe40000800000 */
[----:B------:R-:W-:Y:S02]  /*81d0*/  FMNMX.FTZ R0, R59, R0, !PT ;  /* 0x000000003b007209 */ /* 0x000fe40007810000 */
[----:B------:R-:W-:Y:S02]  /*81e0*/  FSEL R60, R60, -INF , P4 ;  /* 0xff8000003c3c7808 */ /* 0x000fe40002000000 */
[----:B------:R-:W-:Y:S02]  /*81f0*/  FMNMX.FTZ R136, R67, R136, !PT ;  /* 0x0000008843887209 */ /* 0x000fe40007810000 */
[----:B------:R-:W-:Y:S02]  /*8200*/  FMNMX.FTZ R3, R57, R3, !PT ;  /* 0x0000000339037209 */ /* 0x000fe40007810000 */
[----:B------:R-:W-:Y:S01]  /*8210*/  FSEL R6, R63, -INF , P0 ;  /* 0xff8000003f067808 */ /* 0x000fe20000000000 */
[----:B------:R-:W4:Y:S01]  /*8220*/  SHFL.BFLY PT, R4, R136, 0x2, 0x1f ;  /* 0x0c401f0088047f89 */ /* 0x000f2200000e0000 */
[----:B------:R-:W-:Y:S02]  /*8230*/  FMNMX.FTZ R0, R62, R0, !PT ;  /* 0x000000003e007209 */ /* 0x000fe40007810000 */
[----:B------:R-:W-:Y:S02]  /*8240*/  FSEL R61, R61, -INF , P2 ;  /* 0xff8000003d3d7808 */ /* 0x000fe40001000000 */
[----:B------:R-:W-:Y:S02]  /*8250*/  FMNMX.FTZ R3, R60, R3, !PT ;  /* 0x000000033c037209 */ /* 0x000fe40007810000 */
[----:B------:R-:W-:Y:S02]  /*8260*/  FMNMX.FTZ R0, R6, R0, !PT ;  /* 0x0000000006007209 */ /* 0x000fe40007810000 */
[----:B------:R-:W-:Y:S02]  /*8270*/  FMNMX.FTZ R3, R61, R3, !PT ;  /* 0x000000033d037209 */ /* 0x000fe40007810000 */
[----:B------:R-:W-:Y:S01]  /*8280*/  ISETP.GT.AND P4, PT, R216, R217, PT ;  /* 0x000000d9d800720c */ /* 0x000fe20003f84270 */
[----:B------:R-:W2:Y:S01]  /*8290*/  SHFL.BFLY PT, R2, R0, 0x2, 0x1f ;  /* 0x0c401f0000027f89 */ /* 0x000ea200000e0000 */
[----:B-1----:R-:W-:Y:S07]  /*82a0*/  FMNMX.FTZ R137, R137, R5, !PT ;  /* 0x0000000589897209 */ /* 0x002fee0007810000 */
[----:B------:R-:W1:Y:S01]  /*82b0*/  SHFL.BFLY PT, R135, R3, 0x2, 0x1f ;  /* 0x0c401f0003877f89 */ /* 0x000e6200000e0000 */
[----:B----4-:R-:W-:Y:S03]  /*82c0*/  FMNMX.FTZ R136, R136, R4, !PT ;  /* 0x0000000488887209 */ /* 0x010fe60007810000 */
[----:B------:R-:W-:Y:S04]  /*82d0*/  @P4 IMAD.WIDE.U32 R8, R214, c[0x0][0x1e0], RZ ;  /* 0x00007800d6084a25 */ /* 0x000fe800078e00ff */
[----:B------:R-:W4:Y:S01]  /*82e0*/  SHFL.BFLY PT, R5, R137, 0x1, 0x1f ;  /* 0x0c201f0089057f89 */ /* 0x000f2200000e0000 */
[----:B--2---:R-:W-:Y:S07]  /*82f0*/  FMNMX.FTZ R0, R0, R2, !PT ;  /* 0x0000000200007209 */ /* 0x004fee0007810000 */
[----:B------:R-:W2:Y:S01]  /*8300*/  SHFL.BFLY PT, R4, R136, 0x1, 0x1f ;  /* 0x0c201f0088047f89 */ /* 0x000ea200000e0000 */
[----:B------:R-:W-:Y:S05]  /*8310*/  @P4 SHF.R.S32.HI R2, RZ, 0x1f, R214 ;  /* 0x0000001fff024819 */ /* 0x000fea00000114d6 */
[----:B------:R-:W-:Y:S01]  /*8320*/  @P4 IMAD R2, R2, c[0x0][0x1e0], RZ ;  /* 0x0000780002024a24 */ /* 0x000fe200078e02ff */
[----:B-1----:R-:W-:Y:S02]  /*8330*/  FMNMX.FTZ R135, R3, R135, !PT ;  /* 0x0000008703877209 */ /* 0x002fe40007810000 */
[----:B------:R-:W1:Y:S01]  /*8340*/  SHFL.BFLY PT, R3, R0, 0x1, 0x1f ;  /* 0x0c201f0000037f89 */ /* 0x000e6200000e0000 */
[----:B------:R-:W-:Y:S05]  /*8350*/  @P4 IMAD R2, R214, c[0x0][0x1e4], R2 ;  /* 0x00007900d6024a24 */ /* 0x000fea00078e0202 */
[----:B------:R-:W-:Y:S02]  /*8360*/  @P4 IADD3 R2, R9, R2, RZ ;  /* 0x0000000209024210 */ /* 0x000fe40007ffe0ff */
[----:B----4-:R-:W-:Y:S01]  /*8370*/  FMNMX.FTZ R137, R137, R5, !PT ;  /* 0x0000000589897209 */ /* 0x010fe20007810000 */
[----:B------:R-:W4:Y:S03]  /*8380*/  SHFL.BFLY PT, R7, R135, 0x1, 0x1f ;  /* 0x0c201f0087077f89 */ /* 0x000f2600000e0000 */
[C---:B------:R-:W-:Y:S02]  /*8390*/  FSETP.NEU.FTZ.AND P2, PT, R137.reuse, -INF , PT ;  /* 0xff8000008900780b */ /* 0x040fe40003f5d000 */
[----:B--2---:R-:W-:Y:S02]  /*83a0*/  FMNMX.FTZ R136, R136, R4, !PT ;  /* 0x0000000488887209 */ /* 0x004fe40007810000 */
[C---:B------:R-:W-:Y:S01]  /*83b0*/  @P4 SHF.L.U64.HI R4, R8.reuse, 0x6, R2 ;  /* 0x0000000608044819 */ /* 0x040fe20000010202 */
[----:B------:R-:W-:Y:S01]  /*83c0*/  @P4 IMAD.SHL.U32 R8, R8, 0x40, RZ ;  /* 0x0000004008084824 */ /* 0x000fe200078e00ff */
[----:B------:R-:W-:Y:S02]  /*83d0*/  FSEL R2, R137, RZ, P2 ;  /* 0x000000ff89027208 */ /* 0x000fe40001000000 */
[----:B-1----:R-:W-:Y:S03]  /*83e0*/  FMNMX.FTZ R134, R0, R3, !PT ;  /* 0x0000000300867209 */ /* 0x002fe60007810000 */
[----:B------:R-:W-:Y:S01]  /*83f0*/  FADD.FTZ R5, -R2, R132 ;  /* 0x0000008402057221 */ /* 0x000fe20000010100 */
[----:B------:R-:W-:Y:S04]  /*8400*/  @P4 IADD3 R0, P1, R8, R212, RZ ;  /* 0x000000d408004210 */ /* 0x000fe80007f3e0ff */
[----:B------:R-:W-:Y:S02]  /*8410*/  @P4 LEA R10, P0, R0, c[0x0][0x1c8], 0x1 ;  /* 0x00007200000a4a11 */ /* 0x000fe400078008ff */
[----:B---3--:R-:W-:Y:S02]  /*8420*/  @P4 IADD3.X R2, R4, R130, RZ, P1, !PT ;  /* 0x0000008204024210 */ /* 0x008fe40000ffe4ff */
[----:B----4-:R-:W-:Y:S02]  /*8430*/  FMNMX.FTZ R135, R135, R7, !PT ;  /* 0x0000000787877209 */ /* 0x010fe40007810000 */
[----:B------:R-:W-:Y:S02]  /*8440*/  @P4 LEA.HI.X R11, R0, c[0x0][0x1cc], R2, 0x1, P0 ;  /* 0x00007300000b4a11 */ /* 0x000fe400000f0c02 */
[----:B------:R-:W-:Y:S03]  /*8450*/  @P4 IADD3 R0, P1, P0, R8, 0x40, R212 ;  /* 0x0000004008004810 */ /* 0x000fe6000783e0d4 */
[----:B------:R1:W-:Y:S01]  /*8460*/  @P4 LDGSTS.E.BYPASS.LTC128B.128 [R244+0x4100], [R10.64], !P6 ;  /* 0x041000000af44fae */ /* 0x0003e2000f101d48 */
[----:B------:R-:W-:Y:S02]  /*8470*/  @P4 IADD3.X R4, R4, RZ, R130, P1, P0 ;  /* 0x000000ff04044210 */ /* 0x000fe40000fe0482 */
[----:B------:R-:W-:Y:S02]  /*8480*/  @P4 LEA R8, P0, R0, c[0x0][0x1c8], 0x1 ;  /* 0x0000720000084a11 */ /* 0x000fe400078008ff */
[----:B------:R-:W-:Y:S02]  /*8490*/  FSETP.NEU.FTZ.AND P1, PT, R136, -INF , PT ;  /* 0xff8000008800780b */ /* 0x000fe40003f3d000 */
[----:B------:R-:W-:Y:S02]  /*84a0*/  @P4 LEA.HI.X R9, R0, c[0x0][0x1cc], R4, 0x1, P0 ;  /* 0x0000730000094a11 */ /* 0x000fe400000f0c04 */
[C---:B------:R-:W-:Y:S02]  /*84b0*/  FSETP.NEU.FTZ.AND P0, PT, R135.reuse, -INF , PT ;  /* 0xff8000008700780b */ /* 0x040fe40003f1d000 */
[----:B------:R-:W-:Y:S01]  /*84c0*/  FSEL R2, R136, RZ, P1 ;  /* 0x000000ff88027208 */ /* 0x000fe20000800000 */
[----:B------:R2:W-:Y:S01]  /*84d0*/  @P4 LDGSTS.E.BYPASS.LTC128B.128 [R244+0x6100], [R8.64], !P5 ;  /* 0x0610000008f44fae */ /* 0x0005e2000e901d48 */
[----:B------:R-:W-:Y:S03]  /*84e0*/  FSEL R0, R135, RZ, P0 ;  /* 0x000000ff87007208 */ /* 0x000fe60000000000 */
[----:B------:R-:W-:Y:S02]  /*84f0*/  FADD.FTZ R4, -R2, R133 ;  /* 0x0000008502047221 */ /* 0x000fe40000010100 */
[----:B------:R-:W-:Y:S02]  /*8500*/  @P4 IMAD.MOV.U32 R2, RZ, RZ, c[0x0][0x1e0] ;  /* 0x00007800ff024624 */ /* 0x000fe400078e00ff */
[----:B------:R-:W-:Y:S01]  /*8510*/  FADD.FTZ R3, -R0, R138 ;  /* 0x0000008a00037221 */ /* 0x000fe20000010100 */
[----:B------:R-:W-:Y:S04]  /*8520*/  @P4 MOV R0, 0x5 ;  /* 0x0000000500004802 */ /* 0x000fe80000000f00 */
[C---:B------:R-:W-:Y:S01]  /*8530*/  @P4 SHF.L.U64.HI R0, R2.reuse, R0, c[0x0][0x1e4] ;  /* 0x0000790002004619 */ /* 0x040fe20000010200 */
[----:B------:R-:W-:Y:S02]  /*8540*/  @P4 IMAD.SHL.U32 R2, R2, 0x20, RZ ;  /* 0x0000002002024824 */ /* 0x000fe400078e00ff */
[----:B--2---:R-:W-:Y:S05]  /*8550*/  FMUL.FTZ R8, R137, c[0x0][0x2d0] ;  /* 0x0000b40089087a20 */ /* 0x004fea0000410000 */
[----:B------:R-:W-:Y:S02]  /*8560*/  FSEL R8, R8, RZ, P2 ;  /* 0x000000ff08087208 */ /* 0x000fe40001000000 */
[----:B-1----:R-:W-:Y:S03]  /*8570*/  @P4 IADD3 R10, P2, R10, R2, RZ ;  /* 0x000000020a0a4210 */ /* 0x002fe60007f5e0ff */
[--C-:B------:R-:W-:Y:S01]  /*8580*/  FFMA.FTZ R7, R204, c[0x0][0x2d0], -R8.reuse ;  /* 0x0000b400cc077a23 */ /* 0x100fe20000010808 */
[----:B------:R-:W-:Y:S01]  /*8590*/  @P4 IADD3.X R11, R0, R11, RZ, P2, !PT ;  /* 0x0000000b000b4210 */ /* 0x000fe200017fe4ff */
[--C-:B------:R-:W-:Y:S02]  /*85a0*/  FFMA.FTZ R9, R17, c[0x0][0x2d0], -R8.reuse ;  /* 0x0000b40011097a23 */ /* 0x100fe40000010808 */
[----:B------:R1:W-:Y:S01]  /*85b0*/  MUFU.EX2 R213, R7 ;  /* 0x0000000700d57308 */ /* 0x0003e20000000800 */
[--C-:B------:R-:W-:Y:S01]  /*85c0*/  FFMA.FTZ R224, R36, c[0x0][0x2d0], -R8.reuse ;  /* 0x0000b40024e07a23 */ /* 0x100fe20000010808 */
[----:B------:R2:W-:Y:S01]  /*85d0*/  @P4 LDGSTS.E.BYPASS.LTC128B.128 [R244+0x4900], [R10.64], !P6 ;  /* 0x049000000af44fae */ /* 0x0005e2000f101d48 */
[----:B------:R-:W-:Y:S01]  /*85e0*/  MOV R36, R214 ;  /* 0x000000d600247202 */ /* 0x000fe20000000f00 */
[--C-:B------:R-:W-:Y:S02]  /*85f0*/  FFMA.FTZ R63, R20, c[0x0][0x2d0], -R8.reuse ;  /* 0x0000b400143f7a23 */ /* 0x100fe40000010808 */
[--C-:B------:R-:W-:Y:S02]  /*8600*/  FFMA.FTZ R130, R21, c[0x0][0x2d0], -R8.reuse ;  /* 0x0000b40015827a23 */ /* 0x100fe40000010808 */
[--C-:B------:R-:W-:Y:S02]  /*8610*/  FFMA.FTZ R131, R32, c[0x0][0x2d0], -R8.reuse ;  /* 0x0000b40020837a23 */ /* 0x100fe40000010808 */
[----:B------:R-:W-:Y:S01]  /*8620*/  MUFU.EX2 R248, R9 ;  /* 0x0000000900f87308 */ /* 0x000fe20000000800 */
[----:B------:R2:W-:Y:S01]  /*8630*/  @P4 LDGSTS.E.BYPASS.LTC128B.128 [R244+0x6900], [R10.64+0x80], !P5 ;  /* 0x069000800af44fae */ /* 0x0005e2000e901d48 */
[--C-:B------:R-:W-:Y:S02]  /*8640*/  FFMA.FTZ R53, R53, c[0x0][0x2d0], -R8.reuse ;  /* 0x0000b40035357a23 */ /* 0x100fe40000010808 */
[--C-:B------:R-:W-:Y:S02]  /*8650*/  FFMA.FTZ R240, R64, c[0x0][0x2d0], -R8.reuse ;  /* 0x0000b40040f07a23 */ /* 0x100fe40000010808 */
[--C-:B------:R-:W-:Y:S02]  /*8660*/  FFMA.FTZ R252, R33, c[0x0][0x2d0], -R8.reuse ;  /* 0x0000b40021fc7a23 */ /* 0x100fe40000010808 */
[--C-:B------:R-:W-:Y:S02]  /*8670*/  FFMA.FTZ R48, R48, c[0x0][0x2d0], -R8.reuse ;  /* 0x0000b40030307a23 */ /* 0x100fe40000010808 */
[----:B------:R-:W-:Y:S02]  /*8680*/  FFMA.FTZ R65, R65, c[0x0][0x2d0], -R8 ;  /* 0x0000b40041417a23 */ /* 0x000fe40000010808 */
[----:B------:R-:W-:Y:S02]  /*8690*/  IMAD.MOV.U32 R33, RZ, RZ, R216 ;  /* 0x000000ffff217224 */ /* 0x000fe400078e00d8 */
[----:B-1----:R-:W-:Y:S04]  /*86a0*/  FFMA.FTZ R7, R205, c[0x0][0x2d0], -R8 ;  /* 0x0000b400cd077a23 */ /* 0x002fe80000010808 */
[----:B------:R1:W3:Y:S01]  /*86b0*/  MUFU.EX2 R220, R7 ;  /* 0x0000000700dc7308 */ /* 0x0002e20000000800 */
[-C--:B--2---:R-:W-:Y:S05]  /*86c0*/  @P4 IADD3 R10, P2, R10, R2.reuse, RZ ;  /* 0x000000020a0a4210 */ /* 0x084fea0007f5e0ff */
[----:B------:R-:W-:Y:S05]  /*86d0*/  @P4 IMAD.X R11, R11, 0x1, R0, P2 ;  /* 0x000000010b0b4824 */ /* 0x000fea00010e0600 */
[----:B------:R2:W-:Y:S01]  /*86e0*/  @P4 LDGSTS.E.BYPASS.LTC128B.128 [R244+0x5100], [R10.64], !P6 ;  /* 0x051000000af44fae */ /* 0x0005e2000f101d48 */
[--C-:B-1----:R-:W-:Y:S01]  /*86f0*/  FFMA.FTZ R7, R16, c[0x0][0x2d0], -R8.reuse ;  /* 0x0000b40010077a23 */ /* 0x102fe20000010808 */
[----:B---3--:R-:W-:Y:S03]  /*8700*/  F2FP.BF16.PACK_AB R204, R220, R213 ;  /* 0x000000d5dccc723e */ /* 0x008fe600000010ff */
[----:B------:R1:W3:Y:S03]  /*8710*/  MUFU.EX2 R222, R7 ;  /* 0x0000000700de7308 */ /* 0x0002e60000000800 */
[----:B------:R2:W-:Y:S01]  /*8720*/  @P4 LDGSTS.E.BYPASS.LTC128B.128 [R244+0x7100], [R10.64+0x80], !P5 ;  /* 0x071000800af44fae */ /* 0x0005e2000e901d48 */
[----:B-1----:R-:W-:Y:S05]  /*8730*/  FMUL.FTZ R7, R136, c[0x0][0x2d0] ;  /* 0x0000b40088077a20 */ /* 0x002fea0000410000 */
[----:B------:R-:W-:Y:S02]  /*8740*/  FSEL R7, R7, RZ, P1 ;  /* 0x000000ff07077208 */ /* 0x000fe40000800000 */
[----:B--2---:R-:W-:Y:S03]  /*8750*/  @P4 IADD3 R10, P1, R10, R2, RZ ;  /* 0x000000020a0a4210 */ /* 0x004fe60007f3e0ff */
[--C-:B------:R-:W-:Y:S01]  /*8760*/  FFMA.FTZ R9, R207, c[0x0][0x2d0], -R7.reuse ;  /* 0x0000b400cf097a23 */ /* 0x100fe20000010807 */
[----:B------:R-:W-:Y:S01]  /*8770*/  @P4 IADD3.X R11, R11, R0, RZ, P1, !PT ;  /* 0x000000000b0b4210 */ /* 0x000fe20000ffe4ff */
[--C-:B------:R-:W-:Y:S01]  /*8780*/  FFMA.FTZ R2, R19, c[0x0][0x2d0], -R7.reuse ;  /* 0x0000b40013027a23 */ /* 0x100fe20000010807 */
[----:B------:R-:W-:Y:S01]  /*8790*/  FSETP.NEU.FTZ.AND P1, PT, R134, -INF , PT ;  /* 0xff8000008600780b */ /* 0x000fe20003f3d000 */
[----:B------:R1:W-:Y:S01]  /*87a0*/  MUFU.EX2 R212, R9 ;  /* 0x0000000900d47308 */ /* 0x0003e20000000800 */
[--C-:B------:R-:W-:Y:S01]  /*87b0*/  FFMA.FTZ R250, R22, c[0x0][0x2d0], -R7.reuse ;  /* 0x0000b40016fa7a23 */ /* 0x100fe20000010807 */
[----:B------:R2:W-:Y:S01]  /*87c0*/  @P4 LDGSTS.E.BYPASS.LTC128B.128 [R244+0x5900], [R10.64], !P6 ;  /* 0x059000000af44fae */ /* 0x0005e2000f101d48 */
[----:B------:R-:W-:Y:S01]  /*87d0*/  FSEL R0, R134, RZ, P1 ;  /* 0x000000ff86007208 */ /* 0x000fe20000800000 */
[--C-:B------:R-:W-:Y:S02]  /*87e0*/  FFMA.FTZ R249, R23, c[0x0][0x2d0], -R7.reuse ;  /* 0x0000b40017f97a23 */ /* 0x100fe40000010807 */
[--C-:B------:R-:W-:Y:S02]  /*87f0*/  FFMA.FTZ R32, R38, c[0x0][0x2d0], -R7.reuse ;  /* 0x0000b40026207a23 */ /* 0x100fe40000010807 */
[--C-:B------:R-:W-:Y:S02]  /*8800*/  FFMA.FTZ R19, R39, c[0x0][0x2d0], -R7.reuse ;  /* 0x0000b40027137a23 */ /* 0x100fe40000010807 */
[----:B------:R4:W-:Y:S01]  /*8810*/  MUFU.EX2 R221, R2 ;  /* 0x0000000200dd7308 */ /* 0x0009e20000000800 */
[----:B------:R2:W-:Y:S01]  /*8820*/  @P4 LDGSTS.E.BYPASS.LTC128B.128 [R244+0x7900], [R10.64+0x80], !P5 ;  /* 0x079000800af44fae */ /* 0x0005e2000e901d48 */
[--C-:B------:R-:W-:Y:S02]  /*8830*/  FFMA.FTZ R54, R54, c[0x0][0x2d0], -R7.reuse ;  /* 0x0000b40036367a23 */ /* 0x100fe40000010807 */
[--C-:B------:R-:W-:Y:S02]  /*8840*/  FFMA.FTZ R55, R55, c[0x0][0x2d0], -R7.reuse ;  /* 0x0000b40037377a23 */ /* 0x100fe40000010807 */
[--C-:B------:R-:W-:Y:S02]  /*8850*/  FFMA.FTZ R251, R34, c[0x0][0x2d0], -R7.reuse ;  /* 0x0000b40022fb7a23 */ /* 0x100fe40000010807 */
[--C-:B------:R-:W-:Y:S01]  /*8860*/  FFMA.FTZ R50, R50, c[0x0][0x2d0], -R7.reuse ;  /* 0x0000b40032327a23 */ /* 0x100fe20000010807 */
[----:B------:R-:W2:Y:S01]  /*8870*/  LDSM.16.MT88.4 R20, [R225] ;  /* 0x00000000e114783b */ /* 0x000ea20000004200 */
[--C-:B------:R-:W-:Y:S02]  /*8880*/  FFMA.FTZ R51, R51, c[0x0][0x2d0], -R7.reuse ;  /* 0x0000b40033337a23 */ /* 0x100fe40000010807 */
[--C-:B------:R-:W-:Y:S02]  /*8890*/  FFMA.FTZ R66, R66, c[0x0][0x2d0], -R7.reuse ;  /* 0x0000b40042427a23 */ /* 0x100fe40000010807 */
[--C-:B-1----:R-:W-:Y:S01]  /*88a0*/  FFMA.FTZ R9, R206, c[0x0][0x2d0], -R7.reuse ;  /* 0x0000b400ce097a23 */ /* 0x102fe20000010807 */
[----:B---3--:R-:W-:Y:S01]  /*88b0*/  F2FP.BF16.PACK_AB R206, R248, R222 ;  /* 0x000000def8ce723e */ /* 0x008fe200000010ff */
[----:B------:R-:W-:Y:S01]  /*88c0*/  FFMA.FTZ R67, R67, c[0x0][0x2d0], -R7 ;  /* 0x0000b40043437a23 */ /* 0x000fe20000010807 */
[----:B------:R-:W0:Y:S01]  /*88d0*/  LDGDEPBAR ;  /* 0x00000000000079af */ /* 0x000e220000000000 */
[----:B------:R1:W3:Y:S01]  /*88e0*/  MUFU.EX2 R218, R9 ;  /* 0x0000000900da7308 */ /* 0x0002e20000000800 */
[----:B----4-:R-:W-:Y:S02]  /*88f0*/  FADD.FTZ R2, -R0, R139 ;  /* 0x0000008b00027221 */ /* 0x010fe40000010100 */
[----:B-1----:R-:W-:Y:S01]  /*8900*/  FFMA.FTZ R9, R18, c[0x0][0x2d0], -R7 ;  /* 0x0000b40012097a23 */ /* 0x002fe20000010807 */
[----:B---3--:R-:W-:Y:S01]  /*8910*/  F2FP.BF16.PACK_AB R205, R218, R212 ;  /* 0x000000d4dacd723e */ /* 0x008fe200000010ff */
[--C-:B------:R-:W-:Y:S05]  /*8920*/  FFMA.FTZ R18, R52, c[0x0][0x2d0], -R8.reuse ;  /* 0x0000b40034127a23 */ /* 0x100fea0000010808 */
[----:B------:R1:W3:Y:S02]  /*8930*/  MUFU.EX2 R219, R9 ;  /* 0x0000000900db7308 */ /* 0x0002e40000000800 */
[----:B-1----:R-:W-:Y:S01]  /*8940*/  FMUL.FTZ R9, R135, c[0x0][0x2d0] ;  /* 0x0000b40087097a20 */ /* 0x002fe20000410000 */
[----:B---3--:R-:W-:Y:S04]  /*8950*/  F2FP.BF16.PACK_AB R207, R221, R219 ;  /* 0x000000dbddcf723e */ /* 0x008fe800000010ff */
[----:B------:R-:W-:Y:S05]  /*8960*/  FSEL R9, R9, RZ, P0 ;  /* 0x000000ff09097208 */ /* 0x000fea0000000000 */
[--C-:B------:R-:W-:Y:S02]  /*8970*/  FFMA.FTZ R0, R208, c[0x0][0x2d0], -R9.reuse ;  /* 0x0000b400d0007a23 */ /* 0x100fe40000010809 */
[--C-:B--2---:R-:W-:Y:S02]  /*8980*/  FFMA.FTZ R10, R209, c[0x0][0x2d0], -R9.reuse ;  /* 0x0000b400d10a7a23 */ /* 0x104fe40000010809 */
        /* <DEDUP_REMOVED lines=9> */
[--C-:B------:R-:W-:Y:S02]  /*8a20*/  FFMA.FTZ R45, R45, c[0x0][0x2d0], -R9.reuse ;  /* 0x0000b4002d2d7a23 */ /* 0x100fe40000010809 */
[--C-:B------:R-:W-:Y:S02]  /*8a30*/  FFMA.FTZ R56, R56, c[0x0][0x2d0], -R9.reuse ;  /* 0x0000b40038387a23 */ /* 0x100fe40000010809 */
[--C-:B------:R-:W-:Y:S02]  /*8a40*/  FFMA.FTZ R57, R57, c[0x0][0x2d0], -R9.reuse ;  /* 0x0000b40039397a23 */ /* 0x100fe40000010809 */
[--C-:B------:R-:W-:Y:S02]  /*8a50*/  FFMA.FTZ R60, R60, c[0x0][0x2d0], -R9.reuse ;  /* 0x0000b4003c3c7a23 */ /* 0x100fe40000010809 */
[--C-:B------:R-:W-:Y:S02]  /*8a60*/  FFMA.FTZ R61, R61, c[0x0][0x2d0], -R9.reuse ;  /* 0x0000b4003d3d7a23 */ /* 0x100fe40000010809 */
[----:B-1----:R-:W-:Y:S04]  /*8a70*/  FFMA.FTZ R0, R12, c[0x0][0x2d0], -R9 ;  /* 0x0000b4000c007a23 */ /* 0x002fe80000010809 */
[----:B------:R1:W-:Y:S01]  /*8a80*/  MUFU.EX2 R214, R0 ;  /* 0x0000000000d67308 */ /* 0x0003e20000000800 */
[--C-:B--2---:R-:W-:Y:S02]  /*8a90*/  FFMA.FTZ R10, R37, c[0x0][0x2d0], -R8.reuse ;  /* 0x0000b400250a7a23 */ /* 0x104fe40000010808 */
[----:B------:R-:W-:Y:S02]  /*8aa0*/  FFMA.FTZ R37, R49, c[0x0][0x2d0], -R8 ;  /* 0x0000b40031257a23 */ /* 0x000fe40000010808 */
[----:B------:R-:W-:Y:S02]  /*8ab0*/  FMUL.FTZ R8, R134, c[0x0][0x2d0] ;  /* 0x0000b40086087a20 */ /* 0x000fe40000410000 */
[----:B------:R-:W-:Y:S02]  /*8ac0*/  FFMA.FTZ R49, R35, c[0x0][0x2d0], -R7 ;  /* 0x0000b40023317a23 */ /* 0x000fe40000010807 */
[----:B------:R-:W-:Y:S01]  /*8ad0*/  IMAD.MOV.U32 R52, RZ, RZ, R10 ;  /* 0x000000ffff347224 */ /* 0x000fe200078e000a */
[----:B------:R-:W-:Y:S05]  /*8ae0*/  FSEL R7, R8, RZ, P1 ;  /* 0x000000ff08077208 */ /* 0x000fea0000800000 */
[--C-:B------:R-:W-:Y:S02]  /*8af0*/  FFMA.FTZ R8, R210, c[0x0][0x2d0], -R7.reuse ;  /* 0x0000b400d2087a23 */ /* 0x100fe40000010807 */
[----:B------:R-:W-:Y:S02]  /*8b00*/  FFMA.FTZ R217, R26, c[0x0][0x2d0], -R7 ;  /* 0x0000b4001ad97a23 */ /* 0x000fe40000010807 */
[----:B------:R-:W-:Y:S01]  /*8b10*/  MUFU.EX2 R208, R8 ;  /* 0x0000000800d07308 */ /* 0x000fe20000000800 */
[----:B-1----:R-:W-:Y:S02]  /*8b20*/  FFMA.FTZ R0, R13, c[0x0][0x2d0], -R9 ;  /* 0x0000b4000d007a23 */ /* 0x002fe40000010809 */
        /* <DEDUP_REMOVED lines=14> */
[----:B-1----:R-:W-:Y:S02]  /*8c10*/  FMUL.FTZ R0, R5, c[0x0][0x2d0] ;  /* 0x0000b40005007a20 */ /* 0x002fe40000410000 */
[--C-:B------:R-:W-:Y:S02]  /*8c20*/  FFMA.FTZ R5, R14, c[0x0][0x2d0], -R7.reuse ;  /* 0x0000b4000e057a23 */ /* 0x100fe40000010807 */
[----:B------:R1:W2:Y:S10]  /*8c30*/  MUFU.EX2 R133, R0 ;  /* 0x0000000000857308 */ /* 0x0002b40000000800 */
[----:B------:R3:W-:Y:S01]  /*8c40*/  MUFU.EX2 R209, R5 ;  /* 0x0000000500d17308 */ /* 0x0007e20000000800 */
[----:B-1----:R-:W-:Y:S02]  /*8c50*/  FMUL.FTZ R0, R4, c[0x0][0x2d0] ;  /* 0x0000b40004007a20 */ /* 0x002fe40000410000 */
[----:B------:R-:W-:Y:S07]  /*8c60*/  FFMA.FTZ R4, R15, c[0x0][0x2d0], -R7 ;  /* 0x0000b4000f047a23 */ /* 0x000fee0000010807 */
[----:B------:R1:W4:Y:S01]  /*8c70*/  MUFU.EX2 R132, R0 ;  /* 0x0000000000847308 */ /* 0x0003220000000800 */
[C---:B--2---:R-:W-:Y:S02]  /*8c80*/  FMUL.FTZ R16, R133.reuse, R160 ;  /* 0x000000a085107220 */ /* 0x044fe40000410000 */
[----:B------:R-:W-:Y:S02]  /*8c90*/  IMAD.MOV.U32 R160, RZ, RZ, R18 ;  /* 0x000000ffffa07224 */ /* 0x000fe400078e0012 */
[C---:B------:R-:W-:Y:S01]  /*8ca0*/  FMUL.FTZ R17, R133.reuse, R161 ;  /* 0x000000a185117220 */ /* 0x040fe20000410000 */
[----:B------:R-:W-:Y:S01]  /*8cb0*/  MOV R161, R53 ;  /* 0x0000003500a17202 */ /* 0x000fe20000000f00 */
[C---:B---3--:R-:W-:Y:S01]  /*8cc0*/  FMUL.FTZ R5, R133.reuse, R141 ;  /* 0x0000008d85057220 */ /* 0x048fe20000410000 */
[----:B------:R-:W-:Y:S01]  /*8cd0*/  F2FP.BF16.PACK_AB R141, R208, R139 ;  /* 0x0000008bd08d723e */ /* 0x000fe200000010ff */
[C---:B------:R-:W-:Y:S01]  /*8ce0*/  FMUL.FTZ R64, R133.reuse, R200 ;  /* 0x000000c885407220 */ /* 0x040fe20000410000 */
[----:B------:R2:W3:Y:S01]  /*8cf0*/  MUFU.EX2 R243, R4 ;  /* 0x0000000400f37308 */ /* 0x0004e20000000800 */
[C---:B------:R-:W-:Y:S02]  /*8d00*/  FMUL.FTZ R68, R133.reuse, R68 ;  /* 0x0000004485447220 */ /* 0x040fe40000410000 */
[C---:B------:R-:W-:Y:S02]  /*8d10*/  FMUL.FTZ R69, R133.reuse, R69 ;  /* 0x0000004585457220 */ /* 0x040fe40000410000 */
[C---:B------:R-:W-:Y:S02]  /*8d20*/  FMUL.FTZ R80, R133.reuse, R80 ;  /* 0x0000005085507220 */ /* 0x040fe40000410000 */
[C---:B------:R-:W-:Y:S02]  /*8d30*/  FMUL.FTZ R81, R133.reuse, R81 ;  /* 0x0000005185517220 */ /* 0x040fe40000410000 */
[C---:B------:R-:W-:Y:S02]  /*8d40*/  FMUL.FTZ R84, R133.reuse, R84 ;  /* 0x0000005485547220 */ /* 0x040fe40000410000 */
[C---:B------:R-:W-:Y:S02]  /*8d50*/  FMUL.FTZ R85, R133.reuse, R85 ;  /* 0x0000005585557220 */ /* 0x040fe40000410000 */
[----:B------:R-:W-:Y:S02]  /*8d60*/  FMUL.FTZ R96, R133, R96 ;  /* 0x0000006085607220 */ /* 0x000fe40000410000 */
[----:B-1----:R-:W-:Y:S02]  /*8d70*/  FMUL.FTZ R0, R3, c[0x0][0x2d0] ;  /* 0x0000b40003007a20 */ /* 0x002fe40000410000 */
[C---:B----4-:R-:W-:Y:S01]  /*8d80*/  FMUL.FTZ R6, R132.reuse, R142 ;  /* 0x0000008e84067220 */ /* 0x050fe20000410000 */
[----:B------:R-:W-:Y:S01]  /*8d90*/  F2FP.BF16.PACK_AB R142, R241, R214 ;  /* 0x000000d6f18e723e */ /* 0x000fe200000010ff */
[----:B------:R1:W4:Y:S01]  /*8da0*/  MUFU.EX2 R3, R0 ;  /* 0x0000000000037308 */ /* 0x0003220000000800 */
[C---:B------:R-:W-:Y:S02]  /*8db0*/  FMUL.FTZ R7, R132.reuse, R143 ;  /* 0x0000008f84077220 */ /* 0x040fe40000410000 */
[C---:B------:R-:W-:Y:S01]  /*8dc0*/  FMUL.FTZ R18, R132.reuse, R162 ;  /* 0x000000a284127220 */ /* 0x040fe20000410000 */
[----:B------:R-:W-:Y:S01]  /*8dd0*/  MOV R162, R19 ;  /* 0x0000001300a27202 */ /* 0x000fe20000000f00 */
[----:B--2---:R-:W-:Y:S01]  /*8de0*/  FMUL.FTZ R4, R133, R140 ;  /* 0x0000008c85047220 */ /* 0x004fe20000410000 */
[----:B------:R-:W-:Y:S01]  /*8df0*/  F2FP.BF16.PACK_AB R140, R215, R138 ;  /* 0x0000008ad78c723e */ /* 0x000fe200000010ff */
[C---:B------:R-:W-:Y:S01]  /*8e00*/  FMUL.FTZ R19, R132.reuse, R163 ;  /* 0x000000a384137220 */ /* 0x040fe20000410000 */
[----:B---3--:R-:W-:Y:S01]  /*8e10*/  F2FP.BF16.PACK_AB R143, R243, R209 ;  /* 0x000000d1f38f723e */ /* 0x008fe200000010ff */
[C---:B------:R-:W-:Y:S01]  /*8e20*/  FMUL.FTZ R34, R132.reuse, R186 ;  /* 0x000000ba84227220 */ /* 0x040fe20000410000 */
[----:B------:R-:W-:Y:S01]  /*8e30*/  MOV R163, R65 ;  /* 0x0000004100a37202 */ /* 0x000fe20000000f00 */
[C---:B------:R-:W-:Y:S01]  /*8e40*/  FMUL.FTZ R35, R132.reuse, R187 ;  /* 0x000000bb84237220 */ /* 0x040fe20000410000 */
[-C--:B------:R-:W-:Y:S03]  /*8e50*/  HMMA.16816.F32.BF16 R4, R204, R20.reuse, R4 ;  /* 0x00000014cc04723c */ /* 0x080fe60000041804 */
[----:B------:R-:W-:Y:S01]  /*8e60*/  IMAD.MOV.U32 R187, RZ, RZ, R44 ;  /* 0x000000ffffbb7224 */ /* 0x000fe200078e002c */
[----:B------:R-:W-:Y:S01]  /*8e70*/  MOV R186, R45 ;  /* 0x0000002d00ba7202 */ /* 0x000fe20000000f00 */
[----:B------:R-:W-:Y:S02]  /*8e80*/  FMUL.FTZ R65, R133, R201 ;  /* 0x000000c985417220 */ /* 0x000fe40000410000 */
[C---:B------:R-:W-:Y:S02]  /*8e90*/  FMUL.FTZ R70, R132.reuse, R70 ;  /* 0x0000004684467220 */ /* 0x040fe40000410000 */
[----:B------:R-:W-:Y:S01]  /*8ea0*/  FMUL.FTZ R71, R132, R71 ;  /* 0x0000004784477220 */ /* 0x000fe20000410000 */
[----:B------:R-:W-:Y:S02]  /*8eb0*/  MUFU.EX2 R186, R186 ;  /* 0x000000ba00ba7308 */ /* 0x000fe40000000800 */
[----:B-1----:R-:W-:Y:S02]  /*8ec0*/  FMUL.FTZ R0, R2, c[0x0][0x2d0] ;  /* 0x0000b40002007a20 */ /* 0x002fe40000410000 */
[C---:B----4-:R-:W-:Y:S02]  /*8ed0*/  FMUL.FTZ R8, R3.reuse, R144 ;  /* 0x0000009003087220 */ /* 0x050fe40000410000 */
[C---:B------:R-:W-:Y:S02]  /*8ee0*/  FMUL.FTZ R9, R3.reuse, R145 ;  /* 0x0000009103097220 */ /* 0x040fe40000410000 */
[C---:B------:R-:W-:Y:S02]  /*8ef0*/  FMUL.FTZ R12, R3.reuse, R148 ;  /* 0x00000094030c7220 */ /* 0x040fe40000410000 */
[----:B------:R-:W1:Y:S01]  /*8f00*/  MUFU.EX2 R0, R0 ;  /* 0x0000000000007308 */ /* 0x000e620000000800 */
[C---:B------:R-:W-:Y:S01]  /*8f10*/  FMUL.FTZ R13, R3.reuse, R149 ;  /* 0x00000095030d7220 */ /* 0x040fe20000410000 */
[----:B------:R-:W-:Y:S01]  /*8f20*/  MOV R149, R60 ;  /* 0x0000003c00957202 */ /* 0x000fe20000000f00 */
[C---:B------:R-:W-:Y:S02]  /*8f30*/  FMUL.FTZ R25, R3.reuse, R153 ;  /* 0x0000009903197220 */ /* 0x040fe40000410000 */
[----:B------:R-:W-:Y:S02]  /*8f40*/  IMAD.MOV.U32 R153, RZ, RZ, R55 ;  /* 0x000000ffff997224 */ /* 0x000fe400078e0037 */
[C---:B------:R-:W-:Y:S01]  /*8f50*/  FMUL.FTZ R24, R3.reuse, R152 ;  /* 0x0000009803187220 */ /* 0x040fe20000410000 */
[----:B------:R-:W-:Y:S01]  /*8f60*/  MOV R152, R50 ;  /* 0x0000003200987202 */ /* 0x000fe20000000f00 */
[C---:B------:R-:W-:Y:S02]  /*8f70*/  FMUL.FTZ R28, R3.reuse, R156 ;  /* 0x0000009c031c7220 */ /* 0x040fe40000410000 */
[----:B------:R-:W-:Y:S01]  /*8f80*/  FMUL.FTZ R29, R3, R157 ;  /* 0x0000009d031d7220 */ /* 0x000fe20000410000 */
[----:B------:R-:W-:Y:S01]  /*8f90*/  MOV R157, R51 ;  /* 0x00000033009d7202 */ /* 0x000fe20000000f00 */
[----:B------:R-:W-:Y:S02]  /*8fa0*/  IMAD.MOV.U32 R156, RZ, RZ, R32 ;  /* 0x000000ffff9c7224 */ /* 0x000fe400078e0020 */
[----:B------:R-:W-:Y:S01]  /*8fb0*/  FMUL.FTZ R32, R133, R184 ;  /* 0x000000b885207220 */ /* 0x000fe20000410000 */
[----:B------:R-:W-:Y:S01]  /*8fc0*/  MOV R184, R47 ;  /* 0x0000002f00b87202 */ /* 0x000fe20000000f00 */
[C---:B------:R-:W-:Y:S02]  /*8fd0*/  FMUL.FTZ R44, R3.reuse, R168 ;  /* 0x000000a8032c7220 */ /* 0x040fe40000410000 */
[C---:B------:R-:W-:Y:S02]  /*8fe0*/  FMUL.FTZ R45, R3.reuse, R169 ;  /* 0x000000a9032d7220 */ /* 0x040fe40000410000 */
[C---:B------:R-:W-:Y:S01]  /*8ff0*/  FMUL.FTZ R50, R132.reuse, R194 ;  /* 0x000000c284327220 */ /* 0x040fe20000410000 */
[----:B------:R2:W-:Y:S01]  /*9000*/  MUFU.EX2 R169, R250 ;  /* 0x000000fa00a97308 */ /* 0x0005e20000000800 */
[----:B------:R-:W-:Y:S02]  /*9010*/  FMUL.FTZ R51, R132, R195 ;  /* 0x000000c384337220 */ /* 0x000fe40000410000 */
[C---:B-1----:R-:W-:Y:S02]  /*9020*/  FMUL.FTZ R10, R0.reuse, R146 ;  /* 0x00000092000a7220 */ /* 0x042fe40000410000 */
[C---:B------:R-:W-:Y:S02]  /*9030*/  FMUL.FTZ R11, R0.reuse, R147 ;  /* 0x00000093000b7220 */ /* 0x040fe40000410000 */
[----:B------:R-:W-:Y:S01]  /*9040*/  LDSM.16.MT88.4 R144, [R228] ;  /* 0x00000000e490783b */ /* 0x000fe20000004200 */
[C---:B------:R-:W-:Y:S02]  /*9050*/  FMUL.FTZ R60, R3.reuse, R180 ;  /* 0x000000b4033c7220 */ /* 0x040fe40000410000 */
[C---:B------:R-:W-:Y:S01]  /*9060*/  FMUL.FTZ R72, R3.reuse, R72 ;  /* 0x0000004803487220 */ /* 0x040fe20000410000 */
[----:B------:R-:W-:Y:S01]  /*9070*/  MUFU.EX2 R184, R184 ;  /* 0x000000b800b87308 */ /* 0x000fe20000000800 */
[C---:B------:R-:W-:Y:S04]  /*9080*/  HMMA.16816.F32.BF16 R8, R140.reuse, R20, R8 ;  /* 0x000000148c08723c */ /* 0x040fe80000041808 */
[C---:B------:R-:W-:Y:S02]  /*9090*/  FMUL.FTZ R14, R0.reuse, R150 ;  /* 0x00000096000e7220 */ /* 0x040fe40000410000 */
[----:B------:R-:W-:Y:S01]  /*90a0*/  FMUL.FTZ R15, R0, R151 ;  /* 0x00000097000f7220 */ /* 0x000fe20000410000 */
[----:B------:R-:W-:Y:S01]  /*90b0*/  MOV R151, R56 ;  /* 0x0000003800977202 */ /* 0x000fe20000000f00 */
[C---:B------:R-:W-:Y:S02]  /*90c0*/  FMUL.FTZ R56, R3.reuse, R176 ;  /* 0x000000b003387220 */ /* 0x040fe40000410000 */
[----:B------:R-:W-:Y:S02]  /*90d0*/  MUFU.EX2 R176, R252 ;  /* 0x000000fc00b07308 */ /* 0x000fe40000000800 */
[C---:B------:R-:W-:Y:S01]  /*90e0*/  FMUL.FTZ R73, R3.reuse, R73 ;  /* 0x0000004903497220 */ /* 0x040fe20000410000 */
[-C--:B------:R-:W-:Y:S03]  /*90f0*/  HMMA.16816.F32.BF16 R12, R140, R22.reuse, R12 ;  /* 0x000000168c0c723c */ /* 0x080fe6000004180c */
[C---:B------:R-:W-:Y:S01]  /*9100*/  FMUL.FTZ R76, R3.reuse, R76 ;  /* 0x0000004c034c7220 */ /* 0x040fe20000410000 */
[----:B--2---:R-:W-:Y:S01]  /*9110*/  MOV R250, R160 ;  /* 0x000000a000fa7202 */ /* 0x004fe20000000f00 */
[----:B------:R-:W-:Y:S02]  /*9120*/  FMUL.FTZ R77, R3, R77 ;  /* 0x0000004d034d7220 */ /* 0x000fe40000410000 */
[C---:B------:R-:W-:Y:S01]  /*9130*/  FMUL.FTZ R82, R132.reuse, R82 ;  /* 0x0000005284527220 */ /* 0x040fe20000410000 */
[C---:B------:R-:W-:Y:S02]  /*9140*/  HMMA.16816.F32.BF16 R16, R204.reuse, R22, R16 ;  /* 0x00000016cc10723c */ /* 0x040fe40000041810 */
[----:B------:R-:W-:Y:S02]  /*9150*/  MUFU.EX2 R250, R250 ;  /* 0x000000fa00fa7308 */ /* 0x000fe40000000800 */
[C---:B------:R-:W-:Y:S02]  /*9160*/  FMUL.FTZ R21, R133.reuse, R173 ;  /* 0x000000ad85157220 */ /* 0x040fe40000410000 */
[----:B------:R-:W-:Y:S01]  /*9170*/  IMAD.MOV.U32 R173, RZ, RZ, R52 ;  /* 0x000000ffffad7224 */ /* 0x000fe200078e0034 */
[----:B------:R-:W-:Y:S01]  /*9180*/  MOV R52, R33 ;  /* 0x0000002100347202 */ /* 0x000fe20000000f00 */
[C---:B------:R-:W-:Y:S01]  /*9190*/  FMUL.FTZ R22, R132.reuse, R174 ;  /* 0x000000ae84167220 */ /* 0x040fe20000410000 */
[----:B------:R-:W-:Y:S03]  /*91a0*/  MOV R174, R48 ;  /* 0x0000003000ae7202 */ /* 0x000fe60000000f00 */
[C---:B------:R-:W-:Y:S02]  /*91b0*/  FMUL.FTZ R23, R132.reuse, R175 ;  /* 0x000000af84177220 */ /* 0x040fe40000410000 */
[----:B------:R-:W-:Y:S02]  /*91c0*/  IMAD.MOV.U32 R175, RZ, RZ, R37 ;  /* 0x000000ffffaf7224 */ /* 0x000fe400078e0025 */
[----:B------:R-:W-:Y:S02]  /*91d0*/  IMAD.MOV.U32 R48, RZ, RZ, R36 ;  /* 0x000000ffff307224 */ /* 0x000fe400078e0024 */
[----:B------:R-:W1:Y:S01]  /*91e0*/  LDSM.16.MT88.4 R36, [R226] ;  /* 0x00000000e224783b */ /* 0x000e620000004200 */
[C---:B------:R-:W-:Y:S02]  /*91f0*/  FMUL.FTZ R20, R133.reuse, R172 ;  /* 0x000000ac85147220 */ /* 0x040fe40000410000 */
[----:B------:R-:W-:Y:S01]  /*9200*/  IMAD.MOV.U32 R172, RZ, RZ, R54 ;  /* 0x000000ffffac7224 */ /* 0x000fe200078e0036 */
[----:B------:R-:W-:Y:S01]  /*9210*/  MOV R2, R48 ;  /* 0x0000003000027202 */ /* 0x000fe20000000f00 */
[----:B------:R-:W-:Y:S01]  /*9220*/  FMUL.FTZ R33, R133, R185 ;  /* 0x000000b985217220 */ /* 0x000fe20000410000 */
[----:B------:R-:W-:Y:S01]  /*9230*/  MOV R185, R52 ;  /* 0x0000003400b97202 */ /* 0x000fe20000000f00 */
[C---:B------:R-:W-:Y:S01]  /*9240*/  FMUL.FTZ R83, R132.reuse, R83 ;  /* 0x0000005384537220 */ /* 0x040fe20000410000 */
[----:B------:R-:W2:Y:S01]  /*9250*/  LDSM.16.MT88.4 R52, [R229] ;  /* 0x00000000e534783b */ /* 0x000ea20000004200 */
[C---:B------:R-:W-:Y:S02]  /*9260*/  FMUL.FTZ R86, R132.reuse, R86 ;  /* 0x0000005684567220 */ /* 0x040fe40000410000 */
        /* <DEDUP_REMOVED lines=14> */
[----:B------:R-:W-:Y:S01]  /*9350*/  FMUL.FTZ R115, R132, R115 ;  /* 0x0000007384737220 */ /* 0x000fe20000410000 */
[-C--:B-1----:R-:W-:Y:S03]  /*9360*/  HMMA.16816.F32.BF16 R20, R204, R36.reuse, R20 ;  /* 0x00000024cc14723c */ /* 0x082fe60000041814 */
[C---:B------:R-:W-:Y:S01]  /*9370*/  FMUL.FTZ R26, R0.reuse, R154 ;  /* 0x0000009a001a7220 */ /* 0x040fe20000410000 */
[----:B------:R-:W-:Y:S01]  /*9380*/  MOV R154, R66 ;  /* 0x00000042009a7202 */ /* 0x000fe20000000f00 */
[----:B------:R-:W-:Y:S02]  /*9390*/  FMUL.FTZ R27, R0, R155 ;  /* 0x0000009b001b7220 */ /* 0x000fe40000410000 */
[----:B------:R-:W-:Y:S02]  /*93a0*/  IMAD.MOV.U32 R155, RZ, RZ, R67 ;  /* 0x000000ffff9b7224 */ /* 0x000fe400078e0043 */
[----:B------:R-:W-:Y:S03]  /*93b0*/  FMUL.FTZ R66, R132, R202 ;  /* 0x000000ca84427220 */ /* 0x000fe60000410000 */
[C---:B------:R-:W-:Y:S04]  /*93c0*/  HMMA.16816.F32.BF16 R24, R140.reuse, R36, R24 ;  /* 0x000000248c18723c */ /* 0x040fe80000041818 */
[C---:B------:R-:W-:Y:S02]  /*93d0*/  FMUL.FTZ R30, R0.reuse, R158 ;  /* 0x0000009e001e7220 */ /* 0x040fe40000410000 */
[----:B------:R-:W-:Y:S01]  /*93e0*/  FMUL.FTZ R31, R0, R159 ;  /* 0x0000009f001f7220 */ /* 0x000fe20000410000 */
[----:B------:R-:W-:Y:S01]  /*93f0*/  MOV R159, R41 ;  /* 0x00000029009f7202 */ /* 0x000fe20000000f00 */
[C---:B------:R-:W-:Y:S01]  /*9400*/  FMUL.FTZ R41, R3.reuse, R165 ;  /* 0x000000a503297220 */ /* 0x040fe20000410000 */
[----:B------:R-:W-:Y:S03]  /*9410*/  MOV R165, R63 ;  /* 0x0000003f00a57202 */ /* 0x000fe60000000f00 */
[C---:B------:R-:W-:Y:S01]  /*9420*/  FMUL.FTZ R67, R132.reuse, R203 ;  /* 0x000000cb84437220 */ /* 0x040fe20000410000 */
[-C--:B------:R-:W-:Y:S01]  /*9430*/  HMMA.16816.F32.BF16 R28, R140, R38.reuse, R28 ;  /* 0x000000268c1c723c */ /* 0x080fe2000004181c */
[----:B------:R-:W-:Y:S02]  /*9440*/  MUFU.EX2 R168, R165 ;  /* 0x000000a500a87308 */ /* 0x000fe40000000800 */
[C---:B------:R-:W-:Y:S02]  /*9450*/  FMUL.FTZ R118, R132.reuse, R118 ;  /* 0x0000007684767220 */ /* 0x040fe40000410000 */
[C---:B------:R-:W-:Y:S02]  /*9460*/  FMUL.FTZ R119, R132.reuse, R119 ;  /* 0x0000007784777220 */ /* 0x040fe40000410000 */
[----:B------:R-:W-:Y:S01]  /*9470*/  FMUL.FTZ R120, R3, R120 ;  /* 0x0000007803787220 */ /* 0x000fe20000410000 */
[C---:B------:R-:W-:Y:S04]  /*9480*/  HMMA.16816.F32.BF16 R32, R204.reuse, R38, R32 ;  /* 0x00000026cc20723c */ /* 0x040fe80000041820 */
[C---:B------:R-:W-:Y:S02]  /*9490*/  FMUL.FTZ R36, R133.reuse, R188 ;  /* 0x000000bc85247220 */ /* 0x040fe40000410000 */
[----:B------:R-:W-:Y:S02]  /*94a0*/  FMUL.FTZ R37, R133, R189 ;  /* 0x000000bd85257220 */ /* 0x000fe40000410000 */
[C---:B------:R-:W-:Y:S01]  /*94b0*/  FMUL.FTZ R38, R132.reuse, R190 ;  /* 0x000000be84267220 */ /* 0x040fe20000410000 */
[----:B------:R-:W-:Y:S03]  /*94c0*/  MOV R190, R43 ;  /* 0x0000002b00be7202 */ /* 0x000fe60000000f00 */
[----:B------:R-:W-:Y:S02]  /*94d0*/  FMUL.FTZ R39, R132, R191 ;  /* 0x000000bf84277220 */ /* 0x000fe40000410000 */
[C---:B------:R-:W-:Y:S02]  /*94e0*/  FMUL.FTZ R121, R3.reuse, R121 ;  /* 0x0000007903797220 */ /* 0x040fe40000410000 */
[C---:B------:R-:W-:Y:S02]  /*94f0*/  FMUL.FTZ R124, R3.reuse, R124 ;  /* 0x0000007c037c7220 */ /* 0x040fe40000410000 */
[C---:B------:R-:W-:Y:S01]  /*9500*/  FMUL.FTZ R125, R3.reuse, R125 ;  /* 0x0000007d037d7220 */ /* 0x040fe20000410000 */
[-C--:B--2---:R-:W-:Y:S03]  /*9510*/  HMMA.16816.F32.BF16 R36, R204, R52.reuse, R36 ;  /* 0x00000034cc24723c */ /* 0x084fe60000041824 */
[----:B------:R-:W-:Y:S02]  /*9520*/  IMAD.MOV.U32 R158, RZ, RZ, R40 ;  /* 0x000000ffff9e7224 */ /* 0x000fe400078e0028 */
[----:B------:R-:W-:Y:S02]  /*9530*/  FMUL.FTZ R40, R3, R164 ;  /* 0x000000a403287220 */ /* 0x000fe40000410000 */
[C---:B------:R-:W-:Y:S02]  /*9540*/  FMUL.FTZ R43, R0.reuse, R167 ;  /* 0x000000a7002b7220 */ /* 0x040fe40000410000 */
[----:B------:R-:W-:Y:S03]  /*9550*/  IMAD.MOV.U32 R189, RZ, RZ, R42 ;  /* 0x000000ffffbd7224 */ /* 0x000fe600078e002a */
[C---:B------:R-:W-:Y:S02]  /*9560*/  FMUL.FTZ R42, R0.reuse, R166 ;  /* 0x000000a6002a7220 */ /* 0x040fe40000410000 */
[C---:B------:R-:W-:Y:S02]  /*9570*/  FMUL.FTZ R47, R0.reuse, R171 ;  /* 0x000000ab002f7220 */ /* 0x040fe40000410000 */
[----:B------:R1:W-:Y:S01]  /*9580*/  MUFU.EX2 R171, R130 ;  /* 0x0000008200ab7308 */ /* 0x0003e20000000800 */
[C---:B------:R-:W-:Y:S02]  /*9590*/  FMUL.FTZ R48, R133.reuse, R192 ;  /* 0x000000c085307220 */ /* 0x040fe40000410000 */
[C---:B------:R-:W-:Y:S04]  /*95a0*/  HMMA.16816.F32.BF16 R40, R140.reuse, R52, R40 ;  /* 0x000000348c28723c */ /* 0x040fe80000041828 */
[----:B------:R-:W-:Y:S02]  /*95b0*/  IMAD.MOV.U32 R188, RZ, RZ, R46 ;  /* 0x000000ffffbc7224 */ /* 0x000fe400078e002e */
[C---:B------:R-:W-:Y:S02]  /*95c0*/  FMUL.FTZ R46, R0.reuse, R170 ;  /* 0x000000aa002e7220 */ /* 0x040fe40000410000 */
[C---:B------:R-:W-:Y:S01]  /*95d0*/  FMUL.FTZ R52, R133.reuse, R196 ;  /* 0x000000c485347220 */ /* 0x040fe20000410000 */
[----:B------:R-:W-:Y:S03]  /*95e0*/  MUFU.EX2 R170, R251 ;  /* 0x000000fb00aa7308 */ /* 0x000fe60000000800 */
[C---:B------:R-:W-:Y:S01]  /*95f0*/  FMUL.FTZ R53, R133.reuse, R197 ;  /* 0x000000c585357220 */ /* 0x040fe20000410000 */
[-C--:B------:R-:W-:Y:S03]  /*9600*/  HMMA.16816.F32.BF16 R44, R140, R54.reuse, R44 ;  /* 0x000000368c2c723c */ /* 0x080fe6000004182c */
[----:B------:R-:W-:Y:S02]  /*9610*/  IMAD.MOV.U32 R164, RZ, RZ, R49 ;  /* 0x000000ffffa47224 */ /* 0x000fe400078e0031 */
[----:B------:R-:W-:Y:S01]  /*9620*/  FMUL.FTZ R49, R133, R193 ;  /* 0x000000c185317220 */ /* 0x000fe20000410000 */
[----:B------:R-:W-:Y:S01]  /*9630*/  MUFU.EX2 R188, R188 ;  /* 0x000000bc00bc7308 */ /* 0x000fe20000000800 */
[----:B------:R-:W-:Y:S01]  /*9640*/  IMAD.MOV.U32 R150, RZ, RZ, R57 ;  /* 0x000000ffff967224 */ /* 0x000fe200078e0039 */
[----:B-1----:R-:W3:Y:S01]  /*9650*/  LDL.LU R130, [R1+0x8c] ;  /* 0x00008c0001827983 */ /* 0x002ee20000300800 */
[C---:B------:R-:W-:Y:S03]  /*9660*/  FMUL.FTZ R57, R3.reuse, R177 ;  /* 0x000000b103397220 */ /* 0x040fe60000410000 */
[C---:B------:R-:W-:Y:S04]  /*9670*/  HMMA.16816.F32.BF16 R48, R204.reuse, R54, R48 ;  /* 0x00000036cc30723c */ /* 0x040fe80000041830 */
[----:B------:R-:W-:Y:S02]  /*9680*/  FMUL.FTZ R59, R0, R179 ;  /* 0x000000b3003b7220 */ /* 0x000fe40000410000 */
[----:B------:R-:W-:Y:S02]  /*9690*/  IMAD.MOV.U32 R191, RZ, RZ, R58 ;  /* 0x000000ffffbf7224 */ /* 0x000fe400078e003a */
[C---:B------:R-:W-:Y:S04]  /*96a0*/  FMUL.FTZ R54, R132.reuse, R198 ;  /* 0x000000c684367220 */ /* 0x040fe80000410000 */
[----:B------:R-:W-:Y:S02]  /*96b0*/  FMUL.FTZ R55, R132, R199 ;  /* 0x000000c784377220 */ /* 0x000fe40000410000 */
[C---:B------:R-:W-:Y:S02]  /*96c0*/  FMUL.FTZ R58, R0.reuse, R178 ;  /* 0x000000b2003a7220 */ /* 0x040fe40000410000 */
[----:B------:R-:W-:Y:S02]  /*96d0*/  IMAD.MOV.U32 R148, RZ, RZ, R61 ;  /* 0x000000ffff947224 */ /* 0x000fe400078e003d */
[----:B------:R-:W-:Y:S01]  /*96e0*/  FMUL.FTZ R61, R3, R181 ;  /* 0x000000b5033d7220 */ /* 0x000fe20000410000 */
[-C--:B------:R-:W-:Y:S03]  /*96f0*/  HMMA.16816.F32.BF16 R52, R204, R144.reuse, R52 ;  /* 0x00000090cc34723c */ /* 0x080fe60000041834 */
[C---:B------:R-:W-:Y:S02]  /*9700*/  FMUL.FTZ R62, R0.reuse, R182 ;  /* 0x000000b6003e7220 */ /* 0x040fe40000410000 */
[C---:B------:R-:W-:Y:S02]  /*9710*/  FMUL.FTZ R63, R0.reuse, R183 ;  /* 0x000000b7003f7220 */ /* 0x040fe40000410000 */
[----:B------:R-:W-:Y:S01]  /*9720*/  IMAD.MOV.U32 R183, RZ, RZ, R161 ;  /* 0x000000ffffb77224 */ /* 0x000fe200078e00a1 */
[C---:B------:R-:W-:Y:S04]  /*9730*/  HMMA.16816.F32.BF16 R56, R140.reuse, R144, R56 ;  /* 0x000000908c38723c */ /* 0x040fe80000041838 */
[C---:B------:R-:W-:Y:S01]  /*9740*/  FMUL.FTZ R74, R0.reuse, R74 ;  /* 0x0000004a004a7220 */ /* 0x040fe20000410000 */
[----:B------:R-:W-:Y:S01]  /*9750*/  MUFU.EX2 R183, R183 ;  /* 0x000000b700b77308 */ /* 0x000fe20000000800 */
        /* <DEDUP_REMOVED lines=8> */
[C---:B------:R-:W-:Y:S04]  /*97e0*/  FMUL.FTZ R94, R0.reuse, R94 ;  /* 0x0000005e005e7220 */ /* 0x040fe80000410000 */
        /* <DEDUP_REMOVED lines=14> */
[C---:B------:R-:W-:Y:S01]  /*98d0*/  FMUL.FTZ R126, R0.reuse, R126 ;  /* 0x0000007e007e7220 */ /* 0x040fe20000410000 */
[-C--:B-1----:R-:W-:Y:S03]  /*98e0*/  HMMA.16816.F32.BF16 R68, R204, R144.reuse, R68 ;  /* 0x00000090cc44723c */ /* 0x082fe60000041844 */
[----:B------:R-:W-:Y:S02]  /*98f0*/  FMUL.FTZ R127, R0, R127 ;  /* 0x0000007f007f7220 */ /* 0x000fe40000410000 */
[C---:B------:R-:W-:Y:S02]  /*9900*/  FMUL.FTZ R128, R133.reuse, R128 ;  /* 0x0000008085807220 */ /* 0x040fe40000410000 */
[----:B------:R-:W-:Y:S01]  /*9910*/  FMUL.FTZ R129, R133, R129 ;  /* 0x0000008185817220 */ /* 0x000fe20000410000 */
[C---:B------:R-:W-:Y:S04]  /*9920*/  HMMA.16816.F32.BF16 R72, R140.reuse, R144, R72 ;  /* 0x000000908c48723c */ /* 0x040fe80000041848 */
[----:B------:R-:W-:Y:S01]  /*9930*/  IMAD.MOV.U32 R165, RZ, RZ, R164 ;  /* 0x000000ffffa57224 */ /* 0x000fe200078e00a4 */
[----:B------:R-:W-:Y:S01]  /*9940*/  MOV R164, R191 ;  /* 0x000000bf00a47202 */ /* 0x000fe20000000f00 */
[----:B------:R-:W-:Y:S01]  /*9950*/  IMAD.MOV.U32 R191, RZ, RZ, R190 ;  /* 0x000000ffffbf7224 */ /* 0x000fe200078e00be */
[----:B------:R-:W-:Y:S01]  /*9960*/  MOV R190, R189 ;  /* 0x000000bd00be7202 */ /* 0x000fe20000000f00 */
[-C--:B------:R-:W-:Y:S04]  /*9970*/  HMMA.16816.F32.BF16 R76, R140, R146.reuse, R76 ;  /* 0x000000928c4c723c */ /* 0x080fe8000004184c */
[----:B------:R-:W-:Y:S01]  /*9980*/  MOV R167, R165 ;  /* 0x000000a500a77202 */ /* 0x000fe20000000f00 */
[----:B------:R-:W-:Y:S01]  /*9990*/  IMAD.MOV.U32 R189, RZ, RZ, R187 ;  /* 0x000000ffffbd7224 */ /* 0x000fe200078e00bb */
[----:B------:R-:W-:Y:S01]  /*99a0*/  MOV R165, R191 ;  /* 0x000000bf00a57202 */ /* 0x000fe20000000f00 */
[----:B------:R-:W-:Y:S01]  /*99b0*/  IMAD.MOV.U32 R166, RZ, RZ, R164 ;  /* 0x000000ffffa67224 */ /* 0x000fe200078e00a4 */
[C---:B------:R-:W-:Y:S01]  /*99c0*/  HMMA.16816.F32.BF16 R80, R204.reuse, R146, R80 ;  /* 0x00000092cc50723c */ /* 0x040fe20000041850 */
[----:B------:R-:W1:Y:S01]  /*99d0*/  LDSM.16.MT88.4 R144, [R226+0x2000] ;  /* 0x00200000e290783b */ /* 0x000e620000004200 */
[----:B------:R-:W-:Y:S02]  /*99e0*/  MUFU.EX2 R177, R167 ;  /* 0x000000a700b17308 */ /* 0x000fe40000000800 */
[----:B------:R-:W-:Y:S01]  /*99f0*/  MOV R197, R165 ;  /* 0x000000a500c57202 */ /* 0x000fe20000000f00 */
[----:B------:R-:W-:Y:S01]  /*9a00*/  IMAD.MOV.U32 R198, RZ, RZ, R166 ;  /* 0x000000ffffc67224 */ /* 0x000fe200078e00a6 */
[----:B------:R-:W-:Y:S01]  /*9a10*/  MOV R191, R189 ;  /* 0x000000bd00bf7202 */ /* 0x000fe20000000f00 */
[----:B------:R-:W-:Y:S01]  /*9a20*/  IMAD.MOV.U32 R164, RZ, RZ, R190 ;  /* 0x000000ffffa47224 */ /* 0x000fe200078e00be */
[----:B------:R-:W-:Y:S01]  /*9a30*/  MOV R187, R159 ;  /* 0x0000009f00bb7202 */ /* 0x000fe20000000f00 */
[----:B------:R-:W-:Y:S03]  /*9a40*/  IMAD.MOV.U32 R159, RZ, RZ, R158 ;  /* 0x000000ffff9f7224 */ /* 0x000fe600078e009e */
[----:B------:R-:W-:Y:S01]  /*9a50*/  MUFU.EX2 R165, R217 ;  /* 0x000000d900a57308 */ /* 0x000fe20000000800 */
        /* <DEDUP_REMOVED lines=8> */
[----:B------:R-:W-:Y:S01]  /*9ae0*/  MOV R178, R199 ;  /* 0x000000c700b27202 */ /* 0x000fe20000000f00 */
[----:B------:R-:W-:Y:S01]  /*9af0*/  MUFU.EX2 R189, R223 ;  /* 0x000000df00bd7308 */ /* 0x000fe20000000800 */
[----:B------:R-:W-:Y:S01]  /*9b00*/  IMAD.MOV.U32 R187, RZ, RZ, R158 ;  /* 0x000000ffffbb7224 */ /* 0x000fe200078e009e */
[----:B------:R-:W-:Y:S01]  /*9b10*/  MOV R197, R195 ;  /* 0x000000c300c57202 */ /* 0x000fe20000000f00 */
[----:B------:R-:W-:Y:S02]  /*9b20*/  IMAD.MOV.U32 R195, RZ, RZ, R194 ;  /* 0x000000ffffc37224 */ /* 0x000fe400078e00c2 */
[----:B------:R-:W-:Y:S02]  /*9b30*/  IMAD.MOV.U32 R192, RZ, RZ, R187 ;  /* 0x000000ffffc07224 */ /* 0x000fe400078e00bb */
[----:B------:R-:W-:Y:S01]  /*9b40*/  IMAD.MOV.U32 R179, RZ, RZ, R197 ;  /* 0x000000ffffb37224 */ /* 0x000fe200078e00c5 */
[----:B------:R-:W-:Y:S01]  /*9b50*/  MOV R181, R195 ;  /* 0x000000c300b57202 */ /* 0x000fe20000000f00 */
[----:B------:R-:W-:Y:S01]  /*9b60*/  IMAD.MOV.U32 R197, RZ, RZ, R148 ;  /* 0x000000ffffc57224 */ /* 0x000fe200078e0094 */
[----:B------:R-:W3:Y:S01]  /*9b70*/  MUFU.EX2 R167, R216 ;  /* 0x000000d800a77308 */ /* 0x000ee20000000800 */
[----:B------:R-:W-:Y:S01]  /*9b80*/  IMAD.MOV.U32 R157, RZ, RZ, R156 ;  /* 0x000000ffff9d7224 */ /* 0x000fe200078e009c */
[----:B------:R-:W-:Y:S01]  /*9b90*/  MOV R156, R152 ;  /* 0x00000098009c7202 */ /* 0x000fe20000000f00 */
[----:B------:R-:W-:Y:S03]  /*9ba0*/  IMAD.MOV.U32 R152, RZ, RZ, R175 ;  /* 0x000000ffff987224 */ /* 0x000fe600078e00af */
[----:B------:R-:W-:Y:S01]  /*9bb0*/  MOV R159, R157 ;  /* 0x0000009d009f7202 */ /* 0x000fe20000000f00 */
[----:B------:R-:W-:Y:S01]  /*9bc0*/  IMAD.MOV.U32 R158, RZ, RZ, R156 ;  /* 0x000000ffff9e7224 */ /* 0x000fe200078e009c */
[----:B------:R-:W-:Y:S01]  /*9bd0*/  MOV R157, R152 ;  /* 0x00000098009d7202 */ /* 0x000fe20000000f00 */
[-C--:B-1----:R-:W-:Y:S01]  /*9be0*/  HMMA.16816.F32.BF16 R84, R204, R144.reuse, R84 ;  /* 0x00000090cc54723c */ /* 0x082fe20000041854 */
[----:B------:R1:W-:Y:S02]  /*9bf0*/  MUFU.EX2 R175, R131 ;  /* 0x0000008300af7308 */ /* 0x0003e40000000800 */
[----:B------:R-:W-:Y:S01]  /*9c00*/  MOV R152, R173 ;  /* 0x000000ad00987202 */ /* 0x000fe20000000f00 */
[----:B------:R-:W-:Y:S01]  /*9c10*/  IMAD.MOV.U32 R156, RZ, RZ, R174 ;  /* 0x000000ffff9c7224 */ /* 0x000fe200078e00ae */
[----:B------:R-:W-:Y:S01]  /*9c20*/  MOV R191, R159 ;  /* 0x0000009f00bf7202 */ /* 0x000fe20000000f00 */
[----:B------:R-:W-:Y:S01]  /*9c30*/  IMAD.MOV.U32 R174, RZ, RZ, R162 ;  /* 0x000000ffffae7224 */ /* 0x000fe200078e00a2 */
[----:B------:R-:W-:Y:S01]  /*9c40*/  MOV R162, R240 ;  /* 0x000000f000a27202 */ /* 0x000fe20000000f00 */
[C---:B------:R-:W-:Y:S03]  /*9c50*/  HMMA.16816.F32.BF16 R88, R140.reuse, R144, R88 ;  /* 0x000000908c58723c */ /* 0x040fe60000041858 */
[----:B------:R4:W-:Y:S01]  /*9c60*/  MUFU.EX2 R200, R178 ;  /* 0x000000b200c87308 */ /* 0x0009e20000000800 */
[----:B------:R-:W-:Y:S01]  /*9c70*/  IMAD.MOV.U32 R187, RZ, RZ, R158 ;  /* 0x000000ffffbb7224 */ /* 0x000fe200078e009e */
[----:B------:R-:W-:Y:S01]  /*9c80*/  MOV R159, R157 ;  /* 0x0000009d009f7202 */ /* 0x000fe20000000f00 */
[----:B------:R-:W-:Y:S01]  /*9c90*/  IMAD.MOV.U32 R158, RZ, RZ, R156 ;  /* 0x000000ffff9e7224 */ /* 0x000fe200078e009c */
[----:B------:R-:W-:Y:S01]  /*9ca0*/  MOV R157, R152 ;  /* 0x00000098009d7202 */ /* 0x000fe20000000f00 */
[-C--:B------:R-:W-:Y:S04]  /*9cb0*/  HMMA.16816.F32.BF16 R92, R140, R146.reuse, R92 ;  /* 0x000000928c5c723c */ /* 0x080fe8000004185c */
[----:B------:R-:W-:Y:S01]  /*9cc0*/  MOV R152, R172 ;  /* 0x000000ac00987202 */ /* 0x000fe20000000f00 */
[----:B------:R-:W-:Y:S01]  /*9cd0*/  MUFU.EX2 R192, R192 ;  /* 0x000000c000c07308 */ /* 0x000fe20000000800 */
[----:B------:R-:W-:Y:S01]  /*9ce0*/  IMAD.MOV.U32 R156, RZ, RZ, R174 ;  /* 0x000000ffff9c7224 */ /* 0x000fe200078e00ae */
[----:B------:R-:W-:Y:S01]  /*9cf0*/  MOV R194, R191 ;  /* 0x000000bf00c27202 */ /* 0x000fe20000000f00 */
[C---:B------:R-:W-:Y:S01]  /*9d00*/  HMMA.16816.F32.BF16 R96, R204.reuse, R146, R96 ;  /* 0x00000092cc60723c */ /* 0x040fe20000041860 */
[----:B------:R-:W3:Y:S03]  /*9d10*/  LDSM.16.MT88.4 R144, [R229+0x2000] ;  /* 0x00200000e590783b */ /* 0x000ee60000004200 */
[----:B------:R-:W-:Y:S01]  /*9d20*/  IMAD.MOV.U32 R191, RZ, RZ, R187 ;  /* 0x000000ffffbf7224 */ /* 0x000fe200078e00bb */
[----:B------:R-:W-:Y:S01]  /*9d30*/  MOV R187, R159 ;  /* 0x0000009f00bb7202 */ /* 0x000fe20000000f00 */
[----:B------:R-:W-:Y:S01]  /*9d40*/  IMAD.MOV.U32 R159, RZ, RZ, R158 ;  /* 0x000000ffff9f7224 */ /* 0x000fe200078e009e */
[----:B------:R3:W-:Y:S01]  /*9d50*/  MUFU.EX2 R201, R179 ;  /* 0x000000b300c97308 */ /* 0x0007e20000000800 */
[----:B------:R-:W-:Y:S01]  /*9d60*/  MOV R158, R157 ;  /* 0x0000009d009e7202 */ /* 0x000fe20000000f00 */
[----:B-1----:R-:W2:Y:S03]  /*9d70*/  LDL.LU R131, [R1+0x88] ;  /* 0x0000880001837983 */ /* 0x002ea60000300800 */
[----:B----4-:R-:W-:Y:S01]  /*9d80*/  MOV R178, R154 ;  /* 0x0000009a00b27202 */ /* 0x010fe20000000f00 */
[----:B------:R1:W5:Y:S01]  /*9d90*/  LDL.LU R240, [R1+0x84] ;  /* 0x0000840001f07983 */ /* 0x0003620000300800 */
[----:B------:R-:W-:Y:S01]  /*9da0*/  IMAD.MOV.U32 R157, RZ, RZ, R156 ;  /* 0x000000ffff9d7224 */ /* 0x000fe200078e009c */
[----:B------:R-:W-:Y:S01]  /*9db0*/  MOV R156, R151 ;  /* 0x00000097009c7202 */ /* 0x000fe20000000f00 */
[----:B------:R-:W-:Y:S01]  /*9dc0*/  IMAD.MOV.U32 R151, RZ, RZ, R2 ;  /* 0x000000ffff977224 */ /* 0x000fe200078e0002 */
[----:B------:R-:W-:Y:S01]  /*9dd0*/  MUFU.EX2 R187, R187 ;  /* 0x000000bb00bb7308 */ /* 0x000fe20000000800 */
[----:B------:R-:W-:Y:S01]  /*9de0*/  IMAD.MOV.U32 R195, RZ, RZ, R159 ;  /* 0x000000ffffc37224 */ /* 0x000fe200078e009f */
[----:B------:R-:W-:Y:S01]  /*9df0*/  MOV R159, R149 ;  /* 0x00000095009f7202 */ /* 0x000fe20000000f00 */
[----:B------:R-:W-:Y:S01]  /*9e00*/  IMAD.MOV.U32 R182, RZ, RZ, R157 ;  /* 0x000000ffffb67224 */ /* 0x000fe200078e009d */
[----:B------:R-:W-:Y:S01]  /*9e10*/  MOV R157, R151 ;  /* 0x00000097009d7202 */ /* 0x000fe20000000f00 */
[----:B------:R-:W-:Y:S01]  /*9e20*/  IMAD.MOV.U32 R180, RZ, RZ, R194 ;  /* 0x000000ffffb47224 */ /* 0x000fe200078e00c2 */
[----:B---3--:R-:W-:Y:S02]  /*9e30*/  F2FP.BF16.PACK_AB R149, R167, R165 ;  /* 0x000000a5a795723e */ /* 0x008fe400000010ff */
[----:B------:R-:W-:Y:S01]  /*9e40*/  MOV R252, R156 ;  /* 0x0000009c00fc7202 */ /* 0x000fe20000000f00 */
[----:B------:R-:W-:Y:S01]  /*9e50*/  IMAD.MOV.U32 R202, RZ, RZ, R157 ;  /* 0x000000ffffca7224 */ /* 0x000fe200078e009d */
[----:B------:R3:W-:Y:S01]  /*9e60*/  MUFU.EX2 R203, R182 ;  /* 0x000000b600cb7308 */ /* 0x0007e20000000800 */
[----:B------:R-:W-:Y:S01]  /*9e70*/  MOV R199, R158 ;  /* 0x0000009e00c77202 */ /* 0x000fe20000000f00 */
[----:B------:R-:W-:Y:S01]  /*9e80*/  IMAD.MOV.U32 R158, RZ, RZ, R150 ;  /* 0x000000ffff9e7224 */ /* 0x000fe200078e0096 */
[----:B------:R-:W-:Y:S02]  /*9e90*/  MOV R194, R191 ;  /* 0x000000bf00c27202 */ /* 0x000fe40000000f00 */
[----:B------:R-:W-:Y:S02]  /*9ea0*/  MOV R191, R224 ;  /* 0x000000e000bf7202 */ /* 0x000fe40000000f00 */
[----:B------:R-:W-:Y:S03]  /*9eb0*/  MOV R179, R162 ;  /* 0x000000a200b37202 */ /* 0x000fe60000000f00 */
[----:B------:R-:W-:Y:S01]  /*9ec0*/  MUFU.EX2 R195, R195 ;  /* 0x000000c300c37308 */ /* 0x000fe20000000800 */
[-C--:B------:R-:W-:Y:S09]  /*9ed0*/  HMMA.16816.F32.BF16 R100, R204, R144.reuse, R100 ;  /* 0x00000090cc64723c */ /* 0x080ff20000041864 */
[----:B------:R-:W-:Y:S01]  /*9ee0*/  MUFU.EX2 R194, R194 ;  /* 0x000000c200c27308 */ /* 0x000fe20000000800 */
[C---:B------:R-:W-:Y:S04]  /*9ef0*/  HMMA.16816.F32.BF16 R104, R140.reuse, R144, R104 ;  /* 0x000000908c68723c */ /* 0x040fe80000041868 */
[----:B---3--:R-:W-:Y:S04]  /*9f00*/  IMAD.MOV.U32 R182, RZ, RZ, R153 ;  /* 0x000000ffffb67224 */ /* 0x008fe800078e0099 */
[-C--:B------:R-:W-:Y:S01]  /*9f10*/  HMMA.16816.F32.BF16 R108, R140, R146.reuse, R108 ;  /* 0x000000928c6c723c */ /* 0x080fe2000004186c */
[----:B------:R-:W-:Y:S07]  /*9f20*/  MUFU.EX2 R193, R193 ;  /* 0x000000c100c17308 */ /* 0x000fee0000000800 */
[C---:B------:R-:W-:Y:S01]  /*9f30*/  HMMA.16816.F32.BF16 R112, R204.reuse, R146, R112 ;  /* 0x00000092cc70723c */ /* 0x040fe20000041870 */
[----:B------:R-:W3:Y:S02]  /*9f40*/  LDSM.16.MT88.4 R144, [R228+0x2000] ;  /* 0x00200000e490783b */ /* 0x000ee40000004200 */
[----:B------:R4:W-:Y:S10]  /*9f50*/  MUFU.EX2 R173, R249 ;  /* 0x000000f900ad7308 */ /* 0x0009f40000000800 */
[----:B------:R-:W-:Y:S10]  /*9f60*/  MUFU.EX2 R164, R247 ;  /* 0x000000f700a47308 */ /* 0x000ff40000000800 */
[----:B------:R-:W1:Y:S01]  /*9f70*/  MUFU.EX2 R166, R246 ;  /* 0x000000f600a67308 */ /* 0x000e620000000800 */
[----:B----4-:R-:W-:Y:S09]  /*9f80*/  MOV R249, R158 ;  /* 0x0000009e00f97202 */ /* 0x010ff20000000f00 */
[----:B------:R-:W4:Y:S01]  /*9f90*/  MUFU.EX2 R172, R245 ;  /* 0x000000f500ac7308 */ /* 0x000f220000000800 */
[-C--:B---3--:R-:W-:Y:S09]  /*9fa0*/  HMMA.16816.F32.BF16 R116, R204, R144.reuse, R116 ;  /* 0x00000090cc74723c */ /* 0x088ff20000041874 */
[----:B------:R-:W-:Y:S03]  /*9fb0*/  MUFU.EX2 R245, R231 ;  /* 0x000000e700f57308 */ /* 0x000fe60000000800 */
[----:B-1----:R-:W-:Y:S01]  /*9fc0*/  F2FP.BF16.PACK_AB R148, R166, R164 ;  /* 0x000000a4a694723e */ /* 0x002fe200000010ff */
[C---:B------:R-:W-:Y:S06]  /*9fd0*/  HMMA.16816.F32.BF16 R120, R140.reuse, R144, R120 ;  /* 0x000000908c78723c */ /* 0x040fec0000041878 */
[----:B------:R-:W-:Y:S02]  /*9fe0*/  MUFU.EX2 R174, R211 ;  /* 0x000000d300ae7308 */ /* 0x000fe40000000800 */
[-C--:B------:R-:W-:Y:S01]  /*9ff0*/  HMMA.16816.F32.BF16 R124, R140, R146.reuse, R124 ;  /* 0x000000928c7c723c */ /* 0x080fe2000004187c */
[----:B------:R-:W3:Y:S03]  /*a000*/  LDL.LU R140, [R1+0x8] ;  /* 0x00000800018c7983 */ /* 0x000ee60000300800 */
[----:B------:R-:W-:Y:S01]  /*a010*/  FMUL.FTZ R130, R132, R130 ;  /* 0x0000008284827220 */ /* 0x000fe20000410000 */
[----:B------:R-:W3:Y:S03]  /*a020*/  LDL.LU R2, [R1+0x4] ;  /* 0x0000040001027983 */ /* 0x000ee60000300800 */
[----:B------:R-:W1:Y:S01]  /*a030*/  MUFU.EX2 R190, R210 ;  /* 0x000000d200be7308 */ /* 0x000e620000000800 */
[----:B------:R-:W-:Y:S03]  /*a040*/  F2FP.BF16.PACK_AB R142, R176, R175 ;  /* 0x000000afb08e723e */ /* 0x000fe600000010ff */
[----:B------:R-:W-:Y:S02]  /*a050*/  F2FP.BF16.PACK_AB R141, R173, R169 ;  /* 0x000000a9ad8d723e */ /* 0x000fe400000010ff */
[----:B------:R-:W-:Y:S02]  /*a060*/  F2FP.BF16.PACK_AB R143, R177, R170 ;  /* 0x000000aab18f723e */ /* 0x000fe400000010ff */
[----:B----4-:R-:W-:Y:S02]  /*a070*/  F2FP.BF16.PACK_AB R150, R189, R172 ;  /* 0x000000acbd96723e */ /* 0x010fe400000010ff */
[----:B------:R-:W-:Y:S10]  /*a080*/  MUFU.EX2 R180, R180 ;  /* 0x000000b400b47308 */ /* 0x000ff40000000800 */
[----:B------:R-:W-:Y:S01]  /*a090*/  MUFU.EX2 R181, R181 ;  /* 0x000000b500b57308 */ /* 0x000fe20000000800 */
[----:B-1----:R-:W-:Y:S09]  /*a0a0*/  F2FP.BF16.PACK_AB R151, R190, R174 ;  /* 0x000000aebe97723e */ /* 0x002ff200000010ff */
[----:B------:R-:W-:Y:S10]  /*a0b0*/  MUFU.EX2 R196, R196 ;  /* 0x000000c400c47308 */ /* 0x000ff40000000800 */
[----:B------:R-:W-:Y:S10]  /*a0c0*/  MUFU.EX2 R191, R191 ;  /* 0x000000bf00bf7308 */ /* 0x000ff40000000800 */
[----:B------:R-:W-:Y:S10]  /*a0d0*/  MUFU.EX2 R199, R199 ;  /* 0x000000c700c77308 */ /* 0x000ff40000000800 */
[----:B------:R-:W-:Y:S10]  /*a0e0*/  MUFU.EX2 R179, R179 ;  /* 0x000000b300b37308 */ /* 0x000ff40000000800 */
[----:B------:R-:W-:Y:S10]  /*a0f0*/  MUFU.EX2 R182, R182 ;  /* 0x000000b600b67308 */ /* 0x000ff40000000800 */
[----:B------:R-:W-:Y:S10]  /*a100*/  MUFU.EX2 R178, R178 ;  /* 0x000000b200b27308 */ /* 0x000ff40000000800 */
[----:B------:R-:W-:Y:S10]  /*a110*/  MUFU.EX2 R252, R252 ;  /* 0x000000fc00fc7308 */ /* 0x000ff40000000800 */
[----:B------:R-:W-:Y:S01]  /*a120*/  MUFU.EX2 R249, R249 ;  /* 0x000000f900f97308 */ /* 0x000fe20000000800 */
[----:B--2---:R-:W-:Y:S07]  /*a130*/  FMUL.FTZ R131, R132, R131 ;  /* 0x0000008384837220 */ /* 0x004fee0000410000 */
[----:B------:R-:W-:Y:S01]  /*a140*/  HMMA.16816.F32.BF16 R128, R204, R146, R128 ;  /* 0x00000092cc80723c */ /* 0x000fe20000041880 */
[----:B------:R-:W1:Y:S06]  /*a150*/  LDSM.16.MT88.4 R144, [R225+0x800] ;  /* 0x00080000e190783b */ /* 0x000e6c0000004200 */
[----:B------:R-:W-:Y:S01]  /*a160*/  MOV R204, R152 ;  /* 0x0000009800cc7202 */ /* 0x000fe20000000f00 */
[----:B------:R-:W-:Y:S01]  /*a170*/  IMAD.MOV.U32 R205, RZ, RZ, R159 ;  /* 0x000000ffffcd7224 */ /* 0x000fe200078e009f */
[----:B------:R-:W-:Y:S01]  /*a180*/  MOV R206, R197 ;  /* 0x000000c500ce7202 */ /* 0x000fe20000000f00 */
[----:B------:R-:W-:Y:S01]  /*a190*/  LDSM.16.MT88.4 R156, [R229+0x1000] ;  /* 0x00100000e59c783b */ /* 0x000fe20000004200 */
[----:B------:R2:W-:Y:S01]  /*a1a0*/  MUFU.EX2 R251, R204 ;  /* 0x000000cc00fb7308 */ /* 0x0005e20000000800 */
[----:B------:R-:W-:Y:S02]  /*a1b0*/  IMAD.MOV.U32 R197, RZ, RZ, R163 ;  /* 0x000000ffffc57224 */ /* 0x000fe400078e00a3 */
[----:B------:R-:W-:Y:S02]  /*a1c0*/  IMAD.MOV.U32 R207, RZ, RZ, R198 ;  /* 0x000000ffffcf7224 */ /* 0x000fe400078e00c6 */
[----:B------:R-:W-:Y:S02]  /*a1d0*/  IMAD.MOV.U32 R198, RZ, RZ, R155 ;  /* 0x000000ffffc67224 */ /* 0x000fe400078e009b */
[----:B------:R-:W-:Y:S03]  /*a1e0*/  LDSM.16.MT88.4 R152, [R226+0x1000] ;  /* 0x00100000e298783b */ /* 0x000fe60000004200 */
[----:B------:R-:W-:Y:S05]  /*a1f0*/  MUFU.EX2 R247, R206 ;  /* 0x000000ce00f77308 */ /* 0x000fea0000000800 */
[----:B------:R-:W-:Y:S05]  /*a200*/  LDSM.16.MT88.4 R160, [R228+0x1000] ;  /* 0x00100000e4a0783b */ /* 0x000fea0000004200 */
[----:B------:R-:W4:Y:S01]  /*a210*/  MUFU.EX2 R197, R197 ;  /* 0x000000c500c57308 */ /* 0x000f220000000800 */
[----:B--2---:R-:W-:Y:S09]  /*a220*/  F2FP.BF16.PACK_AB R204, R183, R250 ;  /* 0x000000fab7cc723e */ /* 0x004ff200000010ff */
[----:B------:R-:W2:Y:S10]  /*a230*/  MUFU.EX2 R198, R198 ;  /* 0x000000c600c67308 */ /* 0x000eb40000000800 */
[----:B------:R2:W1:Y:S01]  /*a240*/  MUFU.EX2 R246, R207 ;  /* 0x000000cf00f67308 */ /* 0x0004620000000800 */
[----:B----4-:R-:W-:Y:S02]  /*a250*/  F2FP.BF16.PACK_AB R206, R197, R179 ;  /* 0x000000b3c5ce723e */ /* 0x010fe400000010ff */
[----:B--2---:R-:W-:Y:S01]  /*a260*/  F2FP.BF16.PACK_AB R207, R198, R178 ;  /* 0x000000b2c6cf723e */ /* 0x004fe200000010ff */
[----:B---3--:R-:W-:Y:S01]  /*a270*/  FFMA.FTZ R133, R133, R140, R213 ;  /* 0x0000008c85857223 */ /* 0x008fe200000100d5 */
[----:B------:R-:W-:Y:S01]  /*a280*/  F2FP.BF16.PACK_AB R140, R171, R168 ;  /* 0x000000a8ab8c723e */ /* 0x000fe200000010ff */
[----:B------:R-:W-:Y:S02]  /*a290*/  FFMA.FTZ R2, R132, R2, R212 ;  /* 0x0000000284027223 */ /* 0x000fe400000100d4 */
[----:B------:R-:W2:Y:S04]  /*a2a0*/  LDL.LU R132, [R1+0x10] ;  /* 0x0000100001847983 */ /* 0x000ea80000300800 */
[-C--:B-1----:R-:W-:Y:S01]  /*a2b0*/  HMMA.16816.F32.BF16 R4, R140, R144.reuse, R4 ;  /* 0x000000908c04723c */ /* 0x082fe20000041804 */
[----:B------:R1:W5:Y:S04]  /*a2c0*/  LDL.LU R224, [R1+0x80] ;  /* 0x0000800001e07983 */ /* 0x0003680000300800 */
[----:B------:R-:W-:Y:S03]  /*a2d0*/  FADD.FTZ R2, R218, R2 ;  /* 0x00000002da027221 */ /* 0x000fe60000010000 */
[C---:B------:R-:W-:Y:S04]  /*a2e0*/  HMMA.16816.F32.BF16 R8, R148.reuse, R144, R8 ;  /* 0x000000909408723c */ /* 0x040fe80000041808 */
[----:B------:R-:W-:Y:S02]  /*a2f0*/  FADD.FTZ R2, R219, R2 ;  /* 0x00000002db027221 */ /* 0x000fe40000010000 */
[----:B------:R-:W-:Y:S02]  /*a300*/  LDSM.16.MT88.4 R216, [R226+0x3800] ;  /* 0x00380000e2d8783b */ /* 0x000fe40000004200 */
[-C--:B------:R-:W-:Y:S08]  /*a310*/  HMMA.16816.F32.BF16 R12, R148, R146.reuse, R12 ;  /* 0x00000092940c723c */ /* 0x080ff0000004180c */
[C---:B------:R-:W-:Y:S01]  /*a320*/  HMMA.16816.F32.BF16 R16, R140.reuse, R146, R16 ;  /* 0x000000928c10723c */ /* 0x040fe20000041810 */
[----:B------:R-:W3:Y:S07]  /*a330*/  LDSM.16.MT88.4 R144, [R226+0x800] ;  /* 0x00080000e290783b */ /* 0x000eee0000004200 */
[-C--:B---3--:R-:W-:Y:S08]  /*a340*/  HMMA.16816.F32.BF16 R20, R140, R144.reuse, R20 ;  /* 0x000000908c14723c */ /* 0x088ff00000041814 */
[C---:B------:R-:W-:Y:S08]  /*a350*/  HMMA.16816.F32.BF16 R24, R148.reuse, R144, R24 ;  /* 0x000000909418723c */ /* 0x040ff00000041818 */
        /* <DEDUP_REMOVED lines=17> */
[----:B------:R-:W3:Y:S03]  /*a470*/  LDSM.16.MT88.4 R144, [R226+0x2800] ;  /* 0x00280000e290783b */ /* 0x000ee60000004200 */
[----:B--2---:R-:W-:Y:S05]  /*a480*/  FFMA.FTZ R138, R3, R132, R138 ;  /* 0x00000084038a7223 */ /* 0x004fea000001008a */
[----:B------:R-:W2:Y:S04]  /*a490*/  LDL.LU R3, [R1+0x14] ;  /* 0x0000140001037983 */ /* 0x000ea80000300800 */
[----:B------:R1:W5:Y:S01]  /*a4a0*/  LDL.LU R231, [R1+0x7c] ;  /* 0x00007c0001e77983 */ /* 0x0003620000300800 */
        /* <DEDUP_REMOVED lines=11> */
[C---:B------:R-:W-:Y:S07]  /*a560*/  HMMA.16816.F32.BF16 R120, R148.reuse, R144, R120 ;  /* 0x000000909478723c */ /* 0x040fee0000041878 */
[----:B------:R-:W-:Y:S01]  /*a570*/  F2FP.BF16.PACK_AB R144, R201, R181 ;  /* 0x000000b5c990723e */ /* 0x000fe200000010ff */
[-C--:B------:R-:W-:Y:S01]  /*a580*/  HMMA.16816.F32.BF16 R124, R148, R146.reuse, R124 ;  /* 0x00000092947c723c */ /* 0x080fe2000004187c */
[----:B------:R-:W3:Y:S03]  /*a590*/  LDSM.16.MT88.4 R148, [R225+0x1000] ;  /* 0x00100000e194783b */ /* 0x000ee60000004200 */
[----:B------:R-:W-:Y:S04]  /*a5a0*/  F2FP.BF16.PACK_AB R145, R200, R196 ;  /* 0x000000c4c891723e */ /* 0x000fe800000010ff */
[----:B------:R-:W-:Y:S07]  /*a5b0*/  HMMA.16816.F32.BF16 R128, R140, R146, R128 ;  /* 0x000000928c80723c */ /* 0x000fee0000041880 */
[----:B------:R-:W-:Y:S02]  /*a5c0*/  F2FP.BF16.PACK_AB R142, R187, R195 ;  /* 0x000000c3bb8e723e */ /* 0x000fe400000010ff */
[----:B------:R-:W-:Y:S03]  /*a5d0*/  F2FP.BF16.PACK_AB R141, R203, R180 ;  /* 0x000000b4cb8d723e */ /* 0x000fe600000010ff */
[----:B------:R-:W-:Y:S02]  /*a5e0*/  F2FP.BF16.PACK_AB R143, R192, R194 ;  /* 0x000000c2c08f723e */ /* 0x000fe400000010ff */
[----:B------:R-:W-:Y:S02]  /*a5f0*/  F2FP.BF16.PACK_AB R140, R199, R191 ;  /* 0x000000bfc78c723e */ /* 0x000fe400000010ff */
[----:B------:R-:W-:Y:S02]  /*a600*/  F2FP.BF16.PACK_AB R146, R186, R193 ;  /* 0x000000c1ba92723e */ /* 0x000fe400000010ff */
[----:B------:R-:W-:Y:S03]  /*a610*/  F2FP.BF16.PACK_AB R147, R184, R188 ;  /* 0x000000bcb893723e */ /* 0x000fe600000010ff */
[-C--:B---3--:R-:W-:Y:S08]  /*a620*/  HMMA.16816.F32.BF16 R4, R140, R148.reuse, R4 ;  /* 0x000000948c04723c */ /* 0x088ff00000041804 */
[C---:B------:R-:W-:Y:S08]  /*a630*/  HMMA.16816.F32.BF16 R8, R144.reuse, R148, R8 ;  /* 0x000000949008723c */ /* 0x040ff00000041808 */
[-C--:B------:R-:W-:Y:S08]  /*a640*/  HMMA.16816.F32.BF16 R12, R144, R150.reuse, R12 ;  /* 0x00000096900c723c */ /* 0x080ff0000004180c */
[C---:B------:R-:W-:Y:S01]  /*a650*/  HMMA.16816.F32.BF16 R16, R140.reuse, R150, R16 ;  /* 0x000000968c10723c */ /* 0x040fe20000041810 */
[----:B------:R-:W3:Y:S07]  /*a660*/  LDSM.16.MT88.4 R148, [R225+0x3000] ;  /* 0x00300000e194783b */ /* 0x000eee0000004200 */
[-C--:B------:R-:W-:Y:S08]  /*a670*/  HMMA.16816.F32.BF16 R20, R140, R152.reuse, R20 ;  /* 0x000000988c14723c */ /* 0x080ff00000041814 */
[C---:B------:R-:W-:Y:S08]  /*a680*/  HMMA.16816.F32.BF16 R24, R144.reuse, R152, R24 ;  /* 0x000000989018723c */ /* 0x040ff00000041818 */
[-C--:B------:R-:W-:Y:S08]  /*a690*/  HMMA.16816.F32.BF16 R28, R144, R154.reuse, R28 ;  /* 0x0000009a901c723c */ /* 0x080ff0000004181c */
[C---:B------:R-:W-:Y:S01]  /*a6a0*/  HMMA.16816.F32.BF16 R32, R140.reuse, R154, R32 ;  /* 0x0000009a8c20723c */ /* 0x040fe20000041820 */
[----:B------:R-:W4:Y:S07]  /*a6b0*/  LDSM.16.MT88.4 R152, [R226+0x3000] ;  /* 0x00300000e298783b */ /* 0x000f2e0000004200 */
[-C--:B------:R-:W-:Y:S08]  /*a6c0*/  HMMA.16816.F32.BF16 R36, R140, R156.reuse, R36 ;  /* 0x0000009c8c24723c */ /* 0x080ff00000041824 */
[C---:B------:R-:W-:Y:S08]  /*a6d0*/  HMMA.16816.F32.BF16 R40, R144.reuse, R156, R40 ;  /* 0x0000009c9028723c */ /* 0x040ff00000041828 */
[-C--:B------:R-:W-:Y:S08]  /*a6e0*/  HMMA.16816.F32.BF16 R44, R144, R158.reuse, R44 ;  /* 0x0000009e902c723c */ /* 0x080ff0000004182c */
[C---:B------:R-:W-:Y:S01]  /*a6f0*/  HMMA.16816.F32.BF16 R48, R140.reuse, R158, R48 ;  /* 0x0000009e8c30723c */ /* 0x040fe20000041830 */
[----:B------:R-:W1:Y:S03]  /*a700*/  LDSM.16.MT88.4 R156, [R229+0x3000] ;  /* 0x00300000e59c783b */ /* 0x000e660000004200 */
[----:B--2---:R-:W-:Y:S02]  /*a710*/  FFMA.FTZ R132, R0, R3, R139 ;  /* 0x0000000300847223 */ /* 0x004fe4000001008b */
[----:B------:R-:W-:Y:S01]  /*a720*/  MUFU.EX2 R139, R242 ;  /* 0x000000f2008b7308 */ /* 0x000fe20000000800 */
[----:B------:R-:W-:Y:S01]  /*a730*/  FADD.FTZ R3, R220, R133 ;  /* 0x00000085dc037221 */ /* 0x000fe20000010000 */
[-C--:B------:R-:W-:Y:S04]  /*a740*/  HMMA.16816.F32.BF16 R52, R140, R160.reuse, R52 ;  /* 0x000000a08c34723c */ /* 0x080fe80000041834 */
[----:B------:R-:W-:Y:S02]  /*a750*/  FADD.FTZ R3, R222, R3 ;  /* 0x00000003de037221 */ /* 0x000fe40000010000 */
[----:B------:R-:W-:Y:S02]  /*a760*/  FADD.FTZ R0, R215, R138 ;  /* 0x0000008ad7007221 */ /* 0x000fe40000010000 */
[C---:B------:R-:W-:Y:S01]  /*a770*/  HMMA.16816.F32.BF16 R56, R144.reuse, R160, R56 ;  /* 0x000000a09038723c */ /* 0x040fe20000041838 */
[----:B------:R-:W2:Y:S03]  /*a780*/  MUFU.EX2 R138, R235 ;  /* 0x000000eb008a7308 */ /* 0x000ea60000000800 */
[----:B------:R-:W-:Y:S02]  /*a790*/  FADD.FTZ R133, R214, R0 ;  /* 0x00000000d6857221 */ /* 0x000fe40000010000 */
[----:B------:R-:W-:Y:S01]  /*a7a0*/  LDSM.16.MT88.4 R212, [R225+0x3800] ;  /* 0x00380000e1d4783b */ /* 0x000fe20000004200 */
[----:B------:R-:W-:Y:S01]  /*a7b0*/  FADD.FTZ R132, R208, R132 ;  /* 0x00000084d0847221 */ /* 0x000fe20000010000 */
[-C--:B------:R-:W-:Y:S04]  /*a7c0*/  HMMA.16816.F32.BF16 R60, R144, R162.reuse, R60 ;  /* 0x000000a2903c723c */ /* 0x080fe8000004183c */
[----:B------:R-:W-:Y:S01]  /*a7d0*/  FADD.FTZ R0, R209, R132 ;  /* 0x00000084d1007221 */ /* 0x000fe20000010000 */
[----:B------:R-:W-:Y:S01]  /*a7e0*/  F2FP.BF16.PACK_AB R208, R249, R252 ;  /* 0x000000fcf9d0723e */ /* 0x000fe200000010ff */
[----:B------:R-:W-:Y:S01]  /*a7f0*/  FADD.FTZ R132, R221, R2 ;  /* 0x00000002dd847221 */ /* 0x000fe20000010000 */
[----:B------:R-:W-:Y:S01]  /*a800*/  F2FP.BF16.PACK_AB R209, R245, R246 ;  /* 0x000000f6f5d1723e */ /* 0x000fe200000010ff */
[C---:B------:R-:W-:Y:S01]  /*a810*/  HMMA.16816.F32.BF16 R64, R140.reuse, R162, R64 ;  /* 0x000000a28c40723c */ /* 0x040fe20000041840 */
[----:B------:R-:W1:Y:S03]  /*a820*/  LDSM.16.MT88.4 R160, [R228+0x3000] ;  /* 0x00300000e4a0783b */ /* 0x000e660000004200 */
[----:B------:R-:W-:Y:S02]  /*a830*/  FADD.FTZ R2, R241, R133 ;  /* 0x00000085f1027221 */ /* 0x000fe40000010000 */
[----:B------:R-:W-:Y:S02]  /*a840*/  FADD.FTZ R0, R243, R0 ;  /* 0x00000000f3007221 */ /* 0x000fe40000010000 */
[-C--:B---3--:R-:W-:Y:S01]  /*a850*/  HMMA.16816.F32.BF16 R68, R140, R148.reuse, R68 ;  /* 0x000000948c44723c */ /* 0x088fe20000041844 */
[----:B------:R-:W-:Y:S03]  /*a860*/  LDSM.16.MT88.4 R220, [R229+0x3800] ;  /* 0x00380000e5dc783b */ /* 0x000fe60000004200 */
[----:B------:R-:W-:Y:S01]  /*a870*/  FADD.FTZ R132, R169, R132 ;  /* 0x00000084a9847221 */ /* 0x000fe20000010000 */
[----:B------:R-:W-:Y:S01]  /*a880*/  MOV R169, R194 ;  /* 0x000000c200a97202 */ /* 0x000fe20000000f00 */
[----:B------:R-:W-:Y:S01]  /*a890*/  FADD.FTZ R3, R248, R3 ;  /* 0x00000003f8037221 */ /* 0x000fe20000010000 */
[----:B--2---:R-:W-:Y:S01]  /*a8a0*/  F2FP.BF16.PACK_AB R211, R138, R139 ;  /* 0x0000008b8ad3723e */ /* 0x004fe200000010ff */
[C---:B------:R-:W-:Y:S01]  /*a8b0*/  HMMA.16816.F32.BF16 R72, R144.reuse, R148, R72 ;  /* 0x000000949048723c */ /* 0x040fe20000041848 */
[----:B------:R2:W5:Y:S01]  /*a8c0*/  LDL.LU R241, [R1+0x78] ;  /* 0x0000780001f17983 */ /* 0x0005620000300800 */
[----:B------:R3:W1:Y:S02]  /*a8d0*/  MUFU.EX2 R248, R205 ;  /* 0x000000cd00f87308 */ /* 0x0006640000000800 */
[----:B------:R-:W-:Y:S01]  /*a8e0*/  FADD.FTZ R3, R168, R3 ;  /* 0x00000003a8037221 */ /* 0x000fe20000010000 */
[----:B------:R2:W5:Y:S01]  /*a8f0*/  LDL.LU R242, [R1+0x74] ;  /* 0x0000740001f27983 */ /* 0x0005620000300800 */
[----:B------:R-:W-:Y:S02]  /*a900*/  IMAD.MOV.U32 R168, RZ, RZ, R195 ;  /* 0x000000ffffa87224 */ /* 0x000fe400078e00c3 */
[-C--:B------:R-:W-:Y:S01]  /*a910*/  HMMA.16816.F32.BF16 R76, R144, R150.reuse, R76 ;  /* 0x00000096904c723c */ /* 0x080fe2000004184c */
[----:B------:R2:W5:Y:S03]  /*a920*/  LDL.LU R243, [R1+0x70] ;  /* 0x0000700001f37983 */ /* 0x0005660000300800 */
[----:B------:R-:W-:Y:S01]  /*a930*/  FADD.FTZ R3, R171, R3 ;  /* 0x00000003ab037221 */ /* 0x000fe20000010000 */
[----:B------:R2:W5:Y:S01]  /*a940*/  LDL.LU R235, [R1+0x6c] ;  /* 0x00006c0001eb7983 */ /* 0x0005620000300800 */
[----:B------:R-:W-:Y:S02]  /*a950*/  IMAD.MOV.U32 R171, RZ, RZ, R193 ;  /* 0x000000ffffab7224 */ /* 0x000fe400078e00c1 */
[C---:B------:R-:W-:Y:S04]  /*a960*/  HMMA.16816.F32.BF16 R80, R140.reuse, R150, R80 ;  /* 0x000000968c50723c */ /* 0x040fe80000041850 */
[----:B------:R-:W-:Y:S01]  /*a970*/  FADD.FTZ R133, R173, R132 ;  /* 0x00000084ad857221 */ /* 0x000fe20000010000 */
[----:B------:R-:W-:Y:S01]  /*a980*/  MOV R173, R186 ;  /* 0x000000ba00ad7202 */ /* 0x000fe20000000f00 */
[----:B------:R-:W-:Y:S02]  /*a990*/  FADD.FTZ R2, R164, R2 ;  /* 0x00000002a4027221 */ /* 0x000fe40000010000 */
[-C--:B----4-:R-:W-:Y:S04]  /*a9a0*/  HMMA.16816.F32.BF16 R84, R140, R152.reuse, R84 ;  /* 0x000000988c54723c */ /* 0x090fe80000041854 */
[----:B---3--:R-:W-:Y:S01]  /*a9b0*/  F2FP.BF16.PACK_AB R205, R182, R251 ;  /* 0x000000fbb6cd723e */ /* 0x008fe200000010ff */
[----:B------:R-:W-:Y:S01]  /*a9c0*/  FADD.FTZ R133, R170, R133 ;  /* 0x00000085aa857221 */ /* 0x000fe20000010000 */
[----:B-1----:R-:W-:Y:S01]  /*a9d0*/  F2FP.BF16.PACK_AB R210, R247, R248 ;  /* 0x000000f8f7d2723e */ /* 0x002fe200000010ff */
[----:B------:R-:W-:Y:S01]  /*a9e0*/  IMAD.MOV.U32 R170, RZ, RZ, R192 ;  /* 0x000000ffffaa7224 */ /* 0x000fe200078e00c0 */
[C---:B------:R-:W-:Y:S01]  /*a9f0*/  HMMA.16816.F32.BF16 R88, R144.reuse, R152, R88 ;  /* 0x000000989058723c */ /* 0x040fe20000041858 */
[----:B------:R-:W-:Y:S03]  /*aa00*/  LDSM.16.MT88.4 R192, [R229+0x1800] ;  /* 0x00180000e5c0783b */ /* 0x000fe60000004200 */
[----:B------:R-:W-:Y:S02]  /*aa10*/  FADD.FTZ R0, R165, R0 ;  /* 0x00000000a5007221 */ /* 0x000fe40000010000 */
[----:B------:R-:W-:Y:S01]  /*aa20*/  FADD.FTZ R132, R166, R2 ;  /* 0x00000002a6847221 */ /* 0x000fe20000010000 */
[----:B------:R-:W-:Y:S01]  /*aa30*/  MOV R166, R188 ;  /* 0x000000bc00a67202 */ /* 0x000fe20000000f00 */
[-C--:B------:R-:W-:Y:S04]  /*aa40*/  HMMA.16816.F32.BF16 R92, R144, R154.reuse, R92 ;  /* 0x0000009a905c723c */ /* 0x080fe8000004185c */
[----:B------:R-:W-:Y:S02]  /*aa50*/  IMAD.MOV.U32 R188, RZ, RZ, R185 ;  /* 0x000000ffffbc7224 */ /* 0x000fe400078e00b9 */
[----:B------:R-:W-:Y:S02]  /*aa60*/  FADD.FTZ R2, R167, R0 ;  /* 0x00000000a7027221 */ /* 0x000fe40000010000 */
[C---:B------:R-:W-:Y:S01]  /*aa70*/  HMMA.16816.F32.BF16 R96, R140.reuse, R154, R96 ;  /* 0x0000009a8c60723c */ /* 0x040fe20000041860 */
[----:B------:R-:W1:Y:S03]  /*aa80*/  LDSM.16.MT88.4 R152, [R225+0x1800] ;  /* 0x00180000e198783b */ /* 0x000e660000004200 */
[----:B------:R-:W-:Y:S02]  /*aa90*/  IMAD.MOV.U32 R167, RZ, RZ, R187 ;  /* 0x000000ffffa77224 */ /* 0x000fe400078e00bb */
[----:B------:R-:W-:Y:S01]  /*aaa0*/  FADD.FTZ R0, R175, R3 ;  /* 0x00000003af007221 */ /* 0x000fe20000010000 */
[----:B------:R-:W-:Y:S01]  /*aab0*/  MOV R175, R184 ;  /* 0x000000b800af7202 */ /* 0x000fe20000000f00 */
[-C--:B------:R-:W-:Y:S01]  /*aac0*/  HMMA.16816.F32.BF16 R100, R140, R156.reuse, R100 ;  /* 0x0000009c8c64723c */ /* 0x080fe20000041864 */
[----:B------:R-:W3:Y:S03]  /*aad0*/  LDSM.16.MT88.4 R184, [R226+0x1800] ;  /* 0x00180000e2b8783b */ /* 0x000ee60000004200 */
[----:B------:R-:W-:Y:S02]  /*aae0*/  FADD.FTZ R165, R172, R132 ;  /* 0x00000084aca57221 */ /* 0x000fe40000010000 */
[----:B------:R-:W-:Y:S01]  /*aaf0*/  FADD.FTZ R164, R174, R2 ;  /* 0x00000002aea47221 */ /* 0x000fe20000010000 */
[----:B------:R-:W-:Y:S01]  /*ab00*/  MOV R2, R189 ;  /* 0x000000bd00027202 */ /* 0x000fe20000000f00 */
[C---:B------:R-:W-:Y:S04]  /*ab10*/  HMMA.16816.F32.BF16 R104, R144.reuse, R156, R104 ;  /* 0x0000009c9068723c */ /* 0x040fe80000041868 */
[----:B------:R-:W-:Y:S02]  /*ab20*/  FADD.FTZ R3, R177, R133 ;  /* 0x00000085b1037221 */ /* 0x000fe40000010000 */
[----:B------:R-:W-:Y:S01]  /*ab30*/  FADD.FTZ R132, R176, R0 ;  /* 0x00000000b0847221 */ /* 0x000fe20000010000 */
[----:B------:R-:W-:Y:S01]  /*ab40*/  MOV R156, R202 ;  /* 0x000000ca009c7202 */ /* 0x000fe20000000f00 */
[-C--:B------:R-:W-:Y:S04]  /*ab50*/  HMMA.16816.F32.BF16 R108, R144, R158.reuse, R108 ;  /* 0x0000009e906c723c */ /* 0x080fe8000004186c */
[----:B------:R-:W-:Y:S01]  /*ab60*/  IMAD.MOV.U32 R157, RZ, RZ, R203 ;  /* 0x000000ffff9d7224 */ /* 0x000fe200078e00cb */
[----:B------:R-:W-:Y:S01]  /*ab70*/  MOV R133, R156 ;  /* 0x0000009c00857202 */ /* 0x000fe20000000f00 */
[----:B------:R-:W-:Y:S02]  /*ab80*/  IMAD.MOV.U32 R0, RZ, RZ, R190 ;  /* 0x000000ffff007224 */ /* 0x000fe400078e00be */
[C---:B------:R-:W-:Y:S07]  /*ab90*/  HMMA.16816.F32.BF16 R112, R140.reuse, R158, R112 ;  /* 0x0000009e8c70723c */ /* 0x040fee0000041870 */
[----:B------:R-:W-:Y:S01]  /*aba0*/  IMAD.MOV.U32 R159, RZ, RZ, R201 ;  /* 0x000000ffff9f7224 */ /* 0x000fe200078e00c9 */
[-C--:B------:R-:W-:Y:S04]  /*abb0*/  HMMA.16816.F32.BF16 R116, R140, R160.reuse, R116 ;  /* 0x000000a08c74723c */ /* 0x080fe80000041874 */
[----:B------:R-:W-:Y:S02]  /*abc0*/  MOV R158, R200 ;  /* 0x000000c8009e7202 */ /* 0x000fe40000000f00 */
[----:B------:R-:W4:Y:S02]  /*abd0*/  LDSM.16.MT88.4 R200, [R228+0x1800] ;  /* 0x00180000e4c8783b */ /* 0x000f240000004200 */
[C---:B------:R-:W-:Y:S08]  /*abe0*/  HMMA.16816.F32.BF16 R120, R144.reuse, R160, R120 ;  /* 0x000000a09078723c */ /* 0x040ff00000041878 */
[-C--:B------:R-:W-:Y:S08]  /*abf0*/  HMMA.16816.F32.BF16 R124, R144, R162.reuse, R124 ;  /* 0x000000a2907c723c */ /* 0x080ff0000004187c */
[----:B------:R-:W-:Y:S08]  /*ac00*/  HMMA.16816.F32.BF16 R128, R140, R162, R128 ;  /* 0x000000a28c80723c */ /* 0x000ff00000041880 */
[-C--:B-1----:R-:W-:Y:S01]  /*ac10*/  HMMA.16816.F32.BF16 R140, R204, R152.reuse, R4 ;  /* 0x00000098cc8c723c */ /* 0x082fe20000041804 */
[----:B------:R-:W1:Y:S07]  /*ac20*/  LDSM.16.MT88.4 R4, [R228+0x3800] ;  /* 0x00380000e404783b */ /* 0x000e6e0000004200 */
[C---:B------:R-:W-:Y:S07]  /*ac30*/  HMMA.16816.F32.BF16 R144, R208.reuse, R152, R8 ;  /* 0x00000098d090723c */ /* 0x040fee0000041808 */
[----:B------:R-:W-:Y:S01]  /*ac40*/  IMAD.MOV.U32 R9, RZ, RZ, R159 ;  /* 0x000000ffff097224 */ /* 0x000fe200078e009f */
[-C--:B------:R-:W-:Y:S04]  /*ac50*/  HMMA.16816.F32.BF16 R148, R208, R154.reuse, R12 ;  /* 0x0000009ad094723c */ /* 0x080fe8000004180c */
[----:B------:R-:W-:Y:S01]  /*ac60*/  IMAD.MOV.U32 R10, RZ, RZ, R157 ;  /* 0x000000ffff0a7224 */ /* 0x000fe200078e009d */
[----:B------:R-:W-:Y:S02]  /*ac70*/  MOV R11, R199 ;  /* 0x000000c7000b7202 */ /* 0x000fe40000000f00 */
[----:B------:R-:W-:Y:S01]  /*ac80*/  IMAD.MOV.U32 R15, RZ, RZ, R198 ;  /* 0x000000ffff0f7224 */ /* 0x000fe200078e00c6 */
[C---:B------:R-:W-:Y:S04]  /*ac90*/  HMMA.16816.F32.BF16 R160, R204.reuse, R154, R16 ;  /* 0x0000009acca0723c */ /* 0x040fe80000041810 */
[----:B------:R-:W-:Y:S01]  /*aca0*/  MOV R8, R191 ;  /* 0x000000bf00087202 */ /* 0x000fe20000000f00 */
[----:B------:R-:W-:Y:S01]  /*acb0*/  IMAD.MOV.U32 R12, RZ, RZ, R179 ;  /* 0x000000ffff0c7224 */ /* 0x000fe200078e00b3 */
[----:B------:R-:W-:Y:S01]  /*acc0*/  MOV R14, R197 ;  /* 0x000000c5000e7202 */ /* 0x000fe20000000f00 */
[----:B------:R-:W-:Y:S01]  /*acd0*/  IMAD.MOV.U32 R16, RZ, RZ, R173 ;  /* 0x000000ffff107224 */ /* 0x000fe200078e00ad */
[----:B------:R-:W-:Y:S01]  /*ace0*/  MOV R17, R175 ;  /* 0x000000af00117202 */ /* 0x000fe20000000f00 */
[----:B------:R-:W-:Y:S01]  /*acf0*/  IMAD.MOV.U32 R18, RZ, RZ, R183 ;  /* 0x000000ffff127224 */ /* 0x000fe200078e00b7 */
[-C--:B---3--:R-:W-:Y:S03]  /*ad00*/  HMMA.16816.F32.BF16 R172, R204, R184.reuse, R20 ;  /* 0x000000b8ccac723c */ /* 0x088fe60000041814 */
[----:B------:R-:W-:Y:S01]  /*ad10*/  MOV R13, R178 ;  /* 0x000000b2000d7202 */ /* 0x000fe20000000f00 */
[----:B------:R-:W-:Y:S01]  /*ad20*/  FADD.FTZ R8, R8, R132 ;  /* 0x0000008408087221 */ /* 0x000fe20000010000 */
[----:B------:R-:W-:Y:S02]  /*ad30*/  MOV R19, R182 ;  /* 0x000000b600137202 */ /* 0x000fe40000000f00 */
[----:B------:R-:W-:Y:S01]  /*ad40*/  MOV R23, R170 ;  /* 0x000000aa00177202 */ /* 0x000fe20000000f00 */
[C---:B------:R-:W-:Y:S04]  /*ad50*/  HMMA.16816.F32.BF16 R152, R208.reuse, R184, R24 ;  /* 0x000000b8d098723c */ /* 0x040fe80000041818 */
[----:B------:R-:W-:Y:S01]  /*ad60*/  IMAD.MOV.U32 R22, RZ, RZ, R167 ;  /* 0x000000ffff167224 */ /* 0x000fe200078e00a7 */
[----:B------:R-:W-:Y:S01]  /*ad70*/  MOV R21, R166 ;  /* 0x000000a600157202 */ /* 0x000fe20000000f00 */
[----:B------:R-:W-:Y:S01]  /*ad80*/  IMAD.MOV.U32 R20, RZ, RZ, R171 ;  /* 0x000000ffff147224 */ /* 0x000fe200078e00ab */
[----:B------:R-:W-:Y:S01]  /*ad90*/  MOV R25, R158 ;  /* 0x0000009e00197202 */ /* 0x000fe20000000f00 */
[----:B------:R-:W-:Y:S01]  /*ada0*/  IMAD.MOV.U32 R26, RZ, RZ, R168 ;  /* 0x000000ffff1a7224 */ /* 0x000fe200078e00a8 */
[-C--:B------:R-:W-:Y:S03]  /*adb0*/  HMMA.16816.F32.BF16 R156, R208, R186.reuse, R28 ;  /* 0x000000bad09c723c */ /* 0x080fe6000004181c */
[----:B------:R-:W-:Y:S01]  /*adc0*/  MOV R27, R169 ;  /* 0x000000a9001b7202 */ /* 0x000fe20000000f00 */
[----:B------:R-:W-:Y:S01]  /*add0*/  FADD.FTZ R11, R11, R8 ;  /* 0x000000080b0b7221 */ /* 0x000fe20000010000 */
[----:B------:R-:W-:Y:S01]  /*ade0*/  MOV R132, R137 ;  /* 0x0000008900847202 */ /* 0x000fe20000000f00 */
[----:B------:R-:W-:Y:S01]  /*adf0*/  IMAD.MOV.U32 R24, RZ, RZ, R196 ;  /* 0x000000ffff187224 */ /* 0x000fe200078e00c4 */
[----:B------:R-:W-:Y:S01]  /*ae00*/  MOV R30, R180 ;  /* 0x000000b4001e7202 */ /* 0x000fe20000000f00 */
[C---:B------:R-:W-:Y:S01]  /*ae10*/  HMMA.16816.F32.BF16 R184, R204.reuse, R186, R32 ;  /* 0x000000baccb8723c */ /* 0x040fe20000041820 */
[----:B------:R-:W3:Y:S03]  /*ae20*/  LDL R34, [R1+0x38] ;  /* 0x0000380001227983 */ /* 0x000ee60000100800 */
[----:B------:R-:W-:Y:S01]  /*ae30*/  IMAD.MOV.U32 R28, RZ, RZ, R165 ;  /* 0x000000ffff1c7224 */ /* 0x000fe200078e00a5 */
[----:B------:R-:W-:Y:S01]  /*ae40*/  MOV R29, R164 ;  /* 0x000000a4001d7202 */ /* 0x000fe20000000f00 */
[----:B------:R-:W-:Y:S02]  /*ae50*/  FADD.FTZ R3, R30, R3 ;  /* 0x000000031e037221 */ /* 0x000fe40000010000 */
[----:B------:R-:W-:Y:S02]  /*ae60*/  IMAD.MOV.U32 R35, RZ, RZ, R188 ;  /* 0x000000ffff237224 */ /* 0x000fe400078e00bc */
[-C--:B------:R-:W-:Y:S03]  /*ae70*/  HMMA.16816.F32.BF16 R188, R204, R192.reuse, R36 ;  /* 0x000000c0ccbc723c */ /* 0x080fe60000041824 */
[----:B------:R-:W-:Y:S02]  /*ae80*/  FADD.FTZ R10, R10, R3 ;  /* 0x000000030a0a7221 */ /* 0x000fe40000010000 */
[----:B------:R-:W-:Y:S02]  /*ae90*/  FADD.FTZ R3, R26, R11 ;  /* 0x0000000b1a037221 */ /* 0x000fe40000010000 */
[----:B------:R-:W-:Y:S01]  /*aea0*/  IMAD.MOV.U32 R31, RZ, RZ, R181 ;  /* 0x000000ffff1f7224 */ /* 0x000fe200078e00b5 */
        /* <DEDUP_REMOVED lines=9> */
[-C--:B----4-:R-:W-:Y:S04]  /*af40*/  HMMA.16816.F32.BF16 R196, R204, R200.reuse, R52 ;  /* 0x000000c8ccc4723c */ /* 0x090fe80000041834 */
        /* <DEDUP_REMOVED lines=21> */
[C---:B------:R-:W-:Y:S07]  /*b0a0*/  HMMA.16816.F32.BF16 R112, R204.reuse, R222, R112 ;  /* 0x000000decc70723c */ /* 0x040fee0000041870 */
[----:B------:R-:W-:Y:S01]  /*b0b0*/  MOV R222, R133 ;  /* 0x0000008500de7202 */ /* 0x000fe20000000f00 */
[-C--:B-1----:R-:W-:Y:S08]  /*b0c0*/  HMMA.16816.F32.BF16 R116, R204, R4.reuse, R116 ;  /* 0x00000004cc74723c */ /* 0x082ff00000041874 */
[C---:B------:R-:W-:Y:S07]  /*b0d0*/  HMMA.16816.F32.BF16 R120, R208.reuse, R4, R120 ;  /* 0x00000004d078723c */ /* 0x040fee0000041878 */
[----:B------:R-:W-:Y:S01]  /*b0e0*/  FADD.FTZ R4, R23, R2 ;  /* 0x0000000217047221 */ /* 0x000fe20000010000 */
[-C--:B------:R-:W-:Y:S04]  /*b0f0*/  HMMA.16816.F32.BF16 R124, R208, R6.reuse, R124 ;  /* 0x00000006d07c723c */ /* 0x080fe8000004187c */
        /* <DEDUP_REMOVED lines=13> */
[----:B------:R2:W-:Y:S01]  /*b1d0*/  STL [R1+0x8], R5 ;  /* 0x0000080501007387 */ /* 0x0005e20000100800 */
[----:B------:R-:W-:Y:S01]  /*b1e0*/  FADD.FTZ R0, R139, R3 ;  /* 0x000000038b007221 */ /* 0x000fe20000010000 */
[----:B------:R-:W-:Y:S01]  /*b1f0*/  MOV R139, R134 ;  /* 0x00000086008b7202 */ /* 0x000fe20000000f00 */
[----:B------:R-:W-:Y:S01]  /*b200*/  FADD.FTZ R3, R247, R2 ;  /* 0x00000002f7037221 */ /* 0x000fe20000010000 */
[----:B------:R2:W-:Y:S01]  /*b210*/  STL [R1+0x4], R4 ;  /* 0x0000040401007387 */ /* 0x0005e20000100800 */
[----:B------:R-:W-:Y:S02]  /*b220*/  FADD.FTZ R2, R138, R0 ;  /* 0x000000008a027221 */ /* 0x000fe40000010000 */
[----:B------:R-:W-:Y:S01]  /*b230*/  IMAD.MOV.U32 R0, RZ, RZ, R133 ;  /* 0x000000ffff007224 */ /* 0x000fe200078e0085 */
[----:B------:R2:W-:Y:S01]  /*b240*/  STL [R1+0x10], R3 ;  /* 0x0000100301007387 */ /* 0x0005e20000100800 */
[----:B------:R-:W-:Y:S02]  /*b250*/  IMAD.MOV.U32 R133, RZ, RZ, R136 ;  /* 0x000000ffff857224 */ /* 0x000fe400078e0088 */
[----:B------:R-:W-:Y:S01]  /*b260*/  IMAD.MOV.U32 R138, RZ, RZ, R135 ;  /* 0x000000ffff8a7224 */ /* 0x000fe200078e0087 */
[----:B------:R2:W-:Y:S04]  /*b270*/  STL [R1+0x14], R2 ;  /* 0x0000140201007387 */ /* 0x0005e80000100800 */
[----:B------:R2:W-:Y:S01]  /*b280*/  STL [R1], R0 ;  /* 0x0000000001007387 */ /* 0x0005e20000100800 */
[----:B---3--:R-:W-:Y:S11]  /*b290*/  ISETP.GT.AND P0, PT, R35, R34, PT ;  /* 0x000000222300720c */ /* 0x008ff60003f04270 */
[----:B------:R-:W-:Y:S02]  /*b2a0*/  @!UPT UIADD3 URZ, URZ, URZ, URZ ;  /* 0x0000003f3f3ff290 */ /* 0x000fe4000fffe03f */
[----:B--2---:R-:W-:-:S05]  /*b2b0*/  @P0 BRA `(.L_x_959) ;  /* 0xffffb3e000000947 */ /* 0x004fca000383ffff */
.L_x_958:
[----:B-1----:R-:W2:Y:S02]  /*b2c0*/  LDL R0, [R1+0x18] ;  /* 0x0000180001007983 */ /* 0x002ea40000100800 */
[----:B--2---:R-:W-:-:S13]  /*b2d0*/  ISETP.GE.AND P0, PT, R222, R0, PT ;  /* 0x00000000de00720c */ /* 0x004fda0003f06270 */
[----:B------:R-:W-:Y:S05]  /*b2e0*/  @!P0 BRA `(.L_x_960) ;  /* 0x000041a000008947 */ /* 0x000fea0003800000 */
[----:B------:R-:W-:Y:S01]  /*b2f0*/  IMAD.MOV.U32 R132, RZ, RZ, R136 ;  /* 0x000000ffff847224 */ /* 0x000fe200078e0088 */
[----:B------:R-:W-:Y:S01]  /*b300*/  MOV R139, R134 ;  /* 0x00000086008b7202 */ /* 0x000fe20000000f00 */
[----:B------:R-:W-:Y:S01]  /*b310*/  IMAD.MOV.U32 R3, RZ, RZ, R137 ;  /* 0x000000ffff037224 */ /* 0x000fe200078e0089 */
[----:B------:R-:W-:Y:S02]  /*b320*/  MOV R138, R135 ;  /* 0x00000087008a7202 */ /* 0x000fe40000000f00 */
.L_x_961:
[----:B------:R-:W-:Y:S04]  /*b330*/  DEPBAR.LE SB0, 0x0 ;  /* 0x000080000000791a */ /* 0x000fe80000000000 */
[----:B------:R-:W-:Y:S01]  /*b340*/  WARPSYNC 0xffffffff ;  /* 0xffffffff00007948 */ /* 0x000fe20003800000 */
[----:B------:R-:W-:Y:S01]  /*b350*/  BAR.SYNC.DEFER_BLOCKING 0x0 ;  /* 0x0000000000007b1d */ /* 0x000fe20000010000 */
[----:B--2---:R-:W-:Y:S01]  /*b360*/  SHF.R.S32.HI R0, RZ, 0x1f, R222 ;  /* 0x0000001fff007819 */ /* 0x004fe200000114de */
[----:B------:R-:W-:Y:S01]  /*b370*/  IMAD.WIDE.U32 R134, R222, c[0x0][0x208], RZ ;  /* 0x00008200de867a25 */ /* 0x000fe200078e00ff */
[----:B------:R-:W-:Y:S02]  /*b380*/  MOV R137, c[0x0][0x208] ;  /* 0x0000820000897a02 */ /* 0x000fe40000000f00 */
[----:B------:R-:W-:Y:S01]  /*b390*/  MOV R219, 0x5 ;  /* 0x0000000500db7802 */ /* 0x000fe20000000f00 */
[----:B------:R-:W-:Y:S04]  /*b3a0*/  IMAD R0, R0, c[0x0][0x208], RZ ;  /* 0x0000820000007a24 */ /* 0x000fe800078e02ff */
[----:B------:R-:W-:Y:S05]  /*b3b0*/  IMAD R0, R222, c[0x0][0x20c], R0 ;  /* 0x00008300de007a24 */ /* 0x000fea00078e0200 */
[----:B------:R-:W-:Y:S02]  /*b3c0*/  IADD3 R133, R135, R0, RZ ;  /* 0x0000000087857210 */ /* 0x000fe40007ffe0ff */
[C---:B------:R-:W-:Y:S02]  /*b3d0*/  SHF.L.U32 R0, R134.reuse, 0x6, RZ ;  /* 0x0000000686007819 */ /* 0x040fe400000006ff */
[----:B------:R-:W-:Y:S02]  /*b3e0*/  SHF.L.U64.HI R133, R134, 0x6, R133 ;  /* 0x0000000686857819 */ /* 0x000fe40000010285 */
[----:B------:R-:W-:Y:S01]  /*b3f0*/  SHF.L.U32 R135, R137, 0x5, RZ ;  /* 0x0000000589877819 */ /* 0x000fe200000006ff */
[----:B-----5:R-:W-:Y:S08]  /*b400*/  LDSM.16.M88.4 R64, [R231] ;  /* 0x00000000e740783b */ /* 0x020ff00000000200 */
[----:B------:R-:W1:Y:S08]  /*b410*/  LDSM.16.M88.4 R16, [R224] ;  /* 0x00000000e010783b */ /* 0x000e700000000200 */
[----:B------:R-:W2:Y:S08]  /*b420*/  LDSM.16.M88.4 R60, [R231+0x2000] ;  /* 0x00200000e73c783b */ /* 0x000eb00000000200 */
[----:B------:R-:W3:Y:S08]  /*b430*/  LDSM.16.M88.4 R32, [R224+0x800] ;  /* 0x00080000e020783b */ /* 0x000ef00000000200 */
[----:B------:R-:W4:Y:S04]  /*b440*/  LDL R136, [R1+0x34] ;  /* 0x0000340001887983 */ /* 0x000f280000100800 */
[----:B------:R-:W3:Y:S08]  /*b450*/  LDSM.16.M88.4 R48, [R224+0x1000] ;  /* 0x00100000e030783b */ /* 0x000ef00000000200 */
[----:B------:R-:W3:Y:S01]  /*b460*/  LDSM.16.M88.4 R204, [R224+0x1800] ;  /* 0x00180000e0cc783b */ /* 0x000ee20000000200 */
[-C--:B-1----:R-:W-:Y:S07]  /*b470*/  HMMA.16816.F32.BF16 R4, R64, R16.reuse, RZ ;  /* 0x000000104004723c */ /* 0x082fee00000418ff */
[----:B------:R-:W4:Y:S01]  /*b480*/  LDL.64 R216, [R1+0x28] ;  /* 0x0000280001d87983 */ /* 0x000f220000100a00 */
[C---:B--2---:R-:W-:Y:S05]  /*b490*/  HMMA.16816.F32.BF16 R8, R60.reuse, R16, RZ ;  /* 0x000000103c08723c */ /* 0x044fea00000418ff */
[----:B------:R-:W-:Y:S03]  /*b4a0*/  LDSM.16.M88.4 R208, [R233] ;  /* 0x00000000e9d0783b */ /* 0x000fe60000000200 */
[-C--:B------:R-:W-:Y:S05]  /*b4b0*/  HMMA.16816.F32.BF16 R12, R60, R18.reuse, RZ ;  /* 0x000000123c0c723c */ /* 0x080fea00000418ff */
[----:B------:R-:W1:Y:S03]  /*b4c0*/  LDSM.16.M88.4 R212, [R235] ;  /* 0x00000000ebd4783b */ /* 0x000e660000000200 */
[C---:B------:R-:W-:Y:S05]  /*b4d0*/  HMMA.16816.F32.BF16 R16, R64.reuse, R18, RZ ;  /* 0x000000124010723c */ /* 0x040fea00000418ff */
[----:B------:R2:W-:Y:S04]  /*b4e0*/  STL [R1+0x74], R129 ;  /* 0x0000748101007387 */ /* 0x0005e80000100800 */
[----:B------:R-:W-:Y:S01]  /*b4f0*/  STL [R1+0x70], R130 ;  /* 0x0000708201007387 */ /* 0x000fe20000100800 */
[-C--:B---3--:R-:W-:Y:S03]  /*b500*/  HMMA.16816.F32.BF16 R20, R64, R32.reuse, RZ ;  /* 0x000000204014723c */ /* 0x088fe600000418ff */
[----:B------:R3:W-:Y:S05]  /*b510*/  STL [R1+0x6c], R131 ;  /* 0x00006c8301007387 */ /* 0x0007ea0000100800 */
[C---:B------:R-:W-:Y:S08]  /*b520*/  HMMA.16816.F32.BF16 R24, R60.reuse, R32, RZ ;  /* 0x000000203c18723c */ /* 0x040ff000000418ff */
[-C--:B------:R-:W-:Y:S01]  /*b530*/  HMMA.16816.F32.BF16 R28, R60, R34.reuse, RZ ;  /* 0x000000223c1c723c */ /* 0x080fe200000418ff */
[----:B--2---:R-:W2:Y:S07]  /*b540*/  LDL R129, [R1+0x18] ;  /* 0x0000180001817983 */ /* 0x004eae0000100800 */
[C---:B------:R-:W-:Y:S01]  /*b550*/  HMMA.16816.F32.BF16 R32, R64.reuse, R34, RZ ;  /* 0x000000224020723c */ /* 0x040fe200000418ff */
[----:B---3--:R-:W3:Y:S07]  /*b560*/  LDL.64 R130, [R1+0x20] ;  /* 0x0000200001827983 */ /* 0x008eee0000100a00 */
        /* <DEDUP_REMOVED lines=8> */
[----:B------:R-:W1:Y:S07]  /*b5f0*/  LDSM.16.M88.4 R204, [R233+0x2000] ;  /* 0x00200000e9cc783b */ /* 0x000e6e0000000200 */
        /* <DEDUP_REMOVED lines=12> */
[-C--:B------:R-:W-:Y:S04]  /*b6c0*/  HMMA.16816.F32.BF16 R44, R204, R214.reuse, R44 ;  /* 0x000000d6cc2c723c */ /* 0x080fe8000004182c */
[C---:B----4-:R-:W-:Y:S04]  /*b6d0*/  IADD3 R2, P1, R0.reuse, R216, RZ ;  /* 0x000000d800027210 */ /* 0x050fe80007f3e0ff */
[C---:B------:R-:W-:Y:S01]  /*b6e0*/  HMMA.16816.F32.BF16 R48, R208.reuse, R214, R48 ;  /* 0x000000d6d030723c */ /* 0x040fe20000041830 */
[----:B------:R-:W1:Y:S03]  /*b6f0*/  LDSM.16.M88.4 R212, [R241] ;  /* 0x00000000f1d4783b */ /* 0x000e660000000200 */
[C---:B------:R-:W-:Y:S02]  /*b700*/  IADD3.X R134, R133.reuse, R136, RZ, P1, !PT ;  /* 0x0000008885867210 */ /* 0x040fe40000ffe4ff */
[----:B------:R-:W-:Y:S06]  /*b710*/  IADD3 R0, P2, P1, R0, 0x40, R216 ;  /* 0x0000004000007810 */ /* 0x000fec000795e0d8 */
[----:B------:R-:W-:Y:S01]  /*b720*/  IADD3.X R133, R133, RZ, R136, P2, P1 ;  /* 0x000000ff85857210 */ /* 0x000fe200017e2488 */
[-C--:B-1----:R-:W-:Y:S08]  /*b730*/  HMMA.16816.F32.BF16 R52, R208, R212.reuse, R52 ;  /* 0x000000d4d034723c */ /* 0x082ff00000041834 */
[C---:B------:R-:W-:Y:S08]  /*b740*/  HMMA.16816.F32.BF16 R56, R204.reuse, R212, R56 ;  /* 0x000000d4cc38723c */ /* 0x040ff00000041838 */
[-C--:B------:R-:W-:Y:S07]  /*b750*/  HMMA.16816.F32.BF16 R60, R204, R214.reuse, R60 ;  /* 0x000000d6cc3c723c */ /* 0x080fee000004183c */
[C---:B------:R-:W-:Y:S01]  /*b760*/  LEA R204, P0, R2.reuse, c[0x0][0x1f8], 0x1 ;  /* 0x00007e0002cc7a11 */ /* 0x040fe200078008ff */
[----:B------:R-:W-:Y:S04]  /*b770*/  HMMA.16816.F32.BF16 R64, R208, R214, R64 ;  /* 0x000000d6d040723c */ /* 0x000fe80000041840 */
[----:B------:R-:W-:Y:S02]  /*b780*/  LEA.HI.X R205, R2, c[0x0][0x1fc], R134, 0x1, P0 ;  /* 0x00007f0002cd7a11 */ /* 0x000fe400000f0c86 */
[----:B------:R-:W-:Y:S02]  /*b790*/  LEA R206, P0, R0, c[0x0][0x1f8], 0x1 ;  /* 0x00007e0000ce7a11 */ /* 0x000fe400078008ff */
[----:B------:R-:W-:Y:S01]  /*b7a0*/  IADD3 R136, P1, R204, R135, RZ ;  /* 0x00000087cc887210 */ /* 0x000fe20007f3e0ff */
[----:B------:R-:W-:Y:S01]  /*b7b0*/  @!PT LDS RZ, [RZ] ;  /* 0x00000000fffff984 */ /* 0x000fe20000000800 */
[----:B------:R-:W-:Y:S01]  /*b7c0*/  @!PT LDS RZ, [RZ] ;  /* 0x00000000fffff984 */ /* 0x000fe20000000800 */
[----:B------:R-:W-:Y:S01]  /*b7d0*/  @!PT LDS RZ, [RZ] ;  /* 0x00000000fffff984 */ /* 0x000fe20000000800 */
[----:B------:R1:W-:Y:S03]  /*b7e0*/  LDGSTS.E.BYPASS.LTC128B.128 [R244+0x100], [R204.64], !P6 ;  /* 0x00100000ccf47fae */ /* 0x0003e6000f101d48 */
[----:B------:R-:W-:Y:S02]  /*b7f0*/  LEA.HI.X R207, R0, c[0x0][0x1fc], R133, 0x1, P0 ;  /* 0x00007f0000cf7a11 */ /* 0x000fe400000f0c85 */
[----:B------:R-:W-:Y:S02]  /*b800*/  SHF.L.U64.HI R2, R137, R219, c[0x0][0x20c] ;  /* 0x0000830089027619 */ /* 0x000fe400000102db */
[-C--:B------:R-:W-:Y:S01]  /*b810*/  IADD3 R134, P0, R136, R135.reuse, RZ ;  /* 0x0000008788867210 */ /* 0x080fe20007f1e0ff */
[----:B------:R4:W-:Y:S01]  /*b820*/  LDGSTS.E.BYPASS.LTC128B.128 [R244+0x2100], [R206.64], !P5 ;  /* 0x02100000cef47fae */ /* 0x0009e2000e901d48 */
[-C--:B------:R-:W-:Y:S07]  /*b830*/  IADD3.X R137, R205, R2.reuse, RZ, P1, !PT ;  /* 0x00000002cd897210 */ /* 0x080fee0000ffe4ff */
[----:B------:R3:W-:Y:S08]  /*b840*/  LDGSTS.E.BYPASS.LTC128B.128 [R244+0x900], [R136.64], !P6 ;  /* 0x0090000088f47fae */ /* 0x0007f0000f101d48 */
[----:B------:R3:W-:Y:S01]  /*b850*/  LDGSTS.E.BYPASS.LTC128B.128 [R244+0x2900], [R136.64+0x80], !P5 ;  /* 0x0290008088f47fae */ /* 0x0007e2000e901d48 */
[----:B-1----:R-:W-:Y:S02]  /*b860*/  IADD3 R204, P1, R134, R135, RZ ;  /* 0x0000008786cc7210 */ /* 0x002fe40007f3e0ff */
[----:B------:R-:W-:Y:S02]  /*b870*/  IADD3.X R135, R137, R2, RZ, P0, !PT ;  /* 0x0000000289877210 */ /* 0x000fe400007fe4ff */
[C---:B--2---:R-:W-:Y:S03]  /*b880*/  ISETP.GT.AND P0, PT, R222.reuse, R129, PT ;  /* 0x00000081de00720c */ /* 0x044fe60003f04270 */
[----:B------:R-:W2:Y:S01]  /*b890*/  LDL R129, [R1+0x30] ;  /* 0x0000300001817983 */ /* 0x000ea20000100800 */
[----:B------:R-:W-:Y:S01]  /*b8a0*/  IMAD.X R205, R135, 0x1, R2, P1 ;  /* 0x0000000187cd7824 */ /* 0x000fe200008e0602 */
[----:B------:R-:W-:Y:S02]  /*b8b0*/  IADD3 R222, R222, -0x1, RZ ;  /* 0xffffffffdede7810 */ /* 0x000fe40007ffe0ff */
[----:B------:R1:W-:Y:S08]  /*b8c0*/  LDGSTS.E.BYPASS.LTC128B.128 [R244+0x1100], [R134.64], !P6 ;  /* 0x0110000086f47fae */ /* 0x0003f0000f101d48 */
[----:B------:R1:W-:Y:S08]  /*b8d0*/  LDGSTS.E.BYPASS.LTC128B.128 [R244+0x3100], [R134.64+0x80], !P5 ;  /* 0x0310008086f47fae */ /* 0x0003f0000e901d48 */
[----:B------:R4:W-:Y:S08]  /*b8e0*/  LDGSTS.E.BYPASS.LTC128B.128 [R244+0x1900], [R204.64], !P6 ;  /* 0x01900000ccf47fae */ /* 0x0009f0000f101d48 */
[----:B------:R4:W-:Y:S08]  /*b8f0*/  LDGSTS.E.BYPASS.LTC128B.128 [R244+0x3900], [R204.64+0x80], !P5 ;  /* 0x03900080ccf47fae */ /* 0x0009f0000e901d48 */
[----:B------:R-:W-:Y:S08]  /*b900*/  LDSM.16.M88.4 R208, [R230] ;  /* 0x00000000e6d0783b */ /* 0x000ff00000000200 */
[----:B------:R-:W-:Y:S08]  /*b910*/  LDSM.16.M88.4 R212, [R232+0x2000] ;  /* 0x00200000e8d4783b */ /* 0x000ff00000000200 */
[----:B------:R-:W0:Y:S08]  /*b920*/  LDGDEPBAR ;  /* 0x00000000000079af */ /* 0x000e300000000000 */
[----:B----4-:R-:W4:Y:S02]  /*b930*/  LDSM.16.M88.4 R204, [R232] ;  /* 0x00000000e8cc783b */ /* 0x010f240000000200 */
[-C--:B----4-:R-:W-:Y:S08]  /*b940*/  HMMA.16816.F32.BF16 R4, R204, R208.reuse, R4 ;  /* 0x000000d0cc04723c */ /* 0x090ff00000041804 */
[C---:B------:R-:W-:Y:S08]  /*b950*/  HMMA.16816.F32.BF16 R8, R212.reuse, R208, R8 ;  /* 0x000000d0d408723c */ /* 0x040ff00000041808 */
[-C--:B------:R-:W-:Y:S08]  /*b960*/  HMMA.16816.F32.BF16 R12, R212, R210.reuse, R12 ;  /* 0x000000d2d40c723c */ /* 0x080ff0000004180c */
[C---:B------:R-:W-:Y:S01]  /*b970*/  HMMA.16816.F32.BF16 R16, R204.reuse, R210, R16 ;  /* 0x000000d2cc10723c */ /* 0x040fe20000041810 */
[----:B------:R-:W4:Y:S07]  /*b980*/  LDSM.16.M88.4 R208, [R230+0x800] ;  /* 0x00080000e6d0783b */ /* 0x000f2e0000000200 */
        /* <DEDUP_REMOVED lines=12> */
[-C--:B------:R-:W-:Y:S01]  /*ba50*/  HMMA.16816.F32.BF16 R60, R212, R210.reuse, R60 ;  /* 0x000000d2d43c723c */ /* 0x080fe2000004183c */
[----:B------:R-:W-:Y:S07]  /*ba60*/  LDSM.16.M88.4 R212, [R234+0x2000] ;  /* 0x00200000ead4783b */ /* 0x000fee0000000200 */
[----:B------:R-:W-:Y:S01]  /*ba70*/  HMMA.16816.F32.BF16 R64, R204, R210, R64 ;  /* 0x000000d2cc40723c */ /* 0x000fe20000041840 */
[----:B------:R-:W-:Y:S08]  /*ba80*/  LDSM.16.M88.4 R204, [R234] ;  /* 0x00000000eacc783b */ /* 0x000ff00000000200 */
[----:B------:R-:W4:Y:S02]  /*ba90*/  LDSM.16.M88.4 R208, [R227] ;  /* 0x00000000e3d0783b */ /* 0x000f240000000200 */
        /* <DEDUP_REMOVED lines=20> */
[----:B------:R-:W-:Y:S08]  /*bbe0*/  LDSM.16.M88.4 R204, [R231+0x4000] ;  /* 0x00400000e7cc783b */ /* 0x000ff00000000200 */
[----:B------:R-:W4:Y:S02]  /*bbf0*/  LDSM.16.M88.4 R208, [R224+0x2000] ;  /* 0x00200000e0d0783b */ /* 0x000f240000000200 */
        /* <DEDUP_REMOVED lines=21> */
[----:B------:R-:W4:Y:S02]  /*bd50*/  LDSM.16.M88.4 R208, [R240] ;  /* 0x00000000f0d0783b */ /* 0x000f240000000200 */
[-C--:B----4-:R-:W-:Y:S08]  /*bd60*/  HMMA.16816.F32.BF16 R4, R204, R208.reuse, R4 ;  /* 0x000000d0cc04723c */ /* 0x090ff00000041804 */
[C---:B------:R-:W-:Y:S08]  /*bd70*/  HMMA.16816.F32.BF16 R8, R212.reuse, R208, R8 ;  /* 0x000000d0d408723c */ /* 0x040ff00000041808 */
[-C--:B------:R-:W-:Y:S08]  /*bd80*/  HMMA.16816.F32.BF16 R12, R212, R210.reuse, R12 ;  /* 0x000000d2d40c723c */ /* 0x080ff0000004180c */
[C---:B------:R-:W-:Y:S01]  /*bd90*/  HMMA.16816.F32.BF16 R16, R204.reuse, R210, R16 ;  /* 0x000000d2cc10723c */ /* 0x040fe20000041810 */
[----:B------:R-:W4:Y:S07]  /*bda0*/  LDSM.16.M88.4 R208, [R239] ;  /* 0x00000000efd0783b */ /* 0x000f2e0000000200 */
        /* <DEDUP_REMOVED lines=43> */
[----:B------:R-:W4:Y:S03]  /*c060*/  LDSM.16.M88.4 R208, [R227+0x2800] ;  /* 0x00280000e3d0783b */ /* 0x000f260000000200 */
[----:B------:R-:W-:Y:S02]  /*c070*/  FMNMX.FTZ R0, R4, R3, !PT ;  /* 0x0000000304007209 */ /* 0x000fe40007810000 */
[----:B------:R-:W-:Y:S02]  /*c080*/  FMNMX.FTZ R2, R6, R132, !PT ;  /* 0x0000008406027209 */ /* 0x000fe40007810000 */
[----:B-1----:R-:W-:Y:S04]  /*c090*/  FMNMX.FTZ R134, R10, R139, !PT ;  /* 0x0000008b0a867209 */ /* 0x002fe80007810000 */
        /* <DEDUP_REMOVED lines=13> */
[-C--:B----4-:R-:W-:Y:S08]  /*c170*/  HMMA.16816.F32.BF16 R20, R204, R208.reuse, R20 ;  /* 0x000000d0cc14723c */ /* 0x090ff00000041814 */
[C---:B------:R-:W-:Y:S08]  /*c180*/  HMMA.16816.F32.BF16 R24, R212.reuse, R208, R24 ;  /* 0x000000d0d418723c */ /* 0x040ff00000041818 */
[-C--:B------:R-:W-:Y:S08]  /*c190*/  HMMA.16816.F32.BF16 R28, R212, R210.reuse, R28 ;  /* 0x000000d2d41c723c */ /* 0x080ff0000004181c */
[C---:B------:R-:W-:Y:S01]  /*c1a0*/  HMMA.16816.F32.BF16 R32, R204.reuse, R210, R32 ;  /* 0x000000d2cc20723c */ /* 0x040fe20000041820 */
[----:B------:R-:W1:Y:S03]  /*c1b0*/  LDSM.16.M88.4 R208, [R227+0x3000] ;  /* 0x00300000e3d0783b */ /* 0x000e660000000200 */
        /* <DEDUP_REMOVED lines=15> */
[-C--:B-1----:R-:W-:Y:S08]  /*c2b0*/  HMMA.16816.F32.BF16 R36, R204, R208.reuse, R36 ;  /* 0x000000d0cc24723c */ /* 0x082ff00000041824 */
[C---:B------:R-:W-:Y:S08]  /*c2c0*/  HMMA.16816.F32.BF16 R40, R212.reuse, R208, R40 ;  /* 0x000000d0d428723c */ /* 0x040ff00000041828 */
[-C--:B------:R-:W-:Y:S08]  /*c2d0*/  HMMA.16816.F32.BF16 R44, R212, R210.reuse, R44 ;  /* 0x000000d2d42c723c */ /* 0x080ff0000004182c */
[C---:B------:R-:W-:Y:S01]  /*c2e0*/  HMMA.16816.F32.BF16 R48, R204.reuse, R210, R48 ;  /* 0x000000d2cc30723c */ /* 0x040fe20000041830 */
[----:B------:R-:W1:Y:S01]  /*c2f0*/  LDSM.16.M88.4 R208, [R227+0x3800] ;  /* 0x00380000e3d0783b */ /* 0x000e620000000200 */
[----:B------:R-:W-:Y:S04]  /*c300*/  DEPBAR.LE SB0, 0x0 ;  /* 0x000080000000791a */ /* 0x000fe80000000000 */
[----:B------:R-:W-:Y:S02]  /*c310*/  FMNMX.FTZ R0, R36, R0, !PT ;  /* 0x0000000024007209 */ /* 0x000fe40007810000 */
[----:B------:R-:W-:Y:S01]  /*c320*/  FMNMX.FTZ R2, R38, R2, !PT ;  /* 0x0000000226027209 */ /* 0x000fe20007810000 */
[----:B------:R-:W-:Y:S03]  /*c330*/  BAR.SYNC.DEFER_BLOCKING 0x0 ;  /* 0x0000000000007b1d */ /* 0x000fe60000010000 */
[----:B------:R-:W-:Y:S02]  /*c340*/  FMNMX.FTZ R2, R39, R2, !PT ;  /* 0x0000000227027209 */ /* 0x000fe40007810000 */
[----:B------:R-:W-:Y:S02]  /*c350*/  FMNMX.FTZ R0, R37, R0, !PT ;  /* 0x0000000025007209 */ /* 0x000fe40007810000 */
[----:B------:R-:W-:Y:S04]  /*c360*/  FMNMX.FTZ R133, R40, R133, !PT ;  /* 0x0000008528857209 */ /* 0x000fe80007810000 */
[----:B------:R-:W-:Y:S04]  /*c370*/  FMNMX.FTZ R133, R41, R133, !PT ;  /* 0x0000008529857209 */ /* 0x000fe80007810000 */
        /* <DEDUP_REMOVED lines=9> */
[----:B------:R-:W-:Y:S04]  /*c410*/  HMMA.16816.F32.BF16 R64, R204, R210, R64 ;  /* 0x000000d2cc40723c */ /* 0x000fe80000041840 */
[----:B------:R-:W-:Y:S02]  /*c420*/  FMNMX.FTZ R0, R52, R0, !PT ;  /* 0x0000000034007209 */ /* 0x000fe40007810000 */
[----:B------:R-:W-:Y:S02]  /*c430*/  FMNMX.FTZ R2, R54, R2, !PT ;  /* 0x0000000236027209 */ /* 0x000fe40007810000 */
[----:B------:R-:W-:Y:S04]  /*c440*/  FMNMX.FTZ R0, R53, R0, !PT ;  /* 0x0000000035007209 */ /* 0x000fe80007810000 */
        /* <DEDUP_REMOVED lines=8> */
[----:B------:R-:W-:Y:S01]  /*c4d0*/  FMNMX.FTZ R133, R61, R133, !PT ;  /* 0x000000853d857209 */ /* 0x000fe20007810000 */
[----:B---3--:R-:W1:Y:S08]  /*c4e0*/  SHFL.BFLY PT, R137, R0, 0x2, 0x1f ;  /* 0x0c401f0000897f89 */ /* 0x008e7000000e0000 */
[----:B------:R-:W3:Y:S08]  /*c4f0*/  SHFL.BFLY PT, R136, R2, 0x2, 0x1f ;  /* 0x0c401f0002887f89 */ /* 0x000ef000000e0000 */
[----:B------:R-:W4:Y:S01]  /*c500*/  SHFL.BFLY PT, R204, R133, 0x2, 0x1f ;  /* 0x0c401f0085cc7f89 */ /* 0x000f2200000e0000 */
[----:B-1----:R-:W-:Y:S02]  /*c510*/  FMNMX.FTZ R137, R0, R137, !PT ;  /* 0x0000008900897209 */ /* 0x002fe40007810000 */
[----:B------:R-:W-:Y:S05]  /*c520*/  FMNMX.FTZ R0, R31, R134, !PT ;  /* 0x000000861f007209 */ /* 0x000fea0007810000 */
[----:B------:R-:W1:Y:S01]  /*c530*/  SHFL.BFLY PT, R134, R137, 0x1, 0x1f ;  /* 0x0c201f0089867f89 */ /* 0x000e6200000e0000 */
[----:B------:R-:W-:Y:S02]  /*c540*/  FMNMX.FTZ R0, R42, R0, !PT ;  /* 0x000000002a007209 */ /* 0x000fe40007810000 */
[----:B---3--:R-:W-:Y:S02]  /*c550*/  FMNMX.FTZ R136, R2, R136, !PT ;  /* 0x0000008802887209 */ /* 0x008fe40007810000 */
[----:B------:R-:W-:Y:S03]  /*c560*/  FMNMX.FTZ R0, R43, R0, !PT ;  /* 0x000000002b007209 */ /* 0x000fe60007810000 */
[----:B------:R-:W3:Y:S01]  /*c570*/  SHFL.BFLY PT, R135, R136, 0x1, 0x1f ;  /* 0x0c201f0088877f89 */ /* 0x000ee200000e0000 */
[----:B------:R-:W-:Y:S02]  /*c580*/  FMNMX.FTZ R0, R46, R0, !PT ;  /* 0x000000002e007209 */ /* 0x000fe40007810000 */
[----:B----4-:R-:W-:Y:S02]  /*c590*/  FMNMX.FTZ R204, R133, R204, !PT ;  /* 0x000000cc85cc7209 */ /* 0x010fe40007810000 */
[----:B------:R-:W-:Y:S02]  /*c5a0*/  FMNMX.FTZ R0, R47, R0, !PT ;  /* 0x000000002f007209 */ /* 0x000fe40007810000 */
[----:B------:R-:W-:Y:S01]  /*c5b0*/  @P0 SHF.R.S32.HI R133, RZ, 0x1f, R222 ;  /* 0x0000001fff850819 */ /* 0x000fe200000114de */
[----:B------:R-:W4:Y:S01]  /*c5c0*/  SHFL.BFLY PT, R207, R204, 0x1, 0x1f ;  /* 0x0c201f00cccf7f89 */ /* 0x000f2200000e0000 */
[----:B------:R-:W-:Y:S03]  /*c5d0*/  FMNMX.FTZ R0, R58, R0, !PT ;  /* 0x000000003a007209 */ /* 0x000fe60007810000 */
[----:B------:R-:W-:Y:S01]  /*c5e0*/  @P0 IMAD R205, R133, c[0x0][0x1e0], RZ ;  /* 0x0000780085cd0a24 */ /* 0x000fe200078e02ff */
[----:B------:R-:W-:Y:S02]  /*c5f0*/  FMNMX.FTZ R0, R59, R0, !PT ;  /* 0x000000003b007209 */ /* 0x000fe40007810000 */
[----:B-1----:R-:W-:Y:S01]  /*c600*/  FMNMX.FTZ R137, R137, R134, !PT ;  /* 0x0000008689897209 */ /* 0x002fe20007810000 */
[----:B------:R-:W-:Y:S01]  /*c610*/  @P0 IMAD R205, R222, c[0x0][0x1e4], R205 ;  /* 0x00007900decd0a24 */ /* 0x000fe200078e02cd */
[----:B------:R-:W-:Y:S03]  /*c620*/  FMNMX.FTZ R0, R62, R0, !PT ;  /* 0x000000003e007209 */ /* 0x000fe60007810000 */
[----:B------:R-:W-:Y:S01]  /*c630*/  FMUL.FTZ R206, R137, c[0x0][0x2d0] ;  /* 0x0000b40089ce7a20 */ /* 0x000fe20000410000 */
[----:B------:R-:W-:Y:S01]  /*c640*/  FMNMX.FTZ R2, R63, R0, !PT ;  /* 0x000000003f027209 */ /* 0x000fe20007810000 */
[----:B------:R-:W-:Y:S01]  /*c650*/  FADD.FTZ R0, -R137, R3 ;  /* 0x0000000389007221 */ /* 0x000fe20000010100 */
[----:B---3--:R-:W-:Y:S01]  /*c660*/  FMNMX.FTZ R136, R136, R135, !PT ;  /* 0x0000008788887209 */ /* 0x008fe20007810000 */
[--C-:B------:R-:W-:Y:S02]  /*c670*/  FFMA.FTZ R5, R5, c[0x0][0x2d0], -R206.reuse ;  /* 0x0000b40005057a23 */ /* 0x100fe400000108ce */
[----:B------:R-:W-:Y:S01]  /*c680*/  FMUL.FTZ R0, R0, c[0x0][0x2d0] ;  /* 0x0000b40000007a20 */ /* 0x000fe20000410000 */
[----:B------:R-:W1:Y:S01]  /*c690*/  SHFL.BFLY PT, R3, R2, 0x2, 0x1f ;  /* 0x0c401f0002037f89 */ /* 0x000e6200000e0000 */
[----:B------:R-:W-:Y:S01]  /*c6a0*/  MUFU.EX2 R218, R5 ;  /* 0x0000000500da7308 */ /* 0x000fe20000000800 */
[----:B------:R-:W-:Y:S04]  /*c6b0*/  @P0 IMAD.WIDE.U32 R134, R222, c[0x0][0x1e0], RZ ;  /* 0x00007800de860a25 */ /* 0x000fe800078e00ff */
[--C-:B------:R-:W-:Y:S01]  /*c6c0*/  FFMA.FTZ R208, R4, c[0x0][0x2d0], -R206.reuse ;  /* 0x0000b40004d07a23 */ /* 0x100fe200000108ce */
[----:B------:R-:W-:Y:S01]  /*c6d0*/  @P0 IADD3 R205, R135, R205, RZ ;  /* 0x000000cd87cd0210 */ /* 0x000fe20007ffe0ff */
[--C-:B------:R-:W-:Y:S01]  /*c6e0*/  FFMA.FTZ R210, R48, c[0x0][0x2d0], -R206.reuse ;  /* 0x0000b40030d27a23 */ /* 0x100fe200000108ce */
[----:B----4-:R-:W-:Y:S01]  /*c6f0*/  FMNMX.FTZ R135, R204, R207, !PT ;  /* 0x000000cfcc877209 */ /* 0x010fe20007810000 */
[----:B------:R-:W-:Y:S01]  /*c700*/  FMUL.FTZ R204, R136, c[0x0][0x2d0] ;  /* 0x0000b40088cc7a20 */ /* 0x000fe20000410000 */
[----:B------:R3:W4:Y:S01]  /*c710*/  MUFU.EX2 R133, R0 ;  /* 0x0000000000857308 */ /* 0x0007220000000800 */
[----:B------:R-:W-:Y:S01]  /*c720*/  @P0 SHF.L.U64.HI R205, R134, 0x6, R205 ;  /* 0x0000000686cd0819 */ /* 0x000fe200000102cd */
[----:B------:R-:W-:Y:S01]  /*c730*/  FFMA.FTZ R16, R16, c[0x0][0x2d0], -R206 ;  /* 0x0000b40010107a23 */ /* 0x000fe200000108ce */
[----:B------:R-:W-:Y:S01]  /*c740*/  @P0 SHF.L.U32 R134, R134, 0x6, RZ ;  /* 0x0000000686860819 */ /* 0x000fe200000006ff */
[--C-:B------:R-:W-:Y:S02]  /*c750*/  FFMA.FTZ R7, R7, c[0x0][0x2d0], -R204.reuse ;  /* 0x0000b40007077a23 */ /* 0x100fe400000108cc */
[--C-:B------:R-:W-:Y:S02]  /*c760*/  FFMA.FTZ R207, R6, c[0x0][0x2d0], -R204.reuse ;  /* 0x0000b40006cf7a23 */ /* 0x100fe400000108cc */
[--C-:B------:R-:W-:Y:S02]  /*c770*/  FFMA.FTZ R131, R51, c[0x0][0x2d0], -R204.reuse ;  /* 0x0000b40033837a23 */ /* 0x100fe400000108cc */
[----:B------:R-:W-:Y:S01]  /*c780*/  MUFU.EX2 R216, R7 ;  /* 0x0000000700d87308 */ /* 0x000fe20000000800 */
[--C-:B------:R-:W-:Y:S02]  /*c790*/  FFMA.FTZ R18, R18, c[0x0][0x2d0], -R204.reuse ;  /* 0x0000b40012127a23 */ /* 0x100fe400000108cc */
[----:B------:R-:W-:Y:S02]  /*c7a0*/  FFMA.FTZ R19, R19, c[0x0][0x2d0], -R204 ;  /* 0x0000b40013137a23 */ /* 0x000fe400000108cc */
[--C-:B------:R-:W-:Y:S02]  /*c7b0*/  FFMA.FTZ R252, R21, c[0x0][0x2d0], -R206.reuse ;  /* 0x0000b40015fc7a23 */ /* 0x100fe400000108ce */
[--C-:B------:R-:W-:Y:S02]  /*c7c0*/  FFMA.FTZ R17, R17, c[0x0][0x2d0], -R206.reuse ;  /* 0x0000b40011117a23 */ /* 0x100fe400000108ce */
[--C-:B------:R-:W-:Y:S01]  /*c7d0*/  FFMA.FTZ R37, R37, c[0x0][0x2d0], -R206.reuse ;  /* 0x0000b40025257a23 */ /* 0x100fe200000108ce */
[----:B------:R1:W-:Y:S01]  /*c7e0*/  MUFU.EX2 R215, R18 ;  /* 0x0000001200d77308 */ /* 0x0003e20000000800 */
[--C-:B------:R-:W-:Y:S02]  /*c7f0*/  FFMA.FTZ R211, R49, c[0x0][0x2d0], -R206.reuse ;  /* 0x0000b40031d37a23 */ /* 0x100fe400000108ce */
[----:B------:R-:W-:Y:S02]  /*c800*/  FFMA.FTZ R212, R36, c[0x0][0x2d0], -R206 ;  /* 0x0000b40024d47a23 */ /* 0x000fe400000108ce */
[----:B---3--:R-:W-:Y:S02]  /*c810*/  FADD.FTZ R0, -R136, R132 ;  /* 0x0000008488007221 */ /* 0x008fe40000010100 */
[----:B------:R-:W-:Y:S02]  /*c820*/  FFMA.FTZ R35, R35, c[0x0][0x2d0], -R204 ;  /* 0x0000b40023237a23 */ /* 0x000fe400000108cc */
[----:B------:R-:W-:Y:S01]  /*c830*/  FMUL.FTZ R0, R0, c[0x0][0x2d0] ;  /* 0x0000b40000007a20 */ /* 0x000fe20000410000 */
[----:B------:R-:W-:Y:S01]  /*c840*/  MUFU.EX2 R217, R16 ;  /* 0x0000001000d97308 */ /* 0x000fe20000000800 */
[--C-:B------:R-:W-:Y:S02]  /*c850*/  FFMA.FTZ R36, R52, c[0x0][0x2d0], -R206.reuse ;  /* 0x0000b40034247a23 */ /* 0x100fe400000108ce */
[--C-:B------:R-:W-:Y:S02]  /*c860*/  FFMA.FTZ R251, R32, c[0x0][0x2d0], -R206.reuse ;  /* 0x0000b40020fb7a23 */ /* 0x100fe400000108ce */
[----:B------:R-:W-:Y:S02]  /*c870*/  FFMA.FTZ R250, R33, c[0x0][0x2d0], -R206 ;  /* 0x0000b40021fa7a23 */ /* 0x000fe400000108ce */
[--C-:B------:R-:W-:Y:S02]  /*c880*/  FFMA.FTZ R48, R34, c[0x0][0x2d0], -R204.reuse ;  /* 0x0000b40022307a23 */ /* 0x100fe400000108cc */
[--C-:B------:R-:W-:Y:S01]  /*c890*/  FFMA.FTZ R49, R54, c[0x0][0x2d0], -R204.reuse ;  /* 0x0000b40036317a23 */ /* 0x100fe200000108cc */
[----:B------:R3:W2:Y:S01]  /*c8a0*/  MUFU.EX2 R132, R0 ;  /* 0x0000000000847308 */ /* 0x0006a20000000800 */
[--C-:B------:R-:W-:Y:S01]  /*c8b0*/  FFMA.FTZ R32, R66, c[0x0][0x2d0], -R204.reuse ;  /* 0x0000b40042207a23 */ /* 0x100fe200000108cc */
[----:B------:R-:W-:Y:S01]  /*c8c0*/  MOV R66, R35 ;  /* 0x0000002300427202 */ /* 0x000fe20000000f00 */
[----:B------:R-:W-:Y:S02]  /*c8d0*/  FFMA.FTZ R55, R55, c[0x0][0x2d0], -R204 ;  /* 0x0000b40037377a23 */ /* 0x000fe400000108cc */
[----:B-1----:R-:W-:Y:S02]  /*c8e0*/  FFMA.FTZ R18, R20, c[0x0][0x2d0], -R206 ;  /* 0x0000b40014127a23 */ /* 0x002fe400000108ce */
[C---:B----4-:R-:W-:Y:S02]  /*c8f0*/  FMUL.FTZ R68, R133.reuse, R68 ;  /* 0x0000004485447220 */ /* 0x050fe40000410000 */
[C---:B------:R-:W-:Y:S01]  /*c900*/  FMUL.FTZ R69, R133.reuse, R69 ;  /* 0x0000004585457220 */ /* 0x040fe20000410000 */
[----:B------:R-:W-:Y:S01]  /*c910*/  MUFU.EX2 R208, R208 ;  /* 0x000000d000d07308 */ /* 0x000fe20000000800 */
        /* <DEDUP_REMOVED lines=8> */
[----:B---3--:R-:W-:Y:S01]  /*c9a0*/  FMNMX.FTZ R0, R2, R3, !PT ;  /* 0x0000000302007209 */ /* 0x008fe20007810000 */
[----:B--2---:R-:W-:Y:S01]  /*c9b0*/  FMUL.FTZ R70, R132, R70 ;  /* 0x0000004684467220 */ /* 0x004fe20000410000 */
[----:B------:R-:W-:Y:S01]  /*c9c0*/  @P0 IADD3 R2, P2, R134, R130, RZ ;  /* 0x0000008286020210 */ /* 0x000fe20007f5e0ff */
[C---:B------:R-:W-:Y:S02]  /*c9d0*/  FMUL.FTZ R71, R132.reuse, R71 ;  /* 0x0000004784477220 */ /* 0x040fe40000410000 */
[----:B------:R-:W-:Y:S01]  /*c9e0*/  FMUL.FTZ R82, R132, R82 ;  /* 0x0000005284527220 */ /* 0x000fe20000410000 */
[----:B------:R-:W-:Y:S01]  /*c9f0*/  @P0 LEA R4, P1, R2, c[0x0][0x1c8], 0x1 ;  /* 0x0000720002040a11 */ /* 0x000fe200078208ff */
[C---:B------:R-:W-:Y:S01]  /*ca00*/  FMUL.FTZ R83, R132.reuse, R83 ;  /* 0x0000005384537220 */ /* 0x040fe20000410000 */
[----:B------:R-:W-:Y:S01]  /*ca10*/  @P0 IADD3.X R3, R205, R129, RZ, P2, !PT ;  /* 0x00000081cd030210 */ /* 0x000fe200017fe4ff */
[----:B------:R-:W-:Y:S01]  /*ca20*/  FMUL.FTZ R86, R132, R86 ;  /* 0x0000005684567220 */ /* 0x000fe20000410000 */
[----:B------:R-:W-:Y:S01]  /*ca30*/  @P0 IADD3 R7, P3, P2, R134, 0x40, R130 ;  /* 0x0000004086070810 */ /* 0x000fe20007a7e082 */
[----:B------:R-:W-:Y:S01]  /*ca40*/  FMUL.FTZ R87, R132, R87 ;  /* 0x0000005784577220 */ /* 0x000fe20000410000 */
[----:B------:R-:W-:Y:S01]  /*ca50*/  @P0 LEA.HI.X R5, R2, c[0x0][0x1cc], R3, 0x1, P1 ;  /* 0x0000730002050a11 */ /* 0x000fe200008f0c03 */
[----:B------:R-:W-:Y:S01]  /*ca60*/  FADD.FTZ R2, -R135, R138 ;  /* 0x0000008a87027221 */ /* 0x000fe20000010100 */
[----:B------:R-:W1:Y:S01]  /*ca70*/  SHFL.BFLY PT, R3, R0, 0x1, 0x1f ;  /* 0x0c201f0000037f89 */ /* 0x000e6200000e0000 */
[----:B------:R-:W-:Y:S01]  /*ca80*/  @P0 LEA R6, P1, R7, c[0x0][0x1c8], 0x1 ;  /* 0x0000720007060a11 */ /* 0x000fe200078208ff */
[----:B------:R-:W-:Y:S01]  /*ca90*/  MUFU.EX2 R138, R19 ;  /* 0x00000013008a7308 */ /* 0x000fe20000000800 */
[----:B------:R-:W-:Y:S01]  /*caa0*/  @P0 IADD3.X R205, R205, RZ, R129, P3, P2 ;  /* 0x000000ffcdcd0210 */ /* 0x000fe20001fe4481 */
[----:B------:R-:W-:Y:S02]  /*cab0*/  FFMA.FTZ R129, R53, c[0x0][0x2d0], -R206 ;  /* 0x0000b40035817a23 */ /* 0x000fe400000108ce */
[--C-:B------:R-:W-:Y:S01]  /*cac0*/  FFMA.FTZ R53, R23, c[0x0][0x2d0], -R204.reuse ;  /* 0x0000b40017357a23 */ /* 0x100fe200000108cc */
[----:B------:R-:W-:Y:S01]  /*cad0*/  @P0 LEA.HI.X R7, R7, c[0x0][0x1cc], R205, 0x1, P1 ;  /* 0x0000730007070a11 */ /* 0x000fe200008f0ccd */
[----:B------:R2:W-:Y:S01]  /*cae0*/  @P0 LDGSTS.E.BYPASS.LTC128B.128 [R244+0x4100], [R4.64], !P6 ;  /* 0x0410000004f40fae */ /* 0x0005e2000f101d48 */
[----:B------:R-:W-:Y:S02]  /*caf0*/  FMUL.FTZ R2, R2, c[0x0][0x2d0] ;  /* 0x0000b40002027a20 */ /* 0x000fe40000410000 */
[C---:B------:R-:W-:Y:S01]  /*cb00*/  FMUL.FTZ R98, R132.reuse, R98 ;  /* 0x0000006284627220 */ /* 0x040fe20000410000 */
[----:B------:R-:W3:Y:S01]  /*cb10*/  MUFU.EX2 R130, R17 ;  /* 0x0000001100827308 */ /* 0x000ee20000000800 */
[C---:B------:R-:W-:Y:S02]  /*cb20*/  FMUL.FTZ R99, R132.reuse, R99 ;  /* 0x0000006384637220 */ /* 0x040fe40000410000 */
[C---:B------:R-:W-:Y:S01]  /*cb30*/  FMUL.FTZ R101, R133.reuse, R101 ;  /* 0x0000006585657220 */ /* 0x040fe20000410000 */
[----:B------:R4:W-:Y:S01]  /*cb40*/  @P0 LDGSTS.E.BYPASS.LTC128B.128 [R244+0x6100], [R6.64], !P5 ;  /* 0x0610000006f40fae */ /* 0x0009e2000e901d48 */
[C---:B------:R-:W-:Y:S02]  /*cb50*/  FMUL.FTZ R102, R132.reuse, R102 ;  /* 0x0000006684667220 */ /* 0x040fe40000410000 */
[----:B------:R-:W-:Y:S02]  /*cb60*/  FMUL.FTZ R103, R132, R103 ;  /* 0x0000006784677220 */ /* 0x000fe40000410000 */
[C---:B------:R-:W-:Y:S01]  /*cb70*/  FMUL.FTZ R112, R133.reuse, R112 ;  /* 0x0000007085707220 */ /* 0x040fe20000410000 */
[----:B------:R-:W-:Y:S01]  /*cb80*/  MUFU.EX2 R2, R2 ;  /* 0x0000000200027308 */ /* 0x000fe20000000800 */
[C---:B------:R-:W-:Y:S01]  /*cb90*/  FMUL.FTZ R113, R133.reuse, R113 ;  /* 0x0000007185717220 */ /* 0x040fe20000410000 */
[----:B-1----:R-:W-:Y:S01]  /*cba0*/  FMNMX.FTZ R134, R0, R3, !PT ;  /* 0x0000000300867209 */ /* 0x002fe20007810000 */
[C---:B------:R-:W-:Y:S01]  /*cbb0*/  FMUL.FTZ R114, R132.reuse, R114 ;  /* 0x0000007284727220 */ /* 0x040fe20000410000 */
[----:B------:R-:W-:Y:S01]  /*cbc0*/  @P0 MOV R0, c[0x0][0x1e0] ;  /* 0x0000780000000a02 */ /* 0x000fe20000000f00 */
[----:B------:R-:W-:Y:S02]  /*cbd0*/  FMUL.FTZ R115, R132, R115 ;  /* 0x0000007384737220 */ /* 0x000fe40000410000 */
[C---:B------:R-:W-:Y:S01]  /*cbe0*/  FMUL.FTZ R116, R133.reuse, R116 ;  /* 0x0000007485747220 */ /* 0x040fe20000410000 */
[----:B------:R-:W-:Y:S01]  /*cbf0*/  @P0 SHF.L.U64.HI R3, R0, R219, c[0x0][0x1e4] ;  /* 0x0000790000030619 */ /* 0x000fe200000102db */
[----:B------:R-:W-:Y:S01]  /*cc00*/  FFMA.FTZ R219, R22, c[0x0][0x2d0], -R204 ;  /* 0x0000b40016db7a23 */ /* 0x000fe200000108cc */
[----:B------:R-:W-:Y:S01]  /*cc10*/  @P0 SHF.L.U32 R0, R0, 0x5, RZ ;  /* 0x0000000500000819 */ /* 0x000fe200000006ff */
[C---:B------:R-:W-:Y:S02]  /*cc20*/  FMUL.FTZ R117, R133.reuse, R117 ;  /* 0x0000007585757220 */ /* 0x040fe40000410000 */
[----:B------:R-:W-:Y:S01]  /*cc30*/  FMUL.FTZ R118, R132, R118 ;  /* 0x0000007684767220 */ /* 0x000fe20000410000 */
[----:B--2---:R-:W-:Y:S01]  /*cc40*/  @P0 IADD3 R4, P1, R4, R0, RZ ;  /* 0x0000000004040210 */ /* 0x004fe20007f3e0ff */
[C---:B------:R-:W-:Y:S02]  /*cc50*/  FMUL.FTZ R119, R132.reuse, R119 ;  /* 0x0000007784777220 */ /* 0x040fe40000410000 */
[----:B------:R-:W-:Y:S01]  /*cc60*/  FMUL.FTZ R128, R133, R128 ;  /* 0x0000008085807220 */ /* 0x000fe20000410000 */
[----:B------:R-:W-:Y:S01]  /*cc70*/  @P0 IADD3.X R5, R5, R3, RZ, P1, !PT ;  /* 0x0000000305050210 */ /* 0x000fe20000ffe4ff */
[----:B----4-:R-:W-:Y:S04]  /*cc80*/  FMUL.FTZ R6, R135, c[0x0][0x2d0] ;  /* 0x0000b40087067a20 */ /* 0x010fe80000410000 */
[----:B------:R1:W-:Y:S01]  /*cc90*/  @P0 LDGSTS.E.BYPASS.LTC128B.128 [R244+0x4900], [R4.64], !P6 ;  /* 0x0490000004f40fae */ /* 0x0003e2000f101d48 */
[----:B------:R-:W-:Y:S02]  /*cca0*/  FMUL.FTZ R7, R132, R143 ;  /* 0x0000008f84077220 */ /* 0x000fe40000410000 */
[--C-:B------:R-:W-:Y:S02]  /*ccb0*/  FFMA.FTZ R13, R13, c[0x0][0x2d0], -R6.reuse ;  /* 0x0000b4000d0d7a23 */ /* 0x100fe40000010806 */
[--C-:B------:R-:W-:Y:S02]  /*ccc0*/  FFMA.FTZ R12, R12, c[0x0][0x2d0], -R6.reuse ;  /* 0x0000b4000c0c7a23 */ /* 0x100fe40000010806 */
[----:B------:R-:W2:Y:S01]  /*ccd0*/  MUFU.EX2 R209, R13 ;  /* 0x0000000d00d17308 */ /* 0x000ea20000000800 */
[----:B------:R1:W-:Y:S01]  /*cce0*/  @P0 LDGSTS.E.BYPASS.LTC128B.128 [R244+0x6900], [R4.64+0x80], !P5 ;  /* 0x0690008004f40fae */ /* 0x0003e2000e901d48 */
[--C-:B------:R-:W-:Y:S02]  /*ccf0*/  FFMA.FTZ R249, R24, c[0x0][0x2d0], -R6.reuse ;  /* 0x0000b40018f97a23 */ /* 0x100fe40000010806 */
[--C-:B------:R-:W-:Y:S02]  /*cd00*/  FFMA.FTZ R9, R9, c[0x0][0x2d0], -R6.reuse ;  /* 0x0000b40009097a23 */ /* 0x100fe40000010806 */
[----:B------:R-:W-:Y:S02]  /*cd10*/  FFMA.FTZ R16, R8, c[0x0][0x2d0], -R6 ;  /* 0x0000b40008107a23 */ /* 0x000fe40000010806 */
[--C-:B------:R-:W-:Y:S02]  /*cd20*/  FFMA.FTZ R8, R64, c[0x0][0x2d0], -R206.reuse ;  /* 0x0000b40040087a23 */ /* 0x100fe400000108ce */
[----:B------:R4:W-:Y:S01]  /*cd30*/  MUFU.EX2 R214, R12 ;  /* 0x0000000c00d67308 */ /* 0x0009e20000000800 */
[----:B------:R-:W-:Y:S01]  /*cd40*/  FFMA.FTZ R206, R65, c[0x0][0x2d0], -R206 ;  /* 0x0000b40041ce7a23 */ /* 0x000fe200000108ce */
[----:B---3--:R-:W-:Y:S01]  /*cd50*/  MOV R65, R130 ;  /* 0x0000008200417202 */ /* 0x008fe20000000f00 */
[--C-:B------:R-:W-:Y:S02]  /*cd60*/  FFMA.FTZ R19, R28, c[0x0][0x2d0], -R6.reuse ;  /* 0x0000b4001c137a23 */ /* 0x100fe40000010806 */
[--C-:B------:R-:W-:Y:S02]  /*cd70*/  FFMA.FTZ R17, R29, c[0x0][0x2d0], -R6.reuse ;  /* 0x0000b4001d117a23 */ /* 0x100fe40000010806 */
[--C-:B------:R-:W-:Y:S02]  /*cd80*/  FFMA.FTZ R52, R57, c[0x0][0x2d0], -R6.reuse ;  /* 0x0000b40039347a23 */ /* 0x100fe40000010806 */
[--C-:B------:R-:W-:Y:S01]  /*cd90*/  FFMA.FTZ R130, R60, c[0x0][0x2d0], -R6.reuse ;  /* 0x0000b4003c827a23 */ /* 0x100fe20000010806 */
[----:B------:R3:W-:Y:S01]  /*cda0*/  MUFU.EX2 R213, R9 ;  /* 0x0000000900d57308 */ /* 0x0007e20000000800 */
[--C-:B------:R-:W-:Y:S02]  /*cdb0*/  FFMA.FTZ R33, R45, c[0x0][0x2d0], -R6.reuse ;  /* 0x0000b4002d217a23 */ /* 0x100fe40000010806 */
[--C-:B------:R-:W-:Y:S01]  /*cdc0*/  FFMA.FTZ R220, R25, c[0x0][0x2d0], -R6.reuse ;  /* 0x0000b40019dc7a23 */ /* 0x100fe20000010806 */
[----:B--2---:R-:W-:Y:S01]  /*cdd0*/  MOV R51, R209 ;  /* 0x000000d100337202 */ /* 0x004fe20000000f00 */
[--C-:B------:R-:W-:Y:S01]  /*cde0*/  FFMA.FTZ R34, R40, c[0x0][0x2d0], -R6.reuse ;  /* 0x0000b40028227a23 */ /* 0x100fe20000010806 */
[----:B------:R-:W-:Y:S01]  /*cdf0*/  MOV R13, R37 ;  /* 0x00000025000d7202 */ /* 0x000fe20000000f00 */
[--C-:B------:R-:W-:Y:S01]  /*ce00*/  FFMA.FTZ R37, R44, c[0x0][0x2d0], -R6.reuse ;  /* 0x0000b4002c257a23 */ /* 0x100fe20000010806 */
[----:B-1----:R-:W-:Y:S01]  /*ce10*/  @P0 IADD3 R4, P1, R4, R0, RZ ;  /* 0x0000000004040210 */ /* 0x002fe20007f3e0ff */
[--C-:B------:R-:W-:Y:S01]  /*ce20*/  FFMA.FTZ R35, R41, c[0x0][0x2d0], -R6.reuse ;  /* 0x0000b40029237a23 */ /* 0x100fe20000010806 */
[----:B------:R-:W1:Y:S01]  /*ce30*/  MUFU.EX2 R16, R16 ;  /* 0x0000001000107308 */ /* 0x000e620000000800 */
[----:B------:R-:W-:Y:S01]  /*ce40*/  FFMA.FTZ R64, R61, c[0x0][0x2d0], -R6 ;  /* 0x0000b4003d407a23 */ /* 0x000fe20000010806 */
[----:B------:R-:W-:Y:S01]  /*ce50*/  @P0 IADD3.X R5, R5, R3, RZ, P1, !PT ;  /* 0x0000000305050210 */ /* 0x000fe20000ffe4ff */
[----:B------:R-:W-:Y:S02]  /*ce60*/  FMUL.FTZ R28, R2, R156 ;  /* 0x0000009c021c7220 */ /* 0x000fe40000410000 */
[--C-:B----4-:R-:W-:Y:S01]  /*ce70*/  FFMA.FTZ R12, R38, c[0x0][0x2d0], -R204.reuse ;  /* 0x0000b400260c7a23 */ /* 0x110fe200000108cc */
[----:B------:R-:W-:Y:S01]  /*ce80*/  MOV R38, R210 ;  /* 0x000000d200267202 */ /* 0x000fe20000000f00 */
[----:B------:R2:W-:Y:S01]  /*ce90*/  @P0 LDGSTS.E.BYPASS.LTC128B.128 [R244+0x5100], [R4.64], !P6 ;  /* 0x0510000004f40fae */ /* 0x0005e2000f101d48 */
[C---:B------:R-:W-:Y:S02]  /*cea0*/  FMUL.FTZ R29, R2.reuse, R157 ;  /* 0x0000009d021d7220 */ /* 0x040fe40000410000 */
[C---:B------:R-:W-:Y:S02]  /*ceb0*/  FMUL.FTZ R60, R2.reuse, R180 ;  /* 0x000000b4023c7220 */ /* 0x040fe40000410000 */
[C---:B------:R-:W-:Y:S01]  /*cec0*/  FMUL.FTZ R61, R2.reuse, R181 ;  /* 0x000000b5023d7220 */ /* 0x040fe20000410000 */
[----:B------:R-:W-:Y:S01]  /*ced0*/  MOV R181, R37 ;  /* 0x0000002500b57202 */ /* 0x000fe20000000f00 */
[--C-:B---3--:R-:W-:Y:S01]  /*cee0*/  FFMA.FTZ R9, R39, c[0x0][0x2d0], -R204.reuse ;  /* 0x0000b40027097a23 */ /* 0x108fe200000108cc */
[----:B------:R2:W-:Y:S01]  /*cef0*/  @P0 LDGSTS.E.BYPASS.LTC128B.128 [R244+0x7100], [R4.64+0x80], !P5 ;  /* 0x0710008004f40fae */ /* 0x0005e2000e901d48 */
[----:B------:R-:W-:Y:S01]  /*cf00*/  MOV R39, R211 ;  /* 0x000000d300277202 */ /* 0x000fe20000000f00 */
[----:B------:R-:W-:Y:S02]  /*cf10*/  IMAD.MOV.U32 R180, RZ, RZ, R17 ;  /* 0x000000ffffb47224 */ /* 0x000fe400078e0011 */
[----:B------:R-:W-:Y:S01]  /*cf20*/  FMUL.FTZ R17, R133, R161 ;  /* 0x000000a185117220 */ /* 0x000fe20000410000 */
[----:B------:R-:W-:Y:S01]  /*cf30*/  MOV R161, R38 ;  /* 0x0000002600a17202 */ /* 0x000fe20000000f00 */
[C---:B------:R-:W-:Y:S02]  /*cf40*/  FMUL.FTZ R25, R2.reuse, R153 ;  /* 0x0000009902197220 */ /* 0x040fe40000410000 */
[----:B------:R-:W3:Y:S01]  /*cf50*/  LDL.LU R210, [R1+0x8] ;  /* 0x0000080001d27983 */ /* 0x000ee20000300800 */
[C---:B------:R-:W-:Y:S01]  /*cf60*/  FMUL.FTZ R40, R2.reuse, R164 ;  /* 0x000000a402287220 */ /* 0x040fe20000410000 */
[----:B------:R-:W-:Y:S01]  /*cf70*/  MUFU.EX2 R180, R180 ;  /* 0x000000b400b47308 */ /* 0x000fe20000000800 */
[C---:B------:R-:W-:Y:S01]  /*cf80*/  FMUL.FTZ R41, R2.reuse, R165 ;  /* 0x000000a502297220 */ /* 0x040fe20000410000 */
[----:B------:R-:W4:Y:S01]  /*cf90*/  LDL.LU R24, [R1+0x4] ;  /* 0x0000040001187983 */ /* 0x000f220000300800 */
[C---:B------:R-:W-:Y:S02]  /*cfa0*/  FMUL.FTZ R44, R2.reuse, R168 ;  /* 0x000000a8022c7220 */ /* 0x040fe40000410000 */
[C---:B------:R-:W-:Y:S02]  /*cfb0*/  FMUL.FTZ R45, R2.reuse, R169 ;  /* 0x000000a9022d7220 */ /* 0x040fe40000410000 */
[C---:B------:R-:W-:Y:S02]  /*cfc0*/  FMUL.FTZ R57, R2.reuse, R177 ;  /* 0x000000b102397220 */ /* 0x040fe40000410000 */
[C---:B------:R-:W-:Y:S02]  /*cfd0*/  FMUL.FTZ R72, R2.reuse, R72 ;  /* 0x0000004802487220 */ /* 0x040fe40000410000 */
[C---:B------:R-:W-:Y:S02]  /*cfe0*/  FMUL.FTZ R73, R2.reuse, R73 ;  /* 0x0000004902497220 */ /* 0x040fe40000410000 */
[C---:B------:R-:W-:Y:S02]  /*cff0*/  FMUL.FTZ R76, R2.reuse, R76 ;  /* 0x0000004c024c7220 */ /* 0x040fe40000410000 */
[----:B------:R-:W-:Y:S01]  /*d000*/  FMUL.FTZ R77, R2, R77 ;  /* 0x0000004d024d7220 */ /* 0x000fe20000410000 */
[----:B--2---:R-:W-:Y:S01]  /*d010*/  @P0 IADD3 R4, P1, R4, R0, RZ ;  /* 0x0000000004040210 */ /* 0x004fe20007f3e0ff */
[----:B------:R-:W-:Y:S02]  /*d020*/  FADD.FTZ R0, -R134, R139 ;  /* 0x0000008b86007221 */ /* 0x000fe40000010100 */
[----:B------:R-:W-:Y:S02]  /*d030*/  FMUL.FTZ R88, R2, R88 ;  /* 0x0000005802587220 */ /* 0x000fe40000410000 */
[----:B------:R-:W-:Y:S02]  /*d040*/  @P0 IMAD.X R5, R5, 0x1, R3, P1 ;  /* 0x0000000105050824 */ /* 0x000fe400008e0603 */
[----:B------:R-:W-:Y:S02]  /*d050*/  FMUL.FTZ R3, R134, c[0x0][0x2d0] ;  /* 0x0000b40086037a20 */ /* 0x000fe40000410000 */
[----:B------:R-:W-:Y:S01]  /*d060*/  FMUL.FTZ R0, R0, c[0x0][0x2d0] ;  /* 0x0000b40000007a20 */ /* 0x000fe20000410000 */
[----:B------:R2:W-:Y:S01]  /*d070*/  @P0 LDGSTS.E.BYPASS.LTC128B.128 [R244+0x5900], [R4.64], !P6 ;  /* 0x0590000004f40fae */ /* 0x0005e2000f101d48 */
[--C-:B------:R-:W-:Y:S02]  /*d080*/  FFMA.FTZ R14, R14, c[0x0][0x2d0], -R3.reuse ;  /* 0x0000b4000e0e7a23 */ /* 0x100fe40000010803 */
[--C-:B------:R-:W-:Y:S02]  /*d090*/  FFMA.FTZ R10, R10, c[0x0][0x2d0], -R3.reuse ;  /* 0x0000b4000a0a7a23 */ /* 0x100fe40000010803 */
[----:B------:R2:W-:Y:S01]  /*d0a0*/  MUFU.EX2 R209, R14 ;  /* 0x0000000e00d17308 */ /* 0x0005e20000000800 */
[--C-:B------:R-:W-:Y:S02]  /*d0b0*/  FFMA.FTZ R11, R11, c[0x0][0x2d0], -R3.reuse ;  /* 0x0000b4000b0b7a23 */ /* 0x100fe40000010803 */
[----:B------:R2:W-:Y:S01]  /*d0c0*/  @P0 LDGSTS.E.BYPASS.LTC128B.128 [R244+0x7900], [R4.64+0x80], !P5 ;  /* 0x0790008004f40fae */ /* 0x0005e2000e901d48 */
[--C-:B------:R-:W-:Y:S02]  /*d0d0*/  FFMA.FTZ R15, R15, c[0x0][0x2d0], -R3.reuse ;  /* 0x0000b4000f0f7a23 */ /* 0x100fe40000010803 */
[----:B------:R-:W-:Y:S01]  /*d0e0*/  FFMA.FTZ R211, R27, c[0x0][0x2d0], -R3 ;  /* 0x0000b4001bd37a23 */ /* 0x000fe20000010803 */
[----:B------:R-:W-:Y:S01]  /*d0f0*/  MOV R27, R9 ;  /* 0x00000009001b7202 */ /* 0x000fe20000000f00 */
[----:B------:R-:W-:Y:S02]  /*d100*/  FMUL.FTZ R9, R2, R145 ;  /* 0x0000009102097220 */ /* 0x000fe40000410000 */
[----:B------:R2:W-:Y:S01]  /*d110*/  MUFU.EX2 R139, R10 ;  /* 0x0000000a008b7308 */ /* 0x0005e20000000800 */
[----:B------:R-:W2:Y:S01]  /*d120*/  LDSM.16.MT88.4 R20, [R225] ;  /* 0x00000000e114783b */ /* 0x000ea20000004200 */
[----:B------:R-:W-:Y:S01]  /*d130*/  IMAD.MOV.U32 R157, RZ, RZ, R27 ;  /* 0x000000ffff9d7224 */ /* 0x000fe200078e001b */
[----:B------:R-:W-:Y:S01]  /*d140*/  MOV R27, R66 ;  /* 0x00000042001b7202 */ /* 0x000fe20000000f00 */
[--C-:B------:R-:W-:Y:S01]  /*d150*/  FFMA.FTZ R221, R30, c[0x0][0x2d0], -R3.reuse ;  /* 0x0000b4001edd7a23 */ /* 0x100fe20000010803 */
[----:B------:R-:W-:Y:S01]  /*d160*/  MOV R66, R36 ;  /* 0x0000002400427202 */ /* 0x000fe20000000f00 */
[C---:B------:R-:W-:Y:S01]  /*d170*/  FMUL.FTZ R89, R2.reuse, R89 ;  /* 0x0000005902597220 */ /* 0x040fe20000410000 */
[----:B------:R-:W-:Y:S01]  /*d180*/  MOV R30, R8 ;  /* 0x00000008001e7202 */ /* 0x000fe20000000f00 */
[C---:B------:R-:W-:Y:S01]  /*d190*/  FMUL.FTZ R8, R2.reuse, R144 ;  /* 0x0000009002087220 */ /* 0x040fe20000410000 */
[----:B-1----:R-:W-:Y:S01]  /*d1a0*/  F2FP.BF16.PACK_AB R144, R213, R16 ;  /* 0x00000010d590723e */ /* 0x002fe200000010ff */
[----:B------:R-:W-:Y:S01]  /*d1b0*/  MUFU.EX2 R0, R0 ;  /* 0x0000000000007308 */ /* 0x000fe20000000800 */
[C---:B------:R-:W-:Y:S01]  /*d1c0*/  FMUL.FTZ R92, R2.reuse, R92 ;  /* 0x0000005c025c7220 */ /* 0x040fe20000410000 */
[----:B------:R-:W-:Y:S01]  /*d1d0*/  MOV R177, R30 ;  /* 0x0000001e00b17202 */ /* 0x000fe20000000f00 */
[C---:B------:R-:W-:Y:S01]  /*d1e0*/  FMUL.FTZ R93, R2.reuse, R93 ;  /* 0x0000005d025d7220 */ /* 0x040fe20000410000 */
[----:B--2---:R-:W2:Y:S01]  /*d1f0*/  LDL.LU R14, [R1+0x10] ;  /* 0x00001000010e7983 */ /* 0x004ea20000300800 */
[C---:B------:R-:W-:Y:S02]  /*d200*/  FMUL.FTZ R104, R2.reuse, R104 ;  /* 0x0000006802687220 */ /* 0x040fe40000410000 */
[C---:B------:R-:W-:Y:S01]  /*d210*/  FMUL.FTZ R105, R2.reuse, R105 ;  /* 0x0000006902697220 */ /* 0x040fe20000410000 */
[----:B------:R-:W0:Y:S01]  /*d220*/  LDGDEPBAR ;  /* 0x00000000000079af */ /* 0x000e220000000000 */
[----:B------:R-:W-:Y:S01]  /*d230*/  FMUL.FTZ R108, R2, R108 ;  /* 0x0000006c026c7220 */ /* 0x000fe20000410000 */
[----:B------:R-:W-:Y:S01]  /*d240*/  MUFU.EX2 R205, R15 ;  /* 0x0000000f00cd7308 */ /* 0x000fe20000000800 */
[----:B------:R-:W-:Y:S02]  /*d250*/  FFMA.FTZ R4, R50, c[0x0][0x2d0], -R204 ;  /* 0x0000b40032047a23 */ /* 0x000fe400000108cc */
[----:B------:R-:W-:Y:S01]  /*d260*/  IMAD.MOV.U32 R50, RZ, RZ, R138 ;  /* 0x000000ffff327224 */ /* 0x000fe200078e008a */
[----:B------:R-:W-:Y:S01]  /*d270*/  MOV R10, R212 ;  /* 0x000000d4000a7202 */ /* 0x000fe20000000f00 */
[--C-:B------:R-:W-:Y:S01]  /*d280*/  FFMA.FTZ R212, R26, c[0x0][0x2d0], -R3.reuse ;  /* 0x0000b4001ad47a23 */ /* 0x100fe20000010803 */
[----:B------:R-:W-:Y:S01]  /*d290*/  MOV R54, R4 ;  /* 0x0000000400367202 */ /* 0x000fe20000000f00 */
[C---:B------:R-:W-:Y:S01]  /*d2a0*/  FMUL.FTZ R4, R133.reuse, R140 ;  /* 0x0000008c85047220 */ /* 0x040fe20000410000 */
[----:B------:R-:W-:Y:S01]  /*d2b0*/  MOV R26, R12 ;  /* 0x0000000c001a7202 */ /* 0x000fe20000000f00 */
[----:B------:R-:W-:Y:S01]  /*d2c0*/  FMUL.FTZ R5, R133, R141 ;  /* 0x0000008d85057220 */ /* 0x000fe20000410000 */
[----:B------:R1:W1:Y:S01]  /*d2d0*/  MUFU.EX2 R138, R11 ;  /* 0x0000000b008a7308 */ /* 0x0002620000000800 */
[----:B------:R-:W-:Y:S01]  /*d2e0*/  F2FP.BF16.PACK_AB R140, R218, R208 ;  /* 0x000000d0da8c723e */ /* 0x000fe200000010ff */
[----:B------:R-:W-:Y:S01]  /*d2f0*/  FFMA.FTZ R204, R67, c[0x0][0x2d0], -R204 ;  /* 0x0000b40043cc7a23 */ /* 0x000fe200000108cc */
[----:B------:R-:W-:Y:S01]  /*d300*/  F2FP.BF16.PACK_AB R141, R216, R207 ;  /* 0x000000cfd88d723e */ /* 0x000fe200000010ff */
[----:B------:R-:W-:Y:S01]  /*d310*/  FFMA.FTZ R67, R56, c[0x0][0x2d0], -R6 ;  /* 0x0000b40038437a23 */ /* 0x000fe20000010806 */
[----:B------:R-:W-:Y:S01]  /*d320*/  F2FP.BF16.PACK_AB R143, R50, R215 ;  /* 0x000000d7328f723e */ /* 0x000fe200000010ff */
[----:B------:R-:W-:Y:S01]  /*d330*/  FMUL.FTZ R6, R132, R142 ;  /* 0x0000008e84067220 */ /* 0x000fe20000410000 */
[----:B------:R-:W-:Y:S01]  /*d340*/  F2FP.BF16.PACK_AB R142, R65, R217 ;  /* 0x000000d9418e723e */ /* 0x000fe200000010ff */
[C---:B------:R-:W-:Y:S01]  /*d350*/  FMUL.FTZ R12, R2.reuse, R148 ;  /* 0x00000094020c7220 */ /* 0x040fe20000410000 */
[----:B------:R-:W-:Y:S01]  /*d360*/  MOV R156, R26 ;  /* 0x0000001a009c7202 */ /* 0x000fe20000000f00 */
[C---:B------:R-:W-:Y:S01]  /*d370*/  FMUL.FTZ R56, R2.reuse, R176 ;  /* 0x000000b002387220 */ /* 0x040fe20000410000 */
[----:B------:R-:W-:Y:S01]  /*d380*/  MOV R26, R54 ;  /* 0x00000036001a7202 */ /* 0x000fe20000000f00 */
[----:B------:R-:W-:Y:S01]  /*d390*/  FMUL.FTZ R109, R2, R109 ;  /* 0x0000006d026d7220 */ /* 0x000fe20000410000 */
[----:B------:R-:W-:Y:S01]  /*d3a0*/  MOV R54, R48 ;  /* 0x0000003000367202 */ /* 0x000fe20000000f00 */
[-C--:B------:R-:W-:Y:S01]  /*d3b0*/  HMMA.16816.F32.BF16 R4, R140, R20.reuse, R4 ;  /* 0x000000148c04723c */ /* 0x080fe20000041804 */
[----:B------:R-:W-:Y:S04]  /*d3c0*/  MUFU.EX2 R221, R221 ;  /* 0x000000dd00dd7308 */ /* 0x000fe80000000800 */
[----:B------:R-:W-:Y:S01]  /*d3d0*/  MOV R48, R18 ;  /* 0x0000001200307202 */ /* 0x000fe20000000f00 */
[C---:B------:R-:W-:Y:S01]  /*d3e0*/  FMUL.FTZ R18, R132.reuse, R162 ;  /* 0x000000a284127220 */ /* 0x040fe20000410000 */
[----:B------:R-:W-:Y:S01]  /*d3f0*/  MOV R162, R19 ;  /* 0x0000001300a27202 */ /* 0x000fe20000000f00 */
[----:B------:R-:W-:Y:S01]  /*d400*/  FMUL.FTZ R19, R132, R163 ;  /* 0x000000a384137220 */ /* 0x000fe20000410000 */
[----:B------:R-:W-:Y:S02]  /*d410*/  MOV R163, R39 ;  /* 0x0000002700a37202 */ /* 0x000fe40000000f00 */
[----:B------:R-:W2:Y:S01]  /*d420*/  LDSM.16.MT88.4 R36, [R226] ;  /* 0x00000000e224783b */ /* 0x000ea20000004200 */
[----:B-1----:R-:W-:Y:S01]  /*d430*/  MOV R11, R13 ;  /* 0x0000000d000b7202 */ /* 0x002fe20000000f00 */
[----:B------:R-:W-:Y:S01]  /*d440*/  FMUL.FTZ R13, R2, R149 ;  /* 0x00000095020d7220 */ /* 0x000fe20000410000 */
[----:B------:R-:W-:Y:S01]  /*d450*/  F2FP.BF16.PACK_AB R145, R138, R139 ;  /* 0x0000008b8a91723e */ /* 0x000fe200000010ff */
[C---:B------:R-:W-:Y:S01]  /*d460*/  FMUL.FTZ R15, R0.reuse, R151 ;  /* 0x00000097000f7220 */ /* 0x040fe20000410000 */
[----:B------:R-:W-:Y:S01]  /*d470*/  MOV R153, R11 ;  /* 0x0000000b00997202 */ /* 0x000fe20000000f00 */
[----:B------:R-:W-:Y:S01]  /*d480*/  FMUL.FTZ R11, R0, R147 ;  /* 0x00000093000b7220 */ /* 0x000fe20000410000 */
[----:B------:R-:W-:Y:S01]  /*d490*/  F2FP.BF16.PACK_AB R147, R205, R209 ;  /* 0x000000d1cd93723e */ /* 0x000fe200000010ff */
[C---:B------:R-:W-:Y:S01]  /*d4a0*/  FMUL.FTZ R120, R2.reuse, R120 ;  /* 0x0000007802787220 */ /* 0x040fe20000410000 */
[----:B------:R-:W-:Y:S01]  /*d4b0*/  MOV R168, R26 ;  /* 0x0000001a00a87202 */ /* 0x000fe20000000f00 */
[C---:B------:R-:W-:Y:S02]  /*d4c0*/  FMUL.FTZ R121, R2.reuse, R121 ;  /* 0x0000007902797220 */ /* 0x040fe40000410000 */
[C---:B------:R-:W-:Y:S02]  /*d4d0*/  FMUL.FTZ R124, R2.reuse, R124 ;  /* 0x0000007c027c7220 */ /* 0x040fe40000410000 */
[----:B------:R-:W-:Y:S02]  /*d4e0*/  FMUL.FTZ R125, R2, R125 ;  /* 0x0000007d027d7220 */ /* 0x000fe40000410000 */
[----:B------:R-:W-:Y:S02]  /*d4f0*/  IMAD.MOV.U32 R176, RZ, RZ, R54 ;  /* 0x000000ffffb07224 */ /* 0x000fe400078e0036 */
[C---:B------:R-:W-:Y:S01]  /*d500*/  FMUL.FTZ R26, R0.reuse, R154 ;  /* 0x0000009a001a7220 */ /* 0x040fe20000410000 */
[----:B------:R-:W-:Y:S01]  /*d510*/  MOV R154, R55 ;  /* 0x00000037009a7202 */ /* 0x000fe20000000f00 */
[C---:B------:R-:W-:Y:S01]  /*d520*/  FMUL.FTZ R30, R0.reuse, R158 ;  /* 0x0000009e001e7220 */ /* 0x040fe20000410000 */
[----:B------:R-:W-:Y:S01]  /*d530*/  MOV R158, R49 ;  /* 0x00000031009e7202 */ /* 0x000fe20000000f00 */
[--C-:B------:R-:W-:Y:S01]  /*d540*/  FFMA.FTZ R248, R31, c[0x0][0x2d0], -R3.reuse ;  /* 0x0000b4001ff87a23 */ /* 0x100fe20000010803 */
[----:B------:R-:W-:Y:S01]  /*d550*/  MUFU.EX2 R176, R176 ;  /* 0x000000b000b07308 */ /* 0x000fe20000000800 */
[----:B------:R-:W-:Y:S01]  /*d560*/  FMUL.FTZ R31, R0, R159 ;  /* 0x0000009f001f7220 */ /* 0x000fe20000410000 */
[----:B------:R-:W-:Y:S01]  /*d570*/  MOV R159, R64 ;  /* 0x00000040009f7202 */ /* 0x000fe20000000f00 */
[--C-:B------:R-:W-:Y:S02]  /*d580*/  FFMA.FTZ R247, R42, c[0x0][0x2d0], -R3.reuse ;  /* 0x0000b4002af77a23 */ /* 0x100fe40000010803 */
[C---:B------:R-:W-:Y:S02]  /*d590*/  FMUL.FTZ R42, R0.reuse, R166 ;  /* 0x000000a6002a7220 */ /* 0x040fe40000410000 */
[--C-:B------:R-:W-:Y:S02]  /*d5a0*/  FFMA.FTZ R246, R43, c[0x0][0x2d0], -R3.reuse ;  /* 0x0000b4002bf67a23 */ /* 0x100fe40000010803 */
[----:B------:R-:W-:Y:S01]  /*d5b0*/  FMUL.FTZ R43, R0, R167 ;  /* 0x000000a7002b7220 */ /* 0x000fe20000410000 */
[----:B------:R-:W-:Y:S01]  /*d5c0*/  MUFU.EX2 R248, R248 ;  /* 0x000000f800f87308 */ /* 0x000fe20000000800 */
[--C-:B------:R-:W-:Y:S02]  /*d5d0*/  FFMA.FTZ R245, R46, c[0x0][0x2d0], -R3.reuse ;  /* 0x0000b4002ef57a23 */ /* 0x100fe40000010803 */
[C---:B------:R-:W-:Y:S02]  /*d5e0*/  FMUL.FTZ R46, R0.reuse, R170 ;  /* 0x000000aa002e7220 */ /* 0x040fe40000410000 */
[--C-:B------:R-:W-:Y:S02]  /*d5f0*/  FFMA.FTZ R223, R47, c[0x0][0x2d0], -R3.reuse ;  /* 0x0000b4002fdf7a23 */ /* 0x100fe40000010803 */
[----:B------:R-:W-:Y:S02]  /*d600*/  FMUL.FTZ R47, R0, R171 ;  /* 0x000000ab002f7220 */ /* 0x000fe40000410000 */
[----:B------:R-:W-:Y:S01]  /*d610*/  IMAD.MOV.U32 R164, RZ, RZ, R48 ;  /* 0x000000ffffa47224 */ /* 0x000fe200078e0030 */
[----:B------:R-:W-:Y:S01]  /*d620*/  MUFU.EX2 R171, R212 ;  /* 0x000000d400ab7308 */ /* 0x000fe20000000800 */
[C---:B------:R-:W-:Y:S02]  /*d630*/  FMUL.FTZ R48, R133.reuse, R192 ;  /* 0x000000c085307220 */ /* 0x040fe40000410000 */
[----:B------:R-:W-:Y:S02]  /*d640*/  FMUL.FTZ R49, R133, R193 ;  /* 0x000000c185317220 */ /* 0x000fe40000410000 */
[--C-:B------:R-:W-:Y:S02]  /*d650*/  FFMA.FTZ R58, R58, c[0x0][0x2d0], -R3.reuse ;  /* 0x0000b4003a3a7a23 */ /* 0x100fe40000010803 */
[--C-:B------:R-:W-:Y:S02]  /*d660*/  FFMA.FTZ R59, R59, c[0x0][0x2d0], -R3.reuse ;  /* 0x0000b4003b3b7a23 */ /* 0x100fe40000010803 */
[--C-:B------:R-:W-:Y:S01]  /*d670*/  FFMA.FTZ R62, R62, c[0x0][0x2d0], -R3.reuse ;  /* 0x0000b4003e3e7a23 */ /* 0x100fe20000010803 */
[----:B------:R-:W-:Y:S01]  /*d680*/  MOV R169, R58 ;  /* 0x0000003a00a97202 */ /* 0x000fe20000000f00 */
[C---:B------:R-:W-:Y:S01]  /*d690*/  FMUL.FTZ R58, R0.reuse, R178 ;  /* 0x000000b2003a7220 */ /* 0x040fe20000410000 */
[----:B------:R-:W-:Y:S01]  /*d6a0*/  MOV R165, R59 ;  /* 0x0000003b00a57202 */ /* 0x000fe20000000f00 */
[C---:B------:R-:W-:Y:S01]  /*d6b0*/  FMUL.FTZ R59, R0.reuse, R179 ;  /* 0x000000b3003b7220 */ /* 0x040fe20000410000 */
[----:B------:R-:W-:Y:S01]  /*d6c0*/  MUFU.EX2 R164, R164 ;  /* 0x000000a400a47308 */ /* 0x000fe20000000800 */
[----:B------:R-:W-:Y:S02]  /*d6d0*/  FFMA.FTZ R3, R63, c[0x0][0x2d0], -R3 ;  /* 0x0000b4003f037a23 */ /* 0x000fe40000010803 */
[C---:B------:R-:W-:Y:S02]  /*d6e0*/  FMUL.FTZ R63, R0.reuse, R183 ;  /* 0x000000b7003f7220 */ /* 0x040fe40000410000 */
[C---:B------:R-:W-:Y:S01]  /*d6f0*/  FMUL.FTZ R64, R133.reuse, R200 ;  /* 0x000000c885407220 */ /* 0x040fe20000410000 */
[----:B------:R-:W-:Y:S01]  /*d700*/  MOV R200, R157 ;  /* 0x0000009d00c87202 */ /* 0x000fe20000000f00 */
[C---:B------:R-:W-:Y:S02]  /*d710*/  FMUL.FTZ R74, R0.reuse, R74 ;  /* 0x0000004a004a7220 */ /* 0x040fe40000410000 */
        /* <DEDUP_REMOVED lines=17> */
[----:B------:R-:W-:Y:S03]  /*d830*/  FMUL.FTZ R127, R0, R127 ;  /* 0x0000007f007f7220 */ /* 0x000fe60000410000 */
[----:B------:R-:W-:Y:S10]  /*d840*/  MUFU.EX2 R247, R247 ;  /* 0x000000f700f77308 */ /* 0x000ff40000000800 */
[----:B------:R-:W-:Y:S10]  /*d850*/  MUFU.EX2 R246, R246 ;  /* 0x000000f600f67308 */ /* 0x000ff40000000800 */
[----:B------:R-:W-:Y:S10]  /*d860*/  MUFU.EX2 R245, R245 ;  /* 0x000000f500f57308 */ /* 0x000ff40000000800 */
[----:B------:R-:W-:Y:S01]  /*d870*/  MUFU.EX2 R223, R223 ;  /* 0x000000df00df7308 */ /* 0x000fe20000000800 */
[----:B---3--:R-:W-:Y:S02]  /*d880*/  FFMA.FTZ R210, R133, R210, R208 ;  /* 0x000000d285d27223 */ /* 0x008fe400000100d0 */
[----:B----4-:R-:W-:Y:S01]  /*d890*/  FFMA.FTZ R208, R132, R24, R207 ;  /* 0x0000001884d07223 */ /* 0x010fe200000100cf */
[----:B------:R-:W-:Y:S01]  /*d8a0*/  MOV R207, R62 ;  /* 0x0000003e00cf7202 */ /* 0x000fe20000000f00 */
[----:B------:R-:W-:Y:S01]  /*d8b0*/  FMUL.FTZ R24, R2, R152 ;  /* 0x0000009802187220 */ /* 0x000fe20000410000 */
[----:B------:R-:W-:Y:S01]  /*d8c0*/  MOV R152, R10 ;  /* 0x0000000a00987202 */ /* 0x000fe20000000f00 */
[C---:B------:R-:W-:Y:S01]  /*d8d0*/  FMUL.FTZ R10, R0.reuse, R146 ;  /* 0x00000092000a7220 */ /* 0x040fe20000410000 */
[----:B------:R-:W-:Y:S01]  /*d8e0*/  F2FP.BF16.PACK_AB R146, R51, R214 ;  /* 0x000000d63392723e */ /* 0x000fe200000010ff */
[----:B------:R-:W-:Y:S06]  /*d8f0*/  FMUL.FTZ R62, R0, R182 ;  /* 0x000000b6003e7220 */ /* 0x000fec0000410000 */
[C---:B------:R-:W-:Y:S07]  /*d900*/  HMMA.16816.F32.BF16 R8, R144.reuse, R20, R8 ;  /* 0x000000149008723c */ /* 0x040fee0000041808 */
[C---:B------:R-:W-:Y:S01]  /*d910*/  FMUL.FTZ R20, R133.reuse, R172 ;  /* 0x000000ac85147220 */ /* 0x040fe20000410000 */
[----:B------:R-:W-:Y:S01]  /*d920*/  MOV R172, R34 ;  /* 0x0000002200ac7202 */ /* 0x000fe20000000f00 */
[C---:B------:R-:W-:Y:S03]  /*d930*/  FMUL.FTZ R21, R133.reuse, R173 ;  /* 0x000000ad85157220 */ /* 0x040fe60000410000 */
[C---:B------:R-:W-:Y:S01]  /*d940*/  FMUL.FTZ R34, R132.reuse, R186 ;  /* 0x000000ba84227220 */ /* 0x040fe20000410000 */
[----:B------:R-:W-:Y:S01]  /*d950*/  MOV R173, R35 ;  /* 0x0000002300ad7202 */ /* 0x000fe20000000f00 */
[C---:B------:R-:W-:Y:S01]  /*d960*/  FMUL.FTZ R35, R132.reuse, R187 ;  /* 0x000000bb84237220 */ /* 0x040fe20000410000 */
[----:B------:R-:W-:Y:S01]  /*d970*/  MOV R187, R50 ;  /* 0x0000003200bb7202 */ /* 0x000fe20000000f00 */
[----:B------:R-:W-:Y:S01]  /*d980*/  FMUL.FTZ R50, R132, R194 ;  /* 0x000000c284327220 */ /* 0x000fe20000410000 */
[----:B------:R-:W-:Y:S01]  /*d990*/  MOV R186, R65 ;  /* 0x0000004100ba7202 */ /* 0x000fe20000000f00 */
[----:B------:R-:W-:Y:S01]  /*d9a0*/  FMUL.FTZ R65, R133, R201 ;  /* 0x000000c985417220 */ /* 0x000fe20000410000 */
[----:B------:R-:W-:Y:S02]  /*d9b0*/  MOV R194, R161 ;  /* 0x000000a100c27202 */ /* 0x000fe40000000f00 */
[----:B------:R-:W-:Y:S02]  /*d9c0*/  MOV R161, R181 ;  /* 0x000000b500a17202 */ /* 0x000fe40000000f00 */
[----:B------:R-:W-:Y:S02]  /*d9d0*/  MOV R181, R156 ;  /* 0x0000009c00b57202 */ /* 0x000fe40000000f00 */
[----:B------:R-:W-:Y:S10]  /*d9e0*/  MUFU.EX2 R194, R194 ;  /* 0x000000c200c27308 */ /* 0x000ff40000000800 */
[----:B------:R-:W-:Y:S01]  /*d9f0*/  MUFU.EX2 R181, R181 ;  /* 0x000000b500b57308 */ /* 0x000fe20000000800 */
[----:B--2---:R-:W-:Y:S02]  /*da00*/  FFMA.FTZ R2, R2, R14, R16 ;  /* 0x0000000e02027223 */ /* 0x004fe40000010010 */
[----:B------:R-:W-:Y:S02]  /*da10*/  FMUL.FTZ R14, R0, R150 ;  /* 0x00000096000e7220 */ /* 0x000fe40000410000 */
[----:B------:R-:W-:Y:S01]  /*da20*/  LDSM.16.MT88.4 R148, [R228] ;  /* 0x00000000e494783b */ /* 0x000fe20000004200 */
[----:B------:R-:W-:Y:S02]  /*da30*/  FADD.FTZ R2, R213, R2 ;  /* 0x00000002d5027221 */ /* 0x000fe40000010000 */
[C---:B------:R-:W-:Y:S01]  /*da40*/  FMUL.FTZ R16, R133.reuse, R160 ;  /* 0x000000a085107220 */ /* 0x040fe20000410000 */
[----:B------:R-:W-:Y:S01]  /*da50*/  MOV R160, R33 ;  /* 0x0000002100a07202 */ /* 0x000fe20000000f00 */
[-C--:B------:R-:W-:Y:S03]  /*da60*/  HMMA.16816.F32.BF16 R12, R144, R22.reuse, R12 ;  /* 0x00000016900c723c */ /* 0x080fe6000004180c */
[C---:B------:R-:W-:Y:S02]  /*da70*/  FMUL.FTZ R33, R133.reuse, R185 ;  /* 0x000000b985217220 */ /* 0x040fe40000410000 */
[----:B------:R-:W-:Y:S03]  /*da80*/  IMAD.MOV.U32 R185, RZ, RZ, R52 ;  /* 0x000000ffffb97224 */ /* 0x000fe600078e0034 */
[C---:B------:R-:W-:Y:S07]  /*da90*/  HMMA.16816.F32.BF16 R16, R140.reuse, R22, R16 ;  /* 0x000000168c10723c */ /* 0x040fee0000041810 */
[C---:B------:R-:W-:Y:S01]  /*daa0*/  FMUL.FTZ R22, R132.reuse, R174 ;  /* 0x000000ae84167220 */ /* 0x040fe20000410000 */
[----:B------:R-:W-:Y:S01]  /*dab0*/  MOV R174, R53 ;  /* 0x0000003500ae7202 */ /* 0x000fe20000000f00 */
[----:B------:R-:W-:Y:S01]  /*dac0*/  FMUL.FTZ R23, R132, R175 ;  /* 0x000000af84177220 */ /* 0x000fe20000410000 */
[----:B------:R-:W1:Y:S02]  /*dad0*/  LDSM.16.MT88.4 R52, [R229] ;  /* 0x00000000e534783b */ /* 0x000e640000004200 */
[----:B------:R-:W-:Y:S01]  /*dae0*/  MOV R175, R27 ;  /* 0x0000001b00af7202 */ /* 0x000fe20000000f00 */
[----:B------:R-:W-:Y:S01]  /*daf0*/  FMUL.FTZ R27, R0, R155 ;  /* 0x0000009b001b7220 */ /* 0x000fe20000410000 */
[----:B------:R-:W-:Y:S01]  /*db00*/  MOV R155, R32 ;  /* 0x00000020009b7202 */ /* 0x000fe20000000f00 */
[C---:B------:R-:W-:Y:S01]  /*db10*/  FMUL.FTZ R32, R133.reuse, R184 ;  /* 0x000000b885207220 */ /* 0x040fe20000410000 */
[-C--:B------:R-:W-:Y:S01]  /*db20*/  HMMA.16816.F32.BF16 R20, R140, R36.reuse, R20 ;  /* 0x000000248c14723c */ /* 0x080fe20000041814 */
[----:B------:R-:W-:Y:S02]  /*db30*/  MUFU.EX2 R174, R174 ;  /* 0x000000ae00ae7308 */ /* 0x000fe40000000800 */
[----:B------:R-:W-:Y:S01]  /*db40*/  MOV R184, R66 ;  /* 0x0000004200b87202 */ /* 0x000fe20000000f00 */
[C---:B------:R-:W-:Y:S01]  /*db50*/  FMUL.FTZ R66, R132.reuse, R202 ;  /* 0x000000ca84427220 */ /* 0x040fe20000410000 */
[----:B------:R-:W-:Y:S02]  /*db60*/  MOV R166, R175 ;  /* 0x000000af00a67202 */ /* 0x000fe40000000f00 */
[----:B------:R-:W-:Y:S01]  /*db70*/  MOV R175, R162 ;  /* 0x000000a200af7202 */ /* 0x000fe20000000f00 */
[C---:B------:R-:W-:Y:S03]  /*db80*/  HMMA.16816.F32.BF16 R24, R144.reuse, R36, R24 ;  /* 0x000000249018723c */ /* 0x040fe60000041818 */
[----:B------:R-:W-:Y:S01]  /*db90*/  MUFU.EX2 R184, R184 ;  /* 0x000000b800b87308 */ /* 0x000fe20000000800 */
[----:B------:R-:W-:Y:S02]  /*dba0*/  MOV R162, R177 ;  /* 0x000000b100a27202 */ /* 0x000fe40000000f00 */
[----:B------:R-:W-:Y:S01]  /*dbb0*/  MOV R167, R166 ;  /* 0x000000a600a77202 */ /* 0x000fe20000000f00 */
[C---:B------:R-:W-:Y:S01]  /*dbc0*/  FMUL.FTZ R36, R133.reuse, R188 ;  /* 0x000000bc85247220 */ /* 0x040fe20000410000 */
[-C--:B------:R-:W-:Y:S04]  /*dbd0*/  HMMA.16816.F32.BF16 R28, R144, R38.reuse, R28 ;  /* 0x00000026901c723c */ /* 0x080fe8000004181c */
[C---:B------:R-:W-:Y:S01]  /*dbe0*/  FMUL.FTZ R37, R133.reuse, R189 ;  /* 0x000000bd85257220 */ /* 0x040fe20000410000 */
[----:B------:R-:W-:Y:S01]  /*dbf0*/  MUFU.EX2 R177, R252 ;  /* 0x000000fc00b17308 */ /* 0x000fe20000000800 */
[----:B------:R-:W-:Y:S01]  /*dc00*/  MOV R188, R51 ;  /* 0x0000003300bc7202 */ /* 0x000fe20000000f00 */
[C---:B------:R-:W-:Y:S01]  /*dc10*/  FMUL.FTZ R51, R132.reuse, R195 ;  /* 0x000000c384337220 */ /* 0x040fe20000410000 */
[C---:B------:R-:W-:Y:S04]  /*dc20*/  HMMA.16816.F32.BF16 R32, R140.reuse, R38, R32 ;  /* 0x000000268c20723c */ /* 0x040fe80000041820 */
[----:B------:R-:W-:Y:S01]  /*dc30*/  MOV R189, R67 ;  /* 0x0000004300bd7202 */ /* 0x000fe20000000f00 */
[C---:B------:R-:W-:Y:S01]  /*dc40*/  FMUL.FTZ R67, R132.reuse, R203 ;  /* 0x000000cb84437220 */ /* 0x040fe20000410000 */
[----:B------:R-:W-:Y:S01]  /*dc50*/  MOV R170, R167 ;  /* 0x000000a700aa7202 */ /* 0x000fe20000000f00 */
[C---:B------:R-:W-:Y:S01]  /*dc60*/  FMUL.FTZ R38, R132.reuse, R190 ;  /* 0x000000be84267220 */ /* 0x040fe20000410000 */
[----:B------:R-:W-:Y:S01]  /*dc70*/  MOV R190, R155 ;  /* 0x0000009b00be7202 */ /* 0x000fe20000000f00 */
[C---:B------:R-:W-:Y:S01]  /*dc80*/  FMUL.FTZ R39, R132.reuse, R191 ;  /* 0x000000bf84277220 */ /* 0x040fe20000410000 */
[----:B------:R-:W-:Y:S02]  /*dc90*/  MUFU.EX2 R175, R175 ;  /* 0x000000af00af7308 */ /* 0x000fe40000000800 */
[----:B------:R-:W-:Y:S01]  /*dca0*/  MOV R191, R185 ;  /* 0x000000b900bf7202 */ /* 0x000fe20000000f00 */
[----:B------:R-:W-:Y:S01]  /*dcb0*/  IMAD.MOV.U32 R185, RZ, RZ, R129 ;  /* 0x000000ffffb97224 */ /* 0x000fe200078e0081 */
[----:B------:R-:W-:Y:S01]  /*dcc0*/  MOV R155, R154 ;  /* 0x0000009a009b7202 */ /* 0x000fe20000000f00 */
[----:B------:R-:W2:Y:S01]  /*dcd0*/  LDL.LU R129, [R1+0x74] ;  /* 0x0000740001817983 */ /* 0x000ea20000300800 */
[-C--:B-1----:R-:W-:Y:S03]  /*dce0*/  HMMA.16816.F32.BF16 R36, R140, R52.reuse, R36 ;  /* 0x000000348c24723c */ /* 0x082fe60000041824 */
[----:B------:R-:W-:Y:S02]  /*dcf0*/  MOV R154, R163 ;  /* 0x000000a3009a7202 */ /* 0x000fe40000000f00 */
[----:B------:R-:W-:Y:S02]  /*dd00*/  MOV R163, R169 ;  /* 0x000000a900a37202 */ /* 0x000fe40000000f00 */
[----:B------:R-:W-:Y:S01]  /*dd10*/  MUFU.EX2 R169, R219 ;  /* 0x000000db00a97308 */ /* 0x000fe20000000800 */
[C---:B------:R-:W-:Y:S04]  /*dd20*/  HMMA.16816.F32.BF16 R40, R144.reuse, R52, R40 ;  /* 0x000000349028723c */ /* 0x040fe80000041828 */
[----:B------:R-:W-:Y:S02]  /*dd30*/  MOV R166, R189 ;  /* 0x000000bd00a67202 */ /* 0x000fe40000000f00 */
[----:B------:R-:W-:Y:S01]  /*dd40*/  MOV R189, R188 ;  /* 0x000000bc00bd7202 */ /* 0x000fe20000000f00 */
[C---:B------:R-:W-:Y:S01]  /*dd50*/  FMUL.FTZ R52, R133.reuse, R196 ;  /* 0x000000c485347220 */ /* 0x040fe20000410000 */
[-C--:B------:R-:W-:Y:S04]  /*dd60*/  HMMA.16816.F32.BF16 R44, R144, R54.reuse, R44 ;  /* 0x00000036902c723c */ /* 0x080fe8000004182c */
[C---:B------:R-:W-:Y:S01]  /*dd70*/  FMUL.FTZ R53, R133.reuse, R197 ;  /* 0x000000c585357220 */ /* 0x040fe20000410000 */
[----:B------:R-:W-:Y:S01]  /*dd80*/  MOV R167, R166 ;  /* 0x000000a600a77202 */ /* 0x000fe20000000f00 */
[----:B------:R1:W-:Y:S01]  /*dd90*/  MUFU.EX2 R197, R170 ;  /* 0x000000aa00c57308 */ /* 0x0003e20000000800 */
[----:B------:R-:W-:Y:S01]  /*dda0*/  MOV R166, R189 ;  /* 0x000000bd00a67202 */ /* 0x000fe20000000f00 */
[C---:B------:R-:W-:Y:S04]  /*ddb0*/  HMMA.16816.F32.BF16 R48, R140.reuse, R54, R48 ;  /* 0x000000368c30723c */ /* 0x040fe80000041830 */
[----:B------:R-:W-:Y:S02]  /*ddc0*/  MOV R188, R187 ;  /* 0x000000bb00bc7202 */ /* 0x000fe40000000f00 */
[----:B------:R-:W-:Y:S01]  /*ddd0*/  MOV R187, R186 ;  /* 0x000000ba00bb7202 */ /* 0x000fe20000000f00 */
[C---:B------:R-:W-:Y:S01]  /*dde0*/  FMUL.FTZ R54, R132.reuse, R198 ;  /* 0x000000c684367220 */ /* 0x040fe20000410000 */
[----:B------:R-:W-:Y:S01]  /*ddf0*/  MOV R186, R159 ;  /* 0x0000009f00ba7202 */ /* 0x000fe20000000f00 */
[----:B------:R-:W-:Y:S03]  /*de00*/  FMUL.FTZ R55, R132, R199 ;  /* 0x000000c784377220 */ /* 0x000fe60000410000 */
[----:B------:R-:W-:Y:S02]  /*de10*/  MOV R199, R153 ;  /* 0x0000009900c77202 */ /* 0x000fe40000000f00 */
[----:B------:R-:W-:Y:S02]  /*de20*/  MOV R192, R167 ;  /* 0x000000a700c07202 */ /* 0x000fe40000000f00 */
[-C--:B------:R-:W-:Y:S02]  /*de30*/  HMMA.16816.F32.BF16 R52, R140, R148.reuse, R52 ;  /* 0x000000948c34723c */ /* 0x080fe40000041834 */
[----:B------:R-:W-:Y:S01]  /*de40*/  MUFU.EX2 R199, R199 ;  /* 0x000000c700c77308 */ /* 0x000fe20000000800 */
[----:B------:R-:W-:Y:S02]  /*de50*/  MOV R193, R166 ;  /* 0x000000a600c17202 */ /* 0x000fe40000000f00 */
[----:B------:R-:W-:Y:S02]  /*de60*/  MOV R201, R192 ;  /* 0x000000c000c97202 */ /* 0x000fe40000000f00 */
[----:B------:R-:W-:Y:S01]  /*de70*/  MOV R198, R193 ;  /* 0x000000c100c67202 */ /* 0x000fe20000000f00 */
[C---:B------:R-:W-:Y:S04]  /*de80*/  HMMA.16816.F32.BF16 R56, R144.reuse, R148, R56 ;  /* 0x000000949038723c */ /* 0x040fe80000041838 */
[----:B------:R-:W-:Y:S01]  /*de90*/  MUFU.EX2 R192, R161 ;  /* 0x000000a100c07308 */ /* 0x000fe20000000800 */
[----:B------:R-:W-:Y:S01]  /*dea0*/  MOV R159, R158 ;  /* 0x0000009e009f7202 */ /* 0x000fe20000000f00 */
[----:B------:R-:W-:Y:S01]  /*deb0*/  IMAD.MOV.U32 R202, RZ, RZ, R198 ;  /* 0x000000ffffca7224 */ /* 0x000fe200078e00c6 */
[----:B------:R-:W-:Y:S01]  /*dec0*/  MOV R158, R165 ;  /* 0x000000a5009e7202 */ /* 0x000fe20000000f00 */
[-C--:B------:R-:W-:Y:S04]  /*ded0*/  HMMA.16816.F32.BF16 R60, R144, R150.reuse, R60 ;  /* 0x00000096903c723c */ /* 0x080fe8000004183c */
[----:B------:R-:W-:Y:S01]  /*dee0*/  IMAD.MOV.U32 R165, RZ, RZ, R130 ;  /* 0x000000ffffa57224 */ /* 0x000fe200078e0082 */
[----:B------:R-:W-:Y:S01]  /*def0*/  MOV R198, R190 ;  /* 0x000000be00c67202 */ /* 0x000fe20000000f00 */
[----:B------:R-:W3:Y:S01]  /*df00*/  LDL.LU R130, [R1+0x70] ;  /* 0x0000700001827983 */ /* 0x000ee20000300800 */
[----:B------:R-:W-:Y:S01]  /*df10*/  MOV R190, R162 ;  /* 0x000000a200be7202 */ /* 0x000fe20000000f00 */
[C---:B------:R-:W-:Y:S02]  /*df20*/  HMMA.16816.F32.BF16 R64, R140.reuse, R150, R64 ;  /* 0x000000968c40723c */ /* 0x040fe40000041840 */
[----:B------:R-:W4:Y:S02]  /*df30*/  LDSM.16.MT88.4 R148, [R225+0x2000] ;  /* 0x00200000e194783b */ /* 0x000f240000004200 */
[----:B------:R-:W-:Y:S02]  /*df40*/  MOV R189, R188 ;  /* 0x000000bc00bd7202 */ /* 0x000fe40000000f00 */
[----:B------:R-:W-:Y:S02]  /*df50*/  MOV R188, R187 ;  /* 0x000000bb00bc7202 */ /* 0x000fe40000000f00 */
[----:B------:R-:W-:Y:S04]  /*df60*/  MOV R187, R186 ;  /* 0x000000ba00bb7202 */ /* 0x000fe80000000f00 */
[----:B------:R-:W-:Y:S02]  /*df70*/  MOV R167, R188 ;  /* 0x000000bc00a77202 */ /* 0x000fe40000000f00 */
[----:B------:R-:W-:Y:S02]  /*df80*/  MOV R166, R187 ;  /* 0x000000bb00a67202 */ /* 0x000fe40000000f00 */
[----:B------:R-:W-:Y:S01]  /*df90*/  MOV R186, R159 ;  /* 0x0000009f00ba7202 */ /* 0x000fe20000000f00 */
[----:B------:R-:W-:Y:S01]  /*dfa0*/  IMAD.MOV.U32 R183, RZ, RZ, R167 ;  /* 0x000000ffffb77224 */ /* 0x000fe200078e00a7 */
[----:B------:R-:W-:Y:S01]  /*dfb0*/  MOV R159, R158 ;  /* 0x0000009e009f7202 */ /* 0x000fe20000000f00 */
[----:B------:R-:W-:Y:S01]  /*dfc0*/  IMAD.MOV.U32 R158, RZ, RZ, R155 ;  /* 0x000000ffff9e7224 */ /* 0x000fe200078e009b */
[----:B------:R-:W-:Y:S02]  /*dfd0*/  MOV R155, R173 ;  /* 0x000000ad009b7202 */ /* 0x000fe40000000f00 */
[----:B------:R-:W-:Y:S02]  /*dfe0*/  MOV R173, R172 ;  /* 0x000000ac00ad7202 */ /* 0x000fe40000000f00 */
[----:B------:R-:W-:Y:S02]  /*dff0*/  MOV R172, R131 ;  /* 0x0000008300ac7202 */ /* 0x000fe40000000f00 */
[----:B------:R-:W3:Y:S01]  /*e000*/  LDL.LU R131, [R1+0x6c] ;  /* 0x00006c0001837983 */ /* 0x000ee20000300800 */
[----:B------:R-:W-:Y:S02]  /*e010*/  MOV R188, R159 ;  /* 0x0000009f00bc7202 */ /* 0x000fe40000000f00 */
[----:B------:R-:W-:Y:S02]  /*e020*/  MOV R159, R173 ;  /* 0x000000ad009f7202 */ /* 0x000fe40000000f00 */
[----:B------:R-:W-:Y:S01]  /*e030*/  MOV R187, R158 ;  /* 0x0000009e00bb7202 */ /* 0x000fe20000000f00 */
[----:B------:R-:W-:Y:S01]  /*e040*/  MUFU.EX2 R173, R220 ;  /* 0x000000dc00ad7308 */ /* 0x000fe20000000800 */
[----:B------:R-:W-:Y:S02]  /*e050*/  MOV R158, R172 ;  /* 0x000000ac009e7202 */ /* 0x000fe40000000f00 */
[----:B------:R-:W-:Y:S02]  /*e060*/  MOV R196, R166 ;  /* 0x000000a600c47202 */ /* 0x000fe40000000f00 */
[----:B------:R-:W-:Y:S02]  /*e070*/  MOV R166, R188 ;  /* 0x000000bc00a67202 */ /* 0x000fe40000000f00 */
[----:B------:R-:W-:Y:S02]  /*e080*/  MOV R188, R152 ;  /* 0x0000009800bc7202 */ /* 0x000fe40000000f00 */
[----:B-1----:R-:W-:Y:S01]  /*e090*/  MOV R170, R189 ;  /* 0x000000bd00aa7202 */ /* 0x002fe20000000f00 */
[-C--:B----4-:R-:W-:Y:S01]  /*e0a0*/  HMMA.16816.F32.BF16 R68, R140, R148.reuse, R68 ;  /* 0x000000948c44723c */ /* 0x090fe20000041844 */
[----:B------:R-:W1:Y:S02]  /*e0b0*/  MUFU.EX2 R172, R211 ;  /* 0x000000d300ac7308 */ /* 0x000e640000000800 */
[----:B------:R-:W-:Y:S01]  /*e0c0*/  IMAD.MOV.U32 R189, RZ, RZ, R186 ;  /* 0x000000ffffbd7224 */ /* 0x000fe200078e00ba */
[----:B------:R-:W-:Y:S02]  /*e0d0*/  MOV R186, R155 ;  /* 0x0000009b00ba7202 */ /* 0x000fe40000000f00 */
[----:B------:R-:W-:Y:S02]  /*e0e0*/  MOV R155, R168 ;  /* 0x000000a8009b7202 */ /* 0x000fe40000000f00 */
[C---:B------:R-:W-:Y:S03]  /*e0f0*/  HMMA.16816.F32.BF16 R72, R144.reuse, R148, R72 ;  /* 0x000000949048723c */ /* 0x040fe60000041848 */
[----:B------:R-:W4:Y:S01]  /*e100*/  MUFU.EX2 R168, R249 ;  /* 0x000000f900a87308 */ /* 0x000f220000000800 */
[----:B------:R-:W-:Y:S02]  /*e110*/  MOV R193, R155 ;  /* 0x0000009b00c17202 */ /* 0x000fe40000000f00 */
[----:B------:R-:W-:Y:S02]  /*e120*/  MOV R167, R189 ;  /* 0x000000bd00a77202 */ /* 0x000fe40000000f00 */
[-C--:B------:R-:W-:Y:S04]  /*e130*/  HMMA.16816.F32.BF16 R76, R144, R150.reuse, R76 ;  /* 0x00000096904c723c */ /* 0x080fe8000004184c */
[----:B------:R-:W-:Y:S01]  /*e140*/  MOV R189, R159 ;  /* 0x0000009f00bd7202 */ /* 0x000fe20000000f00 */
[----:B------:R-:W-:Y:S01]  /*e150*/  MUFU.EX2 R193, R193 ;  /* 0x000000c100c17308 */ /* 0x000fe20000000800 */
[----:B------:R-:W-:Y:S02]  /*e160*/  MOV R182, R170 ;  /* 0x000000aa00b67202 */ /* 0x000fe40000000f00 */
[C---:B------:R-:W-:Y:S01]  /*e170*/  HMMA.16816.F32.BF16 R80, R140.reuse, R150, R80 ;  /* 0x000000968c50723c */ /* 0x040fe20000041850 */
[----:B------:R-:W1:Y:S03]  /*e180*/  LDSM.16.MT88.4 R148, [R226+0x2000] ;  /* 0x00200000e294783b */ /* 0x000e660000004200 */
[----:B------:R-:W-:Y:S01]  /*e190*/  MOV R170, R187 ;  /* 0x000000bb00aa7202 */ /* 0x000fe20000000f00 */
[----:B------:R-:W-:Y:S01]  /*e1a0*/  IMAD.MOV.U32 R187, RZ, RZ, R154 ;  /* 0x000000ffffbb7224 */ /* 0x000fe200078e009a */
[----:B------:R-:W-:Y:S01]  /*e1b0*/  MOV R195, R186 ;  /* 0x000000ba00c37202 */ /* 0x000fe20000000f00 */
[----:B------:R-:W-:Y:S01]  /*e1c0*/  MUFU.EX2 R189, R189 ;  /* 0x000000bd00bd7308 */ /* 0x000fe20000000800 */
[----:B------:R-:W-:Y:S01]  /*e1d0*/  MOV R186, R158 ;  /* 0x0000009e00ba7202 */ /* 0x000fe20000000f00 */
[----:B------:R-:W-:Y:S03]  /*e1e0*/  LDSM.16.MT88.4 R152, [R226+0x800] ;  /* 0x00080000e298783b */ /* 0x000fe60000004200 */
[----:B------:R-:W-:Y:S02]  /*e1f0*/  MOV R203, R182 ;  /* 0x000000b600cb7202 */ /* 0x000fe40000000f00 */
[----:B------:R-:W-:Y:S02]  /*e200*/  MOV R182, R163 ;  /* 0x000000a300b67202 */ /* 0x000fe40000000f00 */
[----:B------:R-:W-:Y:S01]  /*e210*/  MOV R252, R183 ;  /* 0x000000b700fc7202 */ /* 0x000fe20000000f00 */
[----:B------:R-:W-:Y:S01]  /*e220*/  LDSM.16.MT88.4 R156, [R229+0x800] ;  /* 0x00080000e59c783b */ /* 0x000fe20000004200 */
[----:B------:R-:W-:Y:S01]  /*e230*/  MUFU.EX2 R187, R187 ;  /* 0x000000bb00bb7308 */ /* 0x000fe20000000800 */
[----:B------:R-:W-:Y:S02]  /*e240*/  MOV R183, R191 ;  /* 0x000000bf00b77202 */ /* 0x000fe40000000f00 */
[----:B------:R-:W-:Y:S07]  /*e250*/  MOV R191, R185 ;  /* 0x000000b900bf7202 */ /* 0x000fee0000000f00 */
[----:B------:R4:W-:Y:S10]  /*e260*/  MUFU.EX2 R185, R160 ;  /* 0x000000a000b97308 */ /* 0x0009f40000000800 */
[----:B------:R-:W-:Y:S01]  /*e270*/  MUFU.EX2 R186, R186 ;  /* 0x000000ba00ba7308 */ /* 0x000fe20000000800 */
[-C--:B-1----:R-:W-:Y:S09]  /*e280*/  HMMA.16816.F32.BF16 R84, R140, R148.reuse, R84 ;  /* 0x000000948c54723c */ /* 0x082ff20000041854 */
[----:B------:R-:W-:Y:S01]  /*e290*/  MUFU.EX2 R195, R195 ;  /* 0x000000c300c37308 */ /* 0x000fe20000000800 */
[C---:B------:R-:W-:Y:S01]  /*e2a0*/  HMMA.16816.F32.BF16 R88, R144.reuse, R148, R88 ;  /* 0x000000949058723c */ /* 0x040fe20000041858 */
[----:B----4-:R-:W-:Y:S07]  /*e2b0*/  LDSM.16.MT88.4 R160, [R226+0x1000] ;  /* 0x00100000e2a0783b */ /* 0x010fee0000004200 */
[-C--:B------:R-:W-:Y:S01]  /*e2c0*/  HMMA.16816.F32.BF16 R92, R144, R150.reuse, R92 ;  /* 0x00000096905c723c */ /* 0x080fe2000004185c */
[----:B------:R-:W-:Y:S07]  /*e2d0*/  MUFU.EX2 R188, R188 ;  /* 0x000000bc00bc7308 */ /* 0x000fee0000000800 */
[C---:B------:R-:W-:Y:S01]  /*e2e0*/  HMMA.16816.F32.BF16 R96, R140.reuse, R150, R96 ;  /* 0x000000968c60723c */ /* 0x040fe20000041860 */
[----:B------:R-:W1:Y:S02]  /*e2f0*/  LDSM.16.MT88.4 R148, [R229+0x2000] ;  /* 0x00200000e594783b */ /* 0x000e640000004200 */
[----:B------:R-:W-:Y:S05]  /*e300*/  MUFU.EX2 R191, R191 ;  /* 0x000000bf00bf7308 */ /* 0x000fea0000000800 */
[-C--:B-1----:R-:W-:Y:S08]  /*e310*/  HMMA.16816.F32.BF16 R100, R140, R148.reuse, R100 ;  /* 0x000000948c64723c */ /* 0x082ff00000041864 */
[C---:B------:R-:W-:Y:S08]  /*e320*/  HMMA.16816.F32.BF16 R104, R144.reuse, R148, R104 ;  /* 0x000000949068723c */ /* 0x040ff00000041868 */
[-C--:B------:R-:W-:Y:S08]  /*e330*/  HMMA.16816.F32.BF16 R108, R144, R150.reuse, R108 ;  /* 0x00000096906c723c */ /* 0x080ff0000004186c */
[C---:B------:R-:W-:Y:S01]  /*e340*/  HMMA.16816.F32.BF16 R112, R140.reuse, R150, R112 ;  /* 0x000000968c70723c */ /* 0x040fe20000041870 */
[----:B------:R-:W1:Y:S03]  /*e350*/  LDSM.16.MT88.4 R148, [R228+0x2000] ;  /* 0x00200000e494783b */ /* 0x000e660000004200 */
[----:B--2---:R-:W-:Y:S04]  /*e360*/  FMUL.FTZ R129, R133, R129 ;  /* 0x0000008185817220 */ /* 0x004fe80000410000 */
[-C--:B-1----:R-:W-:Y:S04]  /*e370*/  HMMA.16816.F32.BF16 R116, R140, R148.reuse, R116 ;  /* 0x000000948c74723c */ /* 0x082fe80000041874 */
[----:B------:R-:W-:Y:S04]  /*e380*/  FADD.FTZ R133, R218, R210 ;  /* 0x000000d2da857221 */ /* 0x000fe80000010000 */
[C---:B------:R-:W-:Y:S01]  /*e390*/  HMMA.16816.F32.BF16 R120, R144.reuse, R148, R120 ;  /* 0x000000949078723c */ /* 0x040fe20000041878 */
[----:B------:R-:W2:Y:S06]  /*e3a0*/  LDL.LU R148, [R1+0x14] ;  /* 0x0000140001947983 */ /* 0x000eac0000300800 */
[----:B------:R-:W-:Y:S01]  /*e3b0*/  F2FP.BF16.PACK_AB R149, R172, R171 ;  /* 0x000000abac95723e */ /* 0x000fe200000010ff */
[-C--:B------:R-:W-:Y:S01]  /*e3c0*/  HMMA.16816.F32.BF16 R124, R144, R150.reuse, R124 ;  /* 0x00000096907c723c */ /* 0x080fe2000004187c */
[----:B------:R-:W1:Y:S03]  /*e3d0*/  LDSM.16.MT88.4 R144, [R225+0x800] ;  /* 0x00080000e190783b */ /* 0x000e660000004200 */
[C---:B---3--:R-:W-:Y:S02]  /*e3e0*/  FMUL.FTZ R130, R132.reuse, R130 ;  /* 0x0000008284827220 */ /* 0x048fe40000410000 */
[----:B------:R-:W-:Y:S02]  /*e3f0*/  FMUL.FTZ R131, R132, R131 ;  /* 0x0000008384837220 */ /* 0x000fe40000410000 */
[----:B------:R-:W-:Y:S05]  /*e400*/  FADD.FTZ R132, R216, R208 ;  /* 0x000000d0d8847221 */ /* 0x000fea0000010000 */
[----:B------:R-:W-:Y:S07]  /*e410*/  HMMA.16816.F32.BF16 R128, R140, R150, R128 ;  /* 0x000000968c80723c */ /* 0x000fee0000041880 */
[----:B------:R-:W-:Y:S02]  /*e420*/  F2FP.BF16.PACK_AB R140, R177, R164 ;  /* 0x000000a4b18c723e */ /* 0x000fe400000010ff */
[----:B------:R-:W-:Y:S03]  /*e430*/  F2FP.BF16.PACK_AB R142, R179, R178 ;  /* 0x000000b2b38e723e */ /* 0x000fe600000010ff */
[----:B------:R-:W-:Y:S02]  /*e440*/  F2FP.BF16.PACK_AB R141, R174, R169 ;  /* 0x000000a9ae8d723e */ /* 0x000fe400000010ff */
[----:B------:R-:W-:Y:S02]  /*e450*/  F2FP.BF16.PACK_AB R143, R197, R176 ;  /* 0x000000b0c58f723e */ /* 0x000fe400000010ff */
[----:B------:R-:W-:Y:S02]  /*e460*/  F2FP.BF16.PACK_AB R150, R180, R175 ;  /* 0x000000afb496723e */ /* 0x000fe400000010ff */
[----:B------:R-:W-:Y:S03]  /*e470*/  F2FP.BF16.PACK_AB R151, R248, R221 ;  /* 0x000000ddf897723e */ /* 0x000fe600000010ff */
[-C--:B-1----:R-:W-:Y:S03]  /*e480*/  HMMA.16816.F32.BF16 R4, R140, R144.reuse, R4 ;  /* 0x000000908c04723c */ /* 0x082fe60000041804 */
[----:B--2---:R-:W-:Y:S01]  /*e490*/  FFMA.FTZ R0, R0, R148, R139 ;  /* 0x0000009400007223 */ /* 0x004fe2000001008b */
[----:B------:R-:W-:Y:S03]  /*e4a0*/  F2FP.BF16.PACK_AB R148, R173, R168 ;  /* 0x000000a8ad94723e */ /* 0x000fe600000010ff */
[----:B------:R-:W-:Y:S02]  /*e4b0*/  FADD.FTZ R138, R138, R0 ;  /* 0x000000008a8a7221 */ /* 0x000fe40000010000 */
[----:B------:R-:W-:Y:S02]  /*e4c0*/  FADD.FTZ R0, R217, R133 ;  /* 0x00000085d9007221 */ /* 0x000fe40000010000 */
[C---:B------:R-:W-:Y:S01]  /*e4d0*/  HMMA.16816.F32.BF16 R8, R148.reuse, R144, R8 ;  /* 0x000000909408723c */ /* 0x040fe20000041808 */
[----:B------:R-:W-:Y:S03]  /*e4e0*/  LDSM.16.MT88.4 R216, [R226+0x3800] ;  /* 0x00380000e2d8783b */ /* 0x000fe60000004200 */
[----:B------:R-:W-:Y:S02]  /*e4f0*/  FADD.FTZ R133, R215, R132 ;  /* 0x00000084d7857221 */ /* 0x000fe40000010000 */
[----:B------:R-:W-:Y:S02]  /*e500*/  FADD.FTZ R132, R214, R2 ;  /* 0x00000002d6847221 */ /* 0x000fe40000010000 */
[-C--:B------:R-:W-:Y:S01]  /*e510*/  HMMA.16816.F32.BF16 R12, R148, R146.reuse, R12 ;  /* 0x00000092940c723c */ /* 0x080fe2000004180c */
[----:B------:R-:W-:Y:S03]  /*e520*/  LDSM.16.MT88.4 R212, [R225+0x3800] ;  /* 0x00380000e1d4783b */ /* 0x000fe60000004200 */
[----:B------:R-:W-:Y:S01]  /*e530*/  FADD.FTZ R132, R202, R132 ;  /* 0x00000084ca847221 */ /* 0x000fe20000010000 */
[----:B------:R-:W-:Y:S01]  /*e540*/  MOV R202, R201 ;  /* 0x000000c900ca7202 */ /* 0x000fe20000000f00 */
[----:B------:R-:W-:Y:S01]  /*e550*/  FADD.FTZ R2, R209, R138 ;  /* 0x0000008ad1027221 */ /* 0x000fe20000010000 */
[----:B------:R-:W-:Y:S01]  /*e560*/  MOV R201, R183 ;  /* 0x000000b700c97202 */ /* 0x000fe20000000f00 */
[C---:B------:R-:W-:Y:S01]  /*e570*/  HMMA.16816.F32.BF16 R16, R140.reuse, R146, R16 ;  /* 0x000000928c10723c */ /* 0x040fe20000041810 */
[----:B------:R-:W1:Y:S01]  /*e580*/  LDSM.16.MT88.4 R144, [R228+0x800] ;  /* 0x00080000e490783b */ /* 0x000e620000004200 */
[----:B------:R-:W-:Y:S02]  /*e590*/  MUFU.EX2 R138, R207 ;  /* 0x000000cf008a7308 */ /* 0x000fe40000000800 */
[----:B------:R-:W-:Y:S01]  /*e5a0*/  FADD.FTZ R168, R168, R132 ;  /* 0x00000084a8a87221 */ /* 0x000fe20000010000 */
[----:B------:R-:W-:Y:S01]  /*e5b0*/  MOV R251, R201 ;  /* 0x000000c900fb7202 */ /* 0x000fe20000000f00 */
[----:B------:R-:W-:Y:S01]  /*e5c0*/  FADD.FTZ R0, R252, R0 ;  /* 0x00000000fc007221 */ /* 0x000fe20000010000 */
[----:B------:R-:W-:Y:S01]  /*e5d0*/  MOV R252, R202 ;  /* 0x000000ca00fc7202 */ /* 0x000fe20000000f00 */
[-C--:B------:R-:W-:Y:S04]  /*e5e0*/  HMMA.16816.F32.BF16 R20, R140, R152.reuse, R20 ;  /* 0x000000988c14723c */ /* 0x080fe80000041814 */
[----:B------:R-:W2:Y:S01]  /*e5f0*/  MUFU.EX2 R132, R167 ;  /* 0x000000a700847308 */ /* 0x000ea20000000800 */
[----:B------:R-:W-:Y:S01]  /*e600*/  MOV R202, R165 ;  /* 0x000000a500ca7202 */ /* 0x000fe20000000f00 */
[----:B------:R-:W-:Y:S01]  /*e610*/  FADD.FTZ R133, R203, R133 ;  /* 0x00000085cb857221 */ /* 0x000fe20000010000 */
[----:B------:R-:W-:Y:S01]  /*e620*/  MOV R203, R166 ;  /* 0x000000a600cb7202 */ /* 0x000fe20000000f00 */
[C---:B------:R-:W-:Y:S04]  /*e630*/  HMMA.16816.F32.BF16 R24, R148.reuse, R152, R24 ;  /* 0x000000989418723c */ /* 0x040fe80000041818 */
[----:B------:R-:W-:Y:S01]  /*e640*/  IMAD.MOV.U32 R183, RZ, RZ, R182 ;  /* 0x000000ffffb77224 */ /* 0x000fe200078e00b6 */
[----:B------:R-:W-:Y:S01]  /*e650*/  MOV R182, R196 ;  /* 0x000000c400b67202 */ /* 0x000fe20000000f00 */
[----:B------:R-:W-:Y:S01]  /*e660*/  MUFU.EX2 R139, R203 ;  /* 0x000000cb008b7308 */ /* 0x000fe20000000800 */
[----:B------:R-:W-:Y:S01]  /*e670*/  MOV R196, R170 ;  /* 0x000000aa00c47202 */ /* 0x000fe20000000f00 */
[-C--:B------:R-:W-:Y:S04]  /*e680*/  HMMA.16816.F32.BF16 R28, R148, R154.reuse, R28 ;  /* 0x0000009a941c723c */ /* 0x080fe8000004181c */
[----:B------:R-:W-:Y:S01]  /*e690*/  MOV R201, R182 ;  /* 0x000000b600c97202 */ /* 0x000fe20000000f00 */
[----:B------:R-:W-:Y:S01]  /*e6a0*/  FADD.FTZ R170, R205, R2 ;  /* 0x00000002cdaa7221 */ /* 0x000fe20000010000 */
[----:B------:R-:W-:Y:S01]  /*e6b0*/  MOV R250, R183 ;  /* 0x000000b700fa7202 */ /* 0x000fe20000000f00 */
[----:B------:R-:W-:Y:S01]  /*e6c0*/  FADD.FTZ R2, R164, R0 ;  /* 0x00000000a4027221 */ /* 0x000fe20000010000 */
[C---:B------:R-:W-:Y:S01]  /*e6d0*/  HMMA.16816.F32.BF16 R32, R140.reuse, R154, R32 ;  /* 0x0000009a8c20723c */ /* 0x040fe20000041820 */
[----:B------:R-:W3:Y:S01]  /*e6e0*/  LDSM.16.MT88.4 R152, [R225+0x2800] ;  /* 0x00280000e198783b */ /* 0x000ee20000004200 */
[----:B------:R-:W-:Y:S02]  /*e6f0*/  MUFU.EX2 R249, R201 ;  /* 0x000000c900f97308 */ /* 0x000fe40000000800 */
[----:B------:R-:W-:Y:S01]  /*e700*/  FADD.FTZ R0, R171, R170 ;  /* 0x000000aaab007221 */ /* 0x000fe20000010000 */
[----:B--2---:R-:W-:Y:S01]  /*e710*/  MOV R171, R132 ;  /* 0x0000008400ab7202 */ /* 0x004fe20000000f00 */
[----:B------:R-:W-:Y:S02]  /*e720*/  IMAD.MOV.U32 R170, RZ, RZ, R184 ;  /* 0x000000ffffaa7224 */ /* 0x000fe400078e00b8 */
[-C--:B------:R-:W-:Y:S01]  /*e730*/  HMMA.16816.F32.BF16 R36, R140, R156.reuse, R36 ;  /* 0x0000009c8c24723c */ /* 0x080fe20000041824 */
[----:B------:R-:W-:Y:S03]  /*e740*/  LDSM.16.MT88.4 R164, [R226+0x3000] ;  /* 0x00300000e2a4783b */ /* 0x000fe60000004200 */
[----:B------:R-:W2:Y:S01]  /*e750*/  MUFU.EX2 R220, R250 ;  /* 0x000000fa00dc7308 */ /* 0x000ea20000000800 */
[----:B------:R-:W-:Y:S02]  /*e760*/  FADD.FTZ R169, R169, R133 ;  /* 0x00000085a9a97221 */ /* 0x000fe40000010000 */
[----:B------:R-:W-:Y:S01]  /*e770*/  FADD.FTZ R0, R172, R0 ;  /* 0x00000000ac007221 */ /* 0x000fe20000010000 */
[C---:B------:R-:W-:Y:S04]  /*e780*/  HMMA.16816.F32.BF16 R40, R148.reuse, R156, R40 ;  /* 0x0000009c9428723c */ /* 0x040fe80000041828 */
[----:B------:R-:W-:Y:S02]  /*e790*/  FADD.FTZ R132, R174, R169 ;  /* 0x000000a9ae847221 */ /* 0x000fe40000010000 */
[----:B------:R-:W4:Y:S01]  /*e7a0*/  MUFU.EX2 R250, R202 ;  /* 0x000000ca00fa7308 */ /* 0x000f220000000800 */
[----:B------:R-:W-:Y:S01]  /*e7b0*/  FADD.FTZ R221, R221, R0 ;  /* 0x00000000dddd7221 */ /* 0x000fe20000010000 */
[-C--:B------:R-:W-:Y:S04]  /*e7c0*/  HMMA.16816.F32.BF16 R44, R148, R158.reuse, R44 ;  /* 0x0000009e942c723c */ /* 0x080fe8000004182c */
[----:B------:R-:W-:Y:S01]  /*e7d0*/  MOV R0, R197 ;  /* 0x000000c500007202 */ /* 0x000fe20000000f00 */
[----:B------:R-:W-:Y:S02]  /*e7e0*/  FADD.FTZ R132, R176, R132 ;  /* 0x00000084b0847221 */ /* 0x000fe40000010000 */
[----:B------:R-:W-:Y:S01]  /*e7f0*/  FADD.FTZ R2, R177, R2 ;  /* 0x00000002b1027221 */ /* 0x000fe20000010000 */
[C---:B------:R-:W-:Y:S01]  /*e800*/  HMMA.16816.F32.BF16 R48, R140.reuse, R158, R48 ;  /* 0x0000009e8c30723c */ /* 0x040fe20000041830 */
[----:B------:R-:W3:Y:S01]  /*e810*/  LDSM.16.MT88.4 R156, [R226+0x2800] ;  /* 0x00280000e29c783b */ /* 0x000ee20000004200 */
[----:B------:R-:W3:Y:S02]  /*e820*/  MUFU.EX2 R133, R3 ;  /* 0x0000000300857308 */ /* 0x000ee40000000800 */
[----:B--2---:R-:W-:Y:S01]  /*e830*/  F2FP.BF16.PACK_AB R209, R139, R220 ;  /* 0x000000dc8bd1723e */ /* 0x004fe200000010ff */
[----:B------:R-:W-:Y:S01]  /*e840*/  FADD.FTZ R0, R0, R132 ;  /* 0x0000008400007221 */ /* 0x000fe20000010000 */
[----:B------:R-:W-:Y:S01]  /*e850*/  MOV R132, R136 ;  /* 0x0000008800847202 */ /* 0x000fe20000000f00 */
[----:B------:R-:W-:Y:S01]  /*e860*/  FADD.FTZ R2, R178, R2 ;  /* 0x00000002b2027221 */ /* 0x000fe20000010000 */
[-C--:B-1----:R-:W-:Y:S04]  /*e870*/  HMMA.16816.F32.BF16 R52, R140, R144.reuse, R52 ;  /* 0x000000908c34723c */ /* 0x082fe80000041834 */
[----:B------:R-:W1:Y:S01]  /*e880*/  MUFU.EX2 R196, R196 ;  /* 0x000000c400c47308 */ /* 0x000e620000000800 */
[----:B------:R-:W-:Y:S01]  /*e890*/  FADD.FTZ R2, R179, R2 ;  /* 0x00000002b3027221 */ /* 0x000fe20000010000 */
[----:B----4-:R-:W-:Y:S02]  /*e8a0*/  F2FP.BF16.PACK_AB R210, R249, R250 ;  /* 0x000000faf9d2723e */ /* 0x010fe400000010ff */
[C---:B------:R-:W-:Y:S06]  /*e8b0*/  HMMA.16816.F32.BF16 R56, R148.reuse, R144, R56 ;  /* 0x000000909438723c */ /* 0x040fec0000041838 */
[----:B------:R-:W-:Y:S02]  /*e8c0*/  MUFU.EX2 R183, R190 ;  /* 0x000000be00b77308 */ /* 0x000fe40000000800 */
[-C--:B------:R-:W-:Y:S04]  /*e8d0*/  HMMA.16816.F32.BF16 R60, R148, R146.reuse, R60 ;  /* 0x00000092943c723c */ /* 0x080fe8000004183c */
[----:B---3--:R-:W-:Y:S01]  /*e8e0*/  F2FP.BF16.PACK_AB R211, R133, R138 ;  /* 0x0000008a85d3723e */ /* 0x008fe200000010ff */
[----:B------:R-:W-:Y:S03]  /*e8f0*/  FADD.FTZ R3, R173, R168 ;  /* 0x000000a8ad037221 */ /* 0x000fe60000010000 */
[C---:B------:R-:W-:Y:S01]  /*e900*/  HMMA.16816.F32.BF16 R64, R140.reuse, R146, R64 ;  /* 0x000000928c40723c */ /* 0x040fe20000041840 */
[----:B------:R-:W2:Y:S01]  /*e910*/  LDSM.16.MT88.4 R144, [R229+0x2800] ;  /* 0x00280000e590783b */ /* 0x000ea20000004200 */
[----:B------:R-:W3:Y:S02]  /*e920*/  MUFU.EX2 R190, R206 ;  /* 0x000000ce00be7308 */ /* 0x000ee40000000800 */
[----:B-1----:R-:W-:Y:S01]  /*e930*/  F2FP.BF16.PACK_AB R205, R196, R171 ;  /* 0x000000abc4cd723e */ /* 0x002fe200000010ff */
[----:B------:R-:W-:Y:S03]  /*e940*/  FADD.FTZ R3, R175, R3 ;  /* 0x00000003af037221 */ /* 0x000fe60000010000 */
[-C--:B------:R-:W-:Y:S04]  /*e950*/  HMMA.16816.F32.BF16 R68, R140, R152.reuse, R68 ;  /* 0x000000988c44723c */ /* 0x080fe80000041844 */
[----:B------:R-:W-:Y:S04]  /*e960*/  MUFU.EX2 R182, R198 ;  /* 0x000000c600b67308 */ /* 0x000fe80000000800 */
[C---:B------:R-:W-:Y:S06]  /*e970*/  HMMA.16816.F32.BF16 R72, R148.reuse, R152, R72 ;  /* 0x000000989448723c */ /* 0x040fec0000041848 */
[----:B------:R1:W4:Y:S02]  /*e980*/  MUFU.EX2 R198, R204 ;  /* 0x000000cc00c67308 */ /* 0x0003240000000800 */
[-C--:B------:R-:W-:Y:S04]  /*e990*/  HMMA.16816.F32.BF16 R76, R148, R154.reuse, R76 ;  /* 0x0000009a944c723c */ /* 0x080fe8000004184c */
[----:B---3--:R-:W-:Y:S04]  /*e9a0*/  F2FP.BF16.PACK_AB R206, R190, R183 ;  /* 0x000000b7bece723e */ /* 0x008fe800000010ff */
[C---:B------:R-:W-:Y:S01]  /*e9b0*/  HMMA.16816.F32.BF16 R80, R140.reuse, R154, R80 ;  /* 0x0000009a8c50723c */ /* 0x040fe20000041850 */
[----:B------:R-:W3:Y:S01]  /*e9c0*/  LDSM.16.MT88.4 R152, [R228+0x2800] ;  /* 0x00280000e498783b */ /* 0x000ee20000004200 */
[----:B------:R-:W-:Y:S06]  /*e9d0*/  MUFU.EX2 R252, R252 ;  /* 0x000000fc00fc7308 */ /* 0x000fec0000000800 */
[-C--:B------:R-:W-:Y:S04]  /*e9e0*/  HMMA.16816.F32.BF16 R84, R140, R156.reuse, R84 ;  /* 0x0000009c8c54723c */ /* 0x080fe80000041854 */
[----:B------:R-:W2:Y:S01]  /*e9f0*/  MUFU.EX2 R251, R251 ;  /* 0x000000fb00fb7308 */ /* 0x000ea20000000800 */
[----:B-1----:R-:W-:Y:S03]  /*ea00*/  F2FP.BF16.PACK_AB R204, R191, R170 ;  /* 0x000000aabfcc723e */ /* 0x002fe600000010ff */
[C---:B------:R-:W-:Y:S04]  /*ea10*/  HMMA.16816.F32.BF16 R88, R148.reuse, R156, R88 ;  /* 0x0000009c9458723c */ /* 0x040fe80000041858 */
[----:B----4-:R-:W-:Y:S04]  /*ea20*/  F2FP.BF16.PACK_AB R207, R198, R182 ;  /* 0x000000b6c6cf723e */ /* 0x010fe800000010ff */
[-C--:B------:R-:W-:Y:S08]  /*ea30*/  HMMA.16816.F32.BF16 R92, R148, R158.reuse, R92 ;  /* 0x0000009e945c723c */ /* 0x080ff0000004185c */
[C---:B------:R-:W-:Y:S01]  /*ea40*/  HMMA.16816.F32.BF16 R96, R140.reuse, R158, R96 ;  /* 0x0000009e8c60723c */ /* 0x040fe20000041860 */
[----:B------:R-:W1:Y:S03]  /*ea50*/  LDSM.16.MT88.4 R156, [R225+0x1000] ;  /* 0x00100000e19c783b */ /* 0x000e660000004200 */
[----:B--2---:R-:W-:Y:S04]  /*ea60*/  F2FP.BF16.PACK_AB R208, R251, R252 ;  /* 0x000000fcfbd0723e */ /* 0x004fe800000010ff */
[-C--:B------:R-:W-:Y:S08]  /*ea70*/  HMMA.16816.F32.BF16 R100, R140, R144.reuse, R100 ;  /* 0x000000908c64723c */ /* 0x080ff00000041864 */
[C---:B------:R-:W-:Y:S07]  /*ea80*/  HMMA.16816.F32.BF16 R104, R148.reuse, R144, R104 ;  /* 0x000000909468723c */ /* 0x040fee0000041868 */
[----:B------:R-:W-:Y:S01]  /*ea90*/  F2FP.BF16.PACK_AB R144, R195, R189 ;  /* 0x000000bdc390723e */ /* 0x000fe200000010ff */
[-C--:B------:R-:W-:Y:S04]  /*eaa0*/  HMMA.16816.F32.BF16 R108, R148, R146.reuse, R108 ;  /* 0x00000092946c723c */ /* 0x080fe8000004186c */
[----:B------:R-:W-:Y:S04]  /*eab0*/  F2FP.BF16.PACK_AB R145, R246, R247 ;  /* 0x000000f7f691723e */ /* 0x000fe800000010ff */
[C---:B------:R-:W-:Y:S07]  /*eac0*/  HMMA.16816.F32.BF16 R112, R140.reuse, R146, R112 ;  /* 0x000000928c70723c */ /* 0x040fee0000041870 */
[----:B------:R-:W-:Y:S01]  /*ead0*/  F2FP.BF16.PACK_AB R146, R185, R192 ;  /* 0x000000c0b992723e */ /* 0x000fe200000010ff */
[-C--:B---3--:R-:W-:Y:S04]  /*eae0*/  HMMA.16816.F32.BF16 R116, R140, R152.reuse, R116 ;  /* 0x000000988c74723c */ /* 0x088fe80000041874 */
[----:B------:R-:W-:Y:S04]  /*eaf0*/  F2FP.BF16.PACK_AB R147, R223, R245 ;  /* 0x000000f5df93723e */ /* 0x000fe800000010ff */
[C---:B------:R-:W-:Y:S08]  /*eb00*/  HMMA.16816.F32.BF16 R120, R148.reuse, R152, R120 ;  /* 0x000000989478723c */ /* 0x040ff00000041878 */
[-C--:B------:R-:W-:Y:S01]  /*eb10*/  HMMA.16816.F32.BF16 R124, R148, R154.reuse, R124 ;  /* 0x0000009a947c723c */ /* 0x080fe2000004187c */
[----:B------:R-:W2:Y:S07]  /*eb20*/  LDSM.16.MT88.4 R148, [R229+0x1000] ;  /* 0x00100000e594783b */ /* 0x000eae0000004200 */
[----:B------:R-:W-:Y:S01]  /*eb30*/  HMMA.16816.F32.BF16 R128, R140, R154, R128 ;  /* 0x0000009a8c80723c */ /* 0x000fe20000041880 */
[----:B------:R-:W3:Y:S06]  /*eb40*/  LDSM.16.MT88.4 R152, [R228+0x1000] ;  /* 0x00100000e498783b */ /* 0x000eec0000004200 */
[----:B------:R-:W-:Y:S02]  /*eb50*/  F2FP.BF16.PACK_AB R141, R200, R181 ;  /* 0x000000b5c88d723e */ /* 0x000fe400000010ff */
[----:B------:R-:W-:Y:S03]  /*eb60*/  F2FP.BF16.PACK_AB R142, R187, R194 ;  /* 0x000000c2bb8e723e */ /* 0x000fe600000010ff */
[----:B------:R-:W-:Y:S02]  /*eb70*/  F2FP.BF16.PACK_AB R143, R186, R193 ;  /* 0x000000c1ba8f723e */ /* 0x000fe400000010ff */
[----:B------:R-:W-:Y:S07]  /*eb80*/  F2FP.BF16.PACK_AB R140, R199, R188 ;  /* 0x000000bcc78c723e */ /* 0x000fee00000010ff */
        /* <DEDUP_REMOVED lines=8> */
[C---:B------:R-:W-:Y:S01]  /*ec10*/  HMMA.16816.F32.BF16 R32, R140.reuse, R162, R32 ;  /* 0x000000a28c20723c */ /* 0x040fe20000041820 */
[----:B------:R-:W4:Y:S07]  /*ec20*/  LDSM.16.MT88.4 R160, [R229+0x3000] ;  /* 0x00300000e5a0783b */ /* 0x000f2e0000004200 */
[-C--:B--2---:R-:W-:Y:S08]  /*ec30*/  HMMA.16816.F32.BF16 R36, R140, R148.reuse, R36 ;  /* 0x000000948c24723c */ /* 0x084ff00000041824 */
[C---:B------:R-:W-:Y:S08]  /*ec40*/  HMMA.16816.F32.BF16 R40, R144.reuse, R148, R40 ;  /* 0x000000949028723c */ /* 0x040ff00000041828 */
[-C--:B------:R-:W-:Y:S08]  /*ec50*/  HMMA.16816.F32.BF16 R44, R144, R150.reuse, R44 ;  /* 0x00000096902c723c */ /* 0x080ff0000004182c */
[C---:B------:R-:W-:Y:S01]  /*ec60*/  HMMA.16816.F32.BF16 R48, R140.reuse, R150, R48 ;  /* 0x000000968c30723c */ /* 0x040fe20000041830 */
[----:B------:R-:W2:Y:S07]  /*ec70*/  LDSM.16.MT88.4 R148, [R228+0x3000] ;  /* 0x00300000e494783b */ /* 0x000eae0000004200 */
[-C--:B---3--:R-:W-:Y:S08]  /*ec80*/  HMMA.16816.F32.BF16 R52, R140, R152.reuse, R52 ;  /* 0x000000988c34723c */ /* 0x088ff00000041834 */
[C---:B------:R-:W-:Y:S08]  /*ec90*/  HMMA.16816.F32.BF16 R56, R144.reuse, R152, R56 ;  /* 0x000000989038723c */ /* 0x040ff00000041838 */
[-C--:B------:R-:W-:Y:S08]  /*eca0*/  HMMA.16816.F32.BF16 R60, R144, R154.reuse, R60 ;  /* 0x0000009a903c723c */ /* 0x080ff0000004183c */
[C---:B------:R-:W-:Y:S01]  /*ecb0*/  HMMA.16816.F32.BF16 R64, R140.reuse, R154, R64 ;  /* 0x0000009a8c40723c */ /* 0x040fe20000041840 */
[----:B------:R-:W3:Y:S07]  /*ecc0*/  LDSM.16.MT88.4 R152, [R225+0x1800] ;  /* 0x00180000e198783b */ /* 0x000eee0000004200 */
[-C--:B-1----:R-:W-:Y:S08]  /*ecd0*/  HMMA.16816.F32.BF16 R68, R140, R156.reuse, R68 ;  /* 0x0000009c8c44723c */ /* 0x082ff00000041844 */
[C---:B------:R-:W-:Y:S07]  /*ece0*/  HMMA.16816.F32.BF16 R72, R144.reuse, R156, R72 ;  /* 0x0000009c9048723c */ /* 0x040fee0000041848 */
[----:B------:R-:W-:Y:S01]  /*ecf0*/  IMAD.MOV.U32 R157, RZ, RZ, R200 ;  /* 0x000000ffff9d7224 */ /* 0x000fe200078e00c8 */
[-C--:B------:R-:W-:Y:S01]  /*ed00*/  HMMA.16816.F32.BF16 R76, R144, R158.reuse, R76 ;  /* 0x0000009e904c723c */ /* 0x080fe2000004184c */
[----:B------:R-:W-:Y:S03]  /*ed10*/  LDSM.16.MT88.4 R200, [R228+0x1800] ;  /* 0x00180000e4c8783b */ /* 0x000fe60000004200 */
[----:B------:R-:W-:Y:S04]  /*ed20*/  MOV R156, R195 ;  /* 0x000000c3009c7202 */ /* 0x000fe80000000f00 */
[C---:B------:R-:W-:Y:S07]  /*ed30*/  HMMA.16816.F32.BF16 R80, R140.reuse, R158, R80 ;  /* 0x0000009e8c50723c */ /* 0x040fee0000041850 */
[----:B------:R-:W-:Y:S01]  /*ed40*/  MOV R159, R194 ;  /* 0x000000c2009f7202 */ /* 0x000fe20000000f00 */
[-C--:B------:R-:W-:Y:S04]  /*ed50*/  HMMA.16816.F32.BF16 R84, R140, R164.reuse, R84 ;  /* 0x000000a48c54723c */ /* 0x080fe80000041854 */
[----:B------:R-:W-:Y:S04]  /*ed60*/  MOV R158, R193 ;  /* 0x000000c1009e7202 */ /* 0x000fe80000000f00 */
[C---:B------:R-:W-:Y:S07]  /*ed70*/  HMMA.16816.F32.BF16 R88, R144.reuse, R164, R88 ;  /* 0x000000a49058723c */ /* 0x040fee0000041858 */
[----:B------:R-:W-:Y:S01]  /*ed80*/  MOV R164, R187 ;  /* 0x000000bb00a47202 */ /* 0x000fe20000000f00 */
[-C--:B------:R-:W-:Y:S04]  /*ed90*/  HMMA.16816.F32.BF16 R92, R144, R166.reuse, R92 ;  /* 0x000000a6905c723c */ /* 0x080fe8000004185c */
[----:B------:R-:W-:Y:S02]  /*eda0*/  MOV R165, R192 ;  /* 0x000000c000a57202 */ /* 0x000fe40000000f00 */
[----:B------:R-:W-:Y:S02]  /*edb0*/  LDSM.16.MT88.4 R192, [R229+0x1800] ;  /* 0x00180000e5c0783b */ /* 0x000fe40000004200 */
[C---:B------:R-:W-:Y:S07]  /*edc0*/  HMMA.16816.F32.BF16 R96, R140.reuse, R166, R96 ;  /* 0x000000a68c60723c */ /* 0x040fee0000041860 */
[----:B------:R-:W-:Y:S01]  /*edd0*/  MOV R167, R186 ;  /* 0x000000ba00a77202 */ /* 0x000fe20000000f00 */
[-C--:B----4-:R-:W-:Y:S04]  /*ede0*/  HMMA.16816.F32.BF16 R100, R140, R160.reuse, R100 ;  /* 0x000000a08c64723c */ /* 0x090fe80000041864 */
[----:B------:R-:W-:Y:S02]  /*edf0*/  MOV R166, R185 ;  /* 0x000000b900a67202 */ /* 0x000fe40000000f00 */
[----:B------:R-:W1:Y:S02]  /*ee00*/  LDSM.16.MT88.4 R184, [R226+0x1800] ;  /* 0x00180000e2b8783b */ /* 0x000e640000004200 */
[C---:B------:R-:W-:Y:S08]  /*ee10*/  HMMA.16816.F32.BF16 R104, R144.reuse, R160, R104 ;  /* 0x000000a09068723c */ /* 0x040ff00000041868 */
[-C--:B------:R-:W-:Y:S08]  /*ee20*/  HMMA.16816.F32.BF16 R108, R144, R162.reuse, R108 ;  /* 0x000000a2906c723c */ /* 0x080ff0000004186c */
[C---:B------:R-:W-:Y:S08]  /*ee30*/  HMMA.16816.F32.BF16 R112, R140.reuse, R162, R112 ;  /* 0x000000a28c70723c */ /* 0x040ff00000041870 */
[-C--:B--2---:R-:W-:Y:S08]  /*ee40*/  HMMA.16816.F32.BF16 R116, R140, R148.reuse, R116 ;  /* 0x000000948c74723c */ /* 0x084ff00000041874 */
[C---:B------:R-:W-:Y:S08]  /*ee50*/  HMMA.16816.F32.BF16 R120, R144.reuse, R148, R120 ;  /* 0x000000949078723c */ /* 0x040ff00000041878 */
[-C--:B------:R-:W-:Y:S08]  /*ee60*/  HMMA.16816.F32.BF16 R124, R144, R150.reuse, R124 ;  /* 0x00000096907c723c */ /* 0x080ff0000004187c */
[----:B------:R-:W-:Y:S08]  /*ee70*/  HMMA.16816.F32.BF16 R128, R140, R150, R128 ;  /* 0x000000968c80723c */ /* 0x000ff00000041880 */
[-C--:B---3--:R-:W-:Y:S01]  /*ee80*/  HMMA.16816.F32.BF16 R140, R204, R152.reuse, R4 ;  /* 0x00000098cc8c723c */ /* 0x088fe20000041804 */
[----:B------:R-:W2:Y:S07]  /*ee90*/  LDSM.16.MT88.4 R4, [R229+0x3800] ;  /* 0x00380000e504783b */ /* 0x000eae0000004200 */
[C---:B------:R-:W-:Y:S01]  /*eea0*/  HMMA.16816.F32.BF16 R144, R208.reuse, R152, R8 ;  /* 0x00000098d090723c */ /* 0x040fe20000041808 */
[----:B------:R-:W3:Y:S07]  /*eeb0*/  LDSM.16.MT88.4 R8, [R228+0x3800] ;  /* 0x00380000e408783b */ /* 0x000eee0000004200 */
[-C--:B------:R-:W-:Y:S07]  /*eec0*/  HMMA.16816.F32.BF16 R148, R208, R154.reuse, R12 ;  /* 0x0000009ad094723c */ /* 0x080fee000004180c */
[----:B------:R-:W-:Y:S01]  /*eed0*/  MOV R14, R190 ;  /* 0x000000be000e7202 */ /* 0x000fe20000000f00 */
[C---:B------:R-:W-:Y:S04]  /*eee0*/  HMMA.16816.F32.BF16 R160, R204.reuse, R154, R16 ;  /* 0x0000009acca0723c */ /* 0x040fe80000041810 */
[----:B------:R-:W-:Y:S02]  /*eef0*/  MOV R15, R198 ;  /* 0x000000c6000f7202 */ /* 0x000fe40000000f00 */
[----:B------:R-:W-:Y:S02]  /*ef00*/  MOV R12, R183 ;  /* 0x000000b7000c7202 */ /* 0x000fe40000000f00 */
[-C--:B-1----:R-:W-:Y:S04]  /*ef10*/  HMMA.16816.F32.BF16 R172, R204, R184.reuse, R20 ;  /* 0x000000b8ccac723c */ /* 0x082fe80000041814 */
[----:B------:R-:W-:Y:S02]  /*ef20*/  MOV R13, R182 ;  /* 0x000000b6000d7202 */ /* 0x000fe40000000f00 */
[----:B------:R-:W-:Y:S02]  /*ef30*/  MOV R18, R191 ;  /* 0x000000bf00127202 */ /* 0x000fe40000000f00 */
[C---:B------:R-:W-:Y:S04]  /*ef40*/  HMMA.16816.F32.BF16 R152, R208.reuse, R184, R24 ;  /* 0x000000b8d098723c */ /* 0x040fe80000041818 */
[----:B------:R-:W-:Y:S02]  /*ef50*/  MOV R23, R166 ;  /* 0x000000a600177202 */ /* 0x000fe40000000f00 */
[----:B------:R-:W-:Y:S01]  /*ef60*/  MOV R22, R167 ;  /* 0x000000a700167202 */ /* 0x000fe20000000f00 */
[----:B------:R-:W-:Y:S01]  /*ef70*/  IMAD.MOV.U32 R25, RZ, RZ, R156 ;  /* 0x000000ffff197224 */ /* 0x000fe200078e009c */
[----:B------:R-:W-:Y:S04]  /*ef80*/  MOV R27, R158 ;  /* 0x0000009e001b7202 */ /* 0x000fe80000000f00 */
[----:B------:R-:W-:Y:S02]  /*ef90*/  MOV R26, R159 ;  /* 0x0000009f001a7202 */ /* 0x000fe40000000f00 */
[----:B------:R-:W-:Y:S02]  /*efa0*/  MOV R24, R157 ;  /* 0x0000009d00187202 */ /* 0x000fe40000000f00 */
[-C--:B------:R-:W-:Y:S03]  /*efb0*/  HMMA.16816.F32.BF16 R156, R208, R186.reuse, R28 ;  /* 0x000000bad09c723c */ /* 0x080fe6000004181c */
[----:B------:R-:W-:Y:S02]  /*efc0*/  MOV R17, R171 ;  /* 0x000000ab00117202 */ /* 0x000fe40000000f00 */
[----:B------:R-:W-:Y:S02]  /*efd0*/  MOV R16, R170 ;  /* 0x000000aa00107202 */ /* 0x000fe40000000f00 */
[----:B------:R-:W-:Y:S01]  /*efe0*/  MOV R19, R196 ;  /* 0x000000c400137202 */ /* 0x000fe20000000f00 */
[C---:B------:R-:W-:Y:S04]  /*eff0*/  HMMA.16816.F32.BF16 R184, R204.reuse, R186, R32 ;  /* 0x000000baccb8723c */ /* 0x040fe80000041820 */
[----:B------:R-:W-:Y:S01]  /*f000*/  MOV R30, R189 ;  /* 0x000000bd001e7202 */ /* 0x000fe20000000f00 */
[----:B------:R-:W-:Y:S01]  /*f010*/  IMAD.MOV.U32 R28, RZ, RZ, R188 ;  /* 0x000000ffff1c7224 */ /* 0x000fe200078e00bc */
[----:B------:R-:W-:Y:S02]  /*f020*/  MOV R21, R164 ;  /* 0x000000a400157202 */ /* 0x000fe40000000f00 */
[-C--:B------:R-:W-:Y:S04]  /*f030*/  HMMA.16816.F32.BF16 R188, R204, R192.reuse, R36 ;  /* 0x000000c0ccbc723c */ /* 0x080fe80000041824 */
[----:B------:R-:W-:Y:S01]  /*f040*/  MOV R20, R165 ;  /* 0x000000a500147202 */ /* 0x000fe20000000f00 */
[----:B------:R-:W-:Y:S01]  /*f050*/  FADD.FTZ R2, R28, R2 ;  /* 0x000000021c027221 */ /* 0x000fe20000010000 */
[----:B------:R-:W-:Y:S02]  /*f060*/  MOV R31, R199 ;  /* 0x000000c7001f7202 */ /* 0x000fe40000000f00 */
[C---:B------:R-:W-:Y:S04]  /*f070*/  HMMA.16816.F32.BF16 R164, R208.reuse, R192, R40 ;  /* 0x000000c0d0a4723c */ /* 0x040fe80000041828 */
[----:B------:R-:W-:Y:S02]  /*f080*/  MOV R29, R181 ;  /* 0x000000b5001d7202 */ /* 0x000fe40000000f00 */
[----:B------:R-:W-:Y:S02]  /*f090*/  MOV R35, R180 ;  /* 0x000000b400237202 */ /* 0x000fe40000000f00 */
        /* <DEDUP_REMOVED lines=15> */
[-C--:B--2---:R-:W-:Y:S08]  /*f190*/  HMMA.16816.F32.BF16 R100, R204, R4.reuse, R100 ;  /* 0x00000004cc64723c */ /* 0x084ff00000041864 */
[C---:B------:R-:W-:Y:S07]  /*f1a0*/  HMMA.16816.F32.BF16 R104, R208.reuse, R4, R104 ;  /* 0x00000004d068723c */ /* 0x040fee0000041868 */
[----:B------:R-:W-:Y:S01]  /*f1b0*/  FADD.FTZ R4, R35, R3 ;  /* 0x0000000323047221 */ /* 0x000fe20000010000 */
[-C--:B------:R-:W-:Y:S04]  /*f1c0*/  HMMA.16816.F32.BF16 R108, R208, R6.reuse, R108 ;  /* 0x00000006d06c723c */ /* 0x080fe8000004186c */
[----:B------:R-:W-:Y:S02]  /*f1d0*/  FADD.FTZ R3, R248, R221 ;  /* 0x000000ddf8037221 */ /* 0x000fe40000010000 */
[----:B------:R-:W-:Y:S02]  /*f1e0*/  FADD.FTZ R5, R31, R2 ;  /* 0x000000021f057221 */ /* 0x000fe40000010000 */
[C---:B------:R-:W-:Y:S07]  /*f1f0*/  HMMA.16816.F32.BF16 R112, R204.reuse, R6, R112 ;  /* 0x00000006cc70723c */ /* 0x040fee0000041870 */
[----:B------:R-:W-:Y:S01]  /*f200*/  FADD.FTZ R7, R30, R4 ;  /* 0x000000041e077221 */ /* 0x000fe20000010000 */
[-C--:B---3--:R-:W-:Y:S04]  /*f210*/  HMMA.16816.F32.BF16 R116, R204, R8.reuse, R116 ;  /* 0x00000008cc74723c */ /* 0x088fe80000041874 */
        /* <DEDUP_REMOVED lines=29> */
[----:B------:R-:W-:Y:S01]  /*f3f0*/  FADD.FTZ R2, R249, R2 ;  /* 0x00000002f9027221 */ /* 0x000fe20000010000 */
[----:B------:R-:W-:Y:S01]  /*f400*/  MOV R139, R134 ;  /* 0x00000086008b7202 */ /* 0x000fe20000000f00 */
[----:B------:R-:W-:Y:S01]  /*f410*/  FADD.FTZ R0, R138, R6 ;  /* 0x000000068a007221 */ /* 0x000fe20000010000 */
[----:B------:R1:W-:Y:S01]  /*f420*/  STL [R1+0x4], R3 ;  /* 0x0000040301007387 */ /* 0x0003e20000100800 */
[----:B------:R-:W-:Y:S02]  /*f430*/  MOV R138, R135 ;  /* 0x00000087008a7202 */ /* 0x000fe40000000f00 */
[----:B------:R-:W-:Y:S01]  /*f440*/  FADD.FTZ R0, R133, R0 ;  /* 0x0000000085007221 */ /* 0x000fe20000010000 */
[----:B------:R2:W-:Y:S04]  /*f450*/  STL [R1+0x10], R2 ;  /* 0x0000100201007387 */ /* 0x0005e80000100800 */
[----:B------:R2:W-:Y:S01]  /*f460*/  STL [R1+0x14], R0 ;  /* 0x0000140001007387 */ /* 0x0005e20000100800 */
[----:B-1----:R-:W-:Y:S01]  /*f470*/  MOV R3, R137 ;  /* 0x0000008900037202 */ /* 0x002fe20000000f00 */
[----:B------:R-:W-:-:S05]  /*f480*/  @P0 BRA `(.L_x_961) ;  /* 0xffffbea000000947 */ /* 0x000fca000383ffff */
.L_x_960:
[----:B------:R-:W-:Y:S02]  /*f490*/  MOV R10, 0x1f ;  /* 0x0000001f000a7802 */ /* 0x000fe40000000f00 */
[----:B------:R-:W-:Y:S01]  /*f4a0*/  MOV R9, 0xffffffff ;  /* 0xffffffff00097802 */ /* 0x000fe20000000f00 */
[----:B------:R-:W-:Y:S05]  /*f4b0*/  BRA.DIV ~URZ, `(.L_x_962) ;  /* 0x000032727f007947 */ /* 0x000fea000b800000 */
[----:B--2---:R-:W2:Y:S04]  /*f4c0*/  LDL R0, [R1+0x8] ;  /* 0x0000080001007983 */ /* 0x004ea80000100800 */
[----:B--2---:R1:W2:Y:S02]  /*f4d0*/  SHFL.BFLY PT, R7, R0, 0x2, 0x1f ;  /* 0x0c401f0000077f89 */ /* 0x0042a400000e0000 */
.L_x_992:
[----:B-1----:R-:W3:Y:S02]  /*f4e0*/  LDL.LU R0, [R1+0x8] ;  /* 0x0000080001007983 */ /* 0x002ee40000300800 */
[----:B--23--:R-:W-:Y:S01]  /*f4f0*/  FADD.FTZ R7, R7, R0 ;  /* 0x0000000007077221 */ /* 0x00cfe20000010000 */
[----:B------:R-:W-:Y:S05]  /*f500*/  BRA.DIV ~URZ, `(.L_x_963) ;  /* 0x000032827f007947 */ /* 0x000fea000b800000 */
[----:B------:R-:W2:Y:S04]  /*f510*/  LDL.LU R2, [R1+0x4] ;  /* 0x0000040001027983 */ /* 0x000ea80000300800 */
[----:B------:R-:W3:Y:S04]  /*f520*/  LDL.LU R0, [R1+0x10] ;  /* 0x0000100001007983 */ /* 0x000ee80000300800 */
[----:B------:R-:W4:Y:S04]  /*f530*/  LDL.LU R9, [R1+0x14] ;  /* 0x0000140001097983 */ /* 0x000f280000300800 */
[----:B--2---:R-:W1:Y:S04]  /*f540*/  SHFL.BFLY PT, R6, R2, 0x2, 0x1f ;  /* 0x0c401f0002067f89 */ /* 0x004e6800000e0000 */
[----:B---3--:R-:W2:Y:S04]  /*f550*/  SHFL.BFLY PT, R5, R0, 0x2, 0x1f ;  /* 0x0c401f0000057f89 */ /* 0x008ea800000e0000 */
[----:B----4-:R-:W3:Y:S01]  /*f560*/  SHFL.BFLY PT, R4, R9, 0x2, 0x1f ;  /* 0x0c401f0009047f89 */ /* 0x010ee200000e0000 */
[----:B-1----:R-:W-:-:S02]  /*f570*/  FADD.FTZ R6, R6, R2 ;  /* 0x0000000206067221 */ /* 0x002fc40000010000 */
[----:B--2---:R-:W-:-:S03]  /*f580*/  FADD.FTZ R5, R5, R0 ;  /* 0x0000000005057221 */ /* 0x004fc60000010000 */
[----:B------:R-:W1:Y:S01]  /*f590*/  SHFL.BFLY PT, R2, R6, 0x1, 0x1f ;  /* 0x0c201f0006027f89 */ /* 0x000e6200000e0000 */
[----:B---3--:R-:W-:-:S03]  /*f5a0*/  FADD.FTZ R4, R4, R9 ;  /* 0x0000000904047221 */ /* 0x008fc60000010000 */
[----:B------:R-:W2:Y:S04]  /*f5b0*/  SHFL.BFLY PT, R0, R7, 0x1, 0x1f ;  /* 0x0c201f0007007f89 */ /* 0x000ea800000e0000 */
[----:B------:R-:W3:Y:S04]  /*f5c0*/  SHFL.BFLY PT, R3, R5, 0x1, 0x1f ;  /* 0x0c201f0005037f89 */ /* 0x000ee800000e0000 */
[----:B------:R4:W4:Y:S01]  /*f5d0*/  SHFL.BFLY PT, R8, R4, 0x1, 0x1f ;  /* 0x0c201f0004087f89 */ /* 0x00092200000e0000 */
[----:B-1----:R-:W-:Y:S02]  /*f5e0*/  FADD.FTZ R6, R6, R2 ;  /* 0x0000000206067221 */ /* 0x002fe40000010000 */
[----:B--2---:R-:W-:-:S02]  /*f5f0*/  FADD.FTZ R7, R7, R0 ;  /* 0x0000000007077221 */ /* 0x004fc40000010000 */
[----:B---3--:R-:W-:-:S03]  /*f600*/  FADD.FTZ R5, R5, R3 ;  /* 0x0000000305057221 */ /* 0x008fc60000010000 */
.L_x_993:
[----:B------:R-:W-:Y:S01]  /*f610*/  FSETP.NE.FTZ.AND P3, PT, R7, RZ, PT ;  /* 0x000000ff0700720b */ /* 0x000fe20003f75000 */
[----:B------:R-:W-:Y:S01]  /*f620*/  CS2R R2, SRZ ;  /* 0x0000000000027805 */ /* 0x000fe2000001ff00 */
[----:B------:R-:W-:Y:S01]  /*f630*/  MOV R0, RZ ;  /* 0x000000ff00007202 */ /* 0x000fe20000000f00 */
[----:B----4-:R-:W-:Y:S01]  /*f640*/  FADD.FTZ R4, R8, R4 ;  /* 0x0000000408047221 */ /* 0x010fe20000010000 */
[----:B------:R-:W-:Y:S02]  /*f650*/  FSETP.NE.FTZ.AND P2, PT, R6, RZ, PT ;  /* 0x000000ff0600720b */ /* 0x000fe40003f55000 */
[----:B------:R-:W-:Y:S02]  /*f660*/  FSETP.NE.FTZ.AND P1, PT, R5, RZ, PT ;  /* 0x000000ff0500720b */ /* 0x000fe40003f35000 */
[----:B------:R-:W-:Y:S02]  /*f670*/  FSETP.NE.FTZ.AND P0, PT, R4, RZ, PT ;  /* 0x000000ff0400720b */ /* 0x000fe40003f15000 */
[----:B------:R-:W-:-:S02]  /*f680*/  MOV R21, 0xff800000 ;  /* 0xff80000000157802 */ /* 0x000fc40000000f00 */
[----:B------:R-:W-:Y:S01]  /*f690*/  MOV R19, 0xff800000 ;  /* 0xff80000000137802 */ /* 0x000fe20000000f00 */
[----:B------:R-:W1:Y:S01]  /*f6a0*/  @P3 MUFU.RCP R0, R7 ;  /* 0x0000000700003308 */ /* 0x000e620000001000 */
[----:B------:R-:W-:Y:S02]  /*f6b0*/  MOV R20, 0xff800000 ;  /* 0xff80000000147802 */ /* 0x000fe40000000f00 */
[----:B------:R-:W-:-:S03]  /*f6c0*/  MOV R18, 0xff800000 ;  /* 0xff80000000127802 */ /* 0x000fc60000000f00 */
[----:B------:R-:W-:Y:S02]  /*f6d0*/  @P1 MOV R10, 0x3f317218 ;  /* 0x3f317218000a1802 */ /* 0x000fe40000000f00 */
[----:B------:R-:W2:Y:S08]  /*f6e0*/  @P3 MUFU.LG2 R7, R7 ;  /* 0x0000000700073308 */ /* 0x000eb00000000c00 */
[----:B------:R-:W3:Y:S01]  /*f6f0*/  @P2 MUFU.RCP R3, R6 ;  /* 0x0000000600032308 */ /* 0x000ee20000001000 */
[----:B-1----:R-:W-:-:S02]  /*f700*/  FMUL.FTZ R140, R0, R140 ;  /* 0x0000008c008c7220 */ /* 0x002fc40000410000 */
[C---:B------:R-:W-:Y:S02]  /*f710*/  FMUL.FTZ R141, R0.reuse, R141 ;  /* 0x0000008d008d7220 */ /* 0x040fe40000410000 */
[C---:B------:R-:W-:Y:S02]  /*f720*/  FMUL.FTZ R160, R0.reuse, R160 ;  /* 0x000000a000a07220 */ /* 0x040fe40000410000 */
[C---:B------:R-:W-:Y:S01]  /*f730*/  FMUL.FTZ R161, R0.reuse, R161 ;  /* 0x000000a100a17220 */ /* 0x040fe20000410000 */
[----:B------:R-:W1:Y:S01]  /*f740*/  @P1 MUFU.RCP R2, R5 ;  /* 0x0000000500021308 */ /* 0x000e620000001000 */
[C---:B------:R-:W-:Y:S02]  /*f750*/  FMUL.FTZ R172, R0.reuse, R172 ;  /* 0x000000ac00ac7220 */ /* 0x040fe40000410000 */
[C---:B------:R-:W-:Y:S02]  /*f760*/  FMUL.FTZ R173, R0.reuse, R173 ;  /* 0x000000ad00ad7220 */ /* 0x040fe40000410000 */
[----:B------:R-:W-:-:S02]  /*f770*/  FMUL.FTZ R184, R0, R184 ;  /* 0x000000b800b87220 */ /* 0x000fc40000410000 */
[C---:B------:R-:W-:Y:S01]  /*f780*/  FMUL.FTZ R185, R0.reuse, R185 ;  /* 0x000000b900b97220 */ /* 0x040fe20000410000 */
[----:B------:R-:W4:Y:S01]  /*f790*/  @P2 MUFU.LG2 R6, R6 ;  /* 0x0000000600062308 */ /* 0x000f220000000c00 */
[C---:B------:R-:W-:Y:S02]  /*f7a0*/  FMUL.FTZ R188, R0.reuse, R188 ;  /* 0x000000bc00bc7220 */ /* 0x040fe40000410000 */
[C---:B------:R-:W-:Y:S02]  /*f7b0*/  FMUL.FTZ R189, R0.reuse, R189 ;  /* 0x000000bd00bd7220 */ /* 0x040fe40000410000 */
[C---:B------:R-:W-:Y:S02]  /*f7c0*/  FMUL.FTZ R192, R0.reuse, R192 ;  /* 0x000000c000c07220 */ /* 0x040fe40000410000 */
[C---:B------:R-:W-:Y:S01]  /*f7d0*/  FMUL.FTZ R193, R0.reuse, R193 ;  /* 0x000000c100c17220 */ /* 0x040fe20000410000 */
[----:B------:R-:W1:Y:S01]  /*f7e0*/  @P1 MUFU.LG2 R5, R5 ;  /* 0x0000000500051308 */ /* 0x000e620000000c00 */
        /* <DEDUP_REMOVED lines=21> */
[----:B--2---:R-:W-:Y:S02]  /*f940*/  @P3 FMUL.FTZ R9, R7, 0.69314718246459960938 ;  /* 0x3f31721807093820 */ /* 0x004fe40000410000 */
[C---:B---3--:R-:W-:Y:S02]  /*f950*/  FMUL.FTZ R142, R3.reuse, R142 ;  /* 0x0000008e038e7220 */ /* 0x048fe40000410000 */
[----:B------:R-:W-:Y:S01]  /*f960*/  @P3 FMUL.FTZ R7, R0, c[0x0][0x2d0] ;  /* 0x0000b40000073a20 */ /* 0x000fe20000410000 */
[----:B------:R-:W-:Y:S01]  /*f970*/  MOV R0, RZ ;  /* 0x000000ff00007202 */ /* 0x000fe20000000f00 */
[C---:B------:R-:W-:Y:S02]  /*f980*/  FMUL.FTZ R143, R3.reuse, R143 ;  /* 0x0000008f038f7220 */ /* 0x040fe40000410000 */
[----:B------:R-:W-:-:S02]  /*f990*/  FMUL.FTZ R162, R3, R162 ;  /* 0x000000a203a27220 */ /* 0x000fc40000410000 */
[C---:B------:R-:W-:Y:S01]  /*f9a0*/  FMUL.FTZ R163, R3.reuse, R163 ;  /* 0x000000a303a37220 */ /* 0x040fe20000410000 */
[----:B------:R-:W2:Y:S01]  /*f9b0*/  @P0 MUFU.RCP R0, R4 ;  /* 0x0000000400000308 */ /* 0x000ea20000001000 */
        /* <DEDUP_REMOVED lines=27> */
[----:B------:R-:W-:Y:S01]  /*fb70*/  FMUL.FTZ R131, R3, R131 ;  /* 0x0000008303837220 */ /* 0x000fe20000410000 */
[----:B------:R-:W-:Y:S01]  /*fb80*/  @P2 MOV R3, 0x3f317218 ;  /* 0x3f31721800032802 */ /* 0x000fe20000000f00 */
[----:B-1----:R-:W-:-:S02]  /*fb90*/  FMUL.FTZ R144, R2, R144 ;  /* 0x0000009002907220 */ /* 0x002fc40000410000 */
        /* <DEDUP_REMOVED lines=31> */
[----:B------:R1:W3:Y:S01]  /*fd90*/  @P0 MUFU.LG2 R2, R4 ;  /* 0x0000000400020308 */ /* 0x0002e20000000c00 */
[----:B----4-:R-:W-:Y:S02]  /*fda0*/  @P2 FMUL.FTZ R8, R6, 0.69314718246459960938 ;  /* 0x3f31721806082820 */ /* 0x010fe40000410000 */
[----:B------:R-:W-:Y:S02]  /*fdb0*/  @P2 FMUL.FTZ R6, R3, c[0x0][0x2d0] ;  /* 0x0000b40003062a20 */ /* 0x000fe40000410000 */
[----:B------:R-:W-:Y:S02]  /*fdc0*/  @P1 FMUL.FTZ R5, R5, 0.69314718246459960938 ;  /* 0x3f31721805051820 */ /* 0x000fe40000410000 */
[----:B------:R-:W-:Y:S02]  /*fdd0*/  @P1 FMUL.FTZ R3, R10, c[0x0][0x2d0] ;  /* 0x0000b4000a031a20 */ /* 0x000fe40000410000 */
[----:B--2---:R-:W-:-:S02]  /*fde0*/  FMUL.FTZ R146, R0, R146 ;  /* 0x0000009200927220 */ /* 0x004fc40000410000 */
[----:B------:R-:W-:Y:S01]  /*fdf0*/  @P1 FFMA.FTZ R21, R3, R135, R5 ;  /* 0x0000008703151223 */ /* 0x000fe20000010005 */
[----:B------:R-:W-:Y:S01]  /*fe00*/  @P0 MOV R3, 0x3f317218 ;  /* 0x3f31721800030802 */ /* 0x000fe20000000f00 */
[C---:B------:R-:W-:Y:S02]  /*fe10*/  FMUL.FTZ R147, R0.reuse, R147 ;  /* 0x0000009300937220 */ /* 0x040fe40000410000 */
[----:B------:R-:W-:Y:S01]  /*fe20*/  FMUL.FTZ R150, R0, R150 ;  /* 0x0000009600967220 */ /* 0x000fe20000410000 */
[----:B-1----:R-:W-:Y:S01]  /*fe30*/  MOV R4, 0x1 ;  /* 0x0000000100047802 */ /* 0x002fe20000000f00 */
[----:B---3--:R-:W-:Y:S02]  /*fe40*/  @P0 FMUL.FTZ R2, R2, 0.69314718246459960938 ;  /* 0x3f31721802020820 */ /* 0x008fe40000410000 */
[----:B------:R-:W-:Y:S02]  /*fe50*/  @P0 FMUL.FTZ R3, R3, c[0x0][0x2d0] ;  /* 0x0000b40003030a20 */ /* 0x000fe40000410000 */
        /* <DEDUP_REMOVED lines=29> */
[----:B------:R-:W-:Y:S01]  /*10030*/  PRMT R0, R4, 0x7610, R0 ;  /* 0x0000761004007816 */ /* 0x000fe20000000000 */
[----:B------:R-:W-:Y:S02]  /*10040*/  @P3 FFMA.FTZ R19, R7, R137, R9 ;  /* 0x0000008907133223 */ /* 0x000fe40000010009 */
[----:B------:R-:W-:-:S02]  /*10050*/  @P2 FFMA.FTZ R20, R6, R136, R8 ;  /* 0x0000008806142223 */ /* 0x000fc40000010008 */
[----:B------:R-:W-:Y:S02]  /*10060*/  @P0 FFMA.FTZ R18, R3, R134, R2 ;  /* 0x0000008603120223 */ /* 0x000fe40000010002 */
.L_x_929:
        /* <DEDUP_REMOVED lines=19> */
.L_x_965:
[----:B--2---:R-:W-:Y:S05]  /*101a0*/  BSYNC B0 ;  /* 0x0000000000007941 */ /* 0x004fea0003800000 */
.L_x_964:
[----:B------:R-:W-:Y:S01]  /*101b0*/  PRMT R0, R0, 0x9910, RZ ;  /* 0x0000991000007816 */ /* 0x000fe200000000ff */
[----:B------:R-:W-:Y:S01]  /*101c0*/  BSSY B1, `(.L_x_966) ;  /* 0x00001d5000017945 */ /* 0x000fe20003800000 */
[----:B-----5:R-:W-:Y:S02]  /*101d0*/  IMAD.MOV.U32 R44, RZ, RZ, R7 ;  /* 0x000000ffff2c7224 */ /* 0x020fe400078e0007 */
[----:B------:R-:W-:-:S13]  /*101e0*/  ISETP.NE.AND P0, PT, R0, RZ, PT ;  /* 0x000000ff0000720c */ /* 0x000fda0003f05270 */
[----:B------:R-:W-:Y:S05]  /*101f0*/  @!P0 BRA `(.L_x_967) ;  /* 0x00001a5000008947 */ /* 0x000fea0003800000 */
[----:B------:R-:W-:Y:S01]  /*10200*/  WARPSYNC 0xffffffff ;  /* 0xffffffff00007948 */ /* 0x000fe20003800000 */
[----:B------:R-:W-:Y:S06]  /*10210*/  BAR.SYNC.DEFER_BLOCKING 0x1, 0x80 ;  /* 0x0042000000007b1d */ /* 0x000fec0000010000 */
[----:B------:R-:W-:Y:S05]  /*10220*/  BRA.CONV ~URZ, `(.L_x_968) ;  /* 0x000000737f007947 */ /* 0x000fea000b800000 */
[----:B------:R-:W-:Y:S01]  /*10230*/  SHF.R.S32.HI R9, RZ, 0x1f, R6 ;  /* 0x0000001fff097819 */ /* 0x000fe20000011406 */
[----:B------:R-:W-:Y:S01]  /*10240*/  IMAD.MOV.U32 R8, RZ, RZ, RZ ;  /* 0x000000ffff087224 */ /* 0x000fe200078e00ff */
[----:B------:R-:W-:Y:S01]  /*10250*/  MOV R2, 0x102a0 ;  /* 0x000102a000027802 */ /* 0x000fe20000000f00 */
[----:B------:R-:W-:Y:S01]  /*10260*/  IMAD.MOV.U32 R3, RZ, RZ, 0x1f ;  /* 0x0000001fff037424 */ /* 0x000fe200078e00ff */
[----:B------:R-:W-:-:S04]  /*10270*/  LEA.HI R9, R9, R6, RZ, 0x7 ;  /* 0x0000000609097211 */ /* 0x000fc800078f38ff */
[----:B------:R-:W-:Y:S02]  /*10280*/  SHF.R.S32.HI R9, RZ, 0x7, R9 ;  /* 0x00000007ff097819 */ /* 0x000fe40000011409 */
[----:B-1----:R-:W-:Y:S05]  /*10290*/  CALL.REL.NOINC `($__internal_19_$__cuda_sm70_shflsync_idx_p) ;  /* 0x0000280000007944 */ /* 0x002fea0003c00000 */
.L_x_968:
[----:B------:R-:W2:Y:S04]  /*102a0*/  LDL R8, [R1+0x60] ;  /* 0x0000600001087983 */ /* 0x000ea80000100800 */
[----:B------:R-:W3:Y:S04]  /*102b0*/  LDL.LU R5, [R1+0x48] ;  /* 0x0000480001057983 */ /* 0x000ee80000300800 */
[----:B-1----:R-:W4:Y:S04]  /*102c0*/  LDL.LU R11, [R1+0x4c] ;  /* 0x00004c00010b7983 */ /* 0x002f280000300800 */
[----:B------:R-:W5:Y:S04]  /*102d0*/  LDL.LU R17, [R1+0x50] ;  /* 0x0000500001117983 */ /* 0x000f680000300800 */
[----:B------:R-:W2:Y:S01]  /*102e0*/  LDL.LU R16, [R1+0x54] ;  /* 0x0000540001107983 */ /* 0x000ea20000300800 */
[----:B------:R-:W-:-:S03]  /*102f0*/  IMAD.MOV.U32 R3, RZ, RZ, 0x1 ;  /* 0x00000001ff037424 */ /* 0x000fc600078e00ff */
[----:B------:R-:W5:Y:S02]  /*10300*/  LDL R15, [R1+0x64] ;  /* 0x00006400010f7983 */ /* 0x000f640000100800 */
[----:B------:R-:W-:Y:S02]  /*10310*/  ISETP.NE.AND P1, PT, R3, c[0x0][0x4e8], PT ;  /* 0x00013a0003007a0c */ /* 0x000fe40003f25270 */
[----:B------:R-:W5:Y:S01]  /*10320*/  LDL R45, [R1+0x3c] ;  /* 0x00003c00012d7983 */ /* 0x000f620000100800 */
[----:B------:R-:W-:Y:S02]  /*10330*/  ULDC UR5, c[0x0][0x4e8] ;  /* 0x00013a0000057ab9 */ /* 0x000fe40000000800 */
[----:B------:R-:W-:Y:S02]  /*10340*/  ULDC UR4, c[0x0][0x388] ;  /* 0x0000e20000047ab9 */ /* 0x000fe40000000800 */
[----:B------:R-:W-:Y:S01]  /*10350*/  UIMAD UR4, UR5, UR4, URZ ;  /* 0x00000004050472a4 */ /* 0x000fe2000f8e023f */
[----:B------:R-:W-:Y:S01]  /*10360*/  BSSY B0, `(.L_x_969) ;  /* 0x00000bf000007945 */ /* 0x000fe20003800000 */
[----:B---3--:R-:W-:Y:S01]  /*10370*/  SHF.R.S32.HI R0, RZ, 0x1f, R5 ;  /* 0x0000001fff007819 */ /* 0x008fe20000011405 */
[----:B------:R-:W-:-:S04]  /*10380*/  IMAD.WIDE.U32 R6, R5, c[0x0][0x4d0], RZ ;  /* 0x0001340005067a25 */ /* 0x000fc800078e00ff */
[C---:B------:R-:W-:Y:S02]  /*10390*/  IMAD R2, R0.reuse, c[0x0][0x4d0], RZ ;  /* 0x0001340000027a24 */ /* 0x040fe400078e02ff */
[----:B------:R-:W-:Y:S02]  /*103a0*/  IMAD R4, R0, c[0x0][0x438], RZ ;  /* 0x00010e0000047a24 */ /* 0x000fe400078e02ff */
[----:B------:R-:W-:Y:S01]  /*103b0*/  IMAD R3, R5, c[0x0][0x4d4], R2 ;  /* 0x0001350005037a24 */ /* 0x000fe200078e0202 */
[----:B----4-:R-:W-:Y:S01]  /*103c0*/  SHF.R.S32.HI R2, RZ, 0x1f, R11 ;  /* 0x0000001fff027819 */ /* 0x010fe2000001140b */
[----:B--2---:R-:W-:Y:S02]  /*103d0*/  IMAD.IADD R0, R8, 0x1, R16 ;  /* 0x0000000108007824 */ /* 0x004fe400078e0210 */
[----:B------:R-:W-:Y:S02]  /*103e0*/  IMAD.IADD R7, R7, 0x1, R3 ;  /* 0x0000000107077824 */ /* 0x000fe400078e0203 */
[----:B------:R-:W-:-:S02]  /*103f0*/  IMAD R9, R2, c[0x0][0x4d8], RZ ;  /* 0x0001360002097a24 */ /* 0x000fc400078e02ff */
[----:B------:R-:W-:-:S04]  /*10400*/  IMAD.WIDE.U32 R6, R11, c[0x0][0x4d8], R6 ;  /* 0x000136000b067a25 */ /* 0x000fc800078e0006 */
[----:B------:R-:W-:Y:S02]  /*10410*/  IMAD R9, R11, c[0x0][0x4dc], R9 ;  /* 0x000137000b097a24 */ /* 0x000fe400078e0209 */
[----:B------:R-:W-:Y:S02]  /*10420*/  IMAD R8, R5, c[0x0][0x43c], R4 ;  /* 0x00010f0005087a24 */ /* 0x000fe400078e0204 */
[----:B------:R-:W-:-:S04]  /*10430*/  @P1 IMAD.HI.U32 R10, R0, c[0x0][0x4ec], RZ ;  /* 0x00013b00000a1a27 */ /* 0x000fc800078e00ff */
[----:B------:R-:W-:Y:S01]  /*10440*/  IMAD.IADD R7, R7, 0x1, R9 ;  /* 0x0000000107077824 */ /* 0x000fe200078e0209 */
[----:B-----5:R-:W-:Y:S01]  /*10450*/  SHF.R.S32.HI R9, RZ, 0x1f, R17 ;  /* 0x0000001fff097819 */ /* 0x020fe20000011411 */
[----:B------:R-:W-:-:S04]  /*10460*/  IMAD.WIDE.U32 R4, R5, c[0x0][0x438], RZ ;  /* 0x00010e0005047a25 */ /* 0x000fc800078e00ff */
[----:B------:R-:W-:Y:S01]  /*10470*/  IMAD.MOV.U32 R3, RZ, RZ, R0 ;  /* 0x000000ffff037224 */ /* 0x000fe200078e0000 */
[----:B------:R-:W-:Y:S01]  /*10480*/  @P1 SHF.R.U32.HI R3, RZ, c[0x0][0x4f0], R10 ;  /* 0x00013c00ff031a19 */ /* 0x000fe2000001160a */
[----:B------:R-:W-:Y:S02]  /*10490*/  IMAD.IADD R5, R5, 0x1, R8 ;  /* 0x0000000105057824 */ /* 0x000fe400078e0208 */
[----:B------:R-:W-:Y:S02]  /*104a0*/  IMAD R2, R2, c[0x0][0x440], RZ ;  /* 0x0001100002027a24 */ /* 0x000fe400078e02ff */
[----:B------:R-:W-:Y:S02]  /*104b0*/  IMAD R10, R9, c[0x0][0x4e0], RZ ;  /* 0x00013800090a7a24 */ /* 0x000fe400078e02ff */
[C---:B------:R-:W-:Y:S02]  /*104c0*/  IMAD R14, R11.reuse, c[0x0][0x444], R2 ;  /* 0x000111000b0e7a24 */ /* 0x040fe400078e0202 */
[----:B------:R-:W-:-:S04]  /*104d0*/  IMAD.WIDE.U32 R4, R11, c[0x0][0x440], R4 ;  /* 0x000110000b047a25 */ /* 0x000fc800078e0004 */
[----:B------:R-:W-:-:S04]  /*104e0*/  IMAD.WIDE.U32 R6, R17, c[0x0][0x4e0], R6 ;  /* 0x0001380011067a25 */ /* 0x000fc800078e0006 */
[----:B------:R-:W-:Y:S02]  /*104f0*/  IMAD R11, R17, c[0x0][0x4e4], R10 ;  /* 0x00013900110b7a24 */ /* 0x000fe400078e020a */
[----:B------:R-:W-:Y:S01]  /*10500*/  @P1 IMAD.HI.U32 R10, R0, c[0x0][0x4ec], RZ ;  /* 0x00013b00000a1a27 */ /* 0x000fe200078e00ff */
[----:B------:R-:W-:Y:S02]  /*10510*/  SHF.R.S32.HI R12, RZ, 0x1f, R3 ;  /* 0x0000001fff0c7819 */ /* 0x000fe40000011403 */
[----:B------:R-:W-:Y:S01]  /*10520*/  IADD3 R6, P0, R3, R6, RZ ;  /* 0x0000000603067210 */ /* 0x000fe20007f1e0ff */
[----:B------:R-:W-:Y:S01]  /*10530*/  IMAD.MOV.U32 R2, RZ, RZ, R0 ;  /* 0x000000ffff027224 */ /* 0x000fe200078e0000 */
[----:B------:R-:W-:Y:S01]  /*10540*/  @P1 SHF.R.U32.HI R2, RZ, c[0x0][0x4f0], R10 ;  /* 0x00013c00ff021a19 */ /* 0x000fe2000001160a */
[----:B------:R-:W-:Y:S01]  /*10550*/  IMAD.IADD R5, R5, 0x1, R14 ;  /* 0x0000000105057824 */ /* 0x000fe200078e020e */
[----:B------:R-:W-:Y:S01]  /*10560*/  IADD3.X R7, R12, R7, R11, P0, !PT ;  /* 0x000000070c077210 */ /* 0x000fe200007fe40b */
[----:B------:R-:W-:-:S02]  /*10570*/  IMAD.MOV R8, RZ, RZ, -R3 ;  /* 0x000000ffff087224 */ /* 0x000fc400078e0a03 */
[----:B------:R-:W-:Y:S01]  /*10580*/  IMAD.WIDE.U32 R10, R17, c[0x0][0x448], R4 ;  /* 0x00011200110a7a25 */ /* 0x000fe200078e0004 */
[----:B------:R-:W-:-:S03]  /*10590*/  SHF.R.S32.HI R5, RZ, 0x1f, R2 ;  /* 0x0000001fff057819 */ /* 0x000fc60000011402 */
[----:B------:R-:W-:Y:S02]  /*105a0*/  IMAD.MOV R14, RZ, RZ, -R2 ;  /* 0x000000ffff0e7224 */ /* 0x000fe400078e0a02 */
[--C-:B------:R-:W-:Y:S02]  /*105b0*/  IMAD R8, R8, c[0x0][0x4e8], R0.reuse ;  /* 0x00013a0008087a24 */ /* 0x100fe400078e0200 */
[----:B------:R-:W-:Y:S02]  /*105c0*/  IMAD R9, R9, c[0x0][0x448], RZ ;  /* 0x0001120009097a24 */ /* 0x000fe400078e02ff */
[----:B------:R-:W-:Y:S02]  /*105d0*/  IMAD R14, R14, c[0x0][0x4e8], R0 ;  /* 0x00013a000e0e7a24 */ /* 0x000fe400078e0200 */
[----:B------:R-:W-:Y:S02]  /*105e0*/  IMAD R0, R5, c[0x0][0x430], RZ ;  /* 0x00010c0005007a24 */ /* 0x000fe400078e02ff */
[----:B------:R-:W-:-:S02]  /*105f0*/  IMAD R9, R17, c[0x0][0x44c], R9 ;  /* 0x0001130011097a24 */ /* 0x000fc400078e0209 */
[----:B------:R-:W-:Y:S02]  /*10600*/  IMAD R17, R2, c[0x0][0x434], R0 ;  /* 0x00010d0002117a24 */ /* 0x000fe400078e0200 */
[----:B------:R-:W-:Y:S02]  /*10610*/  IMAD.IADD R0, R15, 0x1, R16 ;  /* 0x000000010f007824 */ /* 0x000fe400078e0210 */
[----:B------:R-:W1:Y:S01]  /*10620*/  S2R R16, SR_TID.X ;  /* 0x0000000000107919 */ /* 0x000e620000002100 */
[----:B------:R-:W-:Y:S01]  /*10630*/  SHF.R.S32.HI R13, RZ, 0x1f, R8 ;  /* 0x0000001fff0d7819 */ /* 0x000fe20000011408 */
[----:B------:R-:W-:-:S04]  /*10640*/  IMAD.WIDE.U32 R6, R8, c[0x0][0x4c8], R6 ;  /* 0x0001320008067a25 */ /* 0x000fc800078e0006 */
[----:B------:R-:W-:-:S04]  /*10650*/  IMAD R3, R13, c[0x0][0x4c8], RZ ;  /* 0x000132000d037a24 */ /* 0x000fc800078e02ff */
[----:B------:R-:W-:Y:S01]  /*10660*/  IMAD R3, R8, c[0x0][0x4cc], R3 ;  /* 0x0001330008037a24 */ /* 0x000fe200078e0203 */
[----:B------:R-:W-:-:S03]  /*10670*/  LEA R4, P0, R6, c[0x0][0x4a8], 0x2 ;  /* 0x00012a0006047a11 */ /* 0x000fc600078010ff */
[----:B------:R-:W-:Y:S01]  /*10680*/  IMAD.IADD R3, R7, 0x1, R3 ;  /* 0x0000000107037824 */ /* 0x000fe200078e0203 */
[----:B-1----:R-:W-:-:S04]  /*10690*/  SHF.R.S32.HI R15, RZ, 0x1f, R16 ;  /* 0x0000001fff0f7819 */ /* 0x002fc80000011410 */
[----:B------:R-:W-:Y:S02]  /*106a0*/  LEA.HI.X R3, R6, c[0x0][0x4ac], R3, 0x2, P0 ;  /* 0x00012b0006037a11 */ /* 0x000fe400000f1403 */
[----:B------:R-:W-:Y:S01]  /*106b0*/  LEA.HI R15, R15, R16, RZ, 0x5 ;  /* 0x000000100f0f7211 */ /* 0x000fe200078f28ff */
[----:B------:R-:W-:-:S03]  /*106c0*/  IMAD.IADD R9, R11, 0x1, R9 ;  /* 0x000000010b097824 */ /* 0x000fc600078e0209 */
[----:B------:R-:W-:Y:S01]  /*106d0*/  LOP3.LUT R15, R15, 0xffffffe0, RZ, 0xc0, !PT ;  /* 0xffffffe00f0f7812 */ /* 0x000fe200078ec0ff */
[----:B------:R-:W-:Y:S01]  /*106e0*/  IMAD.MOV.U32 R8, RZ, RZ, R10 ;  /* 0x000000ffff087224 */ /* 0x000fe200078e000a */
[----:B------:R-:W-:Y:S04]  /*106f0*/  SHFL.IDX PT, R12, R4, RZ, 0x1c1f ;  /* 0x001c1fff040c7589 */ /* 0x000fe800000e0000 */
[----:B------:R-:W1:Y:S01]  /*10700*/  SHFL.IDX PT, R13, R3, RZ, 0x1c1f ;  /* 0x001c1fff030d7589 */ /* 0x000e6200000e0000 */
[----:B------:R-:W-:-:S03]  /*10710*/  IMAD.IADD R15, R16, 0x1, -R15 ;  /* 0x00000001100f7824 */ /* 0x000fc600078e0a0f */
[----:B------:R-:W-:Y:S04]  /*10720*/  SHFL.IDX PT, R10, R4, 0x1, 0x1c1f ;  /* 0x003c1f00040a7f89 */ /* 0x000fe800000e0000 */
[----:B------:R-:W2:Y:S01]  /*10730*/  SHFL.IDX PT, R11, R3, 0x1, 0x1c1f ;  /* 0x003c1f00030b7f89 */ /* 0x000ea200000e0000 */
[----:B------:R-:W-:Y:S01]  /*10740*/  IMAD.WIDE.U32 R8, R2, c[0x0][0x430], R8 ;  /* 0x00010c0002087a25 */ /* 0x000fe200078e0008 */
[----:B------:R-:W-:Y:S02]  /*10750*/  LOP3.LUT P5, RZ, R15, 0x3, RZ, 0xc0, !PT ;  /* 0x000000030fff7812 */ /* 0x000fe400078ac0ff */
[C---:B------:R-:W-:Y:S01]  /*10760*/  IADD3 R2, R0.reuse, 0x8, RZ ;  /* 0x0000000800027810 */ /* 0x040fe20007ffe0ff */
[----:B------:R-:W-:Y:S01]  /*10770*/  SHFL.IDX PT, R6, R4, 0x2, 0x1c1f ;  /* 0x005c1f0004067f89 */ /* 0x000fe200000e0000 */
[----:B------:R-:W-:-:S03]  /*10780*/  ISETP.GE.OR P1, PT, R0, UR4, P5 ;  /* 0x0000000400007c0c */ /* 0x000fc6000af26670 */
[----:B------:R-:W3:Y:S01]  /*10790*/  SHFL.IDX PT, R7, R3, 0x2, 0x1c1f ;  /* 0x005c1f0003077f89 */ /* 0x000ee200000e0000 */
[----:B------:R-:W-:-:S03]  /*107a0*/  SHF.R.S32.HI R16, RZ, 0x1f, R14 ;  /* 0x0000001fff107819 */ /* 0x000fc6000001140e */
[----:B------:R-:W-:Y:S01]  /*107b0*/  SHFL.IDX PT, R4, R4, 0x3, 0x1c1f ;  /* 0x007c1f0004047f89 */ /* 0x000fe200000e0000 */
[----:B------:R-:W-:-:S03]  /*107c0*/  ISETP.GE.OR P4, PT, R2, UR4, P5 ;  /* 0x0000000402007c0c */ /* 0x000fc6000af86670 */
[----:B------:R4:W5:Y:S01]  /*107d0*/  SHFL.IDX PT, R5, R3, 0x3, 0x1c1f ;  /* 0x007c1f0003057f89 */ /* 0x00096200000e0000 */
[C---:B------:R-:W-:Y:S02]  /*107e0*/  IADD3 R15, R0.reuse, 0x40, RZ ;  /* 0x00000040000f7810 */ /* 0x040fe40007ffe0ff */
[----:B------:R-:W-:Y:S02]  /*107f0*/  ISETP.GE.AND P3, PT, R0, UR4, PT ;  /* 0x0000000400007c0c */ /* 0x000fe4000bf66270 */
[----:B------:R-:W-:Y:S01]  /*10800*/  ISETP.GE.AND P2, PT, R2, UR4, PT ;  /* 0x0000000402007c0c */ /* 0x000fe2000bf46270 */
[----:B------:R-:W-:Y:S01]  /*10810*/  IMAD.MOV.U32 R2, RZ, RZ, R8 ;  /* 0x000000ffff027224 */ /* 0x000fe200078e0008 */
[----:B------:R-:W-:Y:S02]  /*10820*/  IADD3 R0, R0, 0x48, RZ ;  /* 0x0000004800007810 */ /* 0x000fe40007ffe0ff */
[----:B------:R-:W-:Y:S02]  /*10830*/  ISETP.GE.OR P0, PT, R15, UR4, P5 ;  /* 0x000000040f007c0c */ /* 0x000fe4000af06670 */
[----:B------:R-:W-:Y:S01]  /*10840*/  ISETP.GE.OR P5, PT, R0, UR4, P5 ;  /* 0x0000000400007c0c */ /* 0x000fe2000afa6670 */
[----:B-1----:R1:W-:Y:S01]  /*10850*/  @!P1 ST.E [R12.64], R19 ;  /* 0x000000130c009985 */ /* 0x0023e2000c101908 */
[----:B----4-:R-:W-:-:S02]  /*10860*/  IMAD.IADD R3, R9, 0x1, R17 ;  /* 0x0000000109037824 */ /* 0x010fc400078e0211 */
[----:B------:R-:W-:Y:S02]  /*10870*/  IMAD R9, R16, c[0x0][0x428], RZ ;  /* 0x00010a0010097a24 */ /* 0x000fe400078e02ff */
[----:B------:R-:W-:-:S04]  /*10880*/  IMAD.WIDE.U32 R2, R14, c[0x0][0x428], R2 ;  /* 0x00010a000e027a25 */ /* 0x000fc800078e0002 */
[----:B------:R-:W-:Y:S01]  /*10890*/  IMAD R8, R14, c[0x0][0x42c], R9 ;  /* 0x00010b000e087a24 */ /* 0x000fe200078e0209 */
[----:B--2---:R2:W-:Y:S01]  /*108a0*/  @!P4 ST.E [R10.64], R20 ;  /* 0x000000140a00c985 */ /* 0x0045e2000c101908 */
[----:B------:R-:W-:Y:S02]  /*108b0*/  LEA R29, P4, R2, c[0x0][0x400], 0x2 ;  /* 0x00010000021d7a11 */ /* 0x000fe400078810ff */
[----:B------:R-:W-:Y:S01]  /*108c0*/  IMAD.IADD R3, R3, 0x1, R8 ;  /* 0x0000000103037824 */ /* 0x000fe200078e0208 */
[----:B---3--:R3:W-:Y:S01]  /*108d0*/  @!P0 ST.E [R6.64], R21 ;  /* 0x0000001506008985 */ /* 0x0087e2000c101908 */
[----:B------:R-:W-:-:S03]  /*108e0*/  ISETP.GE.AND P1, PT, R15, UR4, PT ;  /* 0x000000040f007c0c */ /* 0x000fc6000bf26270 */
[----:B------:R-:W-:Y:S01]  /*108f0*/  LEA.HI.X R26, R2, c[0x0][0x404], R3, 0x2, P4 ;  /* 0x00010100021a7a11 */ /* 0x000fe200020f1403 */
[----:B-----5:R4:W-:Y:S01]  /*10900*/  @!P5 ST.E [R4.64], R18 ;  /* 0x000000120400d985 */ /* 0x0209e2000c101908 */
[----:B------:R-:W-:Y:S02]  /*10910*/  ISETP.GE.AND P0, PT, R0, UR4, PT ;  /* 0x0000000400007c0c */ /* 0x000fe4000bf06270 */
[C---:B------:R-:W-:Y:S01]  /*10920*/  IADD3 R17, R45.reuse, 0x8, RZ ;  /* 0x000000082d117810 */ /* 0x040fe20007ffe0ff */
[----:B------:R4:W4:Y:S01]  /*10930*/  SHFL.IDX PT, R0, R29, RZ, 0x1c1f ;  /* 0x001c1fff1d007589 */ /* 0x00092200000e0000 */
[C---:B------:R-:W-:Y:S02]  /*10940*/  IADD3 R16, R45.reuse, 0x10, RZ ;  /* 0x000000102d107810 */ /* 0x040fe40007ffe0ff */
[C---:B------:R-:W-:Y:S01]  /*10950*/  IADD3 R15, R45.reuse, 0x18, RZ ;  /* 0x000000182d0f7810 */ /* 0x040fe20007ffe0ff */
[----:B------:R4:W4:Y:S01]  /*10960*/  SHFL.IDX PT, R2, R26, RZ, 0x1c1f ;  /* 0x001c1fff1a027589 */ /* 0x00092200000e0000 */
[----:B------:R-:W-:-:S02]  /*10970*/  IADD3 R14, R45, 0x20, RZ ;  /* 0x000000202d0e7810 */ /* 0x000fc40007ffe0ff */
[C---:B-1----:R-:W-:Y:S02]  /*10980*/  IADD3 R13, R45.reuse, 0x28, RZ ;  /* 0x000000282d0d7810 */ /* 0x042fe40007ffe0ff */
[C---:B------:R-:W-:Y:S02]  /*10990*/  IADD3 R12, R45.reuse, 0x30, RZ ;  /* 0x000000302d0c7810 */ /* 0x040fe40007ffe0ff */
[C---:B------:R-:W-:Y:S02]  /*109a0*/  IADD3 R9, R45.reuse, 0x48, RZ ;  /* 0x000000482d097810 */ /* 0x040fe40007ffe0ff */
[C---:B------:R-:W-:Y:S02]  /*109b0*/  IADD3 R8, R45.reuse, 0x50, RZ ;  /* 0x000000502d087810 */ /* 0x040fe40007ffe0ff */
[C---:B--2---:R-:W-:Y:S02]  /*109c0*/  IADD3 R11, R45.reuse, 0x38, RZ ;  /* 0x000000382d0b7810 */ /* 0x044fe40007ffe0ff */
[----:B------:R-:W-:-:S02]  /*109d0*/  IADD3 R10, R45, 0x40, RZ ;  /* 0x000000402d0a7810 */ /* 0x000fc40007ffe0ff */
[C---:B---3--:R-:W-:Y:S02]  /*109e0*/  IADD3 R7, R45.reuse, 0x58, RZ ;  /* 0x000000582d077810 */ /* 0x048fe40007ffe0ff */
[C---:B------:R-:W-:Y:S02]  /*109f0*/  IADD3 R3, R45.reuse, 0x60, RZ ;  /* 0x000000602d037810 */ /* 0x040fe40007ffe0ff */
[C---:B------:R-:W-:Y:S02]  /*10a00*/  IADD3 R6, R45.reuse, 0x68, RZ ;  /* 0x000000682d067810 */ /* 0x040fe40007ffe0ff */
[C---:B----4-:R-:W-:Y:S02]  /*10a10*/  IADD3 R5, R45.reuse, 0x70, RZ ;  /* 0x000000702d057810 */ /* 0x050fe40007ffe0ff */
[----:B------:R-:W-:Y:S02]  /*10a20*/  IADD3 R4, R45, 0x78, RZ ;  /* 0x000000782d047810 */ /* 0x000fe40007ffe0ff */
        /* <DEDUP_REMOVED lines=15> */
[----:B------:R-:W-:Y:S01]  /*10b20*/  SHF.R.S32.HI R43, RZ, 0x1f, R4 ;  /* 0x0000001fff2b7819 */ /* 0x000fe20000011404 */
[----:B------:R-:W-:Y:S05]  /*10b30*/  @P3 BRA `(.L_x_970) ;  /* 0x0000041000003947 */ /* 0x000fea0003800000 */
[----:B------:R-:W-:Y:S02]  /*10b40*/  ISETP.GE.AND P5, PT, R45, c[0x0][0x3c8], PT ;  /* 0x0000f2002d007a0c */ /* 0x000fe40003fa6270 */
[----:B------:R-:W-:Y:S02]  /*10b50*/  ISETP.GE.AND P4, PT, R17, c[0x0][0x3c8], PT ;  /* 0x0000f20011007a0c */ /* 0x000fe40003f86270 */
[----:B------:R-:W-:-:S09]  /*10b60*/  ISETP.GE.AND P6, PT, R6, c[0x0][0x3c8], PT ;  /* 0x0000f20006007a0c */ /* 0x000fd20003fc6270 */
[----:B------:R-:W-:-:S04]  /*10b70*/  @!P5 LEA R18, P3, R45, R0, 0x2 ;  /* 0x000000002d12d211 */ /* 0x000fc800078610ff */
[----:B------:R-:W-:Y:S02]  /*10b80*/  @!P5 LEA.HI.X R19, R45, R2, R27, 0x2, P3 ;  /* 0x000000022d13d211 */ /* 0x000fe400018f141b */
[----:B------:R-:W-:-:S03]  /*10b90*/  ISETP.GE.AND P3, PT, R16, c[0x0][0x3c8], PT ;  /* 0x0000f20010007a0c */ /* 0x000fc60003f66270 */
[----:B------:R1:W-:Y:S02]  /*10ba0*/  @!P5 ST.E.64 [R18.64], R140 ;  /* 0x0000008c1200d985 */ /* 0x0003e4000c101b08 */
[----:B-1----:R-:W-:-:S04]  /*10bb0*/  @!P4 LEA R18, P5, R17, R0, 0x2 ;  /* 0x000000001112c211 */ /* 0x002fc800078a10ff */
        /* <DEDUP_REMOVED lines=42> */
[----:B------:R1:W-:Y:S01]  /*10e60*/  @!P3 ST.E.64 [R18.64], R96 ;  /* 0x000000601200b985 */ /* 0x0003e2000c101b08 */
[----:B------:R-:W-:-:S04]  /*10e70*/  @!P5 LEA R24, P3, R3, R0, 0x2 ;  /* 0x000000000318d211 */ /* 0x000fc800078610ff */
[----:B------:R-:W-:Y:S02]  /*10e80*/  @!P5 LEA.HI.X R25, R3, R2, R40, 0x2, P3 ;  /* 0x000000020319d211 */ /* 0x000fe400018f1428 */
[----:B------:R-:W-:Y:S02]  /*10e90*/  ISETP.GE.AND P5, PT, R5, c[0x0][0x3c8], PT ;  /* 0x0000f20005007a0c */ /* 0x000fe40003fa6270 */
[----:B------:R-:W-:-:S04]  /*10ea0*/  @!P6 LEA R22, P3, R6, R0, 0x2 ;  /* 0x000000000616e211 */ /* 0x000fc800078610ff */
[----:B------:R-:W-:-:S07]  /*10eb0*/  @!P6 LEA.HI.X R23, R6, R2, R41, 0x2, P3 ;  /* 0x000000020617e211 */ /* 0x000fce00018f1429 */
[----:B------:R-:W-:-:S04]  /*10ec0*/  @!P5 LEA R20, P3, R5, R0, 0x2 ;  /* 0x000000000514d211 */ /* 0x000fc800078610ff */
[----:B------:R-:W-:Y:S02]  /*10ed0*/  @!P5 LEA.HI.X R21, R5, R2, R42, 0x2, P3 ;  /* 0x000000020515d211 */ /* 0x000fe400018f142a */
[----:B-1----:R-:W-:-:S04]  /*10ee0*/  @!P4 LEA R18, P3, R4, R0, 0x2 ;  /* 0x000000000412c211 */ /* 0x002fc800078610ff */
[----:B------:R-:W-:Y:S02]  /*10ef0*/  @!P4 LEA.HI.X R19, R4, R2, R43, 0x2, P3 ;  /* 0x000000020413c211 */ /* 0x000fe400018f142b */
[----:B------:R-:W-:-:S13]  /*10f00*/  ISETP.GE.AND P3, PT, R3, c[0x0][0x3c8], PT ;  /* 0x0000f20003007a0c */ /* 0x000fda0003f66270 */
[----:B------:R1:W-:Y:S04]  /*10f10*/  @!P3 ST.E.64 [R24.64], R100 ;  /* 0x000000641800b985 */ /* 0x0003e8000c101b08 */
[----:B------:R1:W-:Y:S04]  /*10f20*/  @!P6 ST.E.64 [R22.64], R112 ;  /* 0x000000701600e985 */ /* 0x0003e8000c101b08 */
[----:B------:R1:W-:Y:S04]  /*10f30*/  @!P5 ST.E.64 [R20.64], R116 ;  /* 0x000000741400d985 */ /* 0x0003e8000c101b08 */
[----:B------:R1:W-:Y:S02]  /*10f40*/  @!P4 ST.E.64 [R18.64], R128 ;  /* 0x000000801200c985 */ /* 0x0003e4000c101b08 */
.L_x_970:
[----:B------:R-:W-:Y:S05]  /*10f50*/  BSYNC B0 ;  /* 0x0000000000007941 */ /* 0x000fea0003800000 */
.L_x_969:
[----:B------:R2:W3:Y:S01]  /*10f60*/  SHFL.IDX PT, R2, R26, 0x1, 0x1c1f ;  /* 0x003c1f001a027f89 */ /* 0x0004e200000e0000 */
[----:B------:R-:W-:Y:S03]  /*10f70*/  BSSY B0, `(.L_x_971) ;  /* 0x0000043000007945 */ /* 0x000fe60003800000 */
[----:B------:R2:W4:Y:S01]  /*10f80*/  SHFL.IDX PT, R0, R29, 0x1, 0x1c1f ;  /* 0x003c1f001d007f89 */ /* 0x00052200000e0000 */
[----:B------:R-:W-:Y:S05]  /*10f90*/  @P2 BRA `(.L_x_972) ;  /* 0x0000040000002947 */ /* 0x000fea0003800000 */
[----:B------:R-:W-:Y:S02]  /*10fa0*/  ISETP.GE.AND P5, PT, R45, c[0x0][0x3c8], PT ;  /* 0x0000f2002d007a0c */ /* 0x000fe40003fa6270 */
[----:B------:R-:W-:-:S02]  /*10fb0*/  ISETP.GE.AND P2, PT, R17, c[0x0][0x3c8], PT ;  /* 0x0000f20011007a0c */ /* 0x000fc40003f46270 */
[----:B------:R-:W-:-:S09]  /*10fc0*/  ISETP.GE.AND P3, PT, R16, c[0x0][0x3c8], PT ;  /* 0x0000f20010007a0c */ /* 0x000fd20003f66270 */
[----:B-1--4-:R-:W-:-:S04]  /*10fd0*/  @!P5 LEA R18, P4, R45, R0, 0x2 ;  /* 0x000000002d12d211 */ /* 0x012fc800078810ff */
[----:B---3--:R-:W-:Y:S02]  /*10fe0*/  @!P5 LEA.HI.X R19, R45, R2, R27, 0x2, P4 ;  /* 0x000000022d13d211 */ /* 0x008fe400020f141b */
[----:B------:R-:W-:-:S03]  /*10ff0*/  @!P2 LEA R20, P4, R17, R0, 0x2 ;  /* 0x000000001114a211 */ /* 0x000fc600078810ff */
[----:B------:R1:W-:Y:S01]  /*11000*/  @!P5 ST.E.64 [R18.64], R142 ;  /* 0x0000008e1200d985 */ /* 0x0003e2000c101b08 */
[----:B------:R-:W-:Y:S02]  /*11010*/  ISETP.GE.AND P5, PT, R15, c[0x0][0x3c8], PT ;  /* 0x0000f2000f007a0c */ /* 0x000fe40003fa6270 */
[----:B------:R-:W-:-:S05]  /*11020*/  @!P2 LEA.HI.X R21, R17, R2, R28, 0x2, P4 ;  /* 0x000000021115a211 */ /* 0x000fca00020f141c */
[----:B------:R3:W-:Y:S01]  /*11030*/  @!P2 ST.E.64 [R20.64], R162 ;  /* 0x000000a21400a985 */ /* 0x0007e2000c101b08 */
[----:B------:R-:W-:Y:S02]  /*11040*/  ISETP.GE.AND P2, PT, R14, c[0x0][0x3c8], PT ;  /* 0x0000f2000e007a0c */ /* 0x000fe40003f46270 */
[----:B-1----:R-:W-:-:S04]  /*11050*/  @!P3 LEA R18, P4, R16, R0, 0x2 ;  /* 0x000000001012b211 */ /* 0x002fc800078810ff */
[----:B------:R-:W-:Y:S02]  /*11060*/  @!P3 LEA.HI.X R19, R16, R2, R30, 0x2, P4 ;  /* 0x000000021013b211 */ /* 0x000fe400020f141e */
[----:B---3--:R-:W-:-:S03]  /*11070*/  @!P5 LEA R20, P4, R15, R0, 0x2 ;  /* 0x000000000f14d211 */ /* 0x008fc600078810ff */
        /* <DEDUP_REMOVED lines=33> */
[----:B------:R-:W-:Y:S02]  /*11290*/  @!P3 LEA.HI.X R21, R7, R2, R38, 0x2, P4 ;  /* 0x000000020715b211 */ /* 0x000fe400020f1426 */
[----:B------:R-:W-:-:S03]  /*112a0*/  ISETP.GE.AND P4, PT, R6, c[0x0][0x3c8], PT ;  /* 0x0000f20006007a0c */ /* 0x000fc60003f86270 */
[----:B------:R3:W-:Y:S01]  /*112b0*/  @!P3 ST.E.64 [R20.64], R98 ;  /* 0x000000621400b985 */ /* 0x0007e2000c101b08 */
[----:B------:R-:W-:Y:S02]  /*112c0*/  ISETP.GE.AND P3, PT, R5, c[0x0][0x3c8], PT ;  /* 0x0000f20005007a0c */ /* 0x000fe40003f66270 */
[----:B-1----:R-:W-:-:S04]  /*112d0*/  @!P5 LEA R18, P2, R3, R0, 0x2 ;  /* 0x000000000312d211 */ /* 0x002fc800078410ff */
[----:B------:R-:W-:Y:S02]  /*112e0*/  @!P5 LEA.HI.X R19, R3, R2, R40, 0x2, P2 ;  /* 0x000000020313d211 */ /* 0x000fe400010f1428 */
[----:B------:R-:W-:-:S03]  /*112f0*/  ISETP.GE.AND P2, PT, R4, c[0x0][0x3c8], PT ;  /* 0x0000f20004007a0c */ /* 0x000fc60003f46270 */
[----:B------:R1:W-:Y:S01]  /*11300*/  @!P5 ST.E.64 [R18.64], R102 ;  /* 0x000000661200d985 */ /* 0x0003e2000c101b08 */
[----:B------:R-:W-:-:S04]  /*11310*/  @!P4 LEA R22, P5, R6, R0, 0x2 ;  /* 0x000000000616c211 */ /* 0x000fc800078a10ff */
[----:B------:R-:W-:Y:S02]  /*11320*/  @!P4 LEA.HI.X R23, R6, R2, R41, 0x2, P5 ;  /* 0x000000020617c211 */ /* 0x000fe400028f1429 */
[----:B---3--:R-:W-:-:S03]  /*11330*/  @!P3 LEA R20, P5, R5, R0, 0x2 ;  /* 0x000000000514b211 */ /* 0x008fc600078a10ff */
[----:B------:R3:W-:Y:S01]  /*11340*/  @!P4 ST.E.64 [R22.64], R114 ;  /* 0x000000721600c985 */ /* 0x0007e2000c101b08 */
[----:B------:R-:W-:-:S05]  /*11350*/  @!P3 LEA.HI.X R21, R5, R2, R42, 0x2, P5 ;  /* 0x000000020515b211 */ /* 0x000fca00028f142a */
[----:B------:R3:W-:Y:S01]  /*11360*/  @!P3 ST.E.64 [R20.64], R118 ;  /* 0x000000761400b985 */ /* 0x0007e2000c101b08 */
[----:B-1----:R-:W-:-:S04]  /*11370*/  @!P2 LEA R18, P5, R4, R0, 0x2 ;  /* 0x000000000412a211 */ /* 0x002fc800078a10ff */
[----:B------:R-:W-:-:S05]  /*11380*/  @!P2 LEA.HI.X R19, R4, R2, R43, 0x2, P5 ;  /* 0x000000020413a211 */ /* 0x000fca00028f142b */
[----:B------:R3:W-:Y:S04]  /*11390*/  @!P2 ST.E.64 [R18.64], R130 ;  /* 0x000000821200a985 */ /* 0x0007e8000c101b08 */
.L_x_972:
[----:B------:R-:W-:Y:S05]  /*113a0*/  BSYNC B0 ;  /* 0x0000000000007941 */ /* 0x000fea0003800000 */
.L_x_971:
[----:B---3--:R3:W1:Y:S01]  /*113b0*/  SHFL.IDX PT, R2, R26, 0x2, 0x1c1f ;  /* 0x005c1f001a027f89 */ /* 0x00866200000e0000 */
[----:B------:R-:W-:Y:S03]  /*113c0*/  BSSY B0, `(.L_x_973) ;  /* 0x0000043000007945 */ /* 0x000fe60003800000 */
[----:B----4-:R3:W4:Y:S01]  /*113d0*/  SHFL.IDX PT, R0, R29, 0x2, 0x1c1f ;  /* 0x005c1f001d007f89 */ /* 0x01072200000e0000 */
[----:B------:R-:W-:Y:S05]  /*113e0*/  @P1 BRA `(.L_x_974) ;  /* 0x0000040000001947 */ /* 0x000fea0003800000 */
[----:B------:R-:W-:Y:S02]  /*113f0*/  ISETP.GE.AND P3, PT, R45, c[0x0][0x3c8], PT ;  /* 0x0000f2002d007a0c */ /* 0x000fe40003f66270 */
[----:B------:R-:W-:Y:S02]  /*11400*/  ISETP.GE.AND P5, PT, R17, c[0x0][0x3c8], PT ;  /* 0x0000f20011007a0c */ /* 0x000fe40003fa6270 */
[----:B------:R-:W-:Y:S02]  /*11410*/  ISETP.GE.AND P2, PT, R16, c[0x0][0x3c8], PT ;  /* 0x0000f20010007a0c */ /* 0x000fe40003f46270 */
[----:B------:R-:W-:-:S07]  /*11420*/  ISETP.GE.AND P1, PT, R15, c[0x0][0x3c8], PT ;  /* 0x0000f2000f007a0c */ /* 0x000fce0003f26270 */
[----:B-1--4-:R-:W-:-:S04]  /*11430*/  @!P3 LEA R18, P4, R45, R0, 0x2 ;  /* 0x000000002d12b211 */ /* 0x012fc800078810ff */
[----:B------:R-:W-:Y:S02]  /*11440*/  @!P3 LEA.HI.X R19, R45, R2, R27, 0x2, P4 ;  /* 0x000000022d13b211 */ /* 0x000fe400020f141b */
        /* <DEDUP_REMOVED lines=8> */
[----:B----4-:R-:W-:-:S03]  /*114d0*/  @!P1 LEA R20, P4, R15, R0, 0x2 ;  /* 0x000000000f149211 */ /* 0x010fc600078810ff */
        /* <DEDUP_REMOVED lines=23> */
[----:B------:R-:W-:-:S03]  /*11650*/  @!P5 LEA R22, P4, R9, R0, 0x2 ;  /* 0x000000000916d211 */ /* 0x000fc600078810ff */
[----:B------:R1:W-:Y:S01]  /*11660*/  @!P3 ST.E.64 [R18.64], R72 ;  /* 0x000000481200b985 */ /* 0x0003e2000c101b08 */
[----:B------:R-:W-:Y:S02]  /*11670*/  @!P5 LEA.HI.X R23, R9, R2, R37, 0x2, P4 ;  /* 0x000000020917d211 */ /* 0x000fe400020f1425 */
[----:B------:R-:W-:Y:S02]  /*11680*/  ISETP.GE.AND P4, PT, R3, c[0x0][0x3c8], PT ;  /* 0x0000f20003007a0c */ /* 0x000fe40003f86270 */
[C---:B----4-:R-:W-:Y:S01]  /*11690*/  @!P2 LEA R20, P3, R8.reuse, R0, 0x2 ;  /* 0x000000000814a211 */ /* 0x050fe200078610ff */
[----:B------:R4:W-:Y:S03]  /*116a0*/  @!P5 ST.E.64 [R22.64], R76 ;  /* 0x0000004c1600d985 */ /* 0x0009e6000c101b08 */
        /* <DEDUP_REMOVED lines=8> */
[----:B------:R-:W-:Y:S02]  /*11730*/  ISETP.GE.AND P1, PT, R4, c[0x0][0x3c8], PT ;  /* 0x0000f20004007a0c */ /* 0x000fe40003f26270 */
[----:B------:R-:W-:Y:S02]  /*11740*/  @!P4 LEA.HI.X R25, R3, R2, R40, 0x2, P5 ;  /* 0x000000020319c211 */ /* 0x000fe400028f1428 */
[----:B----4-:R-:W-:-:S03]  /*11750*/  @!P3 LEA R22, P5, R6, R0, 0x2 ;  /* 0x000000000616b211 */ /* 0x010fc600078a10ff */
[----:B------:R4:W-:Y:S01]  /*11760*/  @!P4 ST.E.64 [R24.64], R104 ;  /* 0x000000681800c985 */ /* 0x0009e2000c101b08 */
[----:B------:R-:W-:Y:S02]  /*11770*/  @!P3 LEA.HI.X R23, R6, R2, R41, 0x2, P5 ;  /* 0x000000020617b211 */ /* 0x000fe400028f1429 */
[----:B-----5:R-:W-:-:S03]  /*11780*/  @!P2 LEA R20, P5, R5, R0, 0x2 ;  /* 0x000000000514a211 */ /* 0x020fc600078a10ff */
[----:B------:R4:W-:Y:S01]  /*11790*/  @!P3 ST.E.64 [R22.64], R108 ;  /* 0x0000006c1600b985 */ /* 0x0009e2000c101b08 */
[----:B------:R-:W-:-:S05]  /*117a0*/  @!P2 LEA.HI.X R21, R5, R2, R42, 0x2, P5 ;  /* 0x000000020515a211 */ /* 0x000fca00028f142a */
[----:B------:R4:W-:Y:S01]  /*117b0*/  @!P2 ST.E.64 [R20.64], R120 ;  /* 0x000000781400a985 */ /* 0x0009e2000c101b08 */
[----:B-1----:R-:W-:-:S04]  /*117c0*/  @!P1 LEA R18, P5, R4, R0, 0x2 ;  /* 0x0000000004129211 */ /* 0x002fc800078a10ff */
[----:B------:R-:W-:-:S05]  /*117d0*/  @!P1 LEA.HI.X R19, R4, R2, R43, 0x2, P5 ;  /* 0x0000000204139211 */ /* 0x000fca00028f142b */
[----:B------:R4:W-:Y:S04]  /*117e0*/  @!P1 ST.E.64 [R18.64], R124 ;  /* 0x0000007c12009985 */ /* 0x0009e8000c101b08 */
.L_x_974:
[----:B------:R-:W-:Y:S05]  /*117f0*/  BSYNC B0 ;  /* 0x0000000000007941 */ /* 0x000fea0003800000 */
.L_x_973:
[----:B-1----:R1:W2:Y:S04]  /*11800*/  SHFL.IDX PT, R2, R26, 0x3, 0x1c1f ;  /* 0x007c1f001a027f89 */ /* 0x0022a800000e0000 */
[----:B----4-:R1:W4:Y:S01]  /*11810*/  SHFL.IDX PT, R0, R29, 0x3, 0x1c1f ;  /* 0x007c1f001d007f89 */ /* 0x01032200000e0000 */
[----:B------:R-:W-:Y:S05]  /*11820*/  @P0 BRA `(.L_x_975) ;  /* 0x000006e000000947 */ /* 0x000fea0003800000 */
[----:B------:R-:W-:Y:S02]  /*11830*/  ISETP.GE.AND P3, PT, R45, c[0x0][0x3c8], PT ;  /* 0x0000f2002d007a0c */ /* 0x000fe40003f66270 */
[----:B------:R-:W-:Y:S02]  /*11840*/  ISETP.GE.AND P2, PT, R17, c[0x0][0x3c8], PT ;  /* 0x0000f20011007a0c */ /* 0x000fe40003f46270 */
[----:B------:R-:W-:Y:S02]  /*11850*/  ISETP.GE.AND P1, PT, R16, c[0x0][0x3c8], PT ;  /* 0x0000f20010007a0c */ /* 0x000fe40003f26270 */
[----:B------:R-:W-:-:S02]  /*11860*/  ISETP.GE.AND P0, PT, R15, c[0x0][0x3c8], PT ;  /* 0x0000f2000f007a0c */ /* 0x000fc40003f06270 */
[----:B------:R-:W-:-:S05]  /*11870*/  ISETP.GE.AND P4, PT, R14, c[0x0][0x3c8], PT ;  /* 0x0000f2000e007a0c */ /* 0x000fca0003f86270 */
[----:B----4-:R-:W-:-:S04]  /*11880*/  @!P3 LEA R18, P5, R45, R0, 0x2 ;  /* 0x000000002d12b211 */ /* 0x010fc800078a10ff */
[----:B--2---:R-:W-:Y:S02]  /*11890*/  @!P3 LEA.HI.X R19, R45, R2, R27, 0x2, P5 ;  /* 0x000000022d13b211 */ /* 0x004fe400028f141b */
[----:B------:R-:W-:-:S03]  /*118a0*/  @!P2 LEA R20, P5, R17, R0, 0x2 ;  /* 0x000000001114a211 */ /* 0x000fc600078a10ff */
[----:B------:R2:W-:Y:S01]  /*118b0*/  @!P3 ST.E.64 [R18.64], R146 ;  /* 0x000000921200b985 */ /* 0x0005e2000c101b08 */
[----:B------:R-:W-:Y:S02]  /*118c0*/  @!P2 LEA.HI.X R21, R17, R2, R28, 0x2, P5 ;  /* 0x000000021115a211 */ /* 0x000fe400028f141c */
[----:B------:R-:W-:-:S03]  /*118d0*/  ISETP.GE.AND P3, PT, R13, c[0x0][0x3c8], PT ;  /* 0x0000f2000d007a0c */ /* 0x000fc60003f66270 */
[----:B------:R4:W-:Y:S01]  /*118e0*/  @!P2 ST.E.64 [R20.64], R150 ;  /* 0x000000961400a985 */ /* 0x0009e2000c101b08 */
[----:B--2---:R-:W-:-:S04]  /*118f0*/  @!P1 LEA R18, P5, R16, R0, 0x2 ;  /* 0x0000000010129211 */ /* 0x004fc800078a10ff */
[----:B------:R-:W-:Y:S02]  /*11900*/  @!P1 LEA.HI.X R19, R16, R2, R30, 0x2, P5 ;  /* 0x0000000210139211 */ /* 0x000fe400028f141e */
[CC--:B----4-:R-:W-:Y:S02]  /*11910*/  @!P0 LEA R20, P2, R15.reuse, R0.reuse, 0x2 ;  /* 0x000000000f148211 */ /* 0x0d0fe400078410ff */
[----:B------:R-:W-:Y:S01]  /*11920*/  @!P4 LEA R22, P5, R14, R0, 0x2 ;  /* 0x000000000e16c211 */ /* 0x000fe200078a10ff */
[----:B------:R2:W-:Y:S01]  /*11930*/  @!P1 ST.E.64 [R18.64], R154 ;  /* 0x0000009a12009985 */ /* 0x0005e2000c101b08 */
[-C--:B------:R-:W-:Y:S02]  /*11940*/  @!P0 LEA.HI.X R21, R15, R2.reuse, R32, 0x2, P2 ;  /* 0x000000020f158211 */ /* 0x080fe400010f1420 */
[----:B------:R-:W-:Y:S02]  /*11950*/  ISETP.GE.AND P2, PT, R12, c[0x0][0x3c8], PT ;  /* 0x0000f2000c007a0c */ /* 0x000fe40003f46270 */
[----:B------:R-:W-:Y:S01]  /*11960*/  ISETP.GE.AND P1, PT, R11, c[0x0][0x3c8], PT ;  /* 0x0000f2000b007a0c */ /* 0x000fe20003f26270 */
[----:B------:R-:W-:Y:S01]  /*11970*/  @!P0 ST.E.64 [R20.64], R158 ;  /* 0x0000009e14008985 */ /* 0x000fe2000c101b08 */
[----:B------:R-:W-:-:S02]  /*11980*/  @!P4 LEA.HI.X R23, R14, R2, R31, 0x2, P5 ;  /* 0x000000020e17c211 */ /* 0x000fc400028f141f */
[----:B------:R-:W-:-:S03]  /*11990*/  ISETP.GE.AND P0, PT, R10, c[0x0][0x3c8], PT ;  /* 0x0000f2000a007a0c */ /* 0x000fc60003f06270 */
[----:B------:R-:W-:Y:S01]  /*119a0*/  @!P4 ST.E.64 [R22.64], R166 ;  /* 0x000000a61600c985 */ /* 0x000fe2000c101b08 */
[----:B--2---:R-:W-:-:S04]  /*119b0*/  @!P3 LEA R18, P5, R13, R0, 0x2 ;  /* 0x000000000d12b211 */ /* 0x004fc800078a10ff */
[----:B------:R-:W-:Y:S02]  /*119c0*/  @!P3 LEA.HI.X R19, R13, R2, R33, 0x2, P5 ;  /* 0x000000020d13b211 */ /* 0x000fe400028f1421 */
[----:B------:R-:W-:-:S03]  /*119d0*/  @!P2 LEA R16, P5, R12, R0, 0x2 ;  /* 0x000000000c10a211 */ /* 0x000fc600078a10ff */
[----:B------:R-:W-:Y:S01]  /*119e0*/  @!P3 ST.E.64 [R18.64], R170 ;  /* 0x000000aa1200b985 */ /* 0x000fe2000c101b08 */
[----:B------:R-:W-:Y:S02]  /*119f0*/  @!P2 LEA.HI.X R17, R12, R2, R34, 0x2, P5 ;  /* 0x000000020c11a211 */ /* 0x000fe400028f1422 */
        /* <DEDUP_REMOVED lines=16> */
[----:B----4-:R-:W-:Y:S02]  /*11b00*/  @!P3 LEA R12, P5, R7, R0, 0x2 ;  /* 0x00000000070cb211 */ /* 0x010fe400078a10ff */
[-C--:B------:R-:W-:Y:S02]  /*11b10*/  @!P4 LEA.HI.X R15, R8, R2.reuse, R39, 0x2, P0 ;  /* 0x00000002080fc211 */ /* 0x080fe400000f1427 */
[----:B------:R-:W-:Y:S02]  /*11b20*/  ISETP.GE.AND P0, PT, R5, c[0x0][0x3c8], PT ;  /* 0x0000f20005007a0c */ /* 0x000fe40003f06270 */
[----:B------:R-:W-:Y:S01]  /*11b30*/  @!P3 LEA.HI.X R13, R7, R2, R38, 0x2, P5 ;  /* 0x00000002070db211 */ /* 0x000fe200028f1426 */
[----:B------:R2:W-:Y:S04]  /*11b40*/  @!P4 ST.E.64 [R14.64], R90 ;  /* 0x0000005a0e00c985 */ /* 0x0005e8000c101b08 */
[----:B------:R2:W-:Y:S01]  /*11b50*/  @!P3 ST.E.64 [R12.64], R94 ;  /* 0x0000005e0c00b985 */ /* 0x0005e2000c101b08 */
[----:B-----5:R-:W-:-:S04]  /*11b60*/  @!P2 LEA R10, P5, R3, R0, 0x2 ;  /* 0x00000000030aa211 */ /* 0x020fc800078a10ff */
        /* <DEDUP_REMOVED lines=10> */
[----:B--2---:R-:W-:-:S04]  /*11c10*/  LEA R6, P0, R4, R0, 0x2 ;  /* 0x0000000004067211 */ /* 0x004fc800078010ff */
[----:B------:R-:W-:-:S05]  /*11c20*/  LEA.HI.X R7, R4, R2, R43, 0x2, P0 ;  /* 0x0000000204077211 */ /* 0x000fca00000f142b */
[----:B------:R2:W-:Y:S01]  /*11c30*/  ST.E.64 [R6.64], R126 ;  /* 0x0000007e06007985 */ /* 0x0005e2000c101b08 */
[----:B------:R-:W-:Y:S05]  /*11c40*/  BRA `(.L_x_975) ;  /* 0x000002c000007947 */ /* 0x000fea0003800000 */
.L_x_967:
        /* <DEDUP_REMOVED lines=44> */
.L_x_975:
[----:B------:R-:W-:Y:S05]  /*11f10*/  BSYNC B1 ;  /* 0x0000000000017941 */ /* 0x000fea0003800000 */
.L_x_966:
[----:B------:R-:W-:-:S13]  /*11f20*/  ISETP.NE.AND P0, PT, RZ, UR6, PT ;  /* 0x00000006ff007c0c */ /* 0x000fda000bf05270 */
[----:B------:R-:W-:Y:S01]  /*11f30*/  @P0 WARPSYNC 0xffffffff ;  /* 0xffffffff00000948 */ /* 0x000fe20003800000 */
[----:B------:R-:W-:Y:S06]  /*11f40*/  @P0 BAR.SYNC.DEFER_BLOCKING 0x5, 0x80 ;  /* 0x0142000000000b1d */ /* 0x000fec0000010000 */
[----:B--2-4-:R-:W2:Y:S04]  /*11f50*/  @P0 LDS R0, [0x10100] ;  /* 0x01010000ff000984 */ /* 0x014ea80000000800 */
[----:B--2---:R2:W-:Y:S04]  /*11f60*/  @P0 STL [R1+0x58], R0 ;  /* 0x0000580001000387 */ /* 0x0045e80000100800 */
[----:B------:R-:W-:Y:S06]  /*11f70*/  @P0 BAR.ARV 0x4, 0x80 ;  /* 0x0102000000000b1d */ /* 0x000fec0000002000 */
[----:B------:R-:W-:Y:S05]  /*11f80*/  @P0 BRA `(.L_x_976) ;  /* 0x0000009000000947 */ /* 0x000fea0003800000 */
[----:B------:R-:W-:Y:S05]  /*11f90*/  BRA.DIV ~URZ, `(.L_x_977) ;  /* 0x00000a527f007947 */ /* 0x000fea000b800000 */
[----:B--2---:R2:W4:Y:S02]  /*11fa0*/  SHFL.IDX PT, R0, R44, RZ, 0x1f ;  /* 0x00001fff2c007589 */ /* 0x00452400000e0000 */
.L_x_994:
[----:B------:R-:W5:Y:S01]  /*11fb0*/  S2R R2, SR_TID.X ;  /* 0x0000000000027919 */ /* 0x000f620000002100 */
[----:B------:R-:W-:Y:S03]  /*11fc0*/  WARPSYNC 0xffffffff ;  /* 0xffffffff00007948 */ /* 0x000fe60003800000 */
[----:B------:R-:W-:Y:S06]  /*11fd0*/  BAR.SYNC.DEFER_BLOCKING 0x4, 0x80 ;  /* 0x0102000000007b1d */ /* 0x000fec0000010000 */
[----:B----4-:R4:W-:Y:S01]  /*11fe0*/  STL [R1+0x58], R0 ;  /* 0x0000580001007387 */ /* 0x0109e20000100800 */
[----:B-----5:R-:W-:-:S13]  /*11ff0*/  LOP3.LUT P0, RZ, R2, 0x7f, RZ, 0xc0, !PT ;  /* 0x0000007f02ff7812 */ /* 0x020fda000780c0ff */
[----:B------:R4:W-:Y:S04]  /*12000*/  @!P0 STS [0x10100], R44 ;  /* 0x0101002cff008388 */ /* 0x0009e80000000800 */
[----:B------:R-:W-:Y:S06]  /*12010*/  BAR.ARV 0x5, 0x80 ;  /* 0x0142000000007b1d */ /* 0x000fec0000002000 */
.L_x_976:
[----:B--2-4-:R-:W2:Y:S02]  /*12020*/  LDL R0, [R1+0x58] ;  /* 0x0000580001007983 */ /* 0x014ea40000100800 */
[----:B--2---:R-:W-:-:S13]  /*12030*/  ISETP.GE.AND P0, PT, R0, c[0x0][0x538], PT ;  /* 0x00014e0000007a0c */ /* 0x004fda0003f06270 */
[----:B-1-3--:R-:W-:Y:S01]  /*12040*/  @P0 CALL.REL.NOINC `(.L_x_978) ;  /* 0x0000001000000944 */ /* 0x00afe20003c00000 */
[----:B------:R-:W-:Y:S05]  /*12050*/  BRA `(.L_x_979) ;  /* 0xfffee72000007947 */ /* 0x000fea000383ffff */
.L_x_978:
[----:B------:R-:W-:Y:S05]  /*12060*/  EXIT ;  /* 0x000000000000794d */ /* 0x000fea0003800000 */
.L_x_930:
[----:B-1----:R-:W-:Y:S01]  /*12070*/  IMAD.MOV.U32 R9, RZ, RZ, R5 ;  /* 0x000000ffff097224 */ /* 0x002fe200078e0005 */
[----:B------:R-:W-:Y:S01]  /*12080*/  MOV R8, RZ ;  /* 0x000000ff00087202 */ /* 0x000fe20000000f00 */
[----:B------:R-:W-:Y:S01]  /*12090*/  IMAD.MOV.U32 R3, RZ, RZ, 0x181f ;  /* 0x0000181fff037424 */ /* 0x000fe200078e00ff */
[----:B------:R-:W-:Y:S02]  /*120a0*/  MOV R2, 0x120c0 ;  /* 0x000120c000027802 */ /* 0x000fe40000000f00 */
[----:B------:R-:W-:Y:S05]  /*120b0*/  CALL.REL.NOINC `($__internal_19_$__cuda_sm70_shflsync_idx_p) ;  /* 0x000009e000007944 */ /* 0x000fea0003c00000 */
[----:B------:R-:W-:Y:S01]  /*120c0*/  MOV R7, R8 ;  /* 0x0000000800077202 */ /* 0x000fe20000000f00 */
[----:B------:R-:W-:Y:S05]  /*120d0*/  BRA `(.L_x_980) ;  /* 0xfffef74000007947 */ /* 0x000fea000383ffff */
.L_x_931:
[----:B-1----:R-:W-:Y:S01]  /*120e0*/  IMAD.MOV.U32 R9, RZ, RZ, R6 ;  /* 0x000000ffff097224 */ /* 0x002fe200078e0006 */
[----:B------:R-:W-:Y:S01]  /*120f0*/  MOV R8, RZ ;  /* 0x000000ff00087202 */ /* 0x000fe20000000f00 */
[----:B------:R-:W-:Y:S01]  /*12100*/  IMAD.MOV.U32 R3, RZ, RZ, 0x181f ;  /* 0x0000181fff037424 */ /* 0x000fe200078e00ff */
[----:B------:R-:W-:Y:S02]  /*12110*/  MOV R2, 0x12130 ;  /* 0x0001213000027802 */ /* 0x000fe40000000f00 */
[----:B--23--:R-:W-:Y:S05]  /*12120*/  CALL.REL.NOINC `($__internal_19_$__cuda_sm70_shflsync_idx_p) ;  /* 0x0000097000007944 */ /* 0x00cfea0003c00000 */
[----:B------:R-:W-:Y:S01]  /*12130*/  MOV R3, R8 ;  /* 0x0000000800037202 */ /* 0x000fe20000000f00 */
[----:B------:R-:W-:Y:S05]  /*12140*/  BRA `(.L_x_981) ;  /* 0xfffef6f000007947 */ /* 0x000fea000383ffff */
.L_x_934:
[----:B--2---:R-:W-:Y:S01]  /*12150*/  IMAD.MOV.U32 R9, RZ, RZ, R5 ;  /* 0x000000ffff097224 */ /* 0x004fe200078e0005 */
[----:B------:R-:W-:Y:S01]  /*12160*/  MOV R8, 0x1 ;  /* 0x0000000100087802 */ /* 0x000fe20000000f00 */
[----:B----4-:R-:W-:Y:S01]  /*12170*/  IMAD.MOV.U32 R3, RZ, RZ, 0x181f ;  /* 0x0000181fff037424 */ /* 0x010fe200078e00ff */
[----:B------:R-:W-:-:S02]  /*12180*/  MOV R2, 0x121a0 ;  /* 0x000121a000027802 */ /* 0x000fc40000000f00 */
[----:B-1-3--:R-:W-:Y:S05]  /*12190*/  CALL.REL.NOINC `($__internal_19_$__cuda_sm70_shflsync_idx_p) ;  /* 0x0000090000007944 */ /* 0x00afea0003c00000 */
[----:B------:R-:W-:Y:S01]  /*121a0*/  IMAD.MOV.U32 R7, RZ, RZ, R8 ;  /* 0x000000ffff077224 */ /* 0x000fe200078e0008 */
[----:B------:R-:W-:Y:S01]  /*121b0*/  MOV R8, 0x1 ;  /* 0x0000000100087802 */ /* 0x000fe20000000f00 */
[----:B------:R-:W-:Y:S01]  /*121c0*/  IMAD.MOV.U32 R9, RZ, RZ, R6 ;  /* 0x000000ffff097224 */ /* 0x000fe200078e0006 */
[----:B------:R-:W-:-:S02]  /*121d0*/  MOV R3, 0x181f ;  /* 0x0000181f00037802 */ /* 0x000fc40000000f00 */
[----:B------:R-:W-:Y:S02]  /*121e0*/  MOV R2, 0x12200 ;  /* 0x0001220000027802 */ /* 0x000fe40000000f00 */
[----:B------:R-:W-:Y:S05]  /*121f0*/  CALL.REL.NOINC `($__internal_19_$__cuda_sm70_shflsync_idx_p) ;  /* 0x000008a000007944 */ /* 0x000fea0003c00000 */
[----:B------:R-:W-:Y:S01]  /*12200*/  MOV R3, R8 ;  /* 0x0000000800037202 */ /* 0x000fe20000000f00 */
[----:B------:R-:W-:Y:S05]  /*12210*/  BRA `(.L_x_982) ;  /* 0xfffef77000007947 */ /* 0x000fea000383ffff */
.L_x_937:
[----:B-1----:R-:W-:Y:S01]  /*12220*/  IMAD.MOV.U32 R9, RZ, RZ, R5 ;  /* 0x000000ffff097224 */ /* 0x002fe200078e0005 */
[----:B------:R-:W-:Y:S01]  /*12230*/  MOV R8, 0x2 ;  /* 0x0000000200087802 */ /* 0x000fe20000000f00 */
[----:B--2---:R-:W-:Y:S01]  /*12240*/  IMAD.MOV.U32 R3, RZ, RZ, 0x181f ;  /* 0x0000181fff037424 */ /* 0x004fe200078e00ff */
[----:B------:R-:W-:Y:S02]  /*12250*/  MOV R2, 0x12270 ;  /* 0x0001227000027802 */ /* 0x000fe40000000f00 */
[----:B---3--:R-:W-:Y:S05]  /*12260*/  CALL.REL.NOINC `($__internal_19_$__cuda_sm70_shflsync_idx_p) ;  /* 0x0000083000007944 */ /* 0x008fea0003c00000 */
[----:B------:R-:W-:Y:S01]  /*12270*/  MOV R7, R8 ;  /* 0x0000000800077202 */ /* 0x000fe20000000f00 */
[----:B------:R-:W-:Y:S05]  /*12280*/  BRA `(.L_x_983) ;  /* 0xfffef83000007947 */ /* 0x000fea000383ffff */
.L_x_938:
[----:B------:R-:W-:Y:S01]  /*12290*/  IMAD.MOV.U32 R9, RZ, RZ, R6 ;  /* 0x000000ffff097224 */ /* 0x000fe200078e0006 */
[----:B------:R-:W-:Y:S01]  /*122a0*/  MOV R8, 0x2 ;  /* 0x0000000200087802 */ /* 0x000fe20000000f00 */
[----:B--2---:R-:W-:Y:S01]  /*122b0*/  IMAD.MOV.U32 R3, RZ, RZ, 0x181f ;  /* 0x0000181fff037424 */ /* 0x004fe200078e00ff */
[----:B------:R-:W-:Y:S02]  /*122c0*/  MOV R2, 0x122e0 ;  /* 0x000122e000027802 */ /* 0x000fe40000000f00 */
[----:B-1-34-:R-:W-:Y:S05]  /*122d0*/  CALL.REL.NOINC `($__internal_19_$__cuda_sm70_shflsync_idx_p) ;  /* 0x000007c000007944 */ /* 0x01afea0003c00000 */
[----:B------:R-:W-:Y:S01]  /*122e0*/  MOV R3, R8 ;  /* 0x0000000800037202 */ /* 0x000fe20000000f00 */
[----:B------:R-:W-:Y:S05]  /*122f0*/  BRA `(.L_x_984) ;  /* 0xfffef7e000007947 */ /* 0x000fea000383ffff */
.L_x_941:
[----:B-1----:R-:W-:Y:S01]  /*12300*/  IMAD.MOV.U32 R9, RZ, RZ, R5 ;  /* 0x000000ffff097224 */ /* 0x002fe200078e0005 */
[----:B------:R-:W-:Y:S01]  /*12310*/  MOV R8, 0x3 ;  /* 0x0000000300087802 */ /* 0x000fe20000000f00 */
[----:B------:R-:W-:Y:S01]  /*12320*/  IMAD.MOV.U32 R3, RZ, RZ, 0x181f ;  /* 0x0000181fff037424 */ /* 0x000fe200078e00ff */
[----:B------:R-:W-:-:S02]  /*12330*/  MOV R2, 0x12350 ;  /* 0x0001235000027802 */ /* 0x000fc40000000f00 */
[----:B--234-:R-:W-:Y:S05]  /*12340*/  CALL.REL.NOINC `($__internal_19_$__cuda_sm70_shflsync_idx_p) ;  /* 0x0000075000007944 */ /* 0x01cfea0003c00000 */
        /* <DEDUP_REMOVED lines=8> */
.L_x_944:
[----:B-1----:R-:W-:Y:S01]  /*123d0*/  IMAD.MOV.U32 R9, RZ, RZ, R5 ;  /* 0x000000ffff097224 */ /* 0x002fe200078e0005 */
[----:B------:R-:W-:Y:S01]  /*123e0*/  MOV R8, 0x4 ;  /* 0x0000000400087802 */ /* 0x000fe20000000f00 */
[----:B------:R-:W-:Y:S01]  /*123f0*/  IMAD.MOV.U32 R3, RZ, RZ, 0x181f ;  /* 0x0000181fff037424 */ /* 0x000fe200078e00ff */
[----:B------:R-:W-:Y:S02]  /*12400*/  MOV R2, 0x12420 ;  /* 0x0001242000027802 */ /* 0x000fe40000000f00 */
[----:B--234-:R-:W-:Y:S05]  /*12410*/  CALL.REL.NOINC `($__internal_19_$__cuda_sm70_shflsync_idx_p) ;  /* 0x0000068000007944 */ /* 0x01cfea0003c00000 */
[----:B------:R-:W-:Y:S01]  /*12420*/  MOV R7, R8 ;  /* 0x0000000800077202 */ /* 0x000fe20000000f00 */
[----:B------:R-:W-:Y:S05]  /*12430*/  BRA `(.L_x_986) ;  /* 0xfffef91000007947 */ /* 0x000fea000383ffff */
.L_x_945:
[----:B-1----:R-:W-:Y:S01]  /*12440*/  IMAD.MOV.U32 R9, RZ, RZ, R6 ;  /* 0x000000ffff097224 */ /* 0x002fe200078e0006 */
[----:B------:R-:W-:Y:S01]  /*12450*/  MOV R8, 0x4 ;  /* 0x0000000400087802 */ /* 0x000fe20000000f00 */
[----:B------:R-:W-:Y:S01]  /*12460*/  IMAD.MOV.U32 R3, RZ, RZ, 0x181f ;  /* 0x0000181fff037424 */ /* 0x000fe200078e00ff */
[----:B------:R-:W-:Y:S02]  /*12470*/  MOV R2, 0x12490 ;  /* 0x0001249000027802 */ /* 0x000fe40000000f00 */
[----:B--234-:R-:W-:Y:S05]  /*12480*/  CALL.REL.NOINC `($__internal_19_$__cuda_sm70_shflsync_idx_p) ;  /* 0x0000061000007944 */ /* 0x01cfea0003c00000 */
[----:B------:R-:W-:Y:S01]  /*12490*/  MOV R3, R8 ;  /* 0x0000000800037202 */ /* 0x000fe20000000f00 */
[----:B------:R-:W-:Y:S05]  /*124a0*/  BRA `(.L_x_987) ;  /* 0xfffef8c000007947 */ /* 0x000fea000383ffff */
.L_x_948:
[----:B--2---:R-:W-:Y:S01]  /*124b0*/  IMAD.MOV.U32 R9, RZ, RZ, R5 ;  /* 0x000000ffff097224 */ /* 0x004fe200078e0005 */
[----:B------:R-:W-:Y:S01]  /*124c0*/  MOV R8, 0x5 ;  /* 0x0000000500087802 */ /* 0x000fe20000000f00 */
[----:B------:R-:W-:Y:S01]  /*124d0*/  IMAD.MOV.U32 R3, RZ, RZ, 0x181f ;  /* 0x0000181fff037424 */ /* 0x000fe200078e00ff */
[----:B------:R-:W-:-:S02]  /*124e0*/  MOV R2, 0x12500 ;  /* 0x0001250000027802 */ /* 0x000fc40000000f00 */
[----:B-1-34-:R-:W-:Y:S05]  /*124f0*/  CALL.REL.NOINC `($__internal_19_$__cuda_sm70_shflsync_idx_p) ;  /* 0x000005a000007944 */ /* 0x01afea0003c00000 */
        /* <DEDUP_REMOVED lines=8> */
.L_x_951:
[----:B-1----:R-:W-:Y:S01]  /*12580*/  IMAD.MOV.U32 R9, RZ, RZ, R5 ;  /* 0x000000ffff097224 */ /* 0x002fe200078e0005 */
[----:B------:R-:W-:Y:S01]  /*12590*/  MOV R8, 0x6 ;  /* 0x0000000600087802 */ /* 0x000fe20000000f00 */
[----:B--2---:R-:W-:Y:S01]  /*125a0*/  IMAD.MOV.U32 R3, RZ, RZ, 0x181f ;  /* 0x0000181fff037424 */ /* 0x004fe200078e00ff */
[----:B------:R-:W-:Y:S02]  /*125b0*/  MOV R2, 0x125d0 ;  /* 0x000125d000027802 */ /* 0x000fe40000000f00 */
[----:B---34-:R-:W-:Y:S05]  /*125c0*/  CALL.REL.NOINC `($__internal_19_$__cuda_sm70_shflsync_idx_p) ;  /* 0x000004d000007944 */ /* 0x018fea0003c00000 */
[----:B------:R-:W-:Y:S01]  /*125d0*/  MOV R7, R8 ;  /* 0x0000000800077202 */ /* 0x000fe20000000f00 */
[----:B------:R-:W-:Y:S05]  /*125e0*/  BRA `(.L_x_989) ;  /* 0xfffef9f000007947 */ /* 0x000fea000383ffff */
.L_x_952:
[----:B------:R-:W-:Y:S01]  /*125f0*/  IMAD.MOV.U32 R9, RZ, RZ, R6 ;  /* 0x000000ffff097224 */ /* 0x000fe200078e0006 */
[----:B------:R-:W-:Y:S01]  /*12600*/  MOV R8, 0x6 ;  /* 0x0000000600087802 */ /* 0x000fe20000000f00 */
[----:B--2---:R-:W-:Y:S01]  /*12610*/  IMAD.MOV.U32 R3, RZ, RZ, 0x181f ;  /* 0x0000181fff037424 */ /* 0x004fe200078e00ff */
[----:B------:R-:W-:Y:S02]  /*12620*/  MOV R2, 0x12640 ;  /* 0x0001264000027802 */ /* 0x000fe40000000f00 */
[----:B-1-34-:R-:W-:Y:S05]  /*12630*/  CALL.REL.NOINC `($__internal_19_$__cuda_sm70_shflsync_idx_p) ;  /* 0x0000046000007944 */ /* 0x01afea0003c00000 */
[----:B------:R-:W-:Y:S01]  /*12640*/  MOV R3, R8 ;  /* 0x0000000800037202 */ /* 0x000fe20000000f00 */
[----:B------:R-:W-:Y:S05]  /*12650*/  BRA `(.L_x_990) ;  /* 0xfffef9a000007947 */ /* 0x000fea000383ffff */
.L_x_955:
        /* <DEDUP_REMOVED lines=13> */
.L_x_962:
[----:B--2---:R1:W5:Y:S01]  /*12730*/  LDL R0, [R1+0x8] ;  /* 0x0000080001007983 */ /* 0x0043620000100800 */
[----:B------:R-:W-:Y:S02]  /*12740*/  MOV R3, 0x2 ;  /* 0x0000000200037802 */ /* 0x000fe40000000f00 */
[----:B------:R-:W-:Y:S02]  /*12750*/  MOV R2, 0x12770 ;  /* 0x0001277000027802 */ /* 0x000fe40000000f00 */
[----:B-1---5:R-:W-:Y:S05]  /*12760*/  CALL.REL.NOINC `($__internal_18_$__cuda_sm70_shflsync_bfly_p) ;  /* 0x000002f000007944 */ /* 0x022fea0003c00000 */
[----:B------:R-:W-:Y:S01]  /*12770*/  MOV R7, R8 ;  /* 0x0000000800077202 */ /* 0x000fe20000000f00 */
[----:B------:R-:W-:Y:S05]  /*12780*/  BRA `(.L_x_992) ;  /* 0xffffcd5000007947 */ /* 0x000fea000383ffff */
.L_x_963:
[----:B------:R-:W-:Y:S01]  /*12790*/  IMAD.MOV.U32 R0, RZ, RZ, R7 ;  /* 0x000000ffff007224 */ /* 0x000fe200078e0007 */
[----:B------:R-:W-:Y:S02]  /*127a0*/  MOV R3, 0x1 ;  /* 0x0000000100037802 */ /* 0x000fe40000000f00 */
[----:B------:R-:W-:Y:S02]  /*127b0*/  MOV R2, 0x127d0 ;  /* 0x000127d000027802 */ /* 0x000fe40000000f00 */
[----:B-----5:R-:W-:Y:S05]  /*127c0*/  CALL.REL.NOINC `($__internal_18_$__cuda_sm70_shflsync_bfly_p) ;  /* 0x0000029000007944 */ /* 0x020fea0003c00000 */
[----:B------:R1:W5:Y:S01]  /*127d0*/  LDL R0, [R1+0x4] ;  /* 0x0000040001007983 */ /* 0x0003620000100800 */
[----:B------:R-:W-:Y:S01]  /*127e0*/  FADD.FTZ R7, R7, R8 ;  /* 0x0000000807077221 */ /* 0x000fe20000010000 */
[----:B------:R-:W-:-:S02]  /*127f0*/  MOV R3, 0x2 ;  /* 0x0000000200037802 */ /* 0x000fc40000000f00 */
[----:B------:R-:W-:Y:S02]  /*12800*/  MOV R2, 0x12820 ;  /* 0x0001282000027802 */ /* 0x000fe40000000f00 */
[----:B-1---5:R-:W-:Y:S05]  /*12810*/  CALL.REL.NOINC `($__internal_18_$__cuda_sm70_shflsync_bfly_p) ;  /* 0x0000024000007944 */ /* 0x022fea0003c00000 */
[----:B------:R-:W2:Y:S01]  /*12820*/  LDL.LU R0, [R1+0x4] ;  /* 0x0000040001007983 */ /* 0x000ea20000300800 */
[----:B------:R-:W-:Y:S02]  /*12830*/  MOV R3, 0x1 ;  /* 0x0000000100037802 */ /* 0x000fe40000000f00 */
[----:B------:R-:W-:Y:S01]  /*12840*/  MOV R2, 0x12880 ;  /* 0x0001288000027802 */ /* 0x000fe20000000f00 */
[----:B--2---:R-:W-:-:S05]  /*12850*/  FADD.FTZ R6, R0, R8 ;  /* 0x0000000800067221 */ /* 0x004fca0000010000 */
[----:B------:R-:W-:Y:S02]  /*12860*/  MOV R0, R6 ;  /* 0x0000000600007202 */ /* 0x000fe40000000f00 */
[----:B------:R-:W-:Y:S05]  /*12870*/  CALL.REL.NOINC `($__internal_18_$__cuda_sm70_shflsync_bfly_p) ;  /* 0x000001e000007944 */ /* 0x000fea0003c00000 */
[----:B------:R1:W5:Y:S01]  /*12880*/  LDL R0, [R1+0x10] ;  /* 0x0000100001007983 */ /* 0x0003620000100800 */
[----:B------:R-:W-:Y:S01]  /*12890*/  FADD.FTZ R6, R6, R8 ;  /* 0x0000000806067221 */ /* 0x000fe20000010000 */
[----:B------:R-:W-:Y:S02]  /*128a0*/  MOV R3, 0x2 ;  /* 0x0000000200037802 */ /* 0x000fe40000000f00 */
        /* <DEDUP_REMOVED lines=19> */
[----:B------:R-:W-:Y:S05]  /*129e0*/  BRA `(.L_x_993) ;  /* 0xffffcc2000007947 */ /* 0x000fea000383ffff */
.L_x_977:
[----:B------:R-:W-:Y:S01]  /*129f0*/  IMAD.MOV.U32 R9, RZ, RZ, R44 ;  /* 0x000000ffff097224 */ /* 0x000fe200078e002c */
[----:B------:R-:W-:Y:S01]  /*12a00*/  MOV R8, RZ ;  /* 0x000000ff00087202 */ /* 0x000fe20000000f00 */
[----:B------:R-:W-:Y:S01]  /*12a10*/  IMAD.MOV.U32 R3, RZ, RZ, 0x1f ;  /* 0x0000001fff037424 */ /* 0x000fe200078e00ff */
[----:B------:R-:W-:Y:S02]  /*12a20*/  MOV R2, 0x12a40 ;  /* 0x00012a4000027802 */ /* 0x000fe40000000f00 */
[----:B-123--:R-:W-:Y:S05]  /*12a30*/  CALL.REL.NOINC `($__internal_19_$__cuda_sm70_shflsync_idx_p) ;  /* 0x0000006000007944 */ /* 0x00efea0003c00000 */
[----:B------:R-:W-:Y:S01]  /*12a40*/  MOV R0, R8 ;  /* 0x0000000800007202 */ /* 0x000fe20000000f00 */
[----:B------:R-:W-:Y:S05]  /*12a50*/  BRA `(.L_x_994) ;  /* 0xfffff55000007947 */ /* 0x000fea000383ffff */
        .weak           $__internal_18_$__cuda_sm70_shflsync_bfly_p
        .type           $__internal_18_$__cuda_sm70_shflsync_bfly_p,@function
        .size           $__internal_18_$__cuda_sm70_shflsync_bfly_p,($__internal_19_$__cuda_sm70_shflsync_idx_p - $__internal_18_$__cuda_sm70_shflsync_bfly_p)
$__internal_18_$__cuda_sm70_shflsync_bfly_p:
[----:B------:R-:W-:Y:S04]  /*12a60*/  WARPSYNC R9 ;  /* 0x0000000900007348 */ /* 0x000fe80003800000 */
[----:B------:R1:W2:Y:S02]  /*12a70*/  SHFL.BFLY PT, R8, R0, R3, R10 ;  /* 0x0c00000300087389 */ /* 0x0002a400000e000a */
[----:B-1----:R-:W-:-:S04]  /*12a80*/  MOV R3, 0x0 ;  /* 0x0000000000037802 */ /* 0x002fc80000000f00 */
[----:B--2---:R-:W-:Y:S05]  /*12a90*/  RET.REL.NODEC R2 `(_ZN7cutlass13device_kernelIN5flash19enable_sm80_to_sm89INS1_16FlashAttnFwdSm80INS1_25CollectiveMainloopFwdSm80ILi4ELi1ELb0EN4cute5tupleIJNS5_1CILi128EEENS7_ILi64EEES8_EEELi128ENS_10bfloat16_tEfNS_4arch4Sm80ELb1ELb0ELb0ELb0ELb0ELb0ELb1ELb1EEENS1_21CollectiveEpilogueFwdINS6_IJS8_S8_S9_EEENS6_IJNS7_ILi1EEESH_SH_EEESB_SD_Li128ELb0ELb1ELb1ELb0EEENS1_30DynamicPersistentTileSchedulerILi128ELi128ELb1ELb1ELb0EEEEEEEEEvNT_6ParamsE) ;  /* 0xfffed56002007950 */ /* 0x004fea0003c3ffff */
        .weak           $__internal_19_$__cuda_sm70_shflsync_idx_p
        .type           $__internal_19_$__cuda_sm70_shflsync_idx_p,@function
        .size           $__internal_19_$__cuda_sm70_shflsync_idx_p,(.L_x_1363 - $__internal_19_$__cuda_sm70_shflsync_idx_p)
$__internal_19_$__cuda_sm70_shflsync_idx_p:
[----:B------:R-:W-:-:S04]  /*12aa0*/  MOV R11, 0xffffffff ;  /* 0xffffffff000b7802 */ /* 0x000fc80000000f00 */
[----:B------:R-:W-:Y:S04]  /*12ab0*/  WARPSYNC R11 ;  /* 0x0000000b00007348 */ /* 0x000fe80003800000 */
[----:B------:R1:W2:Y:S02]  /*12ac0*/  SHFL.IDX PT, R8, R9, R8, R3 ;  /* 0x0000000809087389 */ /* 0x0002a400000e0003 */
[----:B-1----:R-:W-:-:S04]  /*12ad0*/  MOV R3, 0x0 ;  /* 0x0000000000037802 */ /* 0x002fc80000000f00 */
[----:B--2---:R-:W-:Y:S05]  /*12ae0*/  RET.REL.NODEC R2 `(_ZN7cutlass13device_kernelIN5flash19enable_sm80_to_sm89INS1_16FlashAttnFwdSm80INS1_25CollectiveMainloopFwdSm80ILi4ELi1ELb0EN4cute5tupleIJNS5_1CILi128EEENS7_ILi64EEES8_EEELi128ENS_10bfloat16_tEfNS_4arch4Sm80ELb1ELb0ELb0ELb0ELb0ELb0ELb1ELb1EEENS1_21CollectiveEpilogueFwdINS6_IJS8_S8_S9_EEENS6_IJNS7_ILi1EEESH_SH_EEESB_SD_Li128ELb0ELb1ELb1ELb0EEENS1_30DynamicPersistentTileSchedulerILi128ELi128ELb1ELb1ELb0EEEEEEEEEvNT_6ParamsE) ;  /* 0xfffed51002007950 */ /* 0x004fea0003c3ffff */
.L_x_995:
        /* <DEDUP_REMOVED lines=9> */
.L_x_1363:


//--------------------- .text._ZN7cutlass13device_kernelIN5flash19enable_sm80_to_sm89INS1_16FlashAttnFwdSm80INS1_25CollectiveMainloopFwdSm80ILi8ELi1ELb1EN4cute5tupleIJNS5_1CILi128EEENS7_ILi112EEES8_EEELi128ENS_10bfloat16_tEfNS_4arch4Sm80ELb1ELb0ELb0ELb1ELb0ELb0ELb1ELb1EEENS1_21CollectiveEpilogueFwdINS6_IJS8_S8_S9_EEENS6_IJNS7_ILi1EEESH_SH_EEESB_SD_Li256ELb1ELb1ELb1ELb0EEENS1_36VarlenDynamicPersistentTileSchedulerILi128ELi112ELi256ELi256ELb1ELb1ELb0ELb1ELb1ELb1EEEEEEEEEvNT_6ParamsE --------------------------
	.section	.text._ZN7cutlass13device_kernelIN5flash19enable_sm80_to_sm89INS1_16FlashAttnFwdSm80INS1_25CollectiveMainloopFwdSm80ILi8ELi1ELb1EN4cute5tupleIJNS5_1CILi128EEENS7_ILi112EEES8_EEELi128ENS_10bfloat16_tEfNS_4arch4Sm80ELb1ELb0ELb0ELb1ELb0ELb0ELb1ELb1EEENS1_21CollectiveEpilogueFwdINS6_IJS8_S8_S9_EEENS6_IJNS7_ILi1EEESH_SH_EEESB_SD_Li256ELb1ELb1ELb1ELb0EEENS1_36VarlenDynamicPersistentTileSchedulerILi128ELi112ELi256ELi256ELb1ELb1ELb0ELb1ELb1ELb1EEEEEEEEEvNT_6ParamsE,"ax",@progbits
	.sectioninfo	@"SHI_REGISTERS=255"
	.align	128
.text._ZN7cutlass13device_kernelIN5flash19enable_sm80_to_sm89INS1_16FlashAttnFwdSm80INS1_25CollectiveMainloopFwdSm80ILi8ELi1ELb1EN4cute5tupleIJNS5_1CILi128EEENS7_ILi112EEES8_EEELi128ENS_10bfloat16_tEfNS_4arch4Sm80ELb1ELb0ELb0ELb1ELb0ELb0ELb1ELb1EEENS1_21CollectiveEpilogueFwdINS6_IJS8_S8_S9_EEENS6_IJNS7_ILi1EEESH_SH_EEESB_SD_Li256ELb1ELb1ELb1ELb0EEENS1_36VarlenDynamicPersistentTileSchedulerILi128ELi112ELi256ELi256ELb1ELb1ELb0ELb1ELb1ELb1EEEEEEEEEvNT_6ParamsE:
        .type           _ZN7cutlass13device_kernelIN5flash19enable_sm80_to_sm89INS1_16FlashAttnFwdSm80INS1_25CollectiveMainloopFwdSm80ILi8ELi1ELb1EN4cute5tupleIJNS5_1CILi128EEENS7_ILi112EEES8_EEELi128ENS_10bfloat16_tEfNS_4arch4Sm80ELb1ELb0ELb0ELb1ELb0ELb0ELb1ELb1EEENS1_21CollectiveEpilogueFwdINS6_IJS8_S8_S9_EEENS6_IJNS7_ILi1EEESH_SH_EEESB_SD_Li256ELb1ELb1ELb1ELb0EEENS1_36VarlenDynamicPersistentTileSchedulerILi128ELi112ELi256ELi256ELb1ELb1ELb0ELb1ELb1ELb1EEEEEEEEEvNT_6ParamsE,@function
        .size           _ZN7cutlass13device_kernelIN5flash19enable_sm80_to_sm89INS1_16FlashAttnFwdSm80INS1_25CollectiveMainloopFwdSm80ILi8ELi1ELb1EN4cute5tupleIJNS5_1CILi128EEENS7_ILi112EEES8_EEELi128ENS_10bfloat16_tEfNS_4arch4Sm80ELb1ELb0ELb0ELb1ELb0ELb0ELb1ELb1EEENS1_21CollectiveEpilogueFwdINS6_IJS8_S8_S9_EEENS6_IJNS7_ILi1EEESH_SH_EEESB_SD_Li256ELb1ELb1ELb1ELb0EEENS1_36VarlenDynamicPersistentTileSchedulerILi128ELi112ELi256ELi256ELb1ELb1ELb0ELb1ELb1ELb1EEEEEEEEEvNT_6ParamsE,(.L_x_1366 - _ZN7cutlass13device_kernelIN5flash19enable_sm80_to_sm89INS1_16FlashAttnFwdSm80INS1_25CollectiveMainloopFwdSm80ILi8ELi1ELb1EN4cute5tupleIJNS5_1CILi128EEENS7_ILi112EEES8_EEELi128ENS_10bfloat16_tEfNS_4arch4Sm80ELb1ELb0ELb0ELb1ELb0ELb0ELb1ELb1EEENS1_21CollectiveEpilogueFwdINS6_IJS8_S8_S9_EEENS6_IJNS7_ILi1EEESH_SH_EEESB_SD_Li256ELb1ELb1ELb1ELb0EEENS1_36VarlenDynamicPersistentTileSchedulerILi128ELi112ELi256ELi256ELb1ELb1ELb0ELb1ELb1ELb1EEEEEEEEEvNT_6ParamsE)
        .other          _ZN7cutlass13device_kernelIN5flash19enable_sm80_to_sm89INS1_16FlashAttnFwdSm80INS1_25CollectiveMainloopFwdSm80ILi8ELi1ELb1EN4cute5tupleIJNS5_1CILi128EEENS7_ILi112EEES8_EEELi128ENS_10bfloat16_tEfNS_4arch4Sm80ELb1ELb0ELb0ELb1ELb0ELb0ELb1ELb1EEENS1_21CollectiveEpilogueFwdINS6_IJS8_S8_S9_EEENS6_IJNS7_ILi1EEESH_SH_EEESB_SD_Li256ELb1ELb1ELb1ELb0EEENS1_36VarlenDynamicPersistentTileSchedulerILi128ELi112ELi256ELi256ELb1ELb1ELb0ELb1ELb1ELb1EEEEEEEEEvNT_6ParamsE,@"STO_CUDA_ENTRY STV_DEFAULT"
_ZN7cutlass13device_kernelIN5flash19enable_sm80_to_sm89INS1_16FlashAttnFwdSm80INS1_25CollectiveMainloopFwdSm80ILi8ELi1ELb1EN4cute5tupleIJNS5_1CILi128EEENS7_ILi112EEES8_EEELi128ENS_10bfloat16_tEfNS_4arch4Sm80ELb1ELb0ELb0ELb1ELb0ELb0ELb1ELb1EEENS1_21CollectiveEpilogueFwdINS6_IJS8_S8_S9_EEENS6_IJNS7_ILi1EEESH_SH_EEESB_SD_Li256ELb1ELb1ELb1ELb0EEENS1_36VarlenDynamicPersistentTileSchedulerILi128ELi112ELi256ELi256ELb1ELb1ELb0ELb1ELb1ELb1EEEEEEEEEvNT_6ParamsE:
        /* <DEDUP_REMOVED lines=15> */
[----:B------:R-:W-:-:S03]  /*00f0*/  CS2R R8, SRZ ;  /* 0x0000000000087805 */ /* 0x000fc6000001ff00 */
        /* <DEDUP_REMOVED lines=10> */
[C---:B------:R-:W-:Y:S01]  /*01a0*/  ISETP.GE.U32.AND P4, PT, R13.reuse, 0x2, PT ;  /* 0x000000020d00780c */ /* 0x040fe20003f86070 */
[----:B------:R-:W-:Y:S01]  /*01b0*/  IMAD.MOV.U32 R7, RZ, RZ, RZ ;  /* 0x000000ffff077224 */ /* 0x000fe200078e00ff */
[----:B------:R-:W-:-:S02]  /*01c0*/  ISETP.GE.U32.AND P3, PT, R13, 0x4, PT ;  /* 0x000000040d00780c */ /* 0x000fc40003f66070 */
[C---:B------:R-:W-:Y:S02]  /*01d0*/  ISETP.GE.U32.AND P2, PT, R13.reuse, 0x8, PT ;  /* 0x000000080d00780c */ /* 0x040fe40003f46070 */
[----:B------:R-:W-:Y:S01]  /*01e0*/  ISETP.GE.U32.AND P1, PT, R13, 0x10, PT ;  /* 0x000000100d00780c */ /* 0x000fe20003f26070 */
[----:B--2---:R-:W-:-:S05]  /*01f0*/  IMAD R4, R9, R8, RZ ;  /* 0x0000000809047224 */ /* 0x004fca00078e02ff */
        /* <DEDUP_REMOVED lines=22> */
.L_x_1001:
        /* <DEDUP_REMOVED lines=16> */
.L_x_1092:
        /* <DEDUP_REMOVED lines=16> */
.L_x_1093:
[----:B--2---:R-:W-:-:S05]  /*0560*/  IMAD R0, R0, c[0x0][0x538], RZ ;  /* 0x00014e0000007a24 */ /* 0x004fca00078e02ff */
[----:B------:R-:W-:-:S04]  /*0570*/  IADD3 R6, R0, R6, RZ ;  /* 0x0000000600067210 */ /* 0x000fc80007ffe0ff */
[----:B------:R-:W-:-:S13]  /*0580*/  ISETP.GT.AND P0, PT, R6, UR4, PT ;  /* 0x0000000406007c0c */ /* 0x000fda000bf04270 */
[----:B-1----:R-:W-:Y:S05]  /*0590*/  @!P0 BRA `(.L_x_1001) ;  /* 0xfffffdc000008947 */ /* 0x002fea000383ffff */
.L_x_997:
[----:B------:R-:W-:-:S05]  /*05a0*/  IADD3 R11, -R0, R6, RZ ;  /* 0x00000006000b7210 */ /* 0x000fca0007ffe1ff */
[----:B------:R-:W-:-:S05]  /*05b0*/  IMAD R0, R4, c[0x0][0x538], R11 ;  /* 0x00014e0004007a24 */ /* 0x000fca00078e020b */
[----:B------:R-:W-:Y:S01]  /*05c0*/  ISETP.GT.AND P0, PT, R0, UR4, PT ;  /* 0x0000000400007c0c */ /* 0x000fe2000bf04270 */
[----:B------:R-:W-:-:S12]  /*05d0*/  BRA.DIV ~URZ, `(.L_x_1002) ;  /* 0x000116027f007947 */ /* 0x000fd8000b800000 */
[----:B------:R-:W-:-:S04]  /*05e0*/  VOTE.ANY R10, PT, !P0 ;  /* 0x00000000000a7806 */ /* 0x000fc800040e0100 */
.L_x_1094:
[----:B------:R-:W1:Y:S02]  /*05f0*/  POPC R6, R10 ;  /* 0x0000000a00067309 */ /* 0x000e640000000000 */
[----:B-1----:R-:W-:-:S05]  /*0600*/  IADD3 R0, R6, R7, RZ ;  /* 0x0000000706007210 */ /* 0x002fca0007ffe0ff */
[----:B------:R1:W-:Y:S01]  /*0610*/  STL [R1+0x54], R0 ;  /* 0x0000540001007387 */ /* 0x0003e20000100800 */
[----:B------:R-:W-:Y:S05]  /*0620*/  BRA.DIV ~URZ, `(.L_x_1003) ;  /* 0x000116027f007947 */ /* 0x000fea000b800000 */
[----:B------:R2:W3:Y:S01]  /*0630*/  SHFL.IDX PT, R12, R9, R6, 0x1f ;  /* 0x00001f06090c7589 */ /* 0x0004e200000e0000 */
[----:B------:R-:W-:-:S03]  /*0640*/  MOV R7, RZ ;  /* 0x000000ff00077202 */ /* 0x000fc60000000f00 */
[----:B------:R2:W4:Y:S04]  /*0650*/  SHFL.IDX PT, R9, R8, R6, 0x1f ;  /* 0x00001f0608097589 */ /* 0x00052800000e0000 */
.L_x_1095:
[----:B------:R-:W-:Y:S01]  /*0660*/  ISETP.NE.AND P0, PT, R10, RZ, PT ;  /* 0x000000ff0a00720c */ /* 0x000fe20003f05270 */
[----:B------:R-:W-:-:S12]  /*0670*/  BSSY B0, `(.L_x_1004) ;  /* 0x0000005000007945 */ /* 0x000fd80003800000 */
[----:B------:R-:W-:Y:S05]  /*0680*/  @!P0 BRA `(.L_x_1005) ;  /* 0x0000003000008947 */ /* 0x000fea0003800000 */
[----:B------:R-:W-:Y:S01]  /*0690*/  IADD3 R3, R6, -0x1, RZ ;  /* 0xffffffff06037810 */ /* 0x000fe20007ffe0ff */
[----:B------:R-:W-:Y:S05]  /*06a0*/  BRA.DIV ~URZ, `(.L_x_1006) ;  /* 0x000116627f007947 */ /* 0x000fea000b800000 */
[----:B------:R1:W2:Y:S02]  /*06b0*/  SHFL.IDX PT, R7, R4, R3, 0x1f ;  /* 0x00001f0304077589 */ /* 0x0002a400000e0000 */
.L_x_1005:
[----:B------:R-:W-:Y:S05]  /*06c0*/  BSYNC B0 ;  /* 0x0000000000007941 */ /* 0x000fea0003800000 */
.L_x_1004:
[----:B-12---:R-:W-:Y:S01]  /*06d0*/  IMAD R0, R7, c[0x0][0x538], R11 ;  /* 0x00014e0007007a24 */ /* 0x006fe200078e020b */
[----:B----4-:R-:W-:Y:S01]  /*06e0*/  ISETP.NE.AND P0, PT, R9, 0x1, PT ;  /* 0x000000010900780c */ /* 0x010fe20003f05270 */
[----:B------:R-:W-:Y:S03]  /*06f0*/  BSSY B0, `(.L_x_1007) ;  /* 0x0000089000007945 */ /* 0x000fe60003800000 */
[----:B------:R1:W-:Y:S01]  /*0700*/  STL [R1+0x48], R0 ;  /* 0x0000480001007387 */ /* 0x0003e20000100800 */
[----:B------:R-:W-:-:S08]  /*0710*/  IADD3 R11, -R0, UR4, RZ ;  /* 0x00000004000b7c10 */ /* 0x000fd0000fffe1ff */
[----:B------:R-:W-:Y:S05]  /*0720*/  @!P0 BRA `(.L_x_1008) ;  /* 0x000003f000008947 */ /* 0x000fea0003800000 */
[-C--:B-1-3--:R-:W-:Y:S02]  /*0730*/  IABS R0, R12.reuse ;  /* 0x0000000c00007213 */ /* 0x08afe40000000000 */
[----:B------:R-:W-:-:S03]  /*0740*/  IABS R6, R12 ;  /* 0x0000000c00067213 */ /* 0x000fc60000000000 */
[----:B------:R-:W-:Y:S01]  /*0750*/  IMAD.MOV.U32 R5, RZ, RZ, R0 ;  /* 0x000000ffff057224 */ /* 0x000fe200078e0000 */
        /* <DEDUP_REMOVED lines=60> */
.L_x_1008:
[----:B------:R-:W2:Y:S01]  /*0b20*/  LDL R3, [R1+0x54] ;  /* 0x0000540001037983 */ /* 0x000ea20000100800 */
[----:B------:R-:W-:-:S04]  /*0b30*/  IMAD.MOV.U32 R2, RZ, RZ, 0x4 ;  /* 0x00000004ff027424 */ /* 0x000fc800078e00ff */
[----:B--2---:R-:W-:-:S05]  /*0b40*/  IMAD.WIDE R2, R3, R2, c[0x0][0x590] ;  /* 0x0001640003027625 */ /* 0x004fca00078e0202 */
[----:B------:R-:W2:Y:S02]  /*0b50*/  LDG.E R7, [R2.64] ;  /* 0x0000000602077981 */ /* 0x000ea4000c1e1900 */
[----:B--23--:R-:W-:-:S05]  /*0b60*/  IMAD R9, R7, R12, RZ ;  /* 0x0000000c07097224 */ /* 0x00cfca00078e02ff */
[-C--:B-1----:R-:W-:Y:S02]  /*0b70*/  IABS R0, R9.reuse ;  /* 0x0000000900007213 */ /* 0x082fe40000000000 */
        /* <DEDUP_REMOVED lines=64> */
.L_x_1009:
[----:B------:R-:W-:Y:S05]  /*0f80*/  BSYNC B0 ;  /* 0x0000000000007941 */ /* 0x000fea0003800000 */
.L_x_1007:
[----:B------:R-:W-:-:S04]  /*0f90*/  LOP3.LUT R0, RZ, R0, RZ, 0x33, !PT ;  /* 0x00000000ff007212 */ /* 0x000fc800078e33ff */
[----:B------:R-:W-:-:S05]  /*0fa0*/  IADD3 R0, R0, R12, RZ ;  /* 0x0000000c00007210 */ /* 0x000fca0007ffe0ff */
[----:B------:R2:W-:Y:S01]  /*0fb0*/  STL [R1+0x4c], R0 ;  /* 0x00004c0001007387 */ /* 0x0005e20000100800 */
[----:B------:R-:W-:Y:S05]  /*0fc0*/  BRA `(.L_x_1010) ;  /* 0x0000006000007947 */ /* 0x000fea0003800000 */
.L_x_998:
[----:B------:R-:W-:Y:S01]  /*0fd0*/  MOV R0, UR4 ;  /* 0x0000000400007c02 */ /* 0x000fe20008000f00 */
[----:B------:R-:W-:Y:S04]  /*0fe0*/  STL [R1+0x4c], RZ ;  /* 0x00004cff01007387 */ /* 0x000fe80000100800 */
[----:B------:R-:W-:Y:S04]  /*0ff0*/  STL [R1+0x50], RZ ;  /* 0x000050ff01007387 */ /* 0x000fe80000100800 */
[----:B------:R1:W-:Y:S02]  /*1000*/  STL [R1+0x48], R0 ;  /* 0x0000480001007387 */ /* 0x0003e40000100800 */
[----:B-1----:R-:W-:-:S05]  /*1010*/  MOV R0, c[0x0][0x53c] ;  /* 0x00014f0000007a02 */ /* 0x002fca0000000f00 */
[----:B------:R1:W-:Y:S02]  /*1020*/  STL [R1+0x54], R0 ;  /* 0x0000540001007387 */ /* 0x0003e40000100800 */
.L_x_1010:
        /* <DEDUP_REMOVED lines=8> */
.L_x_996:
        /* <DEDUP_REMOVED lines=13> */
[----:B------:R-:W-:Y:S01]  /*1180*/  LEA.HI R8, R9, R20, RZ, 0x5 ;  /* 0x0000001409087211 */ /* 0x000fe200078f28ff */
[----:B------:R-:W-:Y:S01]  /*1190*/  IMAD.IADD R13, R3, 0x1, -R0 ;  /* 0x00000001030d7824 */ /* 0x000fe200078e0a00 */
[----:B------:R-:W-:Y:S01]  /*11a0*/  LOP3.LUT R0, R2, 0xfffffff0, RZ, 0xc0, !PT ;  /* 0xfffffff002007812 */ /* 0x000fe200078ec0ff */
[----:B------:R-:W-:Y:S01]  /*11b0*/  IMAD.SHL.U32 R4, R17, 0x40, RZ ;  /* 0x0000004011047824 */ /* 0x000fe200078e00ff */
[----:B------:R-:W-:Y:S02]  /*11c0*/  SHF.R.S32.HI R2, RZ, 0x1f, R14 ;  /* 0x0000001fff027819 */ /* 0x000fe4000001140e */
[----:B------:R-:W-:Y:S01]  /*11d0*/  LOP3.LUT R3, R10, 0xfffffff8, RZ, 0xc0, !PT ;  /* 0xfffffff80a037812 */ /* 0x000fe200078ec0ff */
[----:B------:R-:W-:Y:S01]  /*11e0*/  IMAD.IADD R0, R20, 0x1, -R0 ;  /* 0x0000000114007824 */ /* 0x000fe200078e0a00 */
[----:B------:R-:W-:-:S02]  /*11f0*/  LEA.HI R2, R2, R6, RZ, 0x3 ;  /* 0x0000000602027211 */ /* 0x000fc400078f18ff */
[----:B------:R-:W-:Y:S01]  /*1200*/  SHF.R.S32.HI R210, RZ, 0x5, R8 ;  /* 0x00000005ffd27819 */ /* 0x000fe20000011408 */
[----:B------:R-:W-:Y:S01]  /*1210*/  IMAD.IADD R7, R20, 0x1, -R3 ;  /* 0x0000000114077824 */ /* 0x000fe200078e0a03 */
[----:B------:R-:W-:Y:S02]  /*1220*/  SHF.R.S32.HI R5, RZ, 0x1f, R0 ;  /* 0x0000001fff057819 */ /* 0x000fe40000011400 */
[----:B------:R-:W-:Y:S01]  /*1230*/  LOP3.LUT R3, R2, 0xfffffff8, RZ, 0xc0, !PT ;  /* 0xfffffff802037812 */ /* 0x000fe200078ec0ff */
[C---:B------:R-:W-:Y:S01]  /*1240*/  IMAD.SHL.U32 R18, R7.reuse, 0x8, RZ ;  /* 0x0000000807127824 */ /* 0x040fe200078e00ff */
[----:B------:R-:W-:Y:S01]  /*1250*/  LOP3.LUT R2, R4, 0x1c0, RZ, 0xc0, !PT ;  /* 0x000001c004027812 */ /* 0x000fe200078ec0ff */
[----:B------:R-:W-:Y:S01]  /*1260*/  IMAD.SHL.U32 R4, R7, 0x40, RZ ;  /* 0x0000004007047824 */ /* 0x000fe200078e00ff */
[----:B------:R-:W-:Y:S01]  /*1270*/  LEA.HI R11, R5, R0, RZ, 0x3 ;  /* 0x00000000050b7211 */ /* 0x000fe200078f18ff */
[----:B------:R-:W-:Y:S01]  /*1280*/  IMAD.IADD R6, R6, 0x1, -R3 ;  /* 0x0000000106067824 */ /* 0x000fe200078e0a03 */
[----:B------:R-:W-:Y:S01]  /*1290*/  SHF.R.U32.HI R5, RZ, 0x3, R2 ;  /* 0x00000003ff057819 */ /* 0x000fe20000011602 */
[----:B------:R-:W-:Y:S01]  /*12a0*/  STL [R1+0x30], R18 ;  /* 0x0000301201007387 */ /* 0x000fe20000100800 */
[----:B------:R-:W-:-:S02]  /*12b0*/  LOP3.LUT R3, R2, 0x38, R18, 0xf8, !PT ;  /* 0x0000003802037812 */ /* 0x000fc400078ef812 */
[----:B------:R-:W-:Y:S02]  /*12c0*/  LOP3.LUT R2, R11, 0xfffffff8, RZ, 0xc0, !PT ;  /* 0xfffffff80b027812 */ /* 0x000fe400078ec0ff */
[----:B------:R-:W-:Y:S02]  /*12d0*/  LOP3.LUT R7, R3, R5, RZ, 0x3c, !PT ;  /* 0x0000000503077212 */ /* 0x000fe400078e3cff */
[----:B------:R-:W-:Y:S01]  /*12e0*/  SHF.R.S32.HI R3, RZ, 0x1f, R8 ;  /* 0x0000001fff037819 */ /* 0x000fe20000011408 */
[----:B------:R-:W-:Y:S01]  /*12f0*/  IMAD.IADD R5, R0, 0x1, -R2 ;  /* 0x0000000100057824 */ /* 0x000fe200078e0a02 */
[----:B------:R-:W-:Y:S02]  /*1300*/  LOP3.LUT R2, R8, 0xffffffe0, RZ, 0xc0, !PT ;  /* 0xffffffe008027812 */ /* 0x000fe400078ec0ff */
[----:B------:R-:W-:Y:S02]  /*1310*/  LOP3.LUT R0, R4, 0x1c0, RZ, 0xc0, !PT ;  /* 0x000001c004007812 */ /* 0x000fe400078ec0ff */
[----:B------:R-:W-:Y:S01]  /*1320*/  LEA.HI R8, R9, R20, RZ, 0x6 ;  /* 0x0000001409087211 */ /* 0x000fe200078f30ff */
[----:B------:R-:W-:Y:S01]  /*1330*/  IMAD.IADD R16, R20, 0x1, -R2 ;  /* 0x0000000114107824 */ /* 0x000fe200078e0a02 */
[----:B------:R-:W-:-:S02]  /*1340*/  LOP3.LUT R4, R0, 0x8, R10, 0xf8, !PT ;  /* 0x0000000800047812 */ /* 0x000fc400078ef80a */
[----:B------:R-:W-:Y:S02]  /*1350*/  SHF.R.U32.HI R2, RZ, 0x3, R0 ;  /* 0x00000003ff027819 */ /* 0x000fe40000011600 */
[----:B------:R-:W-:Y:S02]  /*1360*/  LEA.HI R0, R3, R210, RZ, 0x3 ;  /* 0x000000d203007211 */ /* 0x000fe400078f18ff */
[----:B------:R-:W-:Y:S02]  /*1370*/  SHF.R.S32.HI R9, RZ, 0x1f, R16 ;  /* 0x0000001fff097819 */ /* 0x000fe40000011410 */
[----:B------:R-:W-:Y:S01]  /*1380*/  LOP3.LUT R12, R4, R2, RZ, 0x3c, !PT ;  /* 0x00000002040c7212 */ /* 0x000fe200078e3cff */
[----:B------:R-:W-:Y:S01]  /*1390*/  IMAD.SHL.U32 R2, R8, 0x8, RZ ;  /* 0x0000000808027824 */ /* 0x000fe200078e00ff */
[----:B------:R-:W-:Y:S02]  /*13a0*/  LOP3.LUT R0, R0, 0xffffff8, RZ, 0xc0, !PT ;  /* 0x0ffffff800007812 */ /* 0x000fe400078ec0ff */
[----:B------:R-:W-:-:S02]  /*13b0*/  LEA.HI R9, R9, R16, RZ, 0x2 ;  /* 0x0000001009097211 */ /* 0x000fc400078f10ff */
[----:B------:R-:W-:Y:S02]  /*13c0*/  LOP3.LUT R3, R6, 0x1, RZ, 0xc0, !PT ;  /* 0x0000000106037812 */ /* 0x000fe400078ec0ff */
[----:B------:R-:W-:Y:S01]  /*13d0*/  LOP3.LUT R216, R7, 0x7ffffe00, R2, 0xf8, !PT ;  /* 0x7ffffe0007d87812 */ /* 0x000fe200078ef802 */
[----:B------:R-:W-:Y:S01]  /*13e0*/  IMAD.IADD R2, R210, 0x1, -R0 ;  /* 0x00000001d2027824 */ /* 0x000fe200078e0a00 */
[----:B------:R-:W-:Y:S02]  /*13f0*/  SHF.R.S32.HI R0, RZ, 0x2, R9 ;  /* 0x00000002ff007819 */ /* 0x000fe40000011409 */
[----:B------:R-:W-:Y:S01]  /*1400*/  ISETP.NE.U32.AND P4, PT, R3, 0x1, PT ;  /* 0x000000010300780c */ /* 0x000fe20003f85070 */
[C---:B------:R-:W-:Y:S01]  /*1410*/  IMAD.SHL.U32 R3, R5.reuse, 0x40, RZ ;  /* 0x0000004005037824 */ /* 0x040fe200078e00ff */
        /* <DEDUP_REMOVED lines=9> */
[----:B------:R-:W-:Y:S01]  /*14b0*/  IMAD.MOV.U32 R14, RZ, RZ, 0x20 ;  /* 0x00000020ff0e7424 */ /* 0x000fe200078e00ff */
[----:B------:R-:W-:Y:S01]  /*14c0*/  SHF.R.U32.HI R2, RZ, 0x3, R0 ;  /* 0x00000003ff027819 */ /* 0x000fe20000011600 */
[----:B------:R-:W-:Y:S01]  /*14d0*/  STL [R1+0x98], R15 ;  /* 0x0000980f01007387 */ /* 0x000fe20000100800 */
[----:B------:R-:W-:Y:S01]  /*14e0*/  LEA.HI R0, R3, R3, RZ, 0x1 ;  /* 0x0000000303007211 */ /* 0x000fe200078f08ff */
[----:B------:R-:W-:Y:S01]  /*14f0*/  IMAD.SHL.U32 R216, R216, 0x2, RZ ;  /* 0x00000002d8d87824 */ /* 0x000fe200078e00ff */
[----:B------:R-:W-:Y:S01]  /*1500*/  LOP3.LUT R7, R5, R2, RZ, 0x3c, !PT ;  /* 0x0000000205077212 */ /* 0x000fe200078e3cff */
[----:B------:R-:W-:Y:S01]  /*1510*/  IMAD R5, R210, 0x200, R3 ;  /* 0x00000200d2057824 */ /* 0x000fe200078e0203 */
[----:B------:R-:W-:-:S02]  /*1520*/  LOP3.LUT R2, R4, 0x1c0, RZ, 0xc0, !PT ;  /* 0x000001c004027812 */ /* 0x000fc400078ec0ff */
[----:B------:R-:W-:Y:S01]  /*1530*/  R2P PR, R6, 0x6 ;  /* 0x0000000606007804 */ /* 0x000fe20000000000 */
[----:B------:R-:W-:Y:S01]  /*1540*/  IMAD.MOV.U32 R6, RZ, RZ, 0x10 ;  /* 0x00000010ff067424 */ /* 0x000fe200078e00ff */
[----:B------:R-:W-:Y:S02]  /*1550*/  LOP3.LUT R0, R0, 0x1ffffffe, RZ, 0xc0, !PT ;  /* 0x1ffffffe00007812 */ /* 0x000fe400078ec0ff */
[----:B------:R-:W-:Y:S02]  /*1560*/  LEA.HI R2, R2, R2, RZ, 0x1d ;  /* 0x0000000202027211 */ /* 0x000fe400078fe8ff */
[----:B------:R-:W-:Y:S01]  /*1570*/  SEL R4, R6, 0xfffffff0, !P3 ;  /* 0xfffffff006047807 */ /* 0x000fe20005800000 */
[----:B------:R-:W-:Y:S01]  /*1580*/  IMAD.IADD R10, R3, 0x1, -R0 ;  /* 0x00000001030a7824 */ /* 0x000fe200078e0a00 */
[----:B------:R-:W-:Y:S01]  /*1590*/  SEL R3, R14, 0xffffffe0, !P0 ;  /* 0xffffffe00e037807 */ /* 0x000fe20004000000 */
[----:B------:R-:W-:Y:S01]  /*15a0*/  IMAD.U32 R8, R5, 0x2, R2 ;  /* 0x0000000205087824 */ /* 0x000fe200078e0002 */
[----:B------:R-:W-:Y:S01]  /*15b0*/  LOP3.LUT R2, R9, 0x7ffffffc, RZ, 0xc0, !PT ;  /* 0x7ffffffc09027812 */ /* 0x000fe200078ec0ff */
[----:B------:R-:W-:Y:S01]  /*15c0*/  IMAD.SHL.U32 R6, R11, 0x40, RZ ;  /* 0x000000400b067824 */ /* 0x000fe200078e00ff */
[----:B------:R-:W-:Y:S01]  /*15d0*/  IADD3 R5, R18, 0x40, RZ ;  /* 0x0000004012057810 */ /* 0x000fe20007ffe0ff */
[----:B------:R-:W-:Y:S01]  /*15e0*/  IMAD.IADD R4, R4, 0x1, R3 ;  /* 0x0000000104047824 */ /* 0x000fe200078e0203 */
[----:B------:R-:W-:Y:S01]  /*15f0*/  LEA R11, R8, 0x80, 0x1 ;  /* 0x00000080080b7811 */ /* 0x000fe200078e08ff */
[----:B------:R-:W-:Y:S01]  /*1600*/  IMAD.IADD R2, R16, 0x1, -R2 ;  /* 0x0000000110027824 */ /* 0x000fe200078e0a02 */
[----:B------:R-:W-:Y:S01]  /*1610*/  LOP3.LUT R3, R7, 0x7ffffe00, R6, 0xf8, !PT ;  /* 0x7ffffe0007037812 */ /* 0x000fe200078ef806 */
[----:B------:R-:W-:Y:S01]  /*1620*/  IMAD.MOV.U32 R7, RZ, RZ, 0x40 ;  /* 0x00000040ff077424 */ /* 0x000fe200078e00ff */
[----:B------:R-:W-:Y:S01]  /*1630*/  SEL R6, R14, 0xffffffe0, !P1 ;  /* 0xffffffe00e067807 */ /* 0x000fe20004800000 */
[----:B------:R-:W-:Y:S01]  /*1640*/  IMAD R0, R13, 0x200, R12 ;  /* 0x000002000d007824 */ /* 0x000fe200078e020c */
[----:B------:R1:W-:Y:S01]  /*1650*/  STL [R1+0x2c], R5 ;  /* 0x00002c0501007387 */ /* 0x0003e20000100800 */
[----:B------:R-:W-:Y:S01]  /*1660*/  IMAD.SHL.U32 R8, R2, 0x2, RZ ;  /* 0x0000000202087824 */ /* 0x000fe200078e00ff */
[----:B------:R-:W-:Y:S01]  /*1670*/  LEA R191, R3, 0x100, 0x1 ;  /* 0x0000010003bf7811 */ /* 0x000fe200078e08ff */
[----:B------:R-:W-:Y:S01]  /*1680*/  IMAD R2, R10, 0x8, R15 ;  /* 0x000000080a027824 */ /* 0x000fe200078e020f */
[----:B------:R-:W-:Y:S01]  /*1690*/  LEA R188, R0, 0x8100, 0x1 ;  /* 0x0000810000bc7811 */ /* 0x000fe200078e08ff */
[----:B------:R-:W-:Y:S01]  /*16a0*/  IMAD.IADD R9, R11, 0x1, R6 ;  /* 0x000000010b097824 */ /* 0x000fe200078e0206 */
[----:B------:R2:W-:Y:S01]  /*16b0*/  STL [R1+0x58], R8 ;  /* 0x0000580801007387 */ /* 0x0005e20000100800 */
[----:B------:R-:W-:Y:S01]  /*16c0*/  SEL R0, R7, 0xffffffc0, !P0 ;  /* 0xffffffc007007807 */ /* 0x000fe20004000000 */
[--C-:B------:R-:W-:Y:S01]  /*16d0*/  IMAD R210, R210, 0x800, R191.reuse ;  /* 0x00000800d2d27824 */ /* 0x100fe200078e02bf */
[----:B------:R-:W-:Y:S01]  /*16e0*/  IADD3 R220, -R17, 0x70, RZ ;  /* 0x0000007011dc7810 */ /* 0x000fe20007ffe1ff */
[----:B------:R-:W-:Y:S01]  /*16f0*/  STL [R1+0x6c], R11 ;  /* 0x00006c0b01007387 */ /* 0x000fe20000100800 */
[----:B------:R-:W-:-:S02]  /*1700*/  IMAD R196, R4, 0x2, R191 ;  /* 0x0000000204c47824 */ /* 0x000fc400078e02bf */
[----:B------:R-:W-:Y:S01]  /*1710*/  IMAD.IADD R192, R191, 0x1, R0 ;  /* 0x00000001bfc07824 */ /* 0x000fe200078e0200 */
[----:B------:R3:W-:Y:S01]  /*1720*/  STL [R1+0x90], R2 ;  /* 0x0000900201007387 */ /* 0x0007e20000100800 */
[----:B------:R-:W-:-:S03]  /*1730*/  IMAD.IADD R213, R0, 0x1, R210 ;  /* 0x0000000100d57824 */ /* 0x000fc600078e02d2 */
[----:B------:R-:W-:Y:S01]  /*1740*/  STL [R1+0x78], R9 ;  /* 0x0000780901007387 */ /* 0x000fe20000100800 */
[----:B-1----:R-:W-:-:S05]  /*1750*/  SEL R5, R7, 0xffffffc0, !P2 ;  /* 0xffffffc007057807 */ /* 0x002fca0005000000 */
[C---:B------:R-:W-:Y:S01]  /*1760*/  IMAD.IADD R7, R11.reuse, 0x1, R5 ;  /* 0x000000010b077824 */ /* 0x040fe200078e0205 */
[C---:B--2---:R-:W-:Y:S02]  /*1770*/  IADD3 R8, R11.reuse, -0x10, RZ ;  /* 0xfffffff00b087810 */ /* 0x044fe40007ffe0ff */
[----:B------:R-:W-:Y:S02]  /*1780*/  @P4 IADD3 R8, R11, 0x10, RZ ;  /* 0x000000100b084810 */ /* 0x000fe40007ffe0ff */
[----:B------:R1:W-:Y:S03]  /*1790*/  STL [R1+0x88], R7 ;  /* 0x0000880701007387 */ /* 0x0003e60000100800 */
[--C-:B------:R-:W-:Y:S01]  /*17a0*/  IMAD.IADD R3, R6, 0x1, R8.reuse ;  /* 0x0000000106037824 */ /* 0x100fe200078e0208 */
[----:B---3--:R-:W-:Y:S01]  /*17b0*/  SEL R2, R14, 0xffffffe0, !P3 ;  /* 0xffffffe00e027807 */ /* 0x008fe20005800000 */
[----:B------:R-:W-:Y:S01]  /*17c0*/  IMAD.IADD R6, R5, 0x1, R8 ;  /* 0x0000000105067824 */ /* 0x000fe200078e0208 */
[----:B------:R2:W-:Y:S02]  /*17d0*/  STL [R1+0x70], R8 ;  /* 0x0000700801007387 */ /* 0x0005e40000100800 */
[--C-:B------:R-:W-:Y:S01]  /*17e0*/  IADD3 R194, R0, R191, R2.reuse ;  /* 0x000000bf00c27210 */ /* 0x100fe20007ffe002 */
[----:B------:R-:W-:-:S02]  /*17f0*/  IMAD.IADD R193, R191, 0x1, R2 ;  /* 0x00000001bfc17824 */ /* 0x000fc400078e0202 */
[----:B------:R-:W-:Y:S02]  /*1800*/  IMAD.IADD R211, R2, 0x1, R210 ;  /* 0x0000000102d37824 */ /* 0x000fe400078e02d2 */
[----:B------:R-:W-:Y:S02]  /*1810*/  IMAD.IADD R2, R3, 0x1, R5 ;  /* 0x0000000103027824 */ /* 0x000fe400078e0205 */
[----:B------:R-:W-:Y:S02]  /*1820*/  IMAD.IADD R212, R0, 0x1, R211 ;  /* 0x0000000100d47824 */ /* 0x000fe400078e02d3 */
[----:B-1----:R-:W-:-:S05]  /*1830*/  IMAD.IADD R7, R9, 0x1, R5 ;  /* 0x0000000109077824 */ /* 0x002fca00078e0205 */
[----:B------:R2:W-:Y:S04]  /*1840*/  STL [R1+0x84], R7 ;  /* 0x0000840701007387 */ /* 0x0005e80000100800 */
[----:B------:R2:W-:Y:S04]  /*1850*/  STL [R1+0x80], R6 ;  /* 0x0000800601007387 */ /* 0x0005e80000100800 */
[----:B------:R2:W-:Y:S04]  /*1860*/  STL [R1+0x74], R3 ;  /* 0x0000740301007387 */ /* 0x0005e80000100800 */
[----:B------:R2:W-:Y:S02]  /*1870*/  STL [R1+0x7c], R2 ;  /* 0x00007c0201007387 */ /* 0x0005e40000100800 */
.L_x_1091:
[----:B------:R-:W3:Y:S01]  /*1880*/  LDL R0, [R1+0x54] ;  /* 0x0000540001007983 */ /* 0x000ee20000100800 */
[----:B------:R-:W-:Y:S01]  /*1890*/  IMAD.MOV.U32 R14, RZ, RZ, 0x4 ;  /* 0x00000004ff0e7424 */ /* 0x000fe200078e00ff */
[----:B------:R-:W-:-:S02]  /*18a0*/  ISETP.NE.U32.AND P0, PT, RZ, c[0x0][0x370], PT ;  /* 0x0000dc00ff007a0c */ /* 0x000fc40003f05070 */
[----:B------:R-:W-:Y:S01]  /*18b0*/  ISETP.NE.U32.AND P3, PT, RZ, c[0x0][0x360], PT ;  /* 0x0000d800ff007a0c */ /* 0x000fe20003f65070 */
[----:B------:R-:W4:Y:S01]  /*18c0*/  LDL R10, [R1+0x50] ;  /* 0x00005000010a7983 */ /* 0x000f220000100800 */
[----:B------:R-:W-:Y:S01]  /*18d0*/  ISETP.NE.AND.EX P1, PT, RZ, c[0x0][0x374], PT, P0 ;  /* 0x0000dd00ff007a0c */ /* 0x000fe20003f25300 */
[----:B--23--:R-:W-:-:S05]  /*18e0*/  IMAD.WIDE R2, R0, R14, c[0x0][0x588] ;  /* 0x0001620000027625 */ /* 0x00cfca00078e020e */
[----:B------:R-:W2:Y:S01]  /*18f0*/  LDG.E R19, [R2.64] ;  /* 0x0000000602137981 */ /* 0x000ea2000c1e1900 */
[----:B------:R-:W-:Y:S01]  /*1900*/  ISETP.NE.AND.EX P3, PT, RZ, c[0x0][0x364], PT, P3 ;  /* 0x0000d900ff007a0c */ /* 0x000fe20003f65330 */
[----:B------:R-:W-:Y:S01]  /*1910*/  CS2R R8, SRZ ;  /* 0x0000000000087805 */ /* 0x000fe2000001ff00 */
[----:B------:R-:W-:Y:S02]  /*1920*/  ISETP.NE.U32.AND P4, PT, RZ, c[0x0][0x348], PT ;  /* 0x0000d200ff007a0c */ /* 0x000fe40003f85070 */
[----:B------:R-:W-:Y:S02]  /*1930*/  ISETP.NE.U32.AND P6, PT, RZ, c[0x0][0x350], PT ;  /* 0x0000d400ff007a0c */ /* 0x000fe40003fc5070 */
[----:B------:R-:W-:Y:S02]  /*1940*/  ISETP.NE.AND.EX P4, PT, RZ, c[0x0][0x34c], PT, P4 ;  /* 0x0000d300ff007a0c */ /* 0x000fe40003f85340 */
[----:B------:R-:W-:Y:S01]  /*1950*/  ISETP.NE.AND.EX P6, PT, RZ, c[0x0][0x354], PT, P6 ;  /* 0x0000d500ff007a0c */ /* 0x000fe20003fc5360 */
[----:B------:R-:W-:Y:S01]  /*1960*/  IMAD.MOV.U32 R11, RZ, RZ, RZ ;  /* 0x000000ffff0b7224 */ /* 0x000fe200078e00ff */
[----:B--2---:R-:W-:Y:S01]  /*1970*/  SHF.R.S32.HI R12, RZ, 0x1f, R19 ;  /* 0x0000001fff0c7819 */ /* 0x004fe20000011413 */
[----:B------:R1:W-:Y:S01]  /*1980*/  STL [R1+0x5c], R19 ;  /* 0x00005c1301007387 */ /* 0x0003e20000100800 */
[----:B------:R-:W-:-:S04]  /*1990*/  @P1 LEA R2, P0, R19, c[0x0][0x370], 0x2 ;  /* 0x0000dc0013021a11 */ /* 0x000fc800078010ff */
[C-C-:B------:R-:W-:Y:S02]  /*19a0*/  @P1 LEA.HI.X R3, R19.reuse, c[0x0][0x374], R12.reuse, 0x2, P0 ;  /* 0x0000dd0013031a11 */ /* 0x140fe400000f140c */
[C---:B------:R-:W-:Y:S02]  /*19b0*/  @P3 LEA R6, P0, R19.reuse, c[0x0][0x360], 0x2 ;  /* 0x0000d80013063a11 */ /* 0x040fe400078010ff */
[C---:B------:R-:W-:Y:S01]  /*19c0*/  LEA R4, P2, R19.reuse, c[0x0][0x348], 0x2 ;  /* 0x0000d20013047a11 */ /* 0x040fe200078410ff */
[----:B------:R2:W5:Y:S01]  /*19d0*/  @P1 LDG.E R8, [R2.64] ;  /* 0x0000000602081981 */ /* 0x000562000c1e1900 */
[C-C-:B------:R-:W-:Y:S02]  /*19e0*/  @P3 LEA.HI.X R7, R19.reuse, c[0x0][0x364], R12.reuse, 0x2, P0 ;  /* 0x0000d90013073a11 */ /* 0x140fe400000f140c */
[----:B------:R-:W-:-:S03]  /*19f0*/  LEA.HI.X R5, R19, c[0x0][0x34c], R12, 0x2, P2 ;  /* 0x0000d30013057a11 */ /* 0x000fc600010f140c */
[----:B------:R-:W3:Y:S04]  /*1a00*/  @P3 LDG.E R0, [R6.64] ;  /* 0x0000000606003981 */ /* 0x000ee8000c1e1900 */
[----:B------:R1:W5:Y:S01]  /*1a10*/  @P4 LDG.E R11, [R4.64] ;  /* 0x00000006040b4981 */ /* 0x000362000c1e1900 */
[----:B--2---:R-:W-:-:S04]  /*1a20*/  LEA R2, P1, R19, c[0x0][0x350], 0x2 ;  /* 0x0000d40013027a11 */ /* 0x004fc800078210ff */
[----:B------:R-:W-:-:S05]  /*1a30*/  LEA.HI.X R3, R19, c[0x0][0x354], R12, 0x2, P1 ;  /* 0x0000d50013037a11 */ /* 0x000fca00008f140c */
[----:B------:R1:W5:Y:S01]  /*1a40*/  @P6 LDG.E R9, [R2.64] ;  /* 0x0000000602096981 */ /* 0x000362000c1e1900 */
[----:B----4-:R-:W-:-:S05]  /*1a50*/  LOP3.LUT R24, R10, 0xffff, RZ, 0xc0, !PT ;  /* 0x0000ffff0a187812 */ /* 0x010fca00078ec0ff */
[----:B------:R1:W-:Y:S01]  /*1a60*/  STL [R1+0x60], R24 ;  /* 0x0000601801007387 */ /* 0x0003e20000100800 */
[----:B------:R-:W-:Y:S03]  /*1a70*/  YIELD ;  /* 0x0000000000007946 */ /* 0x000fe60003800000 */
[----:B---3--:R1:W-:Y:S01]  /*1a80*/  @P3 STL [R1+0x44], R0 ;  /* 0x0000440001003387 */ /* 0x0083e20000100800 */
[----:B------:R-:W-:Y:S05]  /*1a90*/  @P3 BRA `(.L_x_1011) ;  /* 0x0000007000003947 */ /* 0x000fea0003800000 */
[----:B-1----:R-:W-:-:S05]  /*1aa0*/  MOV R0, c[0x0][0x168] ;  /* 0x00005a0000007a02 */ /* 0x002fca0000000f00 */
[----:B------:R1:W-:Y:S01]  /*1ab0*/  STL [R1+0x44], R0 ;  /* 0x0000440001007387 */ /* 0x0003e20000100800 */
[----:B------:R-:W-:Y:S05]  /*1ac0*/  @!P4 BRA `(.L_x_1011) ;  /* 0x000000400000c947 */ /* 0x000fea0003800000 */
[----:B------:R-:W2:Y:S04]  /*1ad0*/  LDG.E R6, [R4.64] ;  /* 0x0000000604067981 */ /* 0x000ea8000c1e1900 */
[----:B-1----:R-:W2:Y:S02]  /*1ae0*/  LDG.E R0, [R4.64+0x4] ;  /* 0x0000040604007981 */ /* 0x002ea4000c1e1900 */
[----:B--2---:R-:W-:-:S05]  /*1af0*/  IADD3 R0, -R6, R0, RZ ;  /* 0x0000000006007210 */ /* 0x004fca0007ffe1ff */
[----:B------:R1:W-:Y:S02]  /*1b00*/  STL [R1+0x44], R0 ;  /* 0x0000440001007387 */ /* 0x0003e40000100800 */
.L_x_1011:
[----:B------:R-:W-:-:S04]  /*1b10*/  ISETP.NE.U32.AND P0, PT, RZ, c[0x0][0x368], PT ;  /* 0x0000da00ff007a0c */ /* 0x000fc80003f05070 */
[----:B------:R-:W-:-:S13]  /*1b20*/  ISETP.NE.AND.EX P0, PT, RZ, c[0x0][0x36c], PT, P0 ;  /* 0x0000db00ff007a0c */ /* 0x000fda0003f05300 */
[----:B------:R-:W-:Y:S05]  /*1b30*/  @!P0 BRA `(.L_x_1012) ;  /* 0x0000004000008947 */ /* 0x000fea0003800000 */
[----:B-1----:R-:W-:-:S04]  /*1b40*/  LEA R2, P0, R19, c[0x0][0x368], 0x2 ;  /* 0x0000da0013027a11 */ /* 0x002fc800078010ff */
[----:B------:R-:W-:-:S05]  /*1b50*/  LEA.HI.X R3, R19, c[0x0][0x36c], R12, 0x2, P0 ;  /* 0x0000db0013037a11 */ /* 0x000fca00000f140c */
[----:B------:R1:W5:Y:S01]  /*1b60*/  LDG.E R0, [R2.64] ;  /* 0x0000000602007981 */ /* 0x000362000c1e1900 */
[----:B------:R-:W-:Y:S05]  /*1b70*/  BRA `(.L_x_1013) ;  /* 0x0000005000007947 */ /* 0x000fea0003800000 */
.L_x_1012:
[----:B-1----:R-:W-:Y:S01]  /*1b80*/  MOV R0, c[0x0][0x1d0] ;  /* 0x0000740000007a02 */ /* 0x002fe20000000f00 */
[----:B------:R-:W-:Y:S05]  /*1b90*/  @!P6 BRA `(.L_x_1013) ;  /* 0x000000300000e947 */ /* 0x000fea0003800000 */
[----:B------:R-:W2:Y:S04]  /*1ba0*/  LDG.E R4, [R2.64] ;  /* 0x0000000602047981 */ /* 0x000ea8000c1e1900 */
[----:B------:R-:W2:Y:S02]  /*1bb0*/  LDG.E R0, [R2.64+0x4] ;  /* 0x0000040602007981 */ /* 0x000ea4000c1e1900 */
[----:B--2---:R-:W-:Y:S02]  /*1bc0*/  IADD3 R0, -R4, R0, RZ ;  /* 0x0000000004007210 */ /* 0x004fe40007ffe1ff */
.L_x_1013:
[----:B------:R-:W2:Y:S04]  /*1bd0*/  LDL R5, [R1+0x44] ;  /* 0x0000440001057983 */ /* 0x000ea80000100800 */
[----:B-1----:R-:W3:Y:S04]  /*1be0*/  LDL.LU R2, [R1+0x4c] ;  /* 0x00004c0001027983 */ /* 0x002ee80000300800 */
[----:B------:R-:W4:Y:S01]  /*1bf0*/  LDL.LU R3, [R1+0x8c] ;  /* 0x00008c0001037983 */ /* 0x000f220000300800 */
[----:B------:R-:W-:Y:S01]  /*1c00*/  IMAD.MOV.U32 R143, RZ, RZ, c[0x0][0x2c4] ;  /* 0x0000b100ff8f7624 */ /* 0x000fe200078e00ff */
[----:B------:R-:W-:Y:S01]  /*1c10*/  BSSY B0, `(.L_x_1014) ;  /* 0x0000043000007945 */ /* 0x000fe20003800000 */
[----:B-----5:R-:W-:-:S02]  /*1c20*/  IMAD.IADD R153, R0, 0x1, -R8 ;  /* 0x0000000100997824 */ /* 0x020fc400078e0a08 */
[----:B------:R-:W-:Y:S01]  /*1c30*/  IMAD.MOV.U32 R4, RZ, RZ, RZ ;  /* 0x000000ffff047224 */ /* 0x000fe200078e00ff */
[----:B------:R-:W-:Y:S01]  /*1c40*/  ISETP.NE.AND P5, PT, R143, 0x1, PT ;  /* 0x000000018f00780c */ /* 0x000fe20003fa5270 */
[----:B------:R-:W-:Y:S02]  /*1c50*/  IMAD.IADD R13, R9, 0x1, R8 ;  /* 0x00000001090d7824 */ /* 0x000fe400078e0208 */
[----:B--2---:R-:W-:Y:S01]  /*1c60*/  IMAD.MOV.U32 R154, RZ, RZ, R5 ;  /* 0x000000ffff9a7224 */ /* 0x004fe200078e0005 */
[----:B------:R-:W-:Y:S01]  /*1c70*/  IADD3 R5, R153, 0x6f, RZ ;  /* 0x0000006f99057810 */ /* 0x000fe20007ffe0ff */
[----:B---3--:R-:W-:Y:S01]  /*1c80*/  IMAD.SHL.U32 R142, R2, 0x80, RZ ;  /* 0x00000080028e7824 */ /* 0x008fe200078e00ff */
[----:B----4-:R-:W-:-:S04]  /*1c90*/  LOP3.LUT R3, R3, 0xfffffffd, RZ, 0xc0, !PT ;  /* 0xfffffffd03037812 */ /* 0x010fc800078ec0ff */
[----:B------:R-:W-:Y:S01]  /*1ca0*/  STL [R1+0x64], R142 ;  /* 0x0000648e01007387 */ /* 0x000fe20000100800 */
[----:B------:R-:W-:Y:S02]  /*1cb0*/  IADD3 R2, R142, 0x7f, RZ ;  /* 0x0000007f8e027810 */ /* 0x000fe40007ffe0ff */
[----:B------:R-:W-:Y:S01]  /*1cc0*/  @P5 LOP3.LUT R3, R3, 0x2, RZ, 0xfc, !PT ;  /* 0x0000000203035812 */ /* 0x000fe200078efcff */
[----:B------:R-:W-:Y:S02]  /*1cd0*/  STL [R1+0x4c], R153 ;  /* 0x00004c9901007387 */ /* 0x000fe40000100800 */
[----:B------:R-:W-:Y:S02]  /*1ce0*/  @P5 IMAD.HI.U32 R0, R2, c[0x0][0x2c8], RZ ;  /* 0x0000b20002005a27 */ /* 0x000fe400078e00ff */
[----:B------:R1:W-:Y:S03]  /*1cf0*/  STL [R1+0x8c], R3 ;  /* 0x00008c0301007387 */ /* 0x0003e60000100800 */
[----:B------:R-:W-:Y:S01]  /*1d00*/  @P5 SHF.R.U32.HI R2, RZ, c[0x0][0x2cc], R0 ;  /* 0x0000b300ff025a19 */ /* 0x000fe20000011600 */
[----:B------:R-:W-:-:S05]  /*1d10*/  IMAD.HI R0, R5, -0x6db6db6d, R4 ;  /* 0x9249249305007827 */ /* 0x000fca00078e0204 */
[----:B------:R-:W-:-:S04]  /*1d20*/  SHF.R.U32.HI R4, RZ, 0x1f, R0 ;  /* 0x0000001fff047819 */ /* 0x000fc80000011600 */
[----:B------:R-:W-:Y:S02]  /*1d30*/  LEA.HI.SX32 R4, R0, R4, 0x1a ;  /* 0x0000000400047211 */ /* 0x000fe400078fd2ff */
[----:B------:R-:W-:-:S04]  /*1d40*/  LOP3.LUT R0, R10, 0xff000000, RZ, 0xc0, !PT ;  /* 0xff0000000a007812 */ /* 0x000fc800078ec0ff */
[----:B------:R-:W-:Y:S02]  /*1d50*/  SHF.R.U32.HI R0, RZ, 0x8, R0 ;  /* 0x00000008ff007819 */ /* 0x000fe40000011600 */
[----:B-1----:R-:W-:-:S05]  /*1d60*/  IADD3 R3, R153, 0x70, -R154 ;  /* 0x0000007099037810 */ /* 0x002fca0007ffe89a */
[----:B------:R-:W-:Y:S02]  /*1d70*/  IMAD.IADD R3, R3, 0x1, R2 ;  /* 0x0000000103037824 */ /* 0x000fe400078e0202 */
[----:B------:R-:W-:-:S04]  /*1d80*/  IMAD.MOV.U32 R2, RZ, RZ, RZ ;  /* 0x000000ffff027224 */ /* 0x000fc800078e00ff */
[----:B------:R-:W-:-:S05]  /*1d90*/  IMAD.HI R2, R3, -0x6db6db6d, R2 ;  /* 0x9249249303027827 */ /* 0x000fca00078e0202 */
[----:B------:R-:W-:-:S04]  /*1da0*/  SHF.R.U32.HI R3, RZ, 0x1f, R2 ;  /* 0x0000001fff037819 */ /* 0x000fc80000011602 */
[----:B------:R-:W-:Y:S02]  /*1db0*/  LEA.HI.SX32 R2, R2, R3, 0x1a ;  /* 0x0000000302027211 */ /* 0x000fe400078fd2ff */
[----:B------:R-:W-:Y:S02]  /*1dc0*/  LOP3.LUT R3, R10, 0xff0000, RZ, 0xc0, !PT ;  /* 0x00ff00000a037812 */ /* 0x000fe400078ec0ff */
[----:B------:R-:W-:Y:S01]  /*1dd0*/  IMNMX R6, R4, R2, PT ;  /* 0x0000000204067217 */ /* 0x000fe20003800200 */
[----:B------:R-:W-:Y:S01]  /*1de0*/  IMAD.MOV.U32 R2, RZ, RZ, RZ ;  /* 0x000000ffff027224 */ /* 0x000fe200078e00ff */
[----:B------:R-:W-:Y:S02]  /*1df0*/  LEA.HI R3, R3, R0, RZ, 0x10 ;  /* 0x0000000003037211 */ /* 0x000fe400078f80ff */
[----:B------:R-:W-:Y:S02]  /*1e00*/  ISETP.GE.AND P0, PT, R6, 0x1, PT ;  /* 0x000000010600780c */ /* 0x000fe40003f06270 */
[----:B------:R-:W-:-:S02]  /*1e10*/  LOP3.LUT R15, R3, 0xff, RZ, 0xc0, !PT ;  /* 0x000000ff030f7812 */ /* 0x000fc400078ec0ff */
        /* <DEDUP_REMOVED lines=17> */
[----:B------:R-:W-:Y:S02]  /*1f30*/  IMAD.MOV.U32 R4, RZ, RZ, RZ ;  /* 0x000000ffff047224 */ /* 0x000fe400078e00ff */
        /* <DEDUP_REMOVED lines=16> */
.L_x_1015:
[----:B------:R-:W-:Y:S05]  /*2040*/  BSYNC B0 ;  /* 0x0000000000007941 */ /* 0x000fea0003800000 */
.L_x_1014:
[----:B------:R-:W-:Y:S01]  /*2050*/  IMAD R149, R15, R2, RZ ;  /* 0x000000020f957224 */ /* 0x000fe200078e02ff */
[----:B------:R-:W-:Y:S01]  /*2060*/  PRMT R0, RZ, 0x7610, R0 ;  /* 0x00007610ff007816 */ /* 0x000fe20000000000 */
[----:B------:R-:W-:Y:S01]  /*2070*/  IMAD.MOV.U32 R20, RZ, RZ, RZ ;  /* 0x000000ffff147224 */ /* 0x000fe200078e00ff */
[----:B-1----:R-:W-:Y:S01]  /*2080*/  MOV R15, RZ ;  /* 0x000000ff000f7202 */ /* 0x002fe20000000f00 */
        /* <DEDUP_REMOVED lines=37> */
[----:B-1----:R-:W2:Y:S01]  /*22e0*/  LDL.64 R20, [R1+0x30] ;  /* 0x0000300001147983 */ /* 0x002ea20000100a00 */
[----:B------:R-:W-:-:S03]  /*22f0*/  ISETP.NE.U32.AND P0, PT, RZ, c[0x0][0x340], PT ;  /* 0x0000d000ff007a0c */ /* 0x000fc60003f05070 */
[----:B------:R1:W2:Y:S01]  /*2300*/  LDL.64 R26, [R1+0x30] ;  /* 0x00003000011a7983 */ /* 0x0002a20000100a00 */
[----:B------:R-:W-:-:S03]  /*2310*/  ISETP.NE.AND.EX P3, PT, RZ, c[0x0][0x344], PT, P0 ;  /* 0x0000d100ff007a0c */ /* 0x000fc60003f65300 */
[----:B------:R-:W3:Y:S04]  /*2320*/  LDL R25, [R1+0x2c] ;  /* 0x00002c0001197983 */ /* 0x000ee80000100800 */
[----:B------:R-:W4:Y:S06]  /*2330*/  S2R R4, SR_TID.X ;  /* 0x0000000000047919 */ /* 0x000f2c0000002100 */
[----:B------:R-:W-:-:S05]  /*2340*/  @P3 IMAD.WIDE R2, R19, R14, c[0x0][0x340] ;  /* 0x0000d00013023625 */ /* 0x000fca00078e020e */
[----:B------:R5:W3:Y:S01]  /*2350*/  @P3 LDG.E R17, [R2.64] ;  /* 0x0000000602113981 */ /* 0x000ae2000c1e1900 */
[----:B------:R-:W-:Y:S02]  /*2360*/  SHF.R.S32.HI R0, RZ, 0x1f, R11 ;  /* 0x0000001fff007819 */ /* 0x000fe4000001140b */
[--C-:B----4-:R-:W-:Y:S02]  /*2370*/  SHF.R.S32.HI R110, RZ, 0x1f, R4.reuse ;  /* 0x0000001fff6e7819 */ /* 0x110fe40000011404 */
[----:B------:R-:W-:Y:S02]  /*2380*/  SHF.R.S32.HI R23, RZ, 0x1f, R4 ;  /* 0x0000001fff177819 */ /* 0x000fe40000011404 */
[-C--:B------:R-:W-:Y:S02]  /*2390*/  LEA.HI R110, R110, R4.reuse, RZ, 0x3 ;  /* 0x000000046e6e7211 */ /* 0x080fe400078f18ff */
[----:B------:R-:W-:Y:S02]  /*23a0*/  LEA.HI R23, R23, R4, RZ, 0x3 ;  /* 0x0000000417177211 */ /* 0x000fe400078f18ff */
[----:B------:R-:W-:-:S02]  /*23b0*/  LOP3.LUT R110, R110, 0xfffffff8, RZ, 0xc0, !PT ;  /* 0xfffffff86e6e7812 */ /* 0x000fc400078ec0ff */
[----:B------:R-:W-:Y:S01]  /*23c0*/  SHF.R.S32.HI R23, RZ, 0x3, R23 ;  /* 0x00000003ff177819 */ /* 0x000fe20000011417 */
[----:B------:R-:W-:Y:S02]  /*23d0*/  IMAD R0, R0, c[0x0][0x178], RZ ;  /* 0x00005e0000007a24 */ /* 0x000fe400078e02ff */
[----:B------:R-:W-:Y:S02]  /*23e0*/  IMAD.IADD R110, R4, 0x1, -R110 ;  /* 0x00000001046e7824 */ /* 0x000fe400078e0a6e */
[----:B-----5:R-:W-:-:S04]  /*23f0*/  IMAD.WIDE.U32 R2, R11, c[0x0][0x178], RZ ;  /* 0x00005e000b027a25 */ /* 0x020fc800078e00ff */
[----:B------:R-:W-:Y:S02]  /*2400*/  IMAD R5, R110, 0x20, R23 ;  /* 0x000000206e057824 */ /* 0x000fe400078e0217 */
[----:B------:R-:W-:Y:S02]  /*2410*/  IMAD R0, R11, c[0x0][0x17c], R0 ;  /* 0x00005f000b007a24 */ /* 0x000fe400078e0200 */
[----:B------:R-:W-:Y:S02]  /*2420*/  IMAD.IADD R5, R142, 0x1, R5 ;  /* 0x000000018e057824 */ /* 0x000fe400078e0205 */
[----:B------:R-:W-:Y:S01]  /*2430*/  IMAD.IADD R3, R3, 0x1, R0 ;  /* 0x0000000103037824 */ /* 0x000fe200078e0200 */
[----:B------:R-:W-:Y:S01]  /*2440*/  SEL R6, R12, RZ, !P4 ;  /* 0x000000ff0c067207 */ /* 0x000fe20006000000 */
[----:B------:R-:W-:Y:S01]  /*2450*/  @P5 IMAD.HI.U32 R7, R5, c[0x0][0x2c8], RZ ;  /* 0x0000b20005075a27 */ /* 0x000fe200078e00ff */
[----:B------:R-:W-:-:S03]  /*2460*/  SEL R4, R19, RZ, !P4 ;  /* 0x000000ff13047207 */ /* 0x000fc60006000000 */
[----:B------:R-:W-:-:S04]  /*2470*/  IMAD.WIDE.U32 R2, R24, c[0x0][0x1b8], R2 ;  /* 0x00006e0018027a25 */ /* 0x000fc800078e0002 */
[----:B------:R-:W-:Y:S01]  /*2480*/  IMAD.MOV.U32 R0, RZ, RZ, R5 ;  /* 0x000000ffff007224 */ /* 0x000fe200078e0005 */
[----:B------:R-:W-:Y:S01]  /*2490*/  @P5 SHF.R.U32.HI R0, RZ, c[0x0][0x2cc], R7 ;  /* 0x0000b300ff005a19 */ /* 0x000fe20000011607 */
[----:B------:R-:W-:Y:S02]  /*24a0*/  IMAD R3, R24, c[0x0][0x1bc], R3 ;  /* 0x00006f0018037a24 */ /* 0x000fe400078e0203 */
[----:B------:R-:W-:Y:S01]  /*24b0*/  IMAD R6, R6, c[0x0][0x1c0], RZ ;  /* 0x0000700006067a24 */ /* 0x000fe200078e02ff */
[----:B------:R-:W-:Y:S01]  /*24c0*/  SHF.R.S32.HI R7, RZ, 0x1f, R0 ;  /* 0x0000001fff077819 */ /* 0x000fe20000011400 */
[----:B------:R-:W-:-:S04]  /*24d0*/  IMAD.WIDE.U32 R2, R4, c[0x0][0x1c0], R2 ;  /* 0x0000700004027a25 */ /* 0x000fc800078e0002 */
[----:B------:R-:W-:Y:S02]  /*24e0*/  IMAD R6, R4, c[0x0][0x1c4], R6 ;  /* 0x0000710004067a24 */ /* 0x000fe400078e0206 */
[----:B------:R-:W-:-:S04]  /*24f0*/  IMAD.MOV R4, RZ, RZ, -R0 ;  /* 0x000000ffff047224 */ /* 0x000fc800078e0a00 */
[----:B------:R-:W-:Y:S02]  /*2500*/  IMAD R4, R4, c[0x0][0x2c4], R5 ;  /* 0x0000b10004047a24 */ /* 0x000fe400078e0205 */
[----:B------:R-:W-:Y:S02]  /*2510*/  IMAD R5, R7, c[0x0][0x1b0], RZ ;  /* 0x00006c0007057a24 */ /* 0x000fe400078e02ff */
[----:B------:R-:W-:Y:S02]  /*2520*/  IMAD.IADD R3, R3, 0x1, R6 ;  /* 0x0000000103037824 */ /* 0x000fe400078e0206 */
[C---:B------:R-:W-:Y:S01]  /*2530*/  IMAD R6, R0.reuse, c[0x0][0x1b4], R5 ;  /* 0x00006d0000067a24 */ /* 0x040fe200078e0205 */
[----:B------:R-:W-:Y:S01]  /*2540*/  SHF.R.S32.HI R5, RZ, 0x1f, R4 ;  /* 0x0000001fff057819 */ /* 0x000fe20000011404 */
[----:B------:R-:W-:-:S04]  /*2550*/  IMAD.WIDE.U32 R2, R0, c[0x0][0x1b0], R2 ;  /* 0x00006c0000027a25 */ /* 0x000fc800078e0002 */
[----:B------:R-:W-:Y:S02]  /*2560*/  IMAD R0, R5, c[0x0][0x1a8], RZ ;  /* 0x00006a0005007a24 */ /* 0x000fe400078e02ff */
[----:B------:R-:W-:Y:S02]  /*2570*/  IMAD.IADD R3, R3, 0x1, R6 ;  /* 0x0000000103037824 */ /* 0x000fe400078e0206 */
[C---:B------:R-:W-:Y:S02]  /*2580*/  IMAD R0, R4.reuse, c[0x0][0x1ac], R0 ;  /* 0x00006b0004007a24 */ /* 0x040fe400078e0200 */
[----:B------:R-:W-:-:S04]  /*2590*/  IMAD.WIDE.U32 R2, R4, c[0x0][0x1a8], R2 ;  /* 0x00006a0004027a25 */ /* 0x000fc800078e0002 */
[----:B------:R-:W-:Y:S01]  /*25a0*/  IMAD.IADD R0, R3, 0x1, R0 ;  /* 0x0000000103007824 */ /* 0x000fe200078e0200 */
[----:B------:R-:W-:Y:S01]  /*25b0*/  LEA R9, P0, R2, c[0x0][0x160], 0x1 ;  /* 0x0000580002097a11 */ /* 0x000fe200078008ff */
[----:B------:R-:W-:Y:S01]  /*25c0*/  WARPSYNC 0xffffffff ;  /* 0xffffffff00007948 */ /* 0x000fe20003800000 */
[----:B------:R-:W-:Y:S01]  /*25d0*/  IMAD R15, R154, c[0x0][0x2c4], RZ ;  /* 0x0000b1009a0f7a24 */ /* 0x000fe200078e02ff */
[----:B------:R-:W-:Y:S01]  /*25e0*/  BAR.SYNC.DEFER_BLOCKING 0x0 ;  /* 0x0000000000007b1d */ /* 0x000fe20000010000 */
[----:B------:R-:W-:-:S05]  /*25f0*/  LEA.HI.X R8, R2, c[0x0][0x164], R0, 0x1, P0 ;  /* 0x0000590002087a11 */ /* 0x000fca00000f0c00 */
[----:B------:R-:W4:Y:S01]  /*2600*/  SHFL.IDX PT, R0, R9, RZ, 0x181f ;  /* 0x00181fff09007589 */ /* 0x000f2200000e0000 */
[C---:B------:R-:W-:Y:S01]  /*2610*/  IMAD.IADD R10, R23.reuse, 0x1, R142 ;  /* 0x00000001170a7824 */ /* 0x040fe200078e028e */
[----:B------:R-:W-:Y:S01]  /*2620*/  SHF.R.S32.HI R3, RZ, 0x1f, R13 ;  /* 0x0000001fff037819 */ /* 0x000fe2000001140d */
[----:B------:R-:W-:Y:S01]  /*2630*/  ULDC.64 UR4, c[0x0][0x208] ;  /* 0x0000820000047ab9 */ /* 0x000fe20000000a00 */
[----:B------:R-:W5:Y:S02]  /*2640*/  SHFL.IDX PT, R2, R8, RZ, 0x181f ;  /* 0x00181fff08027589 */ /* 0x000f6400000e0000 */
[----:B------:R-:W-:Y:S02]  /*2650*/  ISETP.GE.AND P1, PT, R10, R15, PT ;  /* 0x0000000f0a00720c */ /* 0x000fe40003f26270 */
[----:B------:R-:W1:Y:S01]  /*2660*/  SHFL.IDX PT, R11, R9, 0x1, 0x181f ;  /* 0x00381f00090b7f89 */ /* 0x000e6200000e0000 */
[----:B------:R-:W-:Y:S02]  /*2670*/  IADD3 R16, P2, R23, R13, RZ ;  /* 0x0000000d17107210 */ /* 0x000fe40007f5e0ff */
[----:B------:R-:W-:-:S04]  /*2680*/  IADD3 R141, R152, -0x1, RZ ;  /* 0xffffffff988d7810 */ /* 0x000fc80007ffe0ff */
[----:B------:R-:W-:Y:S01]  /*2690*/  SHF.R.S32.HI R22, RZ, 0x1f, R141 ;  /* 0x0000001fff167819 */ /* 0x000fe2000001148d */
[----:B--2---:R-:W-:-:S05]  /*26a0*/  IMAD.MOV.U32 R26, RZ, RZ, R20 ;  /* 0x000000ffff1a7224 */ /* 0x004fca00078e0014 */
[----:B------:R-:W-:Y:S02]  /*26b0*/  SHF.R.S32.HI R27, RZ, 0x1f, R26 ;  /* 0x0000001fff1b7819 */ /* 0x000fe4000001141a */
[----:B----4-:R-:W-:-:S04]  /*26c0*/  @!P1 LEA R6, P0, R26, R0, 0x1 ;  /* 0x000000001a069211 */ /* 0x010fc800078008ff */
[----:B-----5:R-:W-:Y:S02]  /*26d0*/  @!P1 LEA.HI.X R7, R26, R2, R27, 0x1, P0 ;  /* 0x000000021a079211 */ /* 0x020fe400000f0c1b */
[----:B---3--:R-:W-:Y:S02]  /*26e0*/  @!P1 LEA R4, P0, R25, R0, 0x1 ;  /* 0x0000000019049211 */ /* 0x008fe400078008ff */
[----:B------:R-:W2:Y:S01]  /*26f0*/  SHFL.IDX PT, R0, R8, 0x1, 0x181f ;  /* 0x00381f0008007f89 */ /* 0x000ea200000e0000 */
[----:B------:R-:W-:Y:S02]  /*2700*/  SHF.R.S32.HI R18, RZ, 0x1f, R25 ;  /* 0x0000001fff127819 */ /* 0x000fe40000011419 */
[----:B------:R-:W-:Y:S02]  /*2710*/  LEA.HI.X.SX32 R20, R23, R3, 0x1, P2 ;  /* 0x0000000317147211 */ /* 0x000fe400010f0eff */
[----:B------:R-:W-:Y:S02]  /*2720*/  IADD3 R3, R10, 0x20, RZ ;  /* 0x000000200a037810 */ /* 0x000fe40007ffe0ff */
[----:B------:R-:W-:-:S02]  /*2730*/  ISETP.GE.AND P5, PT, R26, c[0x0][0x198], PT ;  /* 0x000066001a007a0c */ /* 0x000fc40003fa6270 */
[----:B------:R-:W-:Y:S02]  /*2740*/  @!P1 LEA.HI.X R5, R25, R2, R18, 0x1, P0 ;  /* 0x0000000219059211 */ /* 0x000fe400000f0c12 */
[----:B------:R-:W-:Y:S02]  /*2750*/  ISETP.GE.AND P0, PT, R3, R15, PT ;  /* 0x0000000f0300720c */ /* 0x000fe40003f06270 */
[----:B------:R-:W-:Y:S01]  /*2760*/  ISETP.GE.AND P4, PT, R25, c[0x0][0x198], PT ;  /* 0x0000660019007a0c */ /* 0x000fe20003f86270 */
[----:B------:R-:W-:-:S06]  /*2770*/  IMAD R14, R20, c[0x0][0x1e0], RZ ;  /* 0x00007800140e7a24 */ /* 0x000fcc00078e02ff */
[----:B------:R3:W-:Y:S01]  /*2780*/  @!P1 LDGSTS.E.BYPASS.LTC128B.128 [R216+0x100], [R6.64], !P5 ;  /* 0x0010000006d89fae */ /* 0x0007e2000e901d46 */
[----:B------:R-:W-:Y:S01]  /*2790*/  @P3 SHF.R.S32.HI R13, RZ, 0x1f, R17 ;  /* 0x0000001fff0d3819 */ /* 0x000fe20000011411 */
[----:B------:R-:W-:-:S04]  /*27a0*/  @!P3 IMAD.MOV.U32 R13, RZ, RZ, R12 ;  /* 0x000000ffff0db224 */ /* 0x000fc800078e000c */
[----:B------:R4:W-:Y:S01]  /*27b0*/  @!P1 LDGSTS.E.BYPASS.LTC128B.128 [R216+0x4100], [R4.64], !P4 ;  /* 0x0410000004d89fae */ /* 0x0009e2000e101d46 */
[C---:B------:R-:W-:Y:S02]  /*27c0*/  IMAD R12, R16.reuse, c[0x0][0x1e4], R14 ;  /* 0x00007900100c7a24 */ /* 0x040fe400078e020e */
[----:B------:R-:W-:-:S04]  /*27d0*/  IMAD.WIDE.U32 R2, R16, c[0x0][0x1e0], R26 ;  /* 0x0000780010027a25 */ /* 0x000fc800078e001a */
[----:B------:R-:W-:Y:S01]  /*27e0*/  @!P3 IMAD.MOV.U32 R17, RZ, RZ, R19 ;  /* 0x000000ffff11b224 */ /* 0x000fe200078e0013 */
[----:B---3--:R-:W-:Y:S02]  /*27f0*/  IADD3 R7, R10, 0x40, RZ ;  /* 0x000000400a077810 */ /* 0x008fe40007ffe0ff */
[C---:B-1----:R-:W-:Y:S02]  /*2800*/  @!P0 LEA R6, P2, R26.reuse, R11, 0x1 ;  /* 0x0000000b1a068211 */ /* 0x042fe400078408ff */
[----:B------:R-:W-:Y:S02]  /*2810*/  ISETP.GE.AND P1, PT, R7, R15, PT ;  /* 0x0000000f0700720c */ /* 0x000fe40003f26270 */
[----:B--2---:R-:W-:Y:S02]  /*2820*/  @!P0 LEA.HI.X R7, R26, R0, R27, 0x1, P2 ;  /* 0x000000001a078211 */ /* 0x004fe400010f0c1b */
[----:B----4-:R-:W-:Y:S02]  /*2830*/  @!P0 LEA R4, P2, R25, R11, 0x1 ;  /* 0x0000000b19048211 */ /* 0x010fe400078408ff */
[----:B------:R-:W-:Y:S01]  /*2840*/  IADD3 R11, R10, 0x60, RZ ;  /* 0x000000600a0b7810 */ /* 0x000fe20007ffe0ff */
[----:B------:R-:W-:Y:S01]  /*2850*/  IMAD.IADD R3, R3, 0x1, R12 ;  /* 0x0000000103037824 */ /* 0x000fe200078e020c */
[----:B------:R-:W1:Y:S02]  /*2860*/  SHFL.IDX PT, R10, R9, 0x2, 0x181f ;  /* 0x00581f00090a7f89 */ /* 0x000e6400000e0000 */
[----:B------:R-:W-:-:S02]  /*2870*/  ISETP.GE.AND P3, PT, R11, R15, PT ;  /* 0x0000000f0b00720c */ /* 0x000fc40003f66270 */
[----:B------:R-:W2:Y:S01]  /*2880*/  SHFL.IDX PT, R11, R8, 0x2, 0x181f ;  /* 0x00581f00080b7f89 */ /* 0x000ea200000e0000 */
[----:B------:R-:W-:-:S03]  /*2890*/  IMAD.MOV.U32 R21, RZ, RZ, 0x70 ;  /* 0x00000070ff157424 */ /* 0x000fc600078e00ff */
[----:B------:R-:W3:Y:S01]  /*28a0*/  SHFL.IDX PT, R12, R9, 0x3, 0x181f ;  /* 0x00781f00090c7f89 */ /* 0x000ee200000e0000 */
[----:B------:R-:W-:-:S03]  /*28b0*/  IMAD R21, R152, -0x70, R21 ;  /* 0xffffff9098157824 */ /* 0x000fc600078e0215 */
[----:B------:R4:W5:Y:S01]  /*28c0*/  SHFL.IDX PT, R9, R8, 0x3, 0x181f ;  /* 0x00781f0008097f89 */ /* 0x00096200000e0000 */
[----:B------:R-:W-:Y:S01]  /*28d0*/  IMAD.IADD R140, R153, 0x1, R21 ;  /* 0x00000001998c7824 */ /* 0x000fe200078e0215 */
[----:B------:R-:W-:Y:S01]  /*28e0*/  @!P0 LEA.HI.X R5, R25, R0, R18, 0x1, P2 ;  /* 0x0000000019058211 */ /* 0x000fe200010f0c12 */
[----:B------:R-:W-:Y:S01]  /*28f0*/  IMAD.WIDE.U32 R2, R24, c[0x0][0x1e8], R2 ;  /* 0x00007a0018027a25 */ /* 0x000fe200078e0002 */
[----:B------:R-:W-:Y:S01]  /*2900*/  SEL R19, R13, RZ, !P6 ;  /* 0x000000ff0d137207 */ /* 0x000fe20007000000 */
[----:B------:R1:W-:Y:S01]  /*2910*/  @!P0 LDGSTS.E.BYPASS.LTC128B.128 [R216+0x1100], [R6.64], !P5 ;  /* 0x0110000006d88fae */ /* 0x0003e2000e901d46 */
[----:B------:R-:W-:Y:S02]  /*2920*/  IMNMX R0, R140, 0x70, PT ;  /* 0x000000708c007817 */ /* 0x000fe40003800200 */
[----:B------:R-:W-:Y:S01]  /*2930*/  SEL R17, R17, RZ, !P6 ;  /* 0x000000ff11117207 */ /* 0x000fe20007000000 */
[----:B------:R2:W-:Y:S01]  /*2940*/  @!P0 LDGSTS.E.BYPASS.LTC128B.128 [R216+0x5100], [R4.64], !P4 ;  /* 0x0510000004d88fae */ /* 0x0005e2000e101d46 */
[----:B------:R-:W-:Y:S01]  /*2950*/  ISETP.GE.AND P6, PT, R25, c[0x0][0x198], PT ;  /* 0x0000660019007a0c */ /* 0x000fe20003fc6270 */
[----:B------:R-:W-:-:S02]  /*2960*/  IMAD R3, R24, c[0x0][0x1ec], R3 ;  /* 0x00007b0018037a24 */ /* 0x000fc400078e0203 */
[----:B------:R-:W-:Y:S02]  /*2970*/  IMAD.IADD R0, R0, 0x1, -R23 ;  /* 0x0000000100007824 */ /* 0x000fe400078e0a17 */
[----:B------:R-:W-:-:S03]  /*2980*/  IMAD.WIDE.U32 R146, R17, c[0x0][0x1f0], R2 ;  /* 0x00007c0011927a25 */ /* 0x000fc600078e0002 */
[----:B------:R-:W-:Y:S01]  /*2990*/  ISETP.GE.AND P4, PT, R0, 0x1, PT ;  /* 0x000000010000780c */ /* 0x000fe20003f86270 */
[----:B------:R-:W-:Y:S01]  /*29a0*/  IMAD.WIDE.U32 R14, R141, c[0x0][0x1e0], RZ ;  /* 0x000078008d0e7a25 */ /* 0x000fe200078e00ff */
[----:B-1----:R-:W-:-:S03]  /*29b0*/  @!P1 LEA R6, P0, R26, R10, 0x1 ;  /* 0x0000000a1a069211 */ /* 0x002fc600078008ff */
[----:B--2---:R-:W-:Y:S02]  /*29c0*/  IMAD R4, R22, c[0x0][0x1e0], RZ ;  /* 0x0000780016047a24 */ /* 0x004fe400078e02ff */
[----:B------:R-:W-:Y:S01]  /*29d0*/  IMAD R5, R19, c[0x0][0x1f0], RZ ;  /* 0x00007c0013057a24 */ /* 0x000fe200078e02ff */
[CC--:B------:R-:W-:Y:S01]  /*29e0*/  @!P1 LEA.HI.X R7, R26.reuse, R11.reuse, R27, 0x1, P0 ;  /* 0x0000000b1a079211 */ /* 0x0c0fe200000f0c1b */
[----:B------:R-:W-:Y:S01]  /*29f0*/  IMAD R13, R141, c[0x0][0x1e4], R4 ;  /* 0x000079008d0d7a24 */ /* 0x000fe200078e0204 */
[----:B------:R-:W-:Y:S01]  /*2a00*/  @!P1 LEA R4, P2, R25, R10, 0x1 ;  /* 0x0000000a19049211 */ /* 0x000fe200078408ff */
[----:B----4-:R-:W-:Y:S01]  /*2a10*/  IMAD R8, R17, c[0x0][0x1f4], R5 ;  /* 0x00007d0011087a24 */ /* 0x010fe200078e0205 */
[CC--:B---3--:R-:W-:Y:S01]  /*2a20*/  @!P3 LEA R10, P0, R26.reuse, R12.reuse, 0x1 ;  /* 0x0000000c1a0ab211 */ /* 0x0c8fe200078008ff */
[----:B------:R-:W-:Y:S01]  /*2a30*/  IMAD.MOV.U32 R144, RZ, RZ, R146 ;  /* 0x000000ffff907224 */ /* 0x000fe200078e0092 */
[----:B------:R-:W-:Y:S01]  /*2a40*/  @!P1 LEA.HI.X R5, R25, R11, R18, 0x1, P2 ;  /* 0x0000000b19059211 */ /* 0x000fe200010f0c12 */
[----:B------:R-:W-:Y:S01]  /*2a50*/  IMAD.IADD R145, R147, 0x1, R8 ;  /* 0x0000000193917824 */ /* 0x000fe200078e0208 */
[----:B-----5:R-:W-:Y:S01]  /*2a60*/  @!P3 LEA.HI.X R11, R26, R9, R27, 0x1, P0 ;  /* 0x000000091a0bb211 */ /* 0x020fe200000f0c1b */
[----:B------:R1:W-:Y:S01]  /*2a70*/  @!P1 LDGSTS.E.BYPASS.LTC128B.128 [R216+0x2100], [R6.64], !P5 ;  /* 0x0210000006d89fae */ /* 0x0003e2000e901d46 */
[----:B------:R-:W-:Y:S01]  /*2a80*/  @!P3 LEA R8, P0, R25, R12, 0x1 ;  /* 0x0000000c1908b211 */ /* 0x000fe200078008ff */
[----:B------:R-:W-:-:S02]  /*2a90*/  IMAD.IADD R12, R15, 0x1, R13 ;  /* 0x000000010f0c7824 */ /* 0x000fc400078e020d */
[----:B------:R2:W-:Y:S01]  /*2aa0*/  @!P1 LDGSTS.E.BYPASS.LTC128B.128 [R216+0x6100], [R4.64], !P6 ;  /* 0x0610000004d89fae */ /* 0x0005e2000f101d46 */
[C---:B------:R-:W-:Y:S01]  /*2ab0*/  ISETP.GE.AND P1, PT, R25.reuse, c[0x0][0x198], PT ;  /* 0x0000660019007a0c */ /* 0x040fe20003f26270 */
[----:B------:R-:W-:Y:S01]  /*2ac0*/  IMAD.WIDE.U32 R2, R14, 0x70, R144 ;  /* 0x000000700e027825 */ /* 0x000fe200078e0090 */
[----:B------:R-:W-:Y:S01]  /*2ad0*/  ISETP.GE.AND P6, PT, R26, c[0x0][0x1d4], PT ;  /* 0x000075001a007a0c */ /* 0x000fe20003fc6270 */
[----:B------:R3:W-:Y:S02]  /*2ae0*/  @!P3 LDGSTS.E.BYPASS.LTC128B.128 [R216+0x3100], [R10.64], !P5 ;  /* 0x031000000ad8bfae */ /* 0x0007e4000e901d46 */
[----:B------:R-:W-:Y:S01]  /*2af0*/  IMAD R12, R12, 0x70, RZ ;  /* 0x000000700c0c7824 */ /* 0x000fe200078e02ff */
[C---:B------:R-:W-:Y:S02]  /*2b00*/  ISETP.GE.AND P5, PT, R25.reuse, c[0x0][0x1d4], PT ;  /* 0x0000750019007a0c */ /* 0x040fe40003fa6270 */
[----:B------:R-:W-:Y:S01]  /*2b10*/  @!P3 LEA.HI.X R9, R25, R9, R18, 0x1, P0 ;  /* 0x000000091909b211 */ /* 0x000fe200000f0c12 */
[----:B------:R-:W-:Y:S01]  /*2b20*/  IMAD.IADD R3, R3, 0x1, R12 ;  /* 0x0000000103037824 */ /* 0x000fe200078e020c */
[----:B------:R-:W-:-:S03]  /*2b30*/  ISETP.GE.AND P2, PT, R0, 0x21, PT ;  /* 0x000000210000780c */ /* 0x000fc60003f46270 */
[----:B------:R4:W-:Y:S01]  /*2b40*/  @!P3 LDGSTS.E.BYPASS.LTC128B.128 [R216+0x7100], [R8.64], !P1 ;  /* 0x0710000008d8bfae */ /* 0x0009e2000c901d46 */
[----:B------:R-:W-:-:S03]  /*2b50*/  ISETP.GE.AND P1, PT, R0, 0x41, PT ;  /* 0x000000410000780c */ /* 0x000fc60003f26270 */
[----:B------:R-:W0:Y:S01]  /*2b60*/  LDGDEPBAR ;  /* 0x00000000000079af */ /* 0x000e220000000000 */
[----:B--2---:R-:W-:Y:S01]  /*2b70*/  @P4 LEA R4, P0, R2, c[0x0][0x1c8], 0x1 ;  /* 0x0000720002044a11 */ /* 0x004fe200078008ff */
[----:B---3--:R-:W-:-:S03]  /*2b80*/  IMAD.MOV.U32 R10, RZ, RZ, 0x20 ;  /* 0x00000020ff0a7424 */ /* 0x008fc600078e00ff */
[----:B------:R-:W-:Y:S01]  /*2b90*/  @P4 LEA.HI.X R5, R2, c[0x0][0x1cc], R3, 0x1, P0 ;  /* 0x0000730002054a11 */ /* 0x000fe200000f0c03 */
[----:B-1----:R-:W-:Y:S01]  /*2ba0*/  IMAD.WIDE.U32 R6, R10, c[0x0][0x1e0], RZ ;  /* 0x000078000a067a25 */ /* 0x002fe200078e00ff */
[----:B------:R-:W-:-:S03]  /*2bb0*/  ISETP.GE.AND P0, PT, R0, 0x61, PT ;  /* 0x000000610000780c */ /* 0x000fc60003f06270 */
[----:B------:R1:W-:Y:S04]  /*2bc0*/  @P4 LDGSTS.E.BYPASS.LTC128B.128 [R216+0x8100], [R4.64], !P6 ;  /* 0x0810000004d84fae */ /* 0x0003e8000f101d46 */
[----:B------:R1:W-:Y:S01]  /*2bd0*/  @P4 LDGSTS.E.BYPASS.LTC128B.128 [R216+0xb900], [R4.64+0x80], !P5 ;  /* 0x0b90008004d84fae */ /* 0x0003e2000e901d46 */
[----:B------:R-:W-:Y:S01]  /*2be0*/  @P2 IADD3 R0, P3, R2, R6, RZ ;  /* 0x0000000602002210 */ /* 0x000fe20007f7e0ff */
[----:B------:R-:W-:Y:S02]  /*2bf0*/  IMAD.MOV.U32 R11, RZ, RZ, 0x40 ;  /* 0x00000040ff0b7424 */ /* 0x000fe400078e00ff */
[----:B-1----:R-:W-:-:S05]  /*2c00*/  IMAD R4, R10, c[0x0][0x1e4], RZ ;  /* 0x000079000a047a24 */ /* 0x002fca00078e02ff */
[----:B------:R-:W-:Y:S01]  /*2c10*/  @P2 IADD3.X R4, R3, R7, R4, P3, !PT ;  /* 0x0000000703042210 */ /* 0x000fe20001ffe404 */
[----:B------:R-:W-:Y:S01]  /*2c20*/  IMAD.WIDE.U32 R6, R11, c[0x0][0x1e0], RZ ;  /* 0x000078000b067a25 */ /* 0x000fe200078e00ff */
[----:B----4-:R-:W-:-:S03]  /*2c30*/  @P2 LEA R8, P3, R0, c[0x0][0x1c8], 0x1 ;  /* 0x0000720000082a11 */ /* 0x010fc600078608ff */
[----:B------:R-:W-:Y:S01]  /*2c40*/  IMAD R5, R11, c[0x0][0x1e4], RZ ;  /* 0x000079000b057a24 */ /* 0x000fe200078e02ff */
[----:B------:R-:W-:Y:S01]  /*2c50*/  @P2 LEA.HI.X R9, R0, c[0x0][0x1cc], R4, 0x1, P3 ;  /* 0x0000730000092a11 */ /* 0x000fe200018f0c04 */
[----:B------:R-:W-:Y:S01]  /*2c60*/  @P0 IMAD.MOV.U32 R0, RZ, RZ, 0x60 ;  /* 0x00000060ff000424 */ /* 0x000fe200078e00ff */
[----:B------:R-:W-:-:S03]  /*2c70*/  @P1 IADD3 R4, P3, R2, R6, RZ ;  /* 0x0000000602041210 */ /* 0x000fc60007f7e0ff */
[----:B------:R1:W-:Y:S01]  /*2c80*/  @P2 LDGSTS.E.BYPASS.LTC128B.128 [R216+0x9100], [R8.64], !P6 ;  /* 0x0910000008d82fae */ /* 0x0003e2000f101d46 */
[----:B------:R-:W-:Y:S01]  /*2c90*/  @P1 IADD3.X R5, R3, R7, R5, P3, !PT ;  /* 0x0000000703051210 */ /* 0x000fe20001ffe405 */
[----:B------:R-:W-:Y:S01]  /*2ca0*/  @P0 IMAD.WIDE.U32 R2, R0, c[0x0][0x1e0], R2 ;  /* 0x0000780000020a25 */ /* 0x000fe200078e0002 */
[----:B------:R-:W-:Y:S01]  /*2cb0*/  @P1 LEA R6, P3, R4, c[0x0][0x1c8], 0x1 ;  /* 0x0000720004061a11 */ /* 0x000fe200078608ff */
[----:B------:R1:W-:Y:S02]  /*2cc0*/  @P2 LDGSTS.E.BYPASS.LTC128B.128 [R216+0xc900], [R8.64+0x80], !P5 ;  /* 0x0c90008008d82fae */ /* 0x0003e4000e901d46 */
[----:B------:R-:W-:Y:S01]  /*2cd0*/  @P0 IMAD R0, R0, c[0x0][0x1e4], RZ ;  /* 0x0000790000000a24 */ /* 0x000fe200078e02ff */
[----:B------:R-:W-:Y:S02]  /*2ce0*/  @P1 LEA.HI.X R7, R4, c[0x0][0x1cc], R5, 0x1, P3 ;  /* 0x0000730004071a11 */ /* 0x000fe400018f0c05 */
[----:B------:R-:W-:Y:S01]  /*2cf0*/  @P0 LEA R4, P3, R2, c[0x0][0x1c8], 0x1 ;  /* 0x0000720002040a11 */ /* 0x000fe200078608ff */
[----:B------:R-:W-:-:S02]  /*2d00*/  @P0 IMAD.IADD R0, R3, 0x1, R0 ;  /* 0x0000000103000824 */ /* 0x000fc400078e0200 */
[----:B------:R2:W-:Y:S03]  /*2d10*/  @P1 LDGSTS.E.BYPASS.LTC128B.128 [R216+0xa100], [R6.64], !P6 ;  /* 0x0a10000006d81fae */ /* 0x0005e6000f101d46 */
[----:B------:R-:W-:Y:S01]  /*2d20*/  @P0 LEA.HI.X R5, R2, c[0x0][0x1cc], R0, 0x1, P3 ;  /* 0x0000730002050a11 */ /* 0x000fe200018f0c00 */
[----:B------:R2:W-:Y:S04]  /*2d30*/  @P1 LDGSTS.E.BYPASS.LTC128B.128 [R216+0xd900], [R6.64+0x80], !P5 ;  /* 0x0d90008006d81fae */ /* 0x0005e8000e901d46 */
[----:B------:R3:W-:Y:S04]  /*2d40*/  @P0 LDGSTS.E.BYPASS.LTC128B.128 [R216+0xb100], [R4.64], !P6 ;  /* 0x0b10000004d80fae */ /* 0x0007e8000f101d46 */
[----:B------:R3:W-:Y:S04]  /*2d50*/  @P0 LDGSTS.E.BYPASS.LTC128B.128 [R216+0xe900], [R4.64+0x80], !P5 ;  /* 0x0e90008004d80fae */ /* 0x0007e8000e901d46 */
[----:B------:R-:W0:Y:S01]  /*2d60*/  LDGDEPBAR ;  /* 0x00000000000079af */ /* 0x000e220000000000 */
[----:B------:R-:W-:-:S04]  /*2d70*/  DEPBAR.LE SB0, 0x1 ;  /* 0x000080400000791a */ /* 0x000fc80000000000 */
[----:B------:R-:W-:Y:S01]  /*2d80*/  BAR.SYNC.DEFER_BLOCKING 0x0 ;  /* 0x0000000000007b1d */ /* 0x000fe20000010000 */
[----:B------:R-:W-:Y:S02]  /*2d90*/  IMAD R0, R20, c[0x0][0x208], RZ ;  /* 0x0000820014007a24 */ /* 0x000fe400078e02ff */
[----:B------:R-:W-:-:S04]  /*2da0*/  IMAD.WIDE.U32 R2, R16, c[0x0][0x208], R26 ;  /* 0x0000820010027a25 */ /* 0x000fc800078e001a */
[----:B------:R-:W-:Y:S01]  /*2db0*/  IMAD R0, R16, c[0x0][0x20c], R0 ;  /* 0x0000830010007a24 */ /* 0x000fe200078e0200 */
        /* <DEDUP_REMOVED lines=8> */
[----:B------:R-:W-:Y:S01]  /*2e40*/  BAR.SYNC.DEFER_BLOCKING 0x0 ;  /* 0x0000000000007b1d */ /* 0x000fe20000010000 */
[----:B------:R-:W-:-:S04]  /*2e50*/  IMAD.IADD R3, R3, 0x1, R0 ;  /* 0x0000000103037824 */ /* 0x000fc800078e0200 */
[----:B------:R-:W-:-:S04]  /*2e60*/  IMAD.WIDE.U32 R2, R24, c[0x0][0x210], R2 ;  /* 0x0000840018027a25 */ /* 0x000fc800078e0002 */
[----:B------:R-:W-:Y:S01]  /*2e70*/  IMAD R3, R24, c[0x0][0x214], R3 ;  /* 0x0000850018037a24 */ /* 0x000fe200078e0203 */
[----:B------:R-:W-:Y:S03]  /*2e80*/  STL [R1+0x34], R27 ;  /* 0x0000341b01007387 */ /* 0x000fe60000100800 */
[----:B-1----:R-:W-:Y:S01]  /*2e90*/  IMAD.WIDE.U32 R8, R17, c[0x0][0x218], R2 ;  /* 0x0000860011087a25 */ /* 0x002fe200078e0002 */
[----:B------:R-:W-:Y:S01]  /*2ea0*/  STL.64 [R1+0x18], R146 ;  /* 0x0000189201007387 */ /* 0x000fe20000100a00 */
[----:B------:R-:W-:-:S04]  /*2eb0*/  DEPBAR.LE SB0, 0x0 ;  /* 0x000080000000791a */ /* 0x000fc80000000000 */
[----:B------:R-:W-:Y:S01]  /*2ec0*/  BAR.SYNC.DEFER_BLOCKING 0x0 ;  /* 0x0000000000007b1d */ /* 0x000fe20000010000 */
[----:B--2---:R-:W-:-:S05]  /*2ed0*/  IMAD.MOV.U32 R6, RZ, RZ, R8 ;  /* 0x000000ffff067224 */ /* 0x004fca00078e0008 */
[----:B------:R-:W-:Y:S04]  /*2ee0*/  STL.64 [R1+0x10], R144 ;  /* 0x0000109001007387 */ /* 0x000fe80000100a00 */
[----:B------:R1:W-:Y:S01]  /*2ef0*/  STL.64 [R1+0x8], R8 ;  /* 0x0000080801007387 */ /* 0x0003e20000100a00 */
[----:B------:R-:W-:Y:S02]  /*2f00*/  IMAD R0, R19, c[0x0][0x218], RZ ;  /* 0x0000860013007a24 */ /* 0x000fe400078e02ff */
[----:B---3--:R-:W-:Y:S02]  /*2f10*/  IMAD R4, R22, c[0x0][0x208], RZ ;  /* 0x0000820016047a24 */ /* 0x008fe400078e02ff */
[----:B------:R-:W-:Y:S02]  /*2f20*/  IMAD R0, R17, c[0x0][0x21c], R0 ;  /* 0x0000870011007a24 */ /* 0x000fe400078e0200 */
[----:B------:R-:W-:-:S04]  /*2f30*/  IMAD.WIDE.U32 R2, R141, c[0x0][0x208], RZ ;  /* 0x000082008d027a25 */ /* 0x000fc800078e00ff */
[----:B------:R-:W-:Y:S02]  /*2f40*/  IMAD R4, R141, c[0x0][0x20c], R4 ;  /* 0x000083008d047a24 */ /* 0x000fe400078e0204 */
[----:B------:R-:W-:Y:S01]  /*2f50*/  IMAD.IADD R7, R9, 0x1, R0 ;  /* 0x0000000109077824 */ /* 0x000fe200078e0200 */
[----:B------:R-:W2:Y:S01]  /*2f60*/  LDSM.16.M88.4 R32, [R188+0x800] ;  /* 0x00080000bc20783b */ /* 0x000ea20000000200 */
[----:B------:R-:W-:Y:S02]  /*2f70*/  LOP3.LUT P1, RZ, R110, 0x2, RZ, 0xc0, !PT ;  /* 0x000000026eff7812 */ /* 0x000fe4000782c0ff */
[----:B------:R-:W-:Y:S01]  /*2f80*/  SEL R5, RZ, 0x1, P6 ;  /* 0x00000001ff057807 */ /* 0x000fe20003000000 */
[----:B------:R-:W-:Y:S01]  /*2f90*/  USHF.L.U32 UR9, UR4, 0x6, URZ ;  /* 0x0000000604097899 */ /* 0x000fe2000800063f */
[----:B------:R-:W-:Y:S01]  /*2fa0*/  IADD3 R195, R188, 0x20, RZ ;  /* 0x00000020bcc37810 */ /* 0x000fe20007ffe0ff */
[----:B------:R-:W-:Y:S01]  /*2fb0*/  UMOV UR8, 0x6 ;  /* 0x0000000600087882 */ /* 0x000fe20000000000 */
[----:B------:R-:W3:Y:S04]  /*2fc0*/  LDSM.16.M88.4 R12, [R188] ;  /* 0x00000000bc0c783b */ /* 0x000ee80000000200 */
[----:B------:R-:W-:Y:S04]  /*2fd0*/  LDSM.16.M88.4 R44, [R188+0x1800] ;  /* 0x00180000bc2c783b */ /* 0x000fe80000000200 */
[----:B-1----:R-:W1:Y:S01]  /*2fe0*/  S2R R8, SR_TID.X ;  /* 0x0000000000087919 */ /* 0x002e620000002100 */
[----:B------:R-:W-:Y:S01]  /*2ff0*/  IMAD.IADD R0, R3, 0x1, R4 ;  /* 0x0000000103007824 */ /* 0x000fe200078e0204 */
[----:B------:R-:W-:Y:S01]  /*3000*/  SEL R4, RZ, 0x2, P5 ;  /* 0x00000002ff047807 */ /* 0x000fe20002800000 */
[----:B------:R-:W-:Y:S01]  /*3010*/  IMAD.WIDE.U32 R2, R2, 0x70, R6 ;  /* 0x0000007002027825 */ /* 0x000fe200078e0006 */
[----:B------:R-:W-:Y:S03]  /*3020*/  LDSM.16.M88.4 R56, [R188+0x1000] ;  /* 0x00100000bc38783b */ /* 0x000fe60000000200 */
[----:B------:R-:W-:Y:S01]  /*3030*/  IMAD R0, R0, 0x70, RZ ;  /* 0x0000007000007824 */ /* 0x000fe200078e02ff */
[----:B------:R4:W-:Y:S01]  /*3040*/  STL.64 [R1], R6 ;  /* 0x0000000601007387 */ /* 0x0009e20000100a00 */
[----:B------:R-:W-:-:S02]  /*3050*/  IMAD.IADD R10, R5, 0x1, R4 ;  /* 0x00000001050a7824 */ /* 0x000fc400078e0204 */
[----:B------:R-:W-:Y:S01]  /*3060*/  IMAD.IADD R0, R3, 0x1, R0 ;  /* 0x0000000103007824 */ /* 0x000fe200078e0200 */
[----:B------:R-:W-:Y:S01]  /*3070*/  USHF.L.U64.HI UR5, UR4, UR8, UR5 ;  /* 0x0000000804057299 */ /* 0x000fe20008010205 */
[----:B------:R-:W-:Y:S01]  /*3080*/  @P1 IADD3 R195, R188, -0x20, RZ ;  /* 0xffffffe0bcc31810 */ /* 0x000fe20007ffe0ff */
[----:B------:R-:W-:Y:S01]  /*3090*/  LDSM.16.M88.4 R48, [R188+0x2000] ;  /* 0x00200000bc30783b */ /* 0x000fe20000000200 */
[----:B------:R-:W-:-:S03]  /*30a0*/  LOP3.LUT P1, RZ, R10, 0x1, RZ, 0xc0, !PT ;  /* 0x000000010aff7812 */ /* 0x000fc6000782c0ff */
[----:B------:R-:W5:Y:S04]  /*30b0*/  LDSM.16.M88.4 R24, [R195+0x800] ;  /* 0x00080000c318783b */ /* 0x000f680000000200 */
[----:B------:R-:W2:Y:S01]  /*30c0*/  LDSM.16.M88.4 R28, [R195] ;  /* 0x00000000c31c783b */ /* 0x000ea20000000200 */
[----:B-1----:R-:W-:-:S03]  /*30d0*/  ISETP.GT.AND P3, PT, R8, 0x7f, PT ;  /* 0x0000007f0800780c */ /* 0x002fc60003f64270 */
[----:B------:R-:W-:Y:S04]  /*30e0*/  LDSM.16.M88.4 R60, [R188+0x2800] ;  /* 0x00280000bc3c783b */ /* 0x000fe80000000200 */
[----:B------:R-:W1:Y:S04]  /*30f0*/  LDSM.16.M88.4 R64, [R188+0x3000] ;  /* 0x00300000bc40783b */ /* 0x000e680000000200 */
[----:B------:R-:W-:Y:S01]  /*3100*/  LDSM.16.M88.4 R68, [R195+0x1800] ;  /* 0x00180000c344783b */ /* 0x000fe20000000200 */
[----:B----4-:R-:W-:-:S03]  /*3110*/  LEA R6, P0, R2, c[0x0][0x1f8], 0x1 ;  /* 0x00007e0002067a11 */ /* 0x010fc600078008ff */
[----:B------:R-:W-:Y:S01]  /*3120*/  LDSM.16.M88.4 R72, [R195+0x2000] ;  /* 0x00200000c348783b */ /* 0x000fe20000000200 */
[----:B------:R-:W-:Y:S02]  /*3130*/  LEA.HI.X R7, R2, c[0x0][0x1fc], R0, 0x1, P0 ;  /* 0x00007f0002077a11 */ /* 0x000fe400000f0c00 */
[----:B------:R-:W-:Y:S01]  /*3140*/  IADD3 R4, P0, R6, UR9, RZ ;  /* 0x0000000906047c10 */ /* 0x000fe2000ff1e0ff */
[----:B------:R-:W-:Y:S01]  /*3150*/  LDSM.16.M88.4 R76, [R195+0x2800] ;  /* 0x00280000c34c783b */ /* 0x000fe20000000200 */
[----:B------:R-:W-:Y:S02]  /*3160*/  IADD3 R0, R21, R153, -R23 ;  /* 0x0000009915007210 */ /* 0x000fe40007ffe817 */
[----:B------:R-:W-:Y:S01]  /*3170*/  IADD3.X R5, R7, UR5, RZ, P0, !PT ;  /* 0x0000000507057c10 */ /* 0x000fe200087fe4ff */
[----:B------:R-:W4:Y:S01]  /*3180*/  LDSM.16.M88.4 R20, [R195+0x1000] ;  /* 0x00100000c314783b */ /* 0x000f220000000200 */
[----:B------:R-:W-:Y:S02]  /*3190*/  IADD3 R2, P0, R4, UR9, RZ ;  /* 0x0000000904027c10 */ /* 0x000fe4000ff1e0ff */
[----:B------:R-:W-:Y:S01]  /*31a0*/  ISETP.LT.OR P2, PT, R0, 0x1, !P1 ;  /* 0x000000010000780c */ /* 0x000fe20004f41670 */
[----:B------:R-:W-:Y:S01]  /*31b0*/  LDSM.16.M88.4 R80, [R195+0x3000] ;  /* 0x00300000c350783b */ /* 0x000fe20000000200 */
[----:B------:R-:W-:-:S02]  /*31c0*/  IADD3.X R3, R5, UR5, RZ, P0, !PT ;  /* 0x0000000505037c10 */ /* 0x000fc400087fe4ff */
[----:B------:R-:W-:-:S04]  /*31d0*/  @!P3 IADD3 R8, P0, R2, UR9, RZ ;  /* 0x000000090208bc10 */ /* 0x000fc8000ff1e0ff */
[----:B------:R-:W-:Y:S02]  /*31e0*/  @!P3 IADD3.X R9, R3, UR5, RZ, P0, !PT ;  /* 0x000000050309bc10 */ /* 0x000fe400087fe4ff */
[----:B------:R-:W-:-:S03]  /*31f0*/  LOP3.LUT P0, RZ, R10, 0x2, RZ, 0xc0, !PT ;  /* 0x000000020aff7812 */ /* 0x000fc6000780c0ff */
[----:B------:R-:W-:Y:S01]  /*3200*/  @!PT LDS RZ, [RZ] ;  /* 0x00000000fffff984 */ /* 0x000fe20000000800 */
[----:B------:R-:W-:Y:S01]  /*3210*/  @!PT LDS RZ, [RZ] ;  /* 0x00000000fffff984 */ /* 0x000fe20000000800 */
[----:B------:R-:W-:Y:S01]  /*3220*/  @!PT LDS RZ, [RZ] ;  /* 0x00000000fffff984 */ /* 0x000fe20000000800 */
[----:B------:R1:W-:Y:S01]  /*3230*/  LDGSTS.E.BYPASS.LTC128B.128 [R216+0x100], [R6.64], !P2 ;  /* 0x0010000006d87fae */ /* 0x0003e2000d101d46 */
[C---:B------:R-:W-:Y:S01]  /*3240*/  ISETP.LT.OR P2, PT, R0.reuse, 0x1, !P0 ;  /* 0x000000010000780c */ /* 0x040fe20004741670 */
[C---:B--2---:R-:W-:Y:S08]  /*3250*/  HMMA.16816.F32.BF16 R36, R128.reuse, R32, RZ ;  /* 0x000000208024723c */ /* 0x044ff000000418ff */
[----:B------:R-:W-:Y:S04]  /*3260*/  HMMA.16816.F32.BF16 R32, R128, R34, RZ ;  /* 0x000000228020723c */ /* 0x000fe800000418ff */
[----:B------:R1:W-:Y:S01]  /*3270*/  LDGSTS.E.BYPASS.LTC128B.128 [R216+0x3900], [R6.64+0x80], !P2 ;  /* 0x0390008006d87fae */ /* 0x0003e2000d101d46 */
[----:B------:R-:W-:-:S02]  /*3280*/  ISETP.LT.OR P2, PT, R0, 0x21, !P1 ;  /* 0x000000210000780c */ /* 0x000fc40004f41670 */
[C---:B------:R-:W-:Y:S01]  /*3290*/  ISETP.LT.OR P1, PT, R0.reuse, 0x41, !P1 ;  /* 0x000000410000780c */ /* 0x040fe20004f21670 */
[----:B---3--:R-:W-:Y:S10]  /*32a0*/  HMMA.16816.F32.BF16 R52, R128, R12, RZ ;  /* 0x0000000c8034723c */ /* 0x008ff400000418ff */
[----:B------:R1:W-:Y:S01]  /*32b0*/  LDGSTS.E.BYPASS.LTC128B.128 [R216+0x1100], [R4.64], !P2 ;  /* 0x0110000004d87fae */ /* 0x0003e2000d101d46 */
[----:B------:R-:W-:-:S02]  /*32c0*/  ISETP.LT.OR P2, PT, R0, 0x21, !P0 ;  /* 0x000000210000780c */ /* 0x000fc40004741670 */
[C---:B------:R-:W-:Y:S01]  /*32d0*/  ISETP.LT.OR P0, PT, R0.reuse, 0x41, !P0 ;  /* 0x000000410000780c */ /* 0x040fe20004701670 */
[----:B------:R-:W-:Y:S08]  /*32e0*/  HMMA.16816.F32.BF16 R40, R128, R14, RZ ;  /* 0x0000000e8028723c */ /* 0x000ff000000418ff */
[----:B-----5:R-:W-:Y:S02]  /*32f0*/  HMMA.16816.F32.BF16 R84, R132, R26, R32 ;  /* 0x0000001a8454723c */ /* 0x020fe40000041820 */
[----:B------:R1:W-:Y:S06]  /*3300*/  LDGSTS.E.BYPASS.LTC128B.128 [R216+0x4900], [R4.64+0x80], !P2 ;  /* 0x0490008004d87fae */ /* 0x0003ec000d101d46 */
[----:B------:R-:W-:Y:S01]  /*3310*/  HMMA.16816.F32.BF16 R32, R128, R44, RZ ;  /* 0x0000002c8020723c */ /* 0x000fe200000418ff */
[C---:B------:R-:W-:Y:S01]  /*3320*/  @!P3 ISETP.LT.OR P2, PT, R0.reuse, 0x61, P6 ;  /* 0x000000610000b80c */ /* 0x040fe20003741670 */
[----:B------:R2:W-:Y:S01]  /*3330*/  LDGSTS.E.BYPASS.LTC128B.128 [R216+0x2100], [R2.64], !P1 ;  /* 0x0210000002d87fae */ /* 0x0005e2000c901d46 */
[----:B------:R-:W-:-:S03]  /*3340*/  @!P3 ISETP.LT.OR P1, PT, R0, 0x61, P5 ;  /* 0x000000610000b80c */ /* 0x000fc60002f21670 */
[----:B------:R2:W-:Y:S01]  /*3350*/  LDGSTS.E.BYPASS.LTC128B.128 [R216+0x5900], [R2.64+0x80], !P0 ;  /* 0x0590008002d87fae */ /* 0x0005e2000c101d46 */
[----:B------:R-:W-:Y:S01]  /*3360*/  LOP3.LUT P0, RZ, R110, 0x4, RZ, 0xc0, !PT ;  /* 0x000000046eff7812 */ /* 0x000fe2000780c0ff */
[----:B------:R-:W-:Y:S03]  /*3370*/  HMMA.16816.F32.BF16 R16, R128, R56, RZ ;  /* 0x000000388010723c */ /* 0x000fe600000418ff */
[----:B------:R-:W-:-:S03]  /*3380*/  SEL R0, R11, 0xffffffc0, !P0 ;  /* 0xffffffc00b007807 */ /* 0x000fc60004000000 */
[----:B------:R3:W-:Y:S02]  /*3390*/  @!P3 LDGSTS.E.BYPASS.LTC128B.128 [R216+0x3100], [R8.64], !P2 ;  /* 0x0310000008d8bfae */ /* 0x0007e4000d101d46 */
[----:B------:R-:W-:Y:S01]  /*33a0*/  HMMA.16816.F32.BF16 R12, R128, R58, RZ ;  /* 0x0000003a800c723c */ /* 0x000fe200000418ff */
[--C-:B------:R-:W-:Y:S01]  /*33b0*/  IMAD.IADD R190, R188, 0x1, R0.reuse ;  /* 0x00000001bcbe7824 */ /* 0x100fe200078e0200 */
[----:B------:R3:W-:Y:S06]  /*33c0*/  @!P3 LDGSTS.E.BYPASS.LTC128B.128 [R216+0x6900], [R8.64+0x80], !P1 ;  /* 0x0690008008d8bfae */ /* 0x0007ec000c901d46 */
[C---:B------:R-:W-:Y:S01]  /*33d0*/  HMMA.16816.F32.BF16 R88, R132.reuse, R28, R52 ;  /* 0x0000001c8458723c */ /* 0x040fe20000041834 */
[----:B------:R-:W5:Y:S07]  /*33e0*/  LDSM.16.M88.4 R52, [R190+0x800] ;  /* 0x00080000be34783b */ /* 0x000f6e0000000200 */
[----:B------:R-:W-:Y:S08]  /*33f0*/  HMMA.16816.F32.BF16 R100, R132, R30, R40 ;  /* 0x0000001e8464723c */ /* 0x000ff00000041828 */
[----:B-1----:R-:W-:Y:S08]  /*3400*/  HMMA.16816.F32.BF16 R4, R128, R64, RZ ;  /* 0x000000408004723c */ /* 0x002ff000000418ff */
[C---:B------:R-:W-:Y:S08]  /*3410*/  HMMA.16816.F32.BF16 R96, R132.reuse, R24, R36 ;  /* 0x000000188460723c */ /* 0x040ff00000041824 */
[----:B----4-:R-:W-:Y:S01]  /*3420*/  HMMA.16816.F32.BF16 R92, R132, R20, R16 ;  /* 0x00000014845c723c */ /* 0x010fe20000041810 */
[----:B------:R-:W-:Y:S01]  /*3430*/  IMAD.IADD R189, R195, 0x1, R0 ;  /* 0x00000001c3bd7824 */ /* 0x000fe200078e0200 */
[----:B------:R-:W-:Y:S04]  /*3440*/  LDSM.16.M88.4 R136, [R195+0x6000] ;  /* 0x00600000c388783b */ /* 0x000fe80000000200 */
[----:B------:R-:W0:Y:S02]  /*3450*/  LDGDEPBAR ;  /* 0x00000000000079af */ /* 0x000e240000000000 */
[C---:B------:R-:W-:Y:S02]  /*3460*/  HMMA.16816.F32.BF16 R28, R128.reuse, R46, RZ ;  /* 0x0000002e801c723c */ /* 0x040fe400000418ff */
[----:B------:R-:W-:Y:S06]  /*3470*/  LDSM.16.M88.4 R44, [R190] ;  /* 0x00000000be2c783b */ /* 0x000fec0000000200 */
[----:B---3--:R-:W-:Y:S08]  /*3480*/  HMMA.16816.F32.BF16 R8, R128, R66, RZ ;  /* 0x000000428008723c */ /* 0x008ff000000418ff */
[----:B------:R-:W-:Y:S01]  /*3490*/  HMMA.16816.F32.BF16 R64, R132, R68, R32 ;  /* 0x000000448440723c */ /* 0x000fe20000041820 */
[----:B------:R-:W1:Y:S07]  /*34a0*/  LDSM.16.M88.4 R32, [R190+0x1000] ;  /* 0x00100000be20783b */ /* 0x000e6e0000000200 */
[----:B------:R-:W-:Y:S08]  /*34b0*/  HMMA.16816.F32.BF16 R24, R128, R48, RZ ;  /* 0x000000308018723c */ /* 0x000ff000000418ff */
[----:B------:R-:W-:Y:S08]  /*34c0*/  HMMA.16816.F32.BF16 R104, R132, R22, R12 ;  /* 0x000000168468723c */ /* 0x000ff0000004180c */
[C---:B------:R-:W-:Y:S08]  /*34d0*/  HMMA.16816.F32.BF16 R16, R128.reuse, R60, RZ ;  /* 0x0000003c8010723c */ /* 0x040ff000000418ff */
[C---:B------:R-:W-:Y:S08]  /*34e0*/  HMMA.16816.F32.BF16 R12, R128.reuse, R62, RZ ;  /* 0x0000003e800c723c */ /* 0x040ff000000418ff */
[----:B------:R-:W-:Y:S08]  /*34f0*/  HMMA.16816.F32.BF16 R20, R128, R50, RZ ;  /* 0x000000328014723c */ /* 0x000ff000000418ff */
[C---:B------:R-:W-:Y:S01]  /*3500*/  HMMA.16816.F32.BF16 R60, R132.reuse, R70, R28 ;  /* 0x00000046843c723c */ /* 0x040fe2000004181c */
[----:B------:R-:W3:Y:S07]  /*3510*/  LDSM.16.M88.4 R28, [R190+0x1800] ;  /* 0x00180000be1c783b */ /* 0x000eee0000000200 */
[C---:B------:R-:W-:Y:S01]  /*3520*/  HMMA.16816.F32.BF16 R56, R132.reuse, R72, R24 ;  /* 0x000000488438723c */ /* 0x040fe20000041818 */
[----:B------:R-:W4:Y:S07]  /*3530*/  LDSM.16.M88.4 R24, [R190+0x2000] ;  /* 0x00200000be18783b */ /* 0x000f2e0000000200 */
[C---:B------:R-:W-:Y:S01]  /*3540*/  HMMA.16816.F32.BF16 R40, R132.reuse, R76, R16 ;  /* 0x0000004c8428723c */ /* 0x040fe20000041810 */
[----:B------:R-:W-:Y:S07]  /*3550*/  LDSM.16.M88.4 R16, [R190+0x3000] ;  /* 0x00300000be10783b */ /* 0x000fee0000000200 */
[C---:B------:R-:W-:Y:S08]  /*3560*/  HMMA.16816.F32.BF16 R36, R132.reuse, R78, R12 ;  /* 0x0000004e8424723c */ /* 0x040ff0000004180c */
[----:B------:R-:W-:Y:S01]  /*3570*/  HMMA.16816.F32.BF16 R48, R132, R74, R20 ;  /* 0x0000004a8430723c */ /* 0x000fe20000041814 */
[----:B------:R-:W2:Y:S07]  /*3580*/  LDSM.16.M88.4 R20, [R190+0x2800] ;  /* 0x00280000be14783b */ /* 0x000eae0000000200 */
[C---:B-----5:R-:W-:Y:S08]  /*3590*/  HMMA.16816.F32.BF16 R76, R164.reuse, R54, R84 ;  /* 0x00000036a44c723c */ /* 0x060ff00000041854 */
[C---:B-1----:R-:W-:Y:S08]  /*35a0*/  HMMA.16816.F32.BF16 R84, R164.reuse, R32, R92 ;  /* 0x00000020a454723c */ /* 0x042ff0000004185c */
[----:B------:R-:W-:Y:S01]  /*35b0*/  HMMA.16816.F32.BF16 R104, R164, R34, R104 ;  /* 0x00000022a468723c */ /* 0x000fe20000041868 */
[----:B------:R-:W1:Y:S07]  /*35c0*/  LDSM.16.M88.4 R32, [R189] ;  /* 0x00000000bd20783b */ /* 0x000e6e0000000200 */
[----:B------:R-:W-:Y:S08]  /*35d0*/  HMMA.16816.F32.BF16 R12, R132, R80, R4 ;  /* 0x00000050840c723c */ /* 0x000ff00000041804 */
[----:B------:R-:W-:Y:S08]  /*35e0*/  HMMA.16816.F32.BF16 R4, R164, R44, R88 ;  /* 0x0000002ca404723c */ /* 0x000ff00000041858 */
[----:B------:R-:W-:Y:S08]  /*35f0*/  HMMA.16816.F32.BF16 R8, R132, R82, R8 ;  /* 0x000000528408723c */ /* 0x000ff00000041808 */
[C---:B------:R-:W-:Y:S08]  /*3600*/  HMMA.16816.F32.BF16 R68, R164.reuse, R46, R100 ;  /* 0x0000002ea444723c */ /* 0x040ff00000041864 */
[C---:B---3--:R-:W-:Y:S08]  /*3610*/  HMMA.16816.F32.BF16 R80, R164.reuse, R28, R64 ;  /* 0x0000001ca450723c */ /* 0x048ff00000041840 */
[C---:B------:R-:W-:Y:S01]  /*3620*/  HMMA.16816.F32.BF16 R64, R164.reuse, R30, R60 ;  /* 0x0000001ea440723c */ /* 0x040fe2000004183c */
[----:B------:R-:W3:Y:S07]  /*3630*/  LDSM.16.M88.4 R28, [R189+0x800] ;  /* 0x00080000bd1c783b */ /* 0x000eee0000000200 */
[C---:B----4-:R-:W-:Y:S08]  /*3640*/  HMMA.16816.F32.BF16 R60, R164.reuse, R24, R56 ;  /* 0x00000018a43c723c */ /* 0x050ff00000041838 */
[C---:B------:R-:W-:Y:S01]  /*3650*/  HMMA.16816.F32.BF16 R56, R164.reuse, R26, R48 ;  /* 0x0000001aa438723c */ /* 0x040fe20000041830 */
[----:B------:R-:W4:Y:S07]  /*3660*/  LDSM.16.M88.4 R24, [R189+0x1000] ;  /* 0x00100000bd18783b */ /* 0x000f2e0000000200 */
[C---:B------:R-:W-:Y:S08]  /*3670*/  HMMA.16816.F32.BF16 R72, R164.reuse, R52, R96 ;  /* 0x00000034a448723c */ /* 0x040ff00000041860 */
[C---:B--2---:R-:W-:Y:S08]  /*3680*/  HMMA.16816.F32.BF16 R48, R164.reuse, R22, R36 ;  /* 0x00000016a430723c */ /* 0x044ff00000041824 */
[----:B------:R-:W-:Y:S01]  /*3690*/  HMMA.16816.F32.BF16 R52, R164, R20, R40 ;  /* 0x00000014a434723c */ /* 0x000fe20000041828 */
[----:B------:R-:W-:Y:S07]  /*36a0*/  LDSM.16.M88.4 R20, [R189+0x1800] ;  /* 0x00180000bd14783b */ /* 0x000fee0000000200 */
[----:B-1----:R-:W-:Y:S01]  /*36b0*/  HMMA.16816.F32.BF16 R36, R168, R32, R4 ;  /* 0x00000020a824723c */ /* 0x002fe20000041804 */
[----:B------:R-:W1:Y:S07]  /*36c0*/  LDSM.16.M88.4 R4, [R189+0x2000] ;  /* 0x00200000bd04783b */ /* 0x000e6e0000000200 */
[C---:B------:R-:W-:Y:S08]  /*36d0*/  HMMA.16816.F32.BF16 R44, R164.reuse, R16, R12 ;  /* 0x00000010a42c723c */ /* 0x040ff0000004180c */
[----:B------:R-:W-:Y:S08]  /*36e0*/  HMMA.16816.F32.BF16 R40, R164, R18, R8 ;  /* 0x00000012a428723c */ /* 0x000ff00000041808 */
[C---:B------:R-:W-:Y:S01]  /*36f0*/  HMMA.16816.F32.BF16 R16, R168.reuse, R34, R68 ;  /* 0x00000022a810723c */ /* 0x040fe20000041844 */
[----:B------:R-:W2:Y:S07]  /*3700*/  LDSM.16.M88.4 R32, [R189+0x2800] ;  /* 0x00280000bd20783b */ /* 0x000eae0000000200 */
[C---:B---3--:R-:W-:Y:S01]  /*3710*/  HMMA.16816.F32.BF16 R12, R168.reuse, R28, R72 ;  /* 0x0000001ca80c723c */ /* 0x048fe20000041848 */
[----:B------:R-:W-:Y:S07]  /*3720*/  LDSM.16.M88.4 R72, [R195+0x3800] ;  /* 0x00380000c348783b */ /* 0x000fee0000000200 */
[C---:B------:R-:W-:Y:S01]  /*3730*/  HMMA.16816.F32.BF16 R8, R168.reuse, R30, R76 ;  /* 0x0000001ea808723c */ /* 0x040fe2000004184c */
[----:B------:R-:W3:Y:S07]  /*3740*/  LDSM.16.M88.4 R28, [R189+0x3000] ;  /* 0x00300000bd1c783b */ /* 0x000eee0000000200 */
[C---:B----4-:R-:W-:Y:S08]  /*3750*/  HMMA.16816.F32.BF16 R84, R168.reuse, R24, R84 ;  /* 0x00000018a854723c */ /* 0x050ff00000041854 */
[C---:B------:R-:W-:Y:S01]  /*3760*/  HMMA.16816.F32.BF16 R104, R168.reuse, R26, R104 ;  /* 0x0000001aa868723c */ /* 0x040fe20000041868 */
[----:B------:R-:W4:Y:S07]  /*3770*/  LDSM.16.M88.4 R24, [R188+0x3800] ;  /* 0x00380000bc18783b */ /* 0x000f2e0000000200 */
[C---:B-1----:R-:W-:Y:S08]  /*3780*/  HMMA.16816.F32.BF16 R116, R168.reuse, R4, R60 ;  /* 0x00000004a874723c */ /* 0x042ff0000004183c */
[C---:B------:R-:W-:Y:S01]  /*3790*/  HMMA.16816.F32.BF16 R112, R168.reuse, R6, R56 ;  /* 0x00000006a870723c */ /* 0x040fe20000041838 */
[----:B------:R-:W1:Y:S04]  /*37a0*/  LDSM.16.M88.4 R4, [R188+0x4800] ;  /* 0x00480000bc04783b */ /* 0x000e680000000200 */
[----:B------:R-:W-:Y:S03]  /*37b0*/  LDSM.16.M88.4 R56, [R188+0x5000] ;  /* 0x00500000bc38783b */ /* 0x000fe60000000200 */
[C---:B------:R-:W-:Y:S01]  /*37c0*/  HMMA.16816.F32.BF16 R124, R168.reuse, R20, R80 ;  /* 0x00000014a87c723c */ /* 0x040fe20000041850 */
[----:B------:R-:W-:Y:S07]  /*37d0*/  LDSM.16.M88.4 R80, [R195+0x4000] ;  /* 0x00400000c350783b */ /* 0x000fee0000000200 */
[C---:B------:R-:W-:Y:S01]  /*37e0*/  HMMA.16816.F32.BF16 R120, R168.reuse, R22, R64 ;  /* 0x00000016a878723c */ /* 0x040fe20000041840 */
[----:B------:R-:W5:Y:S04]  /*37f0*/  LDSM.16.M88.4 R20, [R188+0x4000] ;  /* 0x00400000bc14783b */ /* 0x000f680000000200 */
[----:B------:R-:W-:Y:S03]  /*3800*/  LDSM.16.M88.4 R64, [R188+0x6800] ;  /* 0x00680000bc40783b */ /* 0x000fe60000000200 */
[C---:B--2---:R-:W-:Y:S01]  /*3810*/  HMMA.16816.F32.BF16 R100, R168.reuse, R34, R48 ;  /* 0x00000022a864723c */ /* 0x044fe20000041830 */
[----:B------:R-:W2:Y:S07]  /*3820*/  LDSM.16.M88.4 R48, [R188+0x5800] ;  /* 0x00580000bc30783b */ /* 0x000eae0000000200 */
[C---:B------:R-:W-:Y:S01]  /*3830*/  HMMA.16816.F32.BF16 R108, R168.reuse, R32, R52 ;  /* 0x00000020a86c723c */ /* 0x040fe20000041834 */
[----:B------:R-:W2:Y:S04]  /*3840*/  LDSM.16.M88.4 R52, [R188+0x6000] ;  /* 0x00600000bc34783b */ /* 0x000ea80000000200 */
[----:B------:R-:W-:Y:S03]  /*3850*/  LDSM.16.M88.4 R32, [R195+0x5800] ;  /* 0x00580000c320783b */ /* 0x000fe60000000200 */
[----:B---3--:R-:W-:Y:S01]  /*3860*/  HMMA.16816.F32.BF16 R96, R168, R28, R44 ;  /* 0x0000001ca860723c */ /* 0x008fe2000004182c */
[----:B------:R-:W3:Y:S07]  /*3870*/  LDSM.16.M88.4 R44, [R195+0x4800] ;  /* 0x00480000c32c783b */ /* 0x000eee0000000200 */
[----:B----4-:R-:W-:Y:S01]  /*3880*/  HMMA.16816.F32.BF16 R88, R172, R24, R36 ;  /* 0x00000018ac58723c */ /* 0x010fe20000041824 */
[----:B------:R-:W4:Y:S07]  /*3890*/  LDSM.16.M88.4 R36, [R195+0x5000] ;  /* 0x00500000c324783b */ /* 0x000f2e0000000200 */
[----:B------:R-:W-:Y:S08]  /*38a0*/  HMMA.16816.F32.BF16 R92, R168, R30, R40 ;  /* 0x0000001ea85c723c */ /* 0x000ff00000041828 */
[C---:B-1----:R-:W-:Y:S08]  /*38b0*/  HMMA.16816.F32.BF16 R40, R172.reuse, R4, R84 ;  /* 0x00000004ac28723c */ /* 0x042ff00000041854 */
[C---:B------:R-:W-:Y:S08]  /*38c0*/  HMMA.16816.F32.BF16 R68, R172.reuse, R26, R16 ;  /* 0x0000001aac44723c */ /* 0x040ff00000041810 */
[C---:B------:R-:W-:Y:S08]  /*38d0*/  HMMA.16816.F32.BF16 R28, R172.reuse, R6, R104 ;  /* 0x00000006ac1c723c */ /* 0x040ff00000041868 */
[C---:B-----5:R-:W-:Y:S08]  /*38e0*/  HMMA.16816.F32.BF16 R76, R172.reuse, R20, R12 ;  /* 0x00000014ac4c723c */ /* 0x060ff0000004180c */
[C---:B------:R-:W-:Y:S08]  /*38f0*/  HMMA.16816.F32.BF16 R60, R172.reuse, R22, R8 ;  /* 0x00000016ac3c723c */ /* 0x040ff00000041808 */
[C---:B------:R-:W-:Y:S01]  /*3900*/  HMMA.16816.F32.BF16 R24, R172.reuse, R56, R124 ;  /* 0x00000038ac18723c */ /* 0x040fe2000004187c */
[----:B------:R-:W1:Y:S07]  /*3910*/  LDSM.16.M88.4 R124, [R195+0x6800] ;  /* 0x00680000c37c783b */ /* 0x000e6e0000000200 */
[C---:B--2---:R-:W-:Y:S08]  /*3920*/  HMMA.16816.F32.BF16 R16, R172.reuse, R48, R116 ;  /* 0x00000030ac10723c */ /* 0x044ff00000041874 */
[C---:B------:R-:W-:Y:S01]  /*3930*/  HMMA.16816.F32.BF16 R12, R172.reuse, R50, R112 ;  /* 0x00000032ac0c723c */ /* 0x040fe20000041870 */
[----:B------:R-:W-:Y:S07]  /*3940*/  LDSM.16.M88.4 R112, [R190+0x4000] ;  /* 0x00400000be70783b */ /* 0x000fee0000000200 */
[C---:B------:R-:W-:Y:S08]  /*3950*/  HMMA.16816.F32.BF16 R8, R172.reuse, R52, R108 ;  /* 0x00000034ac08723c */ /* 0x040ff0000004186c */
[C---:B------:R-:W-:Y:S01]  /*3960*/  HMMA.16816.F32.BF16 R4, R172.reuse, R54, R100 ;  /* 0x00000036ac04723c */ /* 0x040fe20000041864 */
[----:B------:R-:W2:Y:S07]  /*3970*/  LDSM.16.M88.4 R52, [R190+0x3800] ;  /* 0x00380000be34783b */ /* 0x000eae0000000200 */
[C---:B------:R-:W-:Y:S01]  /*3980*/  HMMA.16816.F32.BF16 R20, R172.reuse, R58, R120 ;  /* 0x0000003aac14723c */ /* 0x040fe20000041878 */
[----:B------:R-:W-:Y:S07]  /*3990*/  LDSM.16.M88.4 R120, [R189+0x6000] ;  /* 0x00600000bd78783b */ /* 0x000fee0000000200 */
[C---:B------:R-:W-:Y:S01]  /*39a0*/  HMMA.16816.F32.BF16 R48, R172.reuse, R64, R96 ;  /* 0x00000040ac30723c */ /* 0x040fe20000041860 */
[----:B------:R-:W-:Y:S07]  /*39b0*/  LDSM.16.M88.4 R96, [R189+0x3800] ;  /* 0x00380000bd60783b */ /* 0x000fee0000000200 */
[----:B------:R-:W-:Y:S08]  /*39c0*/  HMMA.16816.F32.BF16 R92, R172, R66, R92 ;  /* 0x00000042ac5c723c */ /* 0x000ff0000004185c */
[C---:B---3--:R-:W-:Y:S08]  /*39d0*/  HMMA.16816.F32.BF16 R108, R176.reuse, R44, R40 ;  /* 0x0000002cb06c723c */ /* 0x048ff00000041828 */
[C---:B------:R-:W-:Y:S08]  /*39e0*/  HMMA.16816.F32.BF16 R40, R176.reuse, R46, R28 ;  /* 0x0000002eb028723c */ /* 0x040ff0000004181c */
[C---:B------:R-:W-:Y:S01]  /*39f0*/  HMMA.16816.F32.BF16 R84, R176.reuse, R72, R88 ;  /* 0x00000048b054723c */ /* 0x040fe20000041858 */
[----:B------:R-:W-:Y:S07]  /*3a00*/  LDSM.16.M88.4 R88, [R190+0x6800] ;  /* 0x00680000be58783b */ /* 0x000fee0000000200 */
[C---:B------:R-:W-:Y:S01]  /*3a10*/  HMMA.16816.F32.BF16 R56, R176.reuse, R74, R68 ;  /* 0x0000004ab038723c */ /* 0x040fe20000041844 */
[----:B------:R-:W-:Y:S04]  /*3a20*/  LDSM.16.M88.4 R72, [R189+0x4000] ;  /* 0x00400000bd48783b */ /* 0x000fe80000000200 */
[----:B------:R-:W-:Y:S03]  /*3a30*/  LDSM.16.M88.4 R68, [R189+0x4800] ;  /* 0x00480000bd44783b */ /* 0x000fe60000000200 */
[C---:B------:R-:W-:Y:S08]  /*3a40*/  HMMA.16816.F32.BF16 R64, R176.reuse, R80, R76 ;  /* 0x00000050b040723c */ /* 0x040ff0000004184c */
[C---:B------:R-:W-:Y:S01]  /*3a50*/  HMMA.16816.F32.BF16 R116, R176.reuse, R82, R60 ;  /* 0x00000052b074723c */ /* 0x040fe2000004183c */
[----:B------:R-:W-:Y:S07]  /*3a60*/  LDSM.16.M88.4 R60, [R189+0x5800] ;  /* 0x00580000bd3c783b */ /* 0x000fee0000000200 */
[C---:B----4-:R-:W-:Y:S08]  /*3a70*/  HMMA.16816.F32.BF16 R104, R176.reuse, R36, R24 ;  /* 0x00000024b068723c */ /* 0x050ff00000041818 */
[C---:B------:R-:W-:Y:S08]  /*3a80*/  HMMA.16816.F32.BF16 R28, R176.reuse, R32, R16 ;  /* 0x00000020b01c723c */ /* 0x040ff00000041810 */
[C---:B------:R-:W-:Y:S01]  /*3a90*/  HMMA.16816.F32.BF16 R24, R176.reuse, R34, R12 ;  /* 0x00000022b018723c */ /* 0x040fe2000004180c */
[----:B------:R-:W3:Y:S07]  /*3aa0*/  LDSM.16.M88.4 R12, [R190+0x4800] ;  /* 0x00480000be0c783b */ /* 0x000eee0000000200 */
[C---:B------:R-:W-:Y:S01]  /*3ab0*/  HMMA.16816.F32.BF16 R16, R176.reuse, R136, R8 ;  /* 0x00000088b010723c */ /* 0x040fe20000041808 */
[----:B------:R-:W4:Y:S07]  /*3ac0*/  LDSM.16.M88.4 R8, [R190+0x5000] ;  /* 0x00500000be08783b */ /* 0x000f2e0000000200 */
[C---:B------:R-:W-:Y:S01]  /*3ad0*/  HMMA.16816.F32.BF16 R80, R176.reuse, R138, R4 ;  /* 0x0000008ab050723c */ /* 0x040fe20000041804 */
[----:B------:R-:W5:Y:S07]  /*3ae0*/  LDSM.16.M88.4 R4, [R190+0x5800] ;  /* 0x00580000be04783b */ /* 0x000f6e0000000200 */
[C---:B------:R-:W-:Y:S01]  /*3af0*/  HMMA.16816.F32.BF16 R100, R176.reuse, R38, R20 ;  /* 0x00000026b064723c */ /* 0x040fe20000041814 */
[----:B------:R-:W3:Y:S07]  /*3b00*/  LDSM.16.M88.4 R20, [R190+0x6000] ;  /* 0x00600000be14783b */ /* 0x000eee0000000200 */
[C---:B-1----:R-:W-:Y:S08]  /*3b10*/  HMMA.16816.F32.BF16 R76, R176.reuse, R124, R48 ;  /* 0x0000007cb04c723c */ /* 0x042ff00000041830 */
[----:B------:R-:W-:Y:S08]  /*3b20*/  HMMA.16816.F32.BF16 R92, R176, R126, R92 ;  /* 0x0000007eb05c723c */ /* 0x000ff0000004185c */
[C---:B--2---:R-:W-:Y:S08]  /*3b30*/  HMMA.16816.F32.BF16 R84, R180.reuse, R52, R84 ;  /* 0x00000034b454723c */ /* 0x044ff00000041854 */
[C---:B------:R-:W-:Y:S08]  /*3b40*/  HMMA.16816.F32.BF16 R56, R180.reuse, R54, R56 ;  /* 0x00000036b438723c */ /* 0x040ff00000041838 */
[C---:B------:R-:W-:Y:S01]  /*3b50*/  HMMA.16816.F32.BF16 R52, R180.reuse, R112, R64 ;  /* 0x00000070b434723c */ /* 0x040fe20000041840 */
[----:B------:R-:W1:Y:S07]  /*3b60*/  LDSM.16.M88.4 R64, [R189+0x5000] ;  /* 0x00500000bd40783b */ /* 0x000e6e0000000200 */
[----:B------:R-:W-:Y:S01]  /*3b70*/  HMMA.16816.F32.BF16 R48, R180, R114, R116 ;  /* 0x00000072b430723c */ /* 0x000fe20000041874 */
[----:B------:R-:W2:Y:S01]  /*3b80*/  LDSM.16.M88.4 R112, [R189+0x6800] ;  /* 0x00680000bd70783b */ /* 0x000ea20000000200 */
[----:B------:R-:W-:Y:S01]  /*3b90*/  ISETP.GT.AND P0, PT, R141, R149, PT ;  /* 0x000000958d00720c */ /* 0x000fe20003f04270 */
[----:B------:R-:W-:-:S05]  /*3ba0*/  DEPBAR.LE SB0, 0x0 ;  /* 0x000080000000791a */ /* 0x000fca0000000000 */
[C---:B---3--:R-:W-:Y:S08]  /*3bb0*/  HMMA.16816.F32.BF16 R44, R180.reuse, R12, R108 ;  /* 0x0000000cb42c723c */ /* 0x048ff0000004186c */
        /* <DEDUP_REMOVED lines=8> */
[----:B------:R-:W-:Y:S01]  /*3c40*/  HMMA.16816.F32.BF16 R4, R180, R90, R92 ;  /* 0x0000005ab404723c */ /* 0x000fe2000004185c */
[----:B------:R-:W-:Y:S01]  /*3c50*/  BSSY B0, `(.L_x_1017) ;  /* 0x0000053000007945 */ /* 0x000fe20003800000 */
[----:B------:R-:W-:-:S06]  /*3c60*/  IADD3 R209, R195, 0x3000, RZ ;  /* 0x00003000c3d17810 */ /* 0x000fcc0007ffe0ff */
[----:B------:R-:W-:Y:S01]  /*3c70*/  HMMA.16816.F32.BF16 R76, R184, R72, R52 ;  /* 0x00000048b84c723c */ /* 0x000fe20000041834 */
[C---:B------:R-:W-:Y:S02]  /*3c80*/  IADD3 R208, R195.reuse, 0x2800, RZ ;  /* 0x00002800c3d07810 */ /* 0x040fe40007ffe0ff */
[----:B------:R-:W-:-:S05]  /*3c90*/  IADD3 R207, R195, 0x2000, RZ ;  /* 0x00002000c3cf7810 */ /* 0x000fca0007ffe0ff */
        /* <DEDUP_REMOVED lines=12> */
[----:B-1----:R-:W-:Y:S01]  /*3d60*/  HMMA.16816.F32.BF16 R20, R184, R64, R36 ;  /* 0x00000040b814723c */ /* 0x002fe20000041824 */
[C---:B------:R-:W-:Y:S02]  /*3d70*/  IADD3 R198, R195.reuse, 0x4800, RZ ;  /* 0x00004800c3c67810 */ /* 0x040fe40007ffe0ff */
[----:B------:R-:W-:-:S05]  /*3d80*/  IADD3 R197, R195, 0x4000, RZ ;  /* 0x00004000c3c57810 */ /* 0x000fca0007ffe0ff */
[C---:B------:R-:W-:Y:S08]  /*3d90*/  HMMA.16816.F32.BF16 R40, R184.reuse, R70, R40 ;  /* 0x00000046b828723c */ /* 0x040ff00000041828 */
[C---:B------:R-:W-:Y:S08]  /*3da0*/  HMMA.16816.F32.BF16 R64, R184.reuse, R66, R32 ;  /* 0x00000042b840723c */ /* 0x040ff00000041820 */
[C---:B------:R-:W-:Y:S08]  /*3db0*/  HMMA.16816.F32.BF16 R28, R184.reuse, R60, R28 ;  /* 0x0000003cb81c723c */ /* 0x040ff0000004181c */
[C---:B------:R-:W-:Y:S08]  /*3dc0*/  HMMA.16816.F32.BF16 R24, R184.reuse, R62, R24 ;  /* 0x0000003eb818723c */ /* 0x040ff00000041818 */
[C---:B------:R-:W-:Y:S08]  /*3dd0*/  HMMA.16816.F32.BF16 R44, R184.reuse, R120, R16 ;  /* 0x00000078b82c723c */ /* 0x040ff00000041810 */
[C---:B------:R-:W-:Y:S08]  /*3de0*/  HMMA.16816.F32.BF16 R12, R184.reuse, R122, R12 ;  /* 0x0000007ab80c723c */ /* 0x040ff0000004180c */
[C---:B--2---:R-:W-:Y:S08]  /*3df0*/  HMMA.16816.F32.BF16 R52, R184.reuse, R112, R8 ;  /* 0x00000070b834723c */ /* 0x044ff00000041808 */
[----:B------:R-:W-:Y:S01]  /*3e00*/  HMMA.16816.F32.BF16 R56, R184, R114, R4 ;  /* 0x00000072b838723c */ /* 0x000fe20000041804 */
[----:B------:R-:W-:Y:S06]  /*3e10*/  BAR.SYNC.DEFER_BLOCKING 0x0 ;  /* 0x0000000000007b1d */ /* 0x000fec0000010000 */
[----:B------:R-:W-:Y:S01]  /*3e20*/  @!UPT UIADD3 URZ, URZ, URZ, URZ ;  /* 0x0000003f3f3ff290 */ /* 0x000fe2000fffe03f */
[----:B------:R-:W-:Y:S11]  /*3e30*/  @!P0 BRA `(.L_x_1018) ;  /* 0x0000034000008947 */ /* 0x000ff60003800000 */
[----:B------:R-:W-:Y:S02]  /*3e40*/  IADD3 R0, R152, -0x2, RZ ;  /* 0xfffffffe98007810 */ /* 0x000fe40007ffe0ff */
[----:B------:R-:W-:-:S02]  /*3e50*/  ISETP.GE.AND P0, PT, R220, 0x1, PT ;  /* 0x00000001dc00780c */ /* 0x000fc40003f06270 */
[----:B------:R-:W-:Y:S02]  /*3e60*/  SHF.R.S32.HI R2, RZ, 0x1f, R0 ;  /* 0x0000001fff027819 */ /* 0x000fe40000011400 */
[----:B------:R-:W-:-:S03]  /*3e70*/  ISETP.GE.AND P2, PT, R220, 0x21, PT ;  /* 0x00000021dc00780c */ /* 0x000fc60003f46270 */
[----:B------:R-:W-:Y:S02]  /*3e80*/  IMAD R4, R2, c[0x0][0x1e0], RZ ;  /* 0x0000780002047a24 */ /* 0x000fe400078e02ff */
[----:B------:R-:W-:-:S04]  /*3e90*/  IMAD.WIDE.U32 R2, R0, c[0x0][0x1e0], RZ ;  /* 0x0000780000027a25 */ /* 0x000fc800078e00ff */
[----:B------:R-:W-:-:S04]  /*3ea0*/  IMAD R0, R0, c[0x0][0x1e4], R4 ;  /* 0x0000790000007a24 */ /* 0x000fc800078e0204 */
[----:B------:R-:W-:Y:S02]  /*3eb0*/  IMAD.IADD R0, R3, 0x1, R0 ;  /* 0x0000000103007824 */ /* 0x000fe400078e0200 */
[----:B------:R-:W-:-:S04]  /*3ec0*/  IMAD.WIDE.U32 R2, R2, 0x70, RZ ;  /* 0x0000007002027825 */ /* 0x000fc800078e00ff */
[----:B------:R-:W-:Y:S01]  /*3ed0*/  IMAD R4, R0, 0x70, RZ ;  /* 0x0000007000047824 */ /* 0x000fe200078e02ff */
[-C--:B------:R-:W-:Y:S01]  /*3ee0*/  @P0 IADD3 R0, P1, R146, R2.reuse, RZ ;  /* 0x0000000292000210 */ /* 0x080fe20007f3e0ff */
[----:B------:R-:W-:Y:S02]  /*3ef0*/  @P2 IMAD.MOV.U32 R6, RZ, RZ, c[0x0][0x1e0] ;  /* 0x00007800ff062624 */ /* 0x000fe400078e00ff */
[----:B------:R-:W-:Y:S01]  /*3f00*/  IMAD.IADD R3, R3, 0x1, R4 ;  /* 0x0000000103037824 */ /* 0x000fe200078e0204 */
[----:B------:R-:W-:Y:S01]  /*3f10*/  @P0 LEA R4, P4, R0, c[0x0][0x1c8], 0x1 ;  /* 0x0000720000040a11 */ /* 0x000fe200078808ff */
[----:B------:R-:W-:Y:S01]  /*3f20*/  @P2 IMAD.MOV.U32 R8, RZ, RZ, c[0x0][0x1e4] ;  /* 0x00007900ff082624 */ /* 0x000fe200078e00ff */
[----:B------:R-:W-:Y:S01]  /*3f30*/  @P2 LEA R7, P3, R6, R2, 0x5 ;  /* 0x0000000206072211 */ /* 0x000fe200078628ff */
[----:B------:R-:W-:Y:S01]  /*3f40*/  @P0 IMAD.X R5, R3, 0x1, R145, P1 ;  /* 0x0000000103050824 */ /* 0x000fe200008e0691 */
[----:B------:R-:W-:Y:S02]  /*3f50*/  ISETP.GE.AND P1, PT, R220, 0x41, PT ;  /* 0x00000041dc00780c */ /* 0x000fe40003f26270 */
[----:B------:R-:W-:-:S02]  /*3f60*/  @P2 LEA.HI.X R6, R6, R3, R8, 0x5, P3 ;  /* 0x0000000306062211 */ /* 0x000fc400018f2c08 */
[----:B------:R-:W-:Y:S02]  /*3f70*/  @P0 LEA.HI.X R5, R0, c[0x0][0x1cc], R5, 0x1, P4 ;  /* 0x0000730000050a11 */ /* 0x000fe400020f0c05 */
[----:B------:R-:W-:-:S03]  /*3f80*/  @P2 IADD3 R0, P3, R7, R146, RZ ;  /* 0x0000009207002210 */ /* 0x000fc60007f7e0ff */
[----:B------:R-:W-:Y:S01]  /*3f90*/  @!PT LDS RZ, [RZ] ;  /* 0x00000000fffff984 */ /* 0x000fe20000000800 */
[----:B------:R-:W-:Y:S01]  /*3fa0*/  @!PT LDS RZ, [RZ] ;  /* 0x00000000fffff984 */ /* 0x000fe20000000800 */
[----:B------:R-:W-:Y:S01]  /*3fb0*/  @!PT LDS RZ, [RZ] ;  /* 0x00000000fffff984 */ /* 0x000fe20000000800 */
[----:B------:R1:W-:Y:S04]  /*3fc0*/  @P0 LDGSTS.E.BYPASS.LTC128B.128 [R216+0x8100], [R4.64], !P6 ;  /* 0x0810000004d80fae */ /* 0x0003e8000f101d46 */
[----:B------:R1:W-:Y:S01]  /*3fd0*/  @P0 LDGSTS.E.BYPASS.LTC128B.128 [R216+0xb900], [R4.64+0x80], !P5 ;  /* 0x0b90008004d80fae */ /* 0x0003e2000e901d46 */
[----:B------:R-:W-:-:S13]  /*3fe0*/  ISETP.GE.AND P0, PT, R220, 0x61, PT ;  /* 0x00000061dc00780c */ /* 0x000fda0003f06270 */
[----:B------:R-:W-:Y:S02]  /*3ff0*/  @P0 IMAD.MOV.U32 R9, RZ, RZ, c[0x0][0x1e0] ;  /* 0x00007800ff090624 */ /* 0x000fe400078e00ff */
[----:B------:R-:W-:-:S04]  /*4000*/  @P0 IMAD.MOV.U32 R8, RZ, RZ, c[0x0][0x1e4] ;  /* 0x00007900ff080624 */ /* 0x000fc800078e00ff */
[----:B------:R-:W-:Y:S02]  /*4010*/  @P0 IMAD R8, R8, 0x60, RZ ;  /* 0x0000006008080824 */ /* 0x000fe400078e02ff */
[----:B-1----:R-:W-:Y:S01]  /*4020*/  @P2 IMAD.X R4, R6, 0x1, R145, P3 ;  /* 0x0000000106042824 */ /* 0x002fe200018e0691 */
[----:B------:R-:W-:Y:S01]  /*4030*/  @P2 LEA R6, P3, R0, c[0x0][0x1c8], 0x1 ;  /* 0x0000720000062a11 */ /* 0x000fe200078608ff */
[----:B------:R-:W-:-:S03]  /*4040*/  @P1 IMAD.MOV.U32 R5, RZ, RZ, c[0x0][0x1e0] ;  /* 0x00007800ff051624 */ /* 0x000fc600078e00ff */
[----:B------:R-:W-:Y:S01]  /*4050*/  @P2 LEA.HI.X R7, R0, c[0x0][0x1cc], R4, 0x1, P3 ;  /* 0x0000730000072a11 */ /* 0x000fe200018f0c04 */
[----:B------:R-:W-:Y:S01]  /*4060*/  @P1 IMAD.MOV.U32 R4, RZ, RZ, c[0x0][0x1e4] ;  /* 0x00007900ff041624 */ /* 0x000fe200078e00ff */
[----:B------:R-:W-:-:S03]  /*4070*/  @P1 LEA R0, P3, R5, R2, 0x6 ;  /* 0x0000000205001211 */ /* 0x000fc600078630ff */
[----:B------:R1:W-:Y:S01]  /*4080*/  @P2 LDGSTS.E.BYPASS.LTC128B.128 [R216+0x9100], [R6.64], !P6 ;  /* 0x0910000006d82fae */ /* 0x0003e2000f101d46 */
[----:B------:R-:W-:Y:S01]  /*4090*/  @P1 LEA.HI.X R4, R5, R3, R4, 0x6, P3 ;  /* 0x0000000305041211 */ /* 0x000fe200018f3404 */
[----:B------:R-:W-:Y:S01]  /*40a0*/  @P0 IMAD.WIDE.U32 R2, R9, 0x60, R2 ;  /* 0x0000006009020825 */ /* 0x000fe200078e0002 */
[----:B------:R-:W-:Y:S01]  /*40b0*/  @P1 IADD3 R0, P3, R0, R146, RZ ;  /* 0x0000009200001210 */ /* 0x000fe20007f7e0ff */
[----:B------:R1:W-:Y:S04]  /*40c0*/  @P2 LDGSTS.E.BYPASS.LTC128B.128 [R216+0xc900], [R6.64+0x80], !P5 ;  /* 0x0c90008006d82fae */ /* 0x0003e8000e901d46 */
[----:B------:R-:W-:Y:S01]  /*40d0*/  @P1 IMAD.X R5, R4, 0x1, R145, P3 ;  /* 0x0000000104051824 */ /* 0x000fe200018e0691 */
[----:B------:R-:W-:-:S04]  /*40e0*/  @P1 LEA R4, P3, R0, c[0x0][0x1c8], 0x1 ;  /* 0x0000720000041a11 */ /* 0x000fc800078608ff */
        /* <DEDUP_REMOVED lines=9> */
.L_x_1018:
[----:B------:R-:W-:Y:S05]  /*4180*/  BSYNC B0 ;  /* 0x0000000000007941 */ /* 0x000fea0003800000 */
.L_x_1017:
[----:B------:R-:W2:Y:S04]  /*4190*/  LDL R0, [R1+0x90] ;  /* 0x0000900001007983 */ /* 0x000ea80000100800 */
[----:B-1----:R-:W3:Y:S01]  /*41a0*/  LDL R3, [R1+0x58] ;  /* 0x0000580001037983 */ /* 0x002ee20000100800 */
[----:B------:R-:W-:-:S03]  /*41b0*/  ISETP.NE.AND P0, PT, R143, 0x1, PT ;  /* 0x000000018f00780c */ /* 0x000fc60003f05270 */
[----:B------:R-:W0:Y:S01]  /*41c0*/  LDGDEPBAR ;  /* 0x00000000000079af */ /* 0x000e220000000000 */
[----:B--2---:R-:W-:-:S09]  /*41d0*/  IMAD.IADD R0, R0, 0x1, R142 ;  /* 0x0000000100007824 */ /* 0x004fd200078e028e */
[----:B------:R-:W-:-:S05]  /*41e0*/  @P0 IMAD.HI.U32 R2, R0, c[0x0][0x2c8], RZ ;  /* 0x0000b20000020a27 */ /* 0x000fca00078e00ff */
[----:B------:R-:W-:-:S05]  /*41f0*/  @P0 SHF.R.U32.HI R0, RZ, c[0x0][0x2cc], R2 ;  /* 0x0000b300ff000a19 */ /* 0x000fca0000011602 */
[----:B------:R-:W1:Y:S04]  /*4200*/  SHFL.IDX PT, R4, R0, RZ, 0x1c1f ;  /* 0x001c1fff00047589 */ /* 0x000e6800000e0000 */
[----:B------:R3:W2:Y:S02]  /*4210*/  SHFL.IDX PT, R2, R0, 0x1, 0x1c1f ;  /* 0x003c1f0000027f89 */ /* 0x0006a400000e0000 */
[----:B---3--:R-:W-:Y:S01]  /*4220*/  IADD3 R0, -R3, 0x1, R140 ;  /* 0x0000000103007810 */ /* 0x008fe20007ffe18c */
[----:B------:R-:W-:-:S04]  /*4230*/  IMAD.IADD R3, R140, 0x1, -R3 ;  /* 0x000000018c037824 */ /* 0x000fc800078e0a03 */
[----:B------:R-:W-:-:S04]  /*4240*/  IMAD.IADD R0, R0, 0x1, -R154 ;  /* 0x0000000100007824 */ /* 0x000fc800078e0a9a */
[C---:B-1----:R-:W-:Y:S02]  /*4250*/  IMAD.IADD R4, R0.reuse, 0x1, R4 ;  /* 0x0000000100047824 */ /* 0x042fe400078e0204 */
[----:B--2---:R-:W-:-:S03]  /*4260*/  IMAD.IADD R0, R0, 0x1, R2 ;  /* 0x0000000100007824 */ /* 0x004fc600078e0202 */
[C---:B------:R-:W-:Y:S02]  /*4270*/  IMNMX R2, R3.reuse, R4, PT ;  /* 0x0000000403027217 */ /* 0x040fe40003800200 */
[----:B------:R-:W-:Y:S02]  /*4280*/  IMNMX R0, R3, R0, PT ;  /* 0x0000000003007217 */ /* 0x000fe40003800200 */
[C---:B------:R-:W-:Y:S02]  /*4290*/  ISETP.GT.AND P3, PT, R2.reuse, RZ, PT ;  /* 0x000000ff0200720c */ /* 0x040fe40003f64270 */
[----:B------:R-:W-:Y:S02]  /*42a0*/  ISETP.GT.AND P2, PT, R2, 0x1, PT ;  /* 0x000000010200780c */ /* 0x000fe40003f44270 */
[----:B------:R-:W-:Y:S02]  /*42b0*/  FSEL R6, R84, -INF , P3 ;  /* 0xff80000054067808 */ /* 0x000fe40001800000 */
[----:B------:R-:W-:-:S02]  /*42c0*/  ISETP.GT.AND P3, PT, R2, 0x8, PT ;  /* 0x000000080200780c */ /* 0x000fc40003f64270 */
[----:B------:R-:W-:Y:S02]  /*42d0*/  FSEL R7, R85, -INF , P2 ;  /* 0xff80000055077808 */ /* 0x000fe40001000000 */
[----:B------:R-:W-:Y:S02]  /*42e0*/  ISETP.GT.AND P0, PT, R0, 0x1, PT ;  /* 0x000000010000780c */ /* 0x000fe40003f04270 */
[----:B------:R-:W-:Y:S02]  /*42f0*/  ISETP.GT.AND P2, PT, R2, 0x9, PT ;  /* 0x000000090200780c */ /* 0x000fe40003f44270 */
[----:B------:R-:W-:Y:S02]  /*4300*/  FSEL R8, R96, -INF , P3 ;  /* 0xff80000060087808 */ /* 0x000fe40001800000 */
[----:B------:R-:W-:Y:S02]  /*4310*/  FMNMX.FTZ R3, R6, R7, !PT ;  /* 0x0000000706037209 */ /* 0x000fe40007810000 */
[----:B------:R-:W-:-:S02]  /*4320*/  FSEL R16, R87, -INF , P0 ;  /* 0xff80000057107808 */ /* 0x000fc40000000000 */
[C---:B------:R-:W-:Y:S02]  /*4330*/  ISETP.GT.AND P0, PT, R0.reuse, 0x9, PT ;  /* 0x000000090000780c */ /* 0x040fe40003f04270 */
[----:B------:R-:W-:Y:S02]  /*4340*/  ISETP.GT.AND P1, PT, R0, RZ, PT ;  /* 0x000000ff0000720c */ /* 0x000fe40003f24270 */
[----:B------:R-:W-:Y:S02]  /*4350*/  FSEL R9, R97, -INF , P2 ;  /* 0xff80000061097808 */ /* 0x000fe40001000000 */
[----:B------:R-:W-:Y:S02]  /*4360*/  ISETP.GT.AND P3, PT, R2, 0x10, PT ;  /* 0x000000100200780c */ /* 0x000fe40003f64270 */
[----:B------:R-:W-:Y:S02]  /*4370*/  FMNMX.FTZ R3, R8, R3, !PT ;  /* 0x0000000308037209 */ /* 0x000fe40007810000 */
[----:B------:R-:W-:-:S02]  /*4380*/  FSEL R18, R99, -INF , P0 ;  /* 0xff80000063127808 */ /* 0x000fc40000000000 */
[----:B------:R-:W-:Y:S02]  /*4390*/  FSEL R10, R86, -INF , P1 ;  /* 0xff800000560a7808 */ /* 0x000fe40000800000 */
[----:B------:R-:W-:Y:S02]  /*43a0*/  ISETP.GT.AND P2, PT, R2, 0x11, PT ;  /* 0x000000110200780c */ /* 0x000fe40003f44270 */
[----:B------:R-:W-:Y:S02]  /*43b0*/  FSEL R19, R76, -INF , P3 ;  /* 0xff8000004c137808 */ /* 0x000fe40001800000 */
[C---:B------:R-:W-:Y:S02]  /*43c0*/  ISETP.GT.AND P0, PT, R0.reuse, 0x11, PT ;  /* 0x000000110000780c */ /* 0x040fe40003f04270 */
        /* <DEDUP_REMOVED lines=8> */
[----:B------:R-:W-:Y:S02]  /*4450*/  ISETP.GT.AND P1, PT, R0, 0x10, PT ;  /* 0x000000100000780c */ /* 0x000fe40003f24270 */
[----:B------:R-:W-:Y:S02]  /*4460*/  ISETP.GT.AND P2, PT, R2, 0x19, PT ;  /* 0x000000190200780c */ /* 0x000fe40003f44270 */
[----:B------:R-:W-:Y:S02]  /*4470*/  FSEL R33, R72, -INF , P3 ;  /* 0xff80000048217808 */ /* 0x000fe40001800000 */
[----:B------:R-:W-:Y:S02]  /*4480*/  FMNMX.FTZ R3, R32, R3, !PT ;  /* 0x0000000320037209 */ /* 0x000fe40007810000 */
[----:B------:R-:W-:Y:S02]  /*4490*/  FSEL R38, R75, -INF , P0 ;  /* 0xff8000004b267808 */ /* 0x000fe40000000000 */
[----:B------:R-:W-:-:S02]  /*44a0*/  FSEL R35, R78, -INF , P1 ;  /* 0xff8000004e237808 */ /* 0x000fc40000800000 */
[----:B------:R-:W-:Y:S02]  /*44b0*/  ISETP.GT.AND P0, PT, R2, 0x28, PT ;  /* 0x000000280200780c */ /* 0x000fe40003f04270 */
[----:B------:R-:W-:Y:S02]  /*44c0*/  ISETP.GT.AND P1, PT, R0, 0x18, PT ;  /* 0x000000180000780c */ /* 0x000fe40003f24270 */
[----:B------:R-:W-:Y:S02]  /*44d0*/  FSEL R34, R73, -INF , P2 ;  /* 0xff80000049227808 */ /* 0x000fe40001000000 */
[----:B------:R-:W-:Y:S02]  /*44e0*/  ISETP.GT.AND P2, PT, R2, 0x20, PT ;  /* 0x000000200200780c */ /* 0x000fe40003f44270 */
[----:B------:R-:W-:Y:S02]  /*44f0*/  FMNMX.FTZ R4, R10, R16, !PT ;  /* 0x000000100a047209 */ /* 0x000fe40007810000 */
[----:B------:R-:W-:-:S02]  /*4500*/  FMNMX.FTZ R3, R33, R3, !PT ;  /* 0x0000000321037209 */ /* 0x000fc40007810000 */
[----:B------:R-:W-:Y:S02]  /*4510*/  FSEL R111, R40, -INF , P0 ;  /* 0xff800000286f7808 */ /* 0x000fe40000000000 */
[----:B------:R-:W-:Y:S02]  /*4520*/  FSEL R37, R74, -INF , P1 ;  /* 0xff8000004a257808 */ /* 0x000fe40000800000 */
[----:B------:R-:W-:Y:S02]  /*4530*/  ISETP.GT.AND P0, PT, R0, 0x29, PT ;  /* 0x000000290000780c */ /* 0x000fe40003f04270 */
[----:B------:R-:W-:Y:S02]  /*4540*/  ISETP.GT.AND P1, PT, R2, 0x21, PT ;  /* 0x000000210200780c */ /* 0x000fe40003f24270 */
        /* <DEDUP_REMOVED lines=12> */
[C---:B------:R-:W-:Y:S02]  /*4610*/  ISETP.GT.AND P0, PT, R0.reuse, 0x31, PT ;  /* 0x000000310000780c */ /* 0x040fe40003f04270 */
[----:B------:R-:W-:-:S02]  /*4620*/  ISETP.GT.AND P2, PT, R0, 0x21, PT ;  /* 0x000000210000780c */ /* 0x000fc40003f44270 */
[----:B------:R-:W-:Y:S02]  /*4630*/  FSEL R110, R41, -INF , P4 ;  /* 0xff800000296e7808 */ /* 0x000fe40002000000 */
[----:B------:R-:W-:Y:S02]  /*4640*/  FMNMX.FTZ R4, R36, R4, !PT ;  /* 0x0000000424047209 */ /* 0x000fe40007810000 */
[----:B------:R-:W-:Y:S02]  /*4650*/  FMNMX.FTZ R3, R111, R3, !PT ;  /* 0x000000036f037209 */ /* 0x000fe40007810000 */
[----:B------:R-:W-:Y:S02]  /*4660*/  FSEL R142, R23, -INF , P0 ;  /* 0xff800000178e7808 */ /* 0x000fe40000000000 */
[----:B------:R-:W-:Y:S02]  /*4670*/  ISETP.GT.AND P0, PT, R2, 0x38, PT ;  /* 0x000000380200780c */ /* 0x000fe40003f04270 */
[----:B------:R-:W-:-:S02]  /*4680*/  FSEL R136, R51, -INF , P2 ;  /* 0xff80000033887808 */ /* 0x000fc40001000000 */
[----:B------:R-:W-:Y:S02]  /*4690*/  ISETP.GT.AND P3, PT, R0, 0x20, PT ;  /* 0x000000200000780c */ /* 0x000fe40003f64270 */
[----:B------:R-:W-:Y:S02]  /*46a0*/  ISETP.GT.AND P2, PT, R2, 0x31, PT ;  /* 0x000000310200780c */ /* 0x000fe40003f44270 */
[----:B------:R-:W-:Y:S02]  /*46b0*/  FMNMX.FTZ R4, R37, R4, !PT ;  /* 0x0000000425047209 */ /* 0x000fe40007810000 */
[----:B------:R-:W-:Y:S02]  /*46c0*/  FMNMX.FTZ R3, R110, R3, !PT ;  /* 0x000000036e037209 */ /* 0x000fe40007810000 */
[----:B------:R-:W-:Y:S02]  /*46d0*/  FSEL R138, R64, -INF , P0 ;  /* 0xff800000408a7808 */ /* 0x000fe40000000000 */
[----:B------:R-:W-:-:S02]  /*46e0*/  ISETP.GT.AND P0, PT, R0, 0x39, PT ;  /* 0x000000390000780c */ /* 0x000fc40003f04270 */
[----:B------:R-:W-:Y:S02]  /*46f0*/  FSEL R112, R50, -INF , P3 ;  /* 0xff80000032707808 */ /* 0x000fe40001800000 */
[----:B------:R-:W-:Y:S02]  /*4700*/  FSEL R141, R21, -INF , P2 ;  /* 0xff800000158d7808 */ /* 0x000fe40001000000 */
[----:B------:R-:W-:Y:S02]  /*4710*/  FMNMX.FTZ R4, R38, R4, !PT ;  /* 0x0000000426047209 */ /* 0x000fe40007810000 */
[----:B------:R-:W-:Y:S02]  /*4720*/  FMNMX.FTZ R3, R139, R3, !PT ;  /* 0x000000038b037209 */ /* 0x000fe40007810000 */
[----:B------:R-:W-:Y:S02]  /*4730*/  FSEL R144, R67, -INF , P0 ;  /* 0xff80000043907808 */ /* 0x000fe40000000000 */
[----:B------:R-:W-:-:S02]  /*4740*/  ISETP.GT.AND P1, PT, R0, 0x28, PT ;  /* 0x000000280000780c */ /* 0x000fc40003f24270 */
[C---:B------:R-:W-:Y:S02]  /*4750*/  ISETP.GT.AND P2, PT, R2.reuse, 0x39, PT ;  /* 0x000000390200780c */ /* 0x040fe40003f44270 */
[----:B------:R-:W-:Y:S02]  /*4760*/  ISETP.GT.AND P0, PT, R2, 0x40, PT ;  /* 0x000000400200780c */ /* 0x000fe40003f04270 */
[----:B------:R-:W-:Y:S02]  /*4770*/  FMNMX.FTZ R4, R112, R4, !PT ;  /* 0x0000000470047209 */ /* 0x000fe40007810000 */
[----:B------:R-:W-:Y:S02]  /*4780*/  FMNMX.FTZ R3, R141, R3, !PT ;  /* 0x000000038d037209 */ /* 0x000fe40007810000 */
[----:B------:R-:W-:Y:S02]  /*4790*/  FSEL R115, R42, -INF , P1 ;  /* 0xff8000002a737808 */ /* 0x000fe40000800000 */
[----:B------:R-:W-:-:S02]  /*47a0*/  FSEL R140, R65, -INF , P2 ;  /* 0xff800000418c7808 */ /* 0x000fc40001000000 */
[----:B------:R-:W-:Y:S02]  /*47b0*/  FSEL R147, R28, -INF , P0 ;  /* 0xff8000001c937808 */ /* 0x000fe40000000000 */
[----:B------:R-:W-:Y:S02]  /*47c0*/  FMNMX.FTZ R4, R136, R4, !PT ;  /* 0x0000000488047209 */ /* 0x000fe40007810000 */
[----:B------:R-:W-:Y:S02]  /*47d0*/  FMNMX.FTZ R3, R138, R3, !PT ;  /* 0x000000038a037209 */ /* 0x000fe40007810000 */
[C---:B------:R-:W-:Y:S02]  /*47e0*/  ISETP.GT.AND P0, PT, R0.reuse, 0x41, PT ;  /* 0x000000410000780c */ /* 0x040fe40003f04270 */
[----:B------:R-:W-:Y:S02]  /*47f0*/  ISETP.GT.AND P1, PT, R0, 0x30, PT ;  /* 0x000000300000780c */ /* 0x000fe40003f24270 */
[----:B------:R-:W-:-:S02]  /*4800*/  ISETP.GT.AND P2, PT, R2, 0x41, PT ;  /* 0x000000410200780c */ /* 0x000fc40003f44270 */
[----:B------:R-:W-:Y:S02]  /*4810*/  FMNMX.FTZ R4, R115, R4, !PT ;  /* 0x0000000473047209 */ /* 0x000fe40007810000 */
[----:B------:R-:W-:Y:S02]  /*4820*/  FMNMX.FTZ R3, R140, R3, !PT ;  /* 0x000000038c037209 */ /* 0x000fe40007810000 */
[----:B------:R-:W-:Y:S02]  /*4830*/  FSEL R158, R31, -INF , P0 ;  /* 0xff8000001f9e7808 */ /* 0x000fe40000000000 */
[----:B------:R-:W-:Y:S02]  /*4840*/  ISETP.GT.AND P0, PT, R2, 0x48, PT ;  /* 0x000000480200780c */ /* 0x000fe40003f04270 */
[----:B------:R-:W-:Y:S02]  /*4850*/  FSEL R143, R22, -INF , P1 ;  /* 0xff800000168f7808 */ /* 0x000fe40000800000 */
[----:B------:R-:W-:Y:S01]  /*4860*/  FSEL R148, R29, -INF , P2 ;  /* 0xff8000001d947808 */ /* 0x000fe20001000000 */
[----:B------:R-:W-:Y:S01]  /*4870*/  LDSM.16.MT88.4 R20, [R192] ;  /* 0x00000000c014783b */ /* 0x000fe20000004200 */
[----:B------:R-:W-:-:S02]  /*4880*/  FMNMX.FTZ R4, R137, R4, !PT ;  /* 0x0000000489047209 */ /* 0x000fc40007810000 */
[----:B------:R-:W-:Y:S02]  /*4890*/  FMNMX.FTZ R3, R147, R3, !PT ;  /* 0x0000000393037209 */ /* 0x000fe40007810000 */
[----:B------:R-:W-:Y:S02]  /*48a0*/  FSEL R146, R24, -INF , P0 ;  /* 0xff80000018927808 */ /* 0x000fe40000000000 */
[C---:B------:R-:W-:Y:S02]  /*48b0*/  ISETP.GT.AND P0, PT, R0.reuse, 0x49, PT ;  /* 0x000000490000780c */ /* 0x040fe40003f04270 */
[----:B------:R-:W-:Y:S02]  /*48c0*/  ISETP.GT.AND P1, PT, R0, 0x38, PT ;  /* 0x000000380000780c */ /* 0x000fe40003f24270 */
[----:B------:R-:W-:Y:S02]  /*48d0*/  ISETP.GT.AND P2, PT, R2, 0x49, PT ;  /* 0x000000490200780c */ /* 0x000fe40003f44270 */
[----:B------:R-:W-:-:S02]  /*48e0*/  FMNMX.FTZ R4, R143, R4, !PT ;  /* 0x000000048f047209 */ /* 0x000fc40007810000 */
[----:B------:R-:W-:Y:S02]  /*48f0*/  FMNMX.FTZ R3, R148, R3, !PT ;  /* 0x0000000394037209 */ /* 0x000fe40007810000 */
[----:B------:R-:W-:Y:S02]  /*4900*/  FSEL R155, R27, -INF , P0 ;  /* 0xff8000001b9b7808 */ /* 0x000fe40000000000 */
[----:B------:R-:W-:Y:S02]  /*4910*/  FSEL R145, R66, -INF , P1 ;  /* 0xff80000042917808 */ /* 0x000fe40000800000 */
[----:B------:R-:W-:Y:S02]  /*4920*/  FSEL R151, R25, -INF , P2 ;  /* 0xff80000019977808 */ /* 0x000fe40001000000 */
[----:B------:R-:W-:Y:S02]  /*4930*/  ISETP.GT.AND P0, PT, R2, 0x50, PT ;  /* 0x000000500200780c */ /* 0x000fe40003f04270 */
[----:B------:R-:W-:-:S02]  /*4940*/  FMNMX.FTZ R4, R142, R4, !PT ;  /* 0x000000048e047209 */ /* 0x000fc40007810000 */
[----:B------:R-:W-:Y:S02]  /*4950*/  FMNMX.FTZ R3, R146, R3, !PT ;  /* 0x0000000392037209 */ /* 0x000fe40007810000 */
[----:B------:R-:W-:Y:S02]  /*4960*/  ISETP.GT.AND P1, PT, R0, 0x40, PT ;  /* 0x000000400000780c */ /* 0x000fe40003f24270 */
[----:B------:R-:W-:Y:S02]  /*4970*/  ISETP.GT.AND P2, PT, R2, 0x51, PT ;  /* 0x000000510200780c */ /* 0x000fe40003f44270 */
[----:B------:R-:W-:Y:S02]  /*4980*/  FSEL R214, R44, -INF , P0 ;  /* 0xff8000002cd67808 */ /* 0x000fe40000000000 */
[----:B------:R-:W-:Y:S02]  /*4990*/  FMNMX.FTZ R4, R145, R4, !PT ;  /* 0x0000000491047209 */ /* 0x000fe40007810000 */
[----:B------:R-:W-:-:S02]  /*49a0*/  FMNMX.FTZ R3, R151, R3, !PT ;  /* 0x0000000397037209 */ /* 0x000fc40007810000 */
[----:B------:R-:W-:Y:S02]  /*49b0*/  FSEL R157, R30, -INF , P1 ;  /* 0xff8000001e9d7808 */ /* 0x000fe40000800000 */
[----:B------:R-:W-:Y:S01]  /*49c0*/  ISETP.GT.AND P1, PT, R0, 0x48, PT ;  /* 0x000000480000780c */ /* 0x000fe20003f24270 */
[----:B------:R-:W-:Y:S01]  /*49d0*/  LDSM.16.MT88.4 R28, [R196] ;  /* 0x00000000c41c783b */ /* 0x000fe20000004200 */
[----:B------:R-:W-:Y:S02]  /*49e0*/  ISETP.GT.AND P3, PT, R2, 0x58, PT ;  /* 0x000000580200780c */ /* 0x000fe40003f64270 */
[----:B------:R-:W-:Y:S02]  /*49f0*/  FSEL R163, R45, -INF , P2 ;  /* 0xff8000002da37808 */ /* 0x000fe40001000000 */
        /* <DEDUP_REMOVED lines=8> */
[----:B------:R-:W-:-:S02]  /*4a80*/  ISETP.GT.AND P0, PT, R2, 0x60, PT ;  /* 0x000000600200780c */ /* 0x000fc40003f04270 */
[----:B------:R-:W-:Y:S02]  /*4a90*/  FSEL R217, R13, -INF , P1 ;  /* 0xff8000000dd97808 */ /* 0x000fe40000800000 */
[----:B------:R-:W-:Y:S02]  /*4aa0*/  FMNMX.FTZ R4, R158, R4, !PT ;  /* 0x000000049e047209 */ /* 0x000fe40007810000 */
[----:B------:R-:W-:Y:S02]  /*4ab0*/  FMNMX.FTZ R3, R218, R3, !PT ;  /* 0x00000003da037209 */ /* 0x000fe40007810000 */
[C---:B------:R-:W-:Y:S02]  /*4ac0*/  ISETP.GT.AND P4, PT, R2.reuse, 0x61, PT ;  /* 0x000000610200780c */ /* 0x040fe40003f84270 */
[C---:B------:R-:W-:Y:S02]  /*4ad0*/  ISETP.GT.AND P3, PT, R2.reuse, 0x68, PT ;  /* 0x000000680200780c */ /* 0x040fe40003f64270 */
[----:B------:R-:W-:-:S02]  /*4ae0*/  ISETP.GT.AND P2, PT, R2, 0x69, PT ;  /* 0x000000690200780c */ /* 0x000fc40003f44270 */
[----:B------:R-:W-:Y:S02]  /*4af0*/  FSEL R234, R52, -INF , P0 ;  /* 0xff80000034ea7808 */ /* 0x000fe40000000000 */
[----:B------:R-:W-:Y:S02]  /*4b00*/  ISETP.GT.AND P1, PT, R0, 0x50, PT ;  /* 0x000000500000780c */ /* 0x000fe40003f24270 */
[----:B------:R-:W-:Y:S02]  /*4b10*/  FMNMX.FTZ R2, R156, R4, !PT ;  /* 0x000000049c027209 */ /* 0x000fe40007810000 */
[----:B------:R-:W-:Y:S02]  /*4b20*/  FMNMX.FTZ R3, R217, R3, !PT ;  /* 0x00000003d9037209 */ /* 0x000fe40007810000 */
[----:B------:R-:W-:Y:S02]  /*4b30*/  ISETP.GT.AND P0, PT, R0, 0x51, PT ;  /* 0x000000510000780c */ /* 0x000fe40003f04270 */
[----:B------:R-:W-:-:S02]  /*4b40*/  FSEL R215, R46, -INF , P1 ;  /* 0xff8000002ed77808 */ /* 0x000fc40000800000 */
[----:B------:R-:W-:Y:S02]  /*4b50*/  FSEL R233, R53, -INF , P4 ;  /* 0xff80000035e97808 */ /* 0x000fe40002000000 */
[----:B------:R-:W-:Y:S02]  /*4b60*/  FMNMX.FTZ R2, R155, R2, !PT ;  /* 0x000000029b027209 */ /* 0x000fe40007810000 */
        /* <DEDUP_REMOVED lines=8> */
[----:B------:R-:W-:Y:S02]  /*4bf0*/  FSEL R162, R14, -INF , P1 ;  /* 0xff8000000ea27808 */ /* 0x000fe40000800000 */
[----:B------:R-:W-:-:S02]  /*4c00*/  FMNMX.FTZ R2, R219, R2, !PT ;  /* 0x00000002db027209 */ /* 0x000fc40007810000 */
[----:B------:R-:W-:Y:S02]  /*4c10*/  FMNMX.FTZ R3, R232, R3, !PT ;  /* 0x00000003e8037209 */ /* 0x000fe40007810000 */
[----:B------:R-:W-:Y:S02]  /*4c20*/  FSEL R221, R15, -INF , P0 ;  /* 0xff8000000fdd7808 */ /* 0x000fe40000000000 */
[----:B------:R-:W-:Y:S01]  /*4c30*/  ISETP.GT.AND P1, PT, R0, 0x60, PT ;  /* 0x000000600000780c */ /* 0x000fe20003f24270 */
[----:B------:R-:W-:Y:S01]  /*4c40*/  LDSM.16.MT88.4 R12, [R193] ;  /* 0x00000000c10c783b */ /* 0x000fe20000004200 */
[----:B------:R-:W-:Y:S02]  /*4c50*/  FMNMX.FTZ R2, R162, R2, !PT ;  /* 0x00000002a2027209 */ /* 0x000fe40007810000 */
[----:B------:R-:W-:Y:S02]  /*4c60*/  FMNMX.FTZ R3, R231, R3, !PT ;  /* 0x00000003e7037209 */ /* 0x000fe40007810000 */
[----:B------:R-:W-:-:S02]  /*4c70*/  ISETP.GT.AND P0, PT, R0, 0x61, PT ;  /* 0x000000610000780c */ /* 0x000fc40003f04270 */
[----:B------:R-:W-:Y:S01]  /*4c80*/  FSEL R230, R54, -INF , P1 ;  /* 0xff80000036e67808 */ /* 0x000fe20000800000 */
[----:B------:R-:W1:Y:S01]  /*4c90*/  SHFL.BFLY PT, R5, R3, 0x2, 0x1f ;  /* 0x0c401f0003057f89 */ /* 0x000e6200000e0000 */
[----:B------:R-:W-:Y:S02]  /*4ca0*/  FMNMX.FTZ R2, R221, R2, !PT ;  /* 0x00000002dd027209 */ /* 0x000fe40007810000 */
[----:B------:R-:W-:Y:S02]  /*4cb0*/  FSEL R237, R55, -INF , P0 ;  /* 0xff80000037ed7808 */ /* 0x000fe40000000000 */
[----:B------:R-:W-:Y:S02]  /*4cc0*/  ISETP.GT.AND P1, PT, R0, 0x68, PT ;  /* 0x000000680000780c */ /* 0x000fe40003f24270 */
[----:B------:R-:W-:Y:S02]  /*4cd0*/  FMNMX.FTZ R2, R230, R2, !PT ;  /* 0x00000002e6027209 */ /* 0x000fe40007810000 */
[----:B------:R-:W-:-:S02]  /*4ce0*/  ISETP.GT.AND P0, PT, R0, 0x69, PT ;  /* 0x000000690000780c */ /* 0x000fc40003f04270 */
[----:B------:R-:W-:Y:S02]  /*4cf0*/  FSEL R236, R58, -INF , P1 ;  /* 0xff8000003aec7808 */ /* 0x000fe40000800000 */
[----:B------:R-:W-:Y:S02]  /*4d00*/  FMNMX.FTZ R2, R237, R2, !PT ;  /* 0x00000002ed027209 */ /* 0x000fe40007810000 */
[----:B------:R-:W-:Y:S02]  /*4d10*/  FSEL R235, R59, -INF , P0 ;  /* 0xff8000003beb7808 */ /* 0x000fe40000000000 */
[----:B------:R-:W-:-:S04]  /*4d20*/  FMNMX.FTZ R2, R236, R2, !PT ;  /* 0x00000002ec027209 */ /* 0x000fc80007810000 */
[----:B------:R-:W-:Y:S02]  /*4d30*/  FMNMX.FTZ R2, R235, R2, !PT ;  /* 0x00000002eb027209 */ /* 0x000fe40007810000 */
        /* <DEDUP_REMOVED lines=9> */
[----:B------:R-:W-:-:S04]  /*4dd0*/  FFMA.FTZ R0, R6, c[0x0][0x2d0], -R2 ;  /* 0x0000b40006007a23 */ /* 0x000fc80000010802 */
[----:B------:R2:W-:Y:S01]  /*4de0*/  MUFU.EX2 R252, R0 ;  /* 0x0000000000fc7308 */ /* 0x0005e20000000800 */
[----:B-1----:R-:W-:Y:S01]  /*4df0*/  FMNMX.FTZ R113, R3, R4, !PT ;  /* 0x0000000403717209 */ /* 0x002fe20007810000 */
[----:B------:R-:W-:-:S03]  /*4e00*/  FFMA.FTZ R3, R8, c[0x0][0x2d0], -R2 ;  /* 0x0000b40008037a23 */ /* 0x000fc60000010802 */
[----:B------:R-:W-:-:S03]  /*4e10*/  FSETP.NEU.FTZ.AND P0, PT, R113, -INF , PT ;  /* 0xff8000007100780b */ /* 0x000fc60003f1d000 */
[----:B------:R1:W-:Y:S01]  /*4e20*/  MUFU.EX2 R250, R3 ;  /* 0x0000000300fa7308 */ /* 0x0003e20000000800 */
[----:B--2---:R-:W-:-:S07]  /*4e30*/  FFMA.FTZ R0, R7, c[0x0][0x2d0], -R2 ;  /* 0x0000b40007007a23 */ /* 0x004fce0000010802 */
[----:B------:R2:W3:Y:S01]  /*4e40*/  MUFU.EX2 R251, R0 ;  /* 0x0000000000fb7308 */ /* 0x0004e20000000800 */
[----:B-1----:R-:W-:-:S07]  /*4e50*/  FFMA.FTZ R3, R9, c[0x0][0x2d0], -R2 ;  /* 0x0000b40009037a23 */ /* 0x002fce0000010802 */
[----:B------:R1:W4:Y:S01]  /*4e60*/  MUFU.EX2 R150, R3 ;  /* 0x0000000300967308 */ /* 0x0003220000000800 */
[----:B--2---:R-:W-:Y:S01]  /*4e70*/  FMUL.FTZ R0, R113, c[0x0][0x2d0] ;  /* 0x0000b40071007a20 */ /* 0x004fe20000410000 */
[----:B---3--:R-:W-:-:S04]  /*4e80*/  F2FP.BF16.PACK_AB R4, R251, R252 ;  /* 0x000000fcfb04723e */ /* 0x008fc800000010ff */
[----:B------:R-:W-:-:S05]  /*4e90*/  FSEL R0, R0, RZ, P0 ;  /* 0x000000ff00007208 */ /* 0x000fca0000000000 */
[--C-:B-1----:R-:W-:Y:S01]  /*4ea0*/  FFMA.FTZ R3, R10, c[0x0][0x2d0], -R0.reuse ;  /* 0x0000b4000a037a23 */ /* 0x102fe20000010800 */
[----:B----4-:R-:W-:Y:S01]  /*4eb0*/  F2FP.BF16.PACK_AB R6, R150, R250 ;  /* 0x000000fa9606723e */ /* 0x010fe200000010ff */
[----:B------:R-:W1:Y:S02]  /*4ec0*/  LDSM.16.MT88.4 R8, [R191] ;  /* 0x00000000bf08783b */ /* 0x000e640000004200 */
[----:B------:R2:W-:Y:S02]  /*4ed0*/  MUFU.EX2 R246, R3 ;  /* 0x0000000300f67308 */ /* 0x0005e40000000800 */
[----:B--2---:R-:W-:-:S06]  /*4ee0*/  FFMA.FTZ R3, R16, c[0x0][0x2d0], -R0 ;  /* 0x0000b40010037a23 */ /* 0x004fcc0000010800 */
[----:B------:R2:W3:Y:S02]  /*4ef0*/  MUFU.EX2 R243, R3 ;  /* 0x0000000300f37308 */ /* 0x0004e40000000800 */
[----:B--2---:R-:W-:Y:S01]  /*4f00*/  FFMA.FTZ R3, R17, c[0x0][0x2d0], -R0 ;  /* 0x0000b40011037a23 */ /* 0x004fe20000010800 */
[----:B---3--:R-:W-:-:S05]  /*4f10*/  F2FP.BF16.PACK_AB R5, R243, R246 ;  /* 0x000000f6f305723e */ /* 0x008fca00000010ff */
[----:B------:R2:W-:Y:S02]  /*4f20*/  MUFU.EX2 R242, R3 ;  /* 0x0000000300f27308 */ /* 0x0005e40000000800 */
[----:B--2---:R-:W-:-:S06]  /*4f30*/  FFMA.FTZ R3, R18, c[0x0][0x2d0], -R0 ;  /* 0x0000b40012037a23 */ /* 0x004fcc0000010800 */
[----:B------:R-:W2:Y:S02]  /*4f40*/  MUFU.EX2 R249, R3 ;  /* 0x0000000300f97308 */ /* 0x000ea40000000800 */
[----:B--2---:R-:W-:Y:S01]  /*4f50*/  F2FP.BF16.PACK_AB R7, R249, R242 ;  /* 0x000000f2f907723e */ /* 0x004fe200000010ff */
[--C-:B------:R-:W-:Y:S02]  /*4f60*/  FFMA.FTZ R3, R19, c[0x0][0x2d0], -R2.reuse ;  /* 0x0000b40013037a23 */ /* 0x100fe40000010802 */
[----:B------:R-:W-:Y:S03]  /*4f70*/  LDSM.16.MT88.4 R16, [R193+0x3800] ;  /* 0x00380000c110783b */ /* 0x000fe60000004200 */
[----:B------:R2:W-:Y:S01]  /*4f80*/  MUFU.EX2 R245, R3 ;  /* 0x0000000300f57308 */ /* 0x0005e20000000800 */
[C---:B-1----:R-:W-:Y:S08]  /*4f90*/  HMMA.16816.F32.BF16 R56, R4.reuse, R8, RZ ;  /* 0x000000080438723c */ /* 0x042ff000000418ff */
[----:B------:R-:W-:Y:S01]  /*4fa0*/  HMMA.16816.F32.BF16 R68, R4, R10, RZ ;  /* 0x0000000a0444723c */ /* 0x000fe200000418ff */
[----:B------:R-:W1:Y:S01]  /*4fb0*/  LDSM.16.MT88.4 R8, [R194+0x3800] ;  /* 0x00380000c208783b */ /* 0x000e620000004200 */
[----:B--2---:R-:W-:-:S06]  /*4fc0*/  FFMA.FTZ R3, R32, c[0x0][0x2d0], -R2 ;  /* 0x0000b40020037a23 */ /* 0x004fcc0000010802 */
[C---:B------:R-:W-:Y:S01]  /*4fd0*/  HMMA.16816.F32.BF16 R72, R4.reuse, R12, RZ ;  /* 0x0000000c0448723c */ /* 0x040fe200000418ff */
[----:B------:R2:W3:Y:S07]  /*4fe0*/  MUFU.EX2 R247, R3 ;  /* 0x0000000300f77308 */ /* 0x0004ee0000000800 */
[C---:B------:R-:W-:Y:S01]  /*4ff0*/  HMMA.16816.F32.BF16 R64, R4.reuse, R14, RZ ;  /* 0x0000000e0440723c */ /* 0x040fe200000418ff */
[----:B------:R-:W4:Y:S07]  /*5000*/  LDSM.16.MT88.4 R12, [R192+0x3800] ;  /* 0x00380000c00c783b */ /* 0x000f2e0000004200 */
[----:B------:R-:W-:Y:S01]  /*5010*/  HMMA.16816.F32.BF16 R60, R4, R20, RZ ;  /* 0x00000014043c723c */ /* 0x000fe200000418ff */
[----:B--2---:R-:W-:-:S04]  /*5020*/  FFMA.FTZ R3, R33, c[0x0][0x2d0], -R2 ;  /* 0x0000b40021037a23 */ /* 0x004fc80000010802 */
[----:B------:R2:W-:Y:S03]  /*5030*/  MUFU.EX2 R244, R3 ;  /* 0x0000000300f47308 */ /* 0x0005e60000000800 */
[C---:B------:R-:W-:Y:S01]  /*5040*/  HMMA.16816.F32.BF16 R52, R4.reuse, R22, RZ ;  /* 0x000000160434723c */ /* 0x040fe200000418ff */
[----:B------:R-:W-:Y:S07]  /*5050*/  LDSM.16.MT88.4 R20, [R191+0x800] ;  /* 0x00080000bf14783b */ /* 0x000fee0000004200 */
[----:B------:R-:W-:Y:S01]  /*5060*/  HMMA.16816.F32.BF16 R40, R4, R24, RZ ;  /* 0x000000180428723c */ /* 0x000fe200000418ff */
[----:B--2---:R-:W-:-:S07]  /*5070*/  FFMA.FTZ R3, R34, c[0x0][0x2d0], -R2 ;  /* 0x0000b40022037a23 */ /* 0x004fce0000010802 */
[C---:B-1----:R-:W-:Y:S01]  /*5080*/  HMMA.16816.F32.BF16 R104, R4.reuse, R8, RZ ;  /* 0x000000080468723c */ /* 0x042fe200000418ff */
[----:B------:R1:W-:Y:S07]  /*5090*/  MUFU.EX2 R248, R3 ;  /* 0x0000000300f87308 */ /* 0x0003ee0000000800 */
[C---:B------:R-:W-:Y:S01]  /*50a0*/  HMMA.16816.F32.BF16 R92, R4.reuse, R10, RZ ;  /* 0x0000000a045c723c */ /* 0x040fe200000418ff */
[----:B------:R-:W2:Y:S07]  /*50b0*/  LDSM.16.MT88.4 R8, [R192+0x800] ;  /* 0x00080000c008783b */ /* 0x000eae0000004200 */
[----:B----4-:R-:W-:Y:S01]  /*50c0*/  HMMA.16816.F32.BF16 R76, R4, R14, RZ ;  /* 0x0000000e044c723c */ /* 0x010fe200000418ff */
[----:B-1----:R-:W-:-:S04]  /*50d0*/  FFMA.FTZ R3, R35, c[0x0][0x2d0], -R0 ;  /* 0x0000b40023037a23 */ /* 0x002fc80000010800 */
[----:B------:R1:W-:Y:S03]  /*50e0*/  MUFU.EX2 R239, R3 ;  /* 0x0000000300ef7308 */ /* 0x0003e60000000800 */
[C---:B------:R-:W-:Y:S08]  /*50f0*/  HMMA.16816.F32.BF16 R48, R4.reuse, R28, RZ ;  /* 0x0000001c0430723c */ /* 0x040ff000000418ff */
[----:B------:R-:W-:Y:S01]  /*5100*/  HMMA.16816.F32.BF16 R44, R4, R30, RZ ;  /* 0x0000001e042c723c */ /* 0x000fe200000418ff */
[----:B-1----:R-:W-:-:S07]  /*5110*/  FFMA.FTZ R3, R36, c[0x0][0x2d0], -R0 ;  /* 0x0000b40024037a23 */ /* 0x002fce0000010800 */
[C---:B------:R-:W-:Y:S01]  /*5120*/  HMMA.16816.F32.BF16 R32, R4.reuse, R16, RZ ;  /* 0x000000100420723c */ /* 0x040fe200000418ff */
[----:B------:R1:W4:Y:S07]  /*5130*/  MUFU.EX2 R240, R3 ;  /* 0x0000000300f07308 */ /* 0x00032e0000000800 */
[----:B------:R-:W-:Y:S01]  /*5140*/  HMMA.16816.F32.BF16 R28, R4, R18, RZ ;  /* 0x00000012041c723c */ /* 0x000fe200000418ff */
[----:B------:R-:W-:Y:S01]  /*5150*/  LDSM.16.MT88.4 R16, [R194+0x800] ;  /* 0x00080000c210783b */ /* 0x000fe20000004200 */
[----:B-1----:R-:W-:-:S04]  /*5160*/  FFMA.FTZ R3, R37, c[0x0][0x2d0], -R0 ;  /* 0x0000b40025037a23 */ /* 0x002fc80000010800 */
[----:B------:R1:W-:Y:S02]  /*5170*/  MUFU.EX2 R238, R3 ;  /* 0x0000000300ee7308 */ /* 0x0003e40000000800 */
[----:B-1----:R-:W-:Y:S02]  /*5180*/  FFMA.FTZ R3, R38, c[0x0][0x2d0], -R0 ;  /* 0x0000b40026037a23 */ /* 0x002fe40000010800 */
[C---:B------:R-:W-:Y:S04]  /*5190*/  HMMA.16816.F32.BF16 R36, R4.reuse, R26, RZ ;  /* 0x0000001a0424723c */ /* 0x040fe800000418ff */
[----:B------:R1:W5:Y:S04]  /*51a0*/  MUFU.EX2 R241, R3 ;  /* 0x0000000300f17308 */ /* 0x0003680000000800 */
[----:B------:R-:W-:Y:S01]  /*51b0*/  HMMA.16816.F32.BF16 R24, R4, R12, RZ ;  /* 0x0000000c0418723c */ /* 0x000fe200000418ff */
[----:B------:R-:W2:Y:S06]  /*51c0*/  LDSM.16.MT88.4 R12, [R193+0x800] ;  /* 0x00080000c10c783b */ /* 0x000eac0000004200 */
[----:B---3--:R-:W-:-:S02]  /*51d0*/  F2FP.BF16.PACK_AB R4, R247, R245 ;  /* 0x000000f5f704723e */ /* 0x008fc400000010ff */
[----:B----4-:R-:W-:Y:S01]  /*51e0*/  F2FP.BF16.PACK_AB R5, R240, R239 ;  /* 0x000000eff005723e */ /* 0x010fe200000010ff */
[--C-:B-1----:R-:W-:Y:S01]  /*51f0*/  FFMA.FTZ R3, R109, c[0x0][0x2d0], -R2.reuse ;  /* 0x0000b4006d037a23 */ /* 0x102fe20000010802 */
[----:B------:R-:W-:Y:S02]  /*5200*/  F2FP.BF16.PACK_AB R6, R248, R244 ;  /* 0x000000f4f806723e */ /* 0x000fe400000010ff */
[----:B-----5:R-:W-:Y:S01]  /*5210*/  F2FP.BF16.PACK_AB R7, R241, R238 ;  /* 0x000000eef107723e */ /* 0x020fe200000010ff */
[----:B------:R1:W-:Y:S06]  /*5220*/  MUFU.EX2 R227, R3 ;  /* 0x0000000300e37308 */ /* 0x0003ec0000000800 */
[C---:B--2---:R-:W-:Y:S08]  /*5230*/  HMMA.16816.F32.BF16 R124, R4.reuse, R8, R60 ;  /* 0x00000008047c723c */ /* 0x044ff0000004183c */
[----:B------:R-:W-:Y:S01]  /*5240*/  HMMA.16816.F32.BF16 R116, R4, R10, R52 ;  /* 0x0000000a0474723c */ /* 0x000fe20000041834 */
[----:B------:R-:W2:Y:S01]  /*5250*/  LDSM.16.MT88.4 R8, [R193+0x4000] ;  /* 0x00400000c108783b */ /* 0x000ea20000004200 */
[----:B-1----:R-:W-:-:S04]  /*5260*/  FFMA.FTZ R3, R108, c[0x0][0x2d0], -R2 ;  /* 0x0000b4006c037a23 */ /* 0x002fc80000010802 */
[----:B------:R1:W3:Y:S02]  /*5270*/  MUFU.EX2 R229, R3 ;  /* 0x0000000300e57308 */ /* 0x0002e40000000800 */
[C---:B------:R-:W-:Y:S08]  /*5280*/  HMMA.16816.F32.BF16 R100, R4.reuse, R20, R56 ;  /* 0x000000140464723c */ /* 0x040ff00000041838 */
[----:B------:R-:W-:Y:S01]  /*5290*/  HMMA.16816.F32.BF16 R88, R4, R22, R68 ;  /* 0x000000160458723c */ /* 0x000fe20000041844 */
[----:B------:R-:W4:Y:S01]  /*52a0*/  LDSM.16.MT88.4 R20, [R191+0x4000] ;  /* 0x00400000bf14783b */ /* 0x000f220000004200 */
[----:B-1----:R-:W-:-:S06]  /*52b0*/  FFMA.FTZ R3, R111, c[0x0][0x2d0], -R2 ;  /* 0x0000b4006f037a23 */ /* 0x002fcc0000010802 */
[C---:B------:R-:W-:Y:S01]  /*52c0*/  HMMA.16816.F32.BF16 R84, R4.reuse, R12, R72 ;  /* 0x0000000c0454723c */ /* 0x040fe20000041848 */
[----:B------:R1:W-:Y:S07]  /*52d0*/  MUFU.EX2 R226, R3 ;  /* 0x0000000300e27308 */ /* 0x0003ee0000000800 */
[C---:B------:R-:W-:Y:S01]  /*52e0*/  HMMA.16816.F32.BF16 R120, R4.reuse, R14, R64 ;  /* 0x0000000e0478723c */ /* 0x040fe20000041840 */
[----:B------:R-:W5:Y:S07]  /*52f0*/  LDSM.16.MT88.4 R12, [R192+0x4000] ;  /* 0x00400000c00c783b */ /* 0x000f6e0000004200 */
[----:B------:R-:W-:Y:S01]  /*5300*/  HMMA.16816.F32.BF16 R96, R4, R16, R48 ;  /* 0x000000100460723c */ /* 0x000fe20000041830 */
[----:B-1----:R-:W-:-:S04]  /*5310*/  FFMA.FTZ R3, R110, c[0x0][0x2d0], -R2 ;  /* 0x0000b4006e037a23 */ /* 0x002fc80000010802 */
[----:B------:R1:W-:Y:S03]  /*5320*/  MUFU.EX2 R228, R3 ;  /* 0x0000000300e47308 */ /* 0x0003e60000000800 */
[C---:B--2---:R-:W-:Y:S08]  /*5330*/  HMMA.16816.F32.BF16 R64, R4.reuse, R8, R32 ;  /* 0x000000080440723c */ /* 0x044ff00000041820 */
[----:B------:R-:W-:Y:S01]  /*5340*/  HMMA.16816.F32.BF16 R56, R4, R10, R28 ;  /* 0x0000000a0438723c */ /* 0x000fe2000004181c */
[----:B------:R-:W2:Y:S01]  /*5350*/  LDSM.16.MT88.4 R8, [R194+0x4000] ;  /* 0x00400000c208783b */ /* 0x000ea20000004200 */
[----:B-1----:R-:W-:-:S06]  /*5360*/  FFMA.FTZ R3, R112, c[0x0][0x2d0], -R0 ;  /* 0x0000b40070037a23 */ /* 0x002fcc0000010800 */
[C---:B----4-:R-:W-:Y:S01]  /*5370*/  HMMA.16816.F32.BF16 R72, R4.reuse, R20, R40 ;  /* 0x000000140448723c */ /* 0x050fe20000041828 */
[----:B------:R-:W-:Y:S01]  /*5380*/  IMAD.MOV.U32 R112, RZ, RZ, R150 ;  /* 0x000000ffff707224 */ /* 0x000fe200078e0096 */
[----:B------:R1:W-:Y:S06]  /*5390*/  MUFU.EX2 R225, R3 ;  /* 0x0000000300e17308 */ /* 0x0003ec0000000800 */
[C---:B------:R-:W-:Y:S01]  /*53a0*/  HMMA.16816.F32.BF16 R80, R4.reuse, R18, R44 ;  /* 0x000000120450723c */ /* 0x040fe2000004182c */
[----:B------:R-:W-:Y:S07]  /*53b0*/  LDSM.16.MT88.4 R16, [R191+0x4800] ;  /* 0x00480000bf10783b */ /* 0x000fee0000004200 */
[----:B-----5:R-:W-:Y:S01]  /*53c0*/  HMMA.16816.F32.BF16 R40, R4, R12, R24 ;  /* 0x0000000c0428723c */ /* 0x020fe20000041818 */
[----:B-1----:R-:W-:-:S02]  /*53d0*/  FFMA.FTZ R3, R136, c[0x0][0x2d0], -R0 ;  /* 0x0000b40088037a23 */ /* 0x002fc40000010800 */
[----:B------:R-:W-:Y:S02]  /*53e0*/  IMAD.MOV.U32 R136, RZ, RZ, R149 ;  /* 0x000000ffff887224 */ /* 0x000fe400078e0095 */
[----:B------:R1:W4:Y:S03]  /*53f0*/  MUFU.EX2 R223, R3 ;  /* 0x0000000300df7308 */ /* 0x0003260000000800 */
[C---:B------:R-:W-:Y:S01]  /*5400*/  HMMA.16816.F32.BF16 R32, R4.reuse, R14, R76 ;  /* 0x0000000e0420723c */ /* 0x040fe2000004184c */
[----:B------:R-:W5:Y:S07]  /*5410*/  LDSM.16.MT88.4 R12, [R191+0x1000] ;  /* 0x00100000bf0c783b */ /* 0x000f6e0000004200 */
[----:B------:R-:W-:Y:S01]  /*5420*/  HMMA.16816.F32.BF16 R68, R4, R22, R36 ;  /* 0x000000160444723c */ /* 0x000fe20000041824 */
[----:B------:R-:W5:Y:S01]  /*5430*/  LDSM.16.MT88.4 R20, [R193+0x1000] ;  /* 0x00100000c114783b */ /* 0x000f620000004200 */
[----:B-1----:R-:W-:-:S06]  /*5440*/  FFMA.FTZ R3, R115, c[0x0][0x2d0], -R0 ;  /* 0x0000b40073037a23 */ /* 0x002fcc0000010800 */
[C---:B--2---:R-:W-:Y:S01]  /*5450*/  HMMA.16816.F32.BF16 R28, R4.reuse, R8, R104 ;  /* 0x00000008041c723c */ /* 0x044fe20000041868 */
[----:B------:R1:W-:Y:S07]  /*5460*/  MUFU.EX2 R222, R3 ;  /* 0x0000000300de7308 */ /* 0x0003ee0000000800 */
[----:B------:R-:W-:Y:S01]  /*5470*/  HMMA.16816.F32.BF16 R24, R4, R10, R92 ;  /* 0x0000000a0418723c */ /* 0x000fe2000004185c */
[----:B------:R-:W2:Y:S06]  /*5480*/  LDSM.16.MT88.4 R8, [R194+0x1000] ;  /* 0x00100000c208783b */ /* 0x000eac0000004200 */
[----:B---3--:R-:W-:-:S02]  /*5490*/  F2FP.BF16.PACK_AB R4, R229, R227 ;  /* 0x000000e3e504723e */ /* 0x008fc400000010ff */
[----:B----4-:R-:W-:Y:S01]  /*54a0*/  F2FP.BF16.PACK_AB R5, R223, R225 ;  /* 0x000000e1df05723e */ /* 0x010fe200000010ff */
[----:B-1----:R-:W-:Y:S01]  /*54b0*/  FFMA.FTZ R3, R137, c[0x0][0x2d0], -R0 ;  /* 0x0000b40089037a23 */ /* 0x002fe20000010800 */
[----:B------:R-:W-:-:S03]  /*54c0*/  F2FP.BF16.PACK_AB R6, R228, R226 ;  /* 0x000000e2e406723e */ /* 0x000fc600000010ff */
[----:B------:R-:W1:Y:S02]  /*54d0*/  MUFU.EX2 R224, R3 ;  /* 0x0000000300e07308 */ /* 0x000e640000000800 */
[----:B-1----:R-:W-:Y:S01]  /*54e0*/  F2FP.BF16.PACK_AB R7, R224, R222 ;  /* 0x000000dee007723e */ /* 0x002fe200000010ff */
[----:B------:R-:W-:-:S06]  /*54f0*/  FFMA.FTZ R3, R139, c[0x0][0x2d0], -R2 ;  /* 0x0000b4008b037a23 */ /* 0x000fcc0000010802 */
[C---:B-----5:R-:W-:Y:S08]  /*5500*/  HMMA.16816.F32.BF16 R60, R4.reuse, R12, R100 ;  /* 0x0000000c043c723c */ /* 0x060ff00000041864 */
[C---:B------:R-:W-:Y:S01]  /*5510*/  HMMA.16816.F32.BF16 R52, R4.reuse, R14, R88 ;  /* 0x0000000e0434723c */ /* 0x040fe20000041858 */
[----:B------:R-:W1:Y:S07]  /*5520*/  LDSM.16.MT88.4 R12, [R192+0x1000] ;  /* 0x00100000c00c783b */ /* 0x000e6e0000004200 */
[C---:B------:R-:W-:Y:S08]  /*5530*/  HMMA.16816.F32.BF16 R48, R4.reuse, R20, R84 ;  /* 0x000000140430723c */ /* 0x040ff00000041854 */
[C---:B------:R-:W-:Y:S01]  /*5540*/  HMMA.16816.F32.BF16 R44, R4.reuse, R22, R120 ;  /* 0x00000016042c723c */ /* 0x040fe20000041878 */
[----:B------:R-:W3:Y:S04]  /*5550*/  LDSM.16.MT88.4 R20, [R193+0x4800] ;  /* 0x00480000c114783b */ /* 0x000ee80000004200 */
[----:B------:R-:W-:Y:S03]  /*5560*/  LDSM.16.MT88.4 R120, [R191+0x3000] ;  /* 0x00300000bf78783b */ /* 0x000fe60000004200 */
[C---:B--2---:R-:W-:Y:S08]  /*5570*/  HMMA.16816.F32.BF16 R100, R4.reuse, R10, R80 ;  /* 0x0000000a0464723c */ /* 0x044ff00000041850 */
[C---:B------:R-:W-:Y:S08]  /*5580*/  HMMA.16816.F32.BF16 R88, R4.reuse, R16, R72 ;  /* 0x000000100458723c */ /* 0x040ff00000041848 */
[C---:B------:R-:W-:Y:S01]  /*5590*/  HMMA.16816.F32.BF16 R80, R4.reuse, R18, R68 ;  /* 0x000000120450723c */ /* 0x040fe20000041844 */
[----:B------:R-:W-:Y:S07]  /*55a0*/  LDSM.16.MT88.4 R16, [R191+0x1800] ;  /* 0x00180000bf10783b */ /* 0x000fee0000004200 */
[C---:B-1----:R-:W-:Y:S08]  /*55b0*/  HMMA.16816.F32.BF16 R104, R4.reuse, R14, R116 ;  /* 0x0000000e0468723c */ /* 0x042ff00000041874 */
[C---:B------:R-:W-:Y:S01]  /*55c0*/  HMMA.16816.F32.BF16 R116, R4.reuse, R8, R96 ;  /* 0x000000080474723c */ /* 0x040fe20000041860 */
[----:B------:R-:W1:Y:S07]  /*55d0*/  LDSM.16.MT88.4 R8, [R192+0x4800] ;  /* 0x00480000c008783b */ /* 0x000e6e0000004200 */
[C---:B------:R-:W-:Y:S01]  /*55e0*/  HMMA.16816.F32.BF16 R36, R4.reuse, R12, R124 ;  /* 0x0000000c0424723c */ /* 0x040fe2000004187c */
[----:B------:R2:W-:Y:S01]  /*55f0*/  MUFU.EX2 R124, R3 ;  /* 0x00000003007c7308 */ /* 0x0005e20000000800 */
[----:B------:R-:W4:Y:S05]  /*5600*/  LDSM.16.MT88.4 R12, [R194+0x4800] ;  /* 0x00480000c20c783b */ /* 0x000f2a0000004200 */
[----:B------:R-:W-:Y:S01]  /*5610*/  IMAD.MOV.U32 R127, RZ, RZ, R154 ;  /* 0x000000ffff7f7224 */ /* 0x000fe200078e009a */
[----:B---3--:R-:W-:Y:S01]  /*5620*/  HMMA.16816.F32.BF16 R72, R4, R22, R56 ;  /* 0x000000160448723c */ /* 0x008fe20000041838 */
[----:B------:R-:W-:-:S02]  /*5630*/  IMAD.MOV.U32 R126, RZ, RZ, R153 ;  /* 0x000000ffff7e7224 */ /* 0x000fc400078e0099 */
[----:B------:R-:W-:-:S05]  /*5640*/  IMAD.MOV.U32 R125, RZ, RZ, R152 ;  /* 0x000000ffff7d7224 */ /* 0x000fca00078e0098 */
[C---:B------:R-:W-:Y:S01]  /*5650*/  HMMA.16816.F32.BF16 R76, R4.reuse, R20, R64 ;  /* 0x00000014044c723c */ /* 0x040fe20000041840 */
[--C-:B--2---:R-:W-:Y:S01]  /*5660*/  FFMA.FTZ R3, R141, c[0x0][0x2d0], -R2.reuse ;  /* 0x0000b4008d037a23 */ /* 0x104fe20000010802 */
[----:B------:R-:W-:Y:S03]  /*5670*/  LDSM.16.MT88.4 R20, [R192+0x1800] ;  /* 0x00180000c014783b */ /* 0x000fe60000004200 */
[----:B------:R2:W3:Y:S03]  /*5680*/  MUFU.EX2 R161, R3 ;  /* 0x0000000300a17308 */ /* 0x0004e60000000800 */
[----:B-1----:R-:W-:Y:S01]  /*5690*/  HMMA.16816.F32.BF16 R56, R4, R8, R40 ;  /* 0x000000080438723c */ /* 0x002fe20000041828 */
[----:B--2---:R-:W-:-:S04]  /*56a0*/  FFMA.FTZ R3, R138, c[0x0][0x2d0], -R2 ;  /* 0x0000b4008a037a23 */ /* 0x004fc80000010802 */
[----:B------:R1:W-:Y:S03]  /*56b0*/  MUFU.EX2 R160, R3 ;  /* 0x0000000300a07308 */ /* 0x0003e60000000800 */
[C---:B------:R-:W-:Y:S01]  /*56c0*/  HMMA.16816.F32.BF16 R68, R4.reuse, R10, R32 ;  /* 0x0000000a0444723c */ /* 0x040fe20000041820 */
[----:B------:R-:W2:Y:S07]  /*56d0*/  LDSM.16.MT88.4 R8, [R193+0x1800] ;  /* 0x00180000c108783b */ /* 0x000eae0000004200 */
[----:B----4-:R-:W-:Y:S01]  /*56e0*/  HMMA.16816.F32.BF16 R84, R4, R12, R28 ;  /* 0x0000000c0454723c */ /* 0x010fe2000004181c */
[----:B-1----:R-:W-:-:S07]  /*56f0*/  FFMA.FTZ R3, R140, c[0x0][0x2d0], -R2 ;  /* 0x0000b4008c037a23 */ /* 0x002fce0000010802 */
[----:B------:R-:W-:Y:S01]  /*5700*/  HMMA.16816.F32.BF16 R64, R4, R14, R24 ;  /* 0x0000000e0440723c */ /* 0x000fe20000041818 */
[----:B------:R-:W1:Y:S01]  /*5710*/  LDSM.16.MT88.4 R12, [R194+0x1800] ;  /* 0x00180000c20c783b */ /* 0x000e620000004200 */
[----:B------:R4:W5:Y:S05]  /*5720*/  MUFU.EX2 R159, R3 ;  /* 0x00000003009f7308 */ /* 0x00096a0000000800 */
[----:B---3--:R-:W-:Y:S01]  /*5730*/  F2FP.BF16.PACK_AB R4, R161, R124 ;  /* 0x0000007ca104723e */ /* 0x008fe200000010ff */
[----:B----4-:R-:W-:Y:S01]  /*5740*/  FFMA.FTZ R3, R143, c[0x0][0x2d0], -R0 ;  /* 0x0000b4008f037a23 */ /* 0x010fe20000010800 */
[----:B-----5:R-:W-:-:S03]  /*5750*/  F2FP.BF16.PACK_AB R6, R159, R160 ;  /* 0x000000a09f06723e */ /* 0x020fc600000010ff */
[----:B------:R3:W-:Y:S02]  /*5760*/  MUFU.EX2 R154, R3 ;  /* 0x00000003009a7308 */ /* 0x0007e40000000800 */
[----:B---3--:R-:W-:-:S06]  /*5770*/  FFMA.FTZ R3, R142, c[0x0][0x2d0], -R0 ;  /* 0x0000b4008e037a23 */ /* 0x008fcc0000010800 */
[----:B------:R3:W4:Y:S02]  /*5780*/  MUFU.EX2 R150, R3 ;  /* 0x0000000300967308 */ /* 0x0007240000000800 */
[----:B---3--:R-:W-:Y:S01]  /*5790*/  FFMA.FTZ R3, R145, c[0x0][0x2d0], -R0 ;  /* 0x0000b40091037a23 */ /* 0x008fe20000010800 */
[----:B----4-:R-:W-:-:S05]  /*57a0*/  F2FP.BF16.PACK_AB R5, R150, R154 ;  /* 0x0000009a9605723e */ /* 0x010fca00000010ff */
[----:B------:R3:W-:Y:S02]  /*57b0*/  MUFU.EX2 R153, R3 ;  /* 0x0000000300997308 */ /* 0x0007e40000000800 */
[----:B---3--:R-:W-:-:S06]  /*57c0*/  FFMA.FTZ R3, R144, c[0x0][0x2d0], -R0 ;  /* 0x0000b40090037a23 */ /* 0x008fcc0000010800 */
        /* <DEDUP_REMOVED lines=8> */
[C---:B------:R-:W-:Y:S01]  /*5850*/  HMMA.16816.F32.BF16 R44, R4.reuse, R20, R36 ;  /* 0x00000014042c723c */ /* 0x040fe20000041824 */
[----:B------:R3:W4:Y:S07]  /*5860*/  MUFU.EX2 R149, R3 ;  /* 0x0000000300957308 */ /* 0x00072e0000000800 */
[C---:B------:R-:W-:Y:S01]  /*5870*/  HMMA.16816.F32.BF16 R40, R4.reuse, R22, R104 ;  /* 0x000000160428723c */ /* 0x040fe20000041868 */
[----:B------:R-:W5:Y:S07]  /*5880*/  LDSM.16.MT88.4 R20, [R192+0x5000] ;  /* 0x00500000c014783b */ /* 0x000f6e0000004200 */
[----:B------:R-:W-:Y:S01]  /*5890*/  HMMA.16816.F32.BF16 R60, R4, R16, R60 ;  /* 0x00000010043c723c */ /* 0x000fe2000004183c */
[----:B---3--:R-:W-:-:S04]  /*58a0*/  FFMA.FTZ R3, R146, c[0x0][0x2d0], -R2 ;  /* 0x0000b40092037a23 */ /* 0x008fc80000010802 */
[----:B------:R3:W-:Y:S03]  /*58b0*/  MUFU.EX2 R146, R3 ;  /* 0x0000000300927308 */ /* 0x0007e60000000800 */
[C---:B------:R-:W-:Y:S01]  /*58c0*/  HMMA.16816.F32.BF16 R96, R4.reuse, R18, R52 ;  /* 0x000000120460723c */ /* 0x040fe20000041834 */
[----:B------:R-:W4:Y:S07]  /*58d0*/  LDSM.16.MT88.4 R16, [R193+0x5000] ;  /* 0x00500000c110783b */ /* 0x000f2e0000004200 */
[----:B-1----:R-:W-:Y:S01]  /*58e0*/  HMMA.16816.F32.BF16 R28, R4, R12, R116 ;  /* 0x0000000c041c723c */ /* 0x002fe20000041874 */
[----:B---3--:R-:W-:-:S07]  /*58f0*/  FFMA.FTZ R3, R151, c[0x0][0x2d0], -R2 ;  /* 0x0000b40097037a23 */ /* 0x008fce0000010802 */
[C---:B--2---:R-:W-:Y:S01]  /*5900*/  HMMA.16816.F32.BF16 R24, R4.reuse, R8, R88 ;  /* 0x000000080418723c */ /* 0x044fe20000041858 */
[----:B------:R-:W-:Y:S01]  /*5910*/  IMAD.MOV.U32 R151, RZ, RZ, R136 ;  /* 0x000000ffff977224 */ /* 0x000fe200078e0088 */
[----:B------:R1:W-:Y:S06]  /*5920*/  MUFU.EX2 R148, R3 ;  /* 0x0000000300947308 */ /* 0x0003ec0000000800 */
[C---:B------:R-:W-:Y:S01]  /*5930*/  HMMA.16816.F32.BF16 R32, R4.reuse, R10, R80 ;  /* 0x0000000a0420723c */ /* 0x040fe20000041850 */
[----:B------:R-:W2:Y:S07]  /*5940*/  LDSM.16.MT88.4 R8, [R194+0x5000] ;  /* 0x00500000c208783b */ /* 0x000eae0000004200 */
[----:B-----5:R-:W-:Y:S01]  /*5950*/  HMMA.16816.F32.BF16 R56, R4, R20, R56 ;  /* 0x000000140438723c */ /* 0x020fe20000041838 */
[----:B-1----:R-:W-:-:S02]  /*5960*/  FFMA.FTZ R3, R157, c[0x0][0x2d0], -R0 ;  /* 0x0000b4009d037a23 */ /* 0x002fc40000010800 */
[----:B------:R-:W-:Y:S02]  /*5970*/  IMAD.MOV.U32 R157, RZ, RZ, R112 ;  /* 0x000000ffff9d7224 */ /* 0x000fe400078e0070 */
[----:B------:R1:W-:Y:S03]  /*5980*/  MUFU.EX2 R142, R3 ;  /* 0x00000003008e7308 */ /* 0x0003e60000000800 */
[C---:B------:R-:W-:Y:S01]  /*5990*/  HMMA.16816.F32.BF16 R68, R4.reuse, R22, R68 ;  /* 0x000000160444723c */ /* 0x040fe20000041844 */
[----:B------:R-:W3:Y:S07]  /*59a0*/  LDSM.16.MT88.4 R20, [R191+0x2000] ;  /* 0x00200000bf14783b */ /* 0x000eee0000004200 */
[----:B------:R-:W-:Y:S01]  /*59b0*/  HMMA.16816.F32.BF16 R36, R4, R14, R100 ;  /* 0x0000000e0424723c */ /* 0x000fe20000041864 */
[----:B------:R-:W-:Y:S01]  /*59c0*/  LDSM.16.MT88.4 R12, [R193+0x2000] ;  /* 0x00200000c10c783b */ /* 0x000fe20000004200 */
[----:B-1----:R-:W-:-:S06]  /*59d0*/  FFMA.FTZ R3, R158, c[0x0][0x2d0], -R0 ;  /* 0x0000b4009e037a23 */ /* 0x002fcc0000010800 */
[C---:B----4-:R-:W-:Y:S01]  /*59e0*/  HMMA.16816.F32.BF16 R48, R4.reuse, R16, R76 ;  /* 0x000000100430723c */ /* 0x050fe2000004184c */
[----:B------:R-:W-:Y:S01]  /*59f0*/  IMAD.MOV.U32 R158, RZ, RZ, R125 ;  /* 0x000000ffff9e7224 */ /* 0x000fe200078e007d */
[----:B------:R1:W4:Y:S06]  /*5a00*/  MUFU.EX2 R143, R3 ;  /* 0x00000003008f7308 */ /* 0x00032c0000000800 */
[C---:B------:R-:W-:Y:S01]  /*5a10*/  HMMA.16816.F32.BF16 R52, R4.reuse, R18, R72 ;  /* 0x000000120434723c */ /* 0x040fe20000041848 */
[----:B------:R-:W-:Y:S07]  /*5a20*/  LDSM.16.MT88.4 R16, [R194+0x2000] ;  /* 0x00200000c210783b */ /* 0x000fee0000004200 */
[----:B--2---:R-:W-:Y:S01]  /*5a30*/  HMMA.16816.F32.BF16 R80, R4, R8, R84 ;  /* 0x000000080450723c */ /* 0x004fe20000041854 */
[----:B-1----:R-:W-:-:S02]  /*5a40*/  FFMA.FTZ R3, R156, c[0x0][0x2d0], -R0 ;  /* 0x0000b4009c037a23 */ /* 0x002fc40000010800 */
[----:B------:R-:W-:Y:S02]  /*5a50*/  IMAD.MOV.U32 R156, RZ, RZ, R126 ;  /* 0x000000ffff9c7224 */ /* 0x000fe400078e007e */
[----:B------:R1:W-:Y:S03]  /*5a60*/  MUFU.EX2 R144, R3 ;  /* 0x0000000300907308 */ /* 0x0003e60000000800 */
[----:B------:R-:W-:Y:S01]  /*5a70*/  HMMA.16816.F32.BF16 R64, R4, R10, R64 ;  /* 0x0000000a0440723c */ /* 0x000fe20000041840 */
[----:B------:R-:W2:Y:S06]  /*5a80*/  LDSM.16.MT88.4 R8, [R192+0x2000] ;  /* 0x00200000c008783b */ /* 0x000eac0000004200 */
[----:B------:R-:W-:-:S02]  /*5a90*/  F2FP.BF16.PACK_AB R4, R149, R147 ;  /* 0x000000939504723e */ /* 0x000fc400000010ff */
[----:B----4-:R-:W-:Y:S02]  /*5aa0*/  F2FP.BF16.PACK_AB R5, R143, R142 ;  /* 0x0000008e8f05723e */ /* 0x010fe400000010ff */
[----:B------:R-:W-:Y:S01]  /*5ab0*/  F2FP.BF16.PACK_AB R6, R148, R146 ;  /* 0x000000929406723e */ /* 0x000fe200000010ff */
[----:B-1----:R-:W-:Y:S02]  /*5ac0*/  FFMA.FTZ R3, R155, c[0x0][0x2d0], -R0 ;  /* 0x0000b4009b037a23 */ /* 0x002fe40000010800 */
[----:B------:R-:W-:Y:S02]  /*5ad0*/  IMAD.MOV.U32 R155, RZ, RZ, R127 ;  /* 0x000000ffff9b7224 */ /* 0x000fe400078e007f */
[----:B------:R-:W1:Y:S02]  /*5ae0*/  MUFU.EX2 R145, R3 ;  /* 0x0000000300917308 */ /* 0x000e640000000800 */
[----:B-1----:R-:W-:Y:S01]  /*5af0*/  F2FP.BF16.PACK_AB R7, R145, R144 ;  /* 0x000000909107723e */ /* 0x002fe200000010ff */
[----:B------:R-:W-:-:S05]  /*5b00*/  FFMA.FTZ R3, R214, c[0x0][0x2d0], -R2 ;  /* 0x0000b400d6037a23 */ /* 0x000fca0000010802 */
[----:B------:R1:W-:Y:S01]  /*5b10*/  MUFU.EX2 R138, R3 ;  /* 0x00000003008a7308 */ /* 0x0003e20000000800 */
[C---:B---3--:R-:W-:Y:S08]  /*5b20*/  HMMA.16816.F32.BF16 R116, R4.reuse, R20, R60 ;  /* 0x000000140474723c */ /* 0x048ff0000004183c */
[----:B------:R-:W-:Y:S01]  /*5b30*/  HMMA.16816.F32.BF16 R72, R4, R22, R96 ;  /* 0x000000160448723c */ /* 0x000fe20000041860 */
[----:B------:R-:W3:Y:S01]  /*5b40*/  LDSM.16.MT88.4 R20, [R191+0x5800] ;  /* 0x00580000bf14783b */ /* 0x000ee20000004200 */
[----:B-1----:R-:W-:-:S06]  /*5b50*/  FFMA.FTZ R3, R163, c[0x0][0x2d0], -R2 ;  /* 0x0000b400a3037a23 */ /* 0x002fcc0000010802 */
[C---:B--2---:R-:W-:Y:S01]  /*5b60*/  HMMA.16816.F32.BF16 R100, R4.reuse, R8, R44 ;  /* 0x000000080464723c */ /* 0x044fe2000004182c */
[----:B------:R1:W2:Y:S07]  /*5b70*/  MUFU.EX2 R140, R3 ;  /* 0x00000003008c7308 */ /* 0x0002ae0000000800 */
[C---:B------:R-:W-:Y:S01]  /*5b80*/  HMMA.16816.F32.BF16 R84, R4.reuse, R10, R40 ;  /* 0x0000000a0454723c */ /* 0x040fe20000041828 */
[----:B------:R-:W4:Y:S07]  /*5b90*/  LDSM.16.MT88.4 R8, [R193+0x5800] ;  /* 0x00580000c108783b */ /* 0x000f2e0000004200 */
[----:B------:R-:W-:Y:S01]  /*5ba0*/  HMMA.16816.F32.BF16 R88, R4, R18, R36 ;  /* 0x000000120458723c */ /* 0x000fe20000041824 */
[----:B-1----:R-:W-:-:S04]  /*5bb0*/  FFMA.FTZ R3, R218, c[0x0][0x2d0], -R2 ;  /* 0x0000b400da037a23 */ /* 0x002fc80000010802 */
[----:B------:R1:W-:Y:S03]  /*5bc0*/  MUFU.EX2 R139, R3 ;  /* 0x00000003008b7308 */ /* 0x0003e60000000800 */
[C---:B------:R-:W-:Y:S01]  /*5bd0*/  HMMA.16816.F32.BF16 R76, R4.reuse, R12, R108 ;  /* 0x0000000c044c723c */ /* 0x040fe2000004186c */
[----:B------:R-:W-:Y:S01]  /*5be0*/  IMAD.MOV.U32 R214, RZ, RZ, c[0x0][0x2c4] ;  /* 0x0000b100ffd67624 */ /* 0x000fe200078e00ff */
[----:B------:R-:W-:Y:S06]  /*5bf0*/  LDSM.16.MT88.4 R108, [R192+0x6800] ;  /* 0x00680000c06c783b */ /* 0x000fec0000004200 */
[----:B------:R-:W-:Y:S01]  /*5c00*/  HMMA.16816.F32.BF16 R96, R4, R14, R92 ;  /* 0x0000000e0460723c */ /* 0x000fe2000004185c */
[----:B------:R-:W5:Y:S01]  /*5c10*/  LDSM.16.MT88.4 R12, [R192+0x5800] ;  /* 0x00580000c00c783b */ /* 0x000f620000004200 */
[----:B-1----:R-:W-:-:S06]  /*5c20*/  FFMA.FTZ R3, R217, c[0x0][0x2d0], -R2 ;  /* 0x0000b400d9037a23 */ /* 0x002fcc0000010802 */
[C---:B---3--:R-:W-:Y:S01]  /*5c30*/  HMMA.16816.F32.BF16 R60, R4.reuse, R20, R24 ;  /* 0x00000014043c723c */ /* 0x048fe20000041818 */
[----:B------:R1:W-:Y:S07]  /*5c40*/  MUFU.EX2 R141, R3 ;  /* 0x00000003008d7308 */ /* 0x0003ee0000000800 */
[C---:B------:R-:W-:Y:S01]  /*5c50*/  HMMA.16816.F32.BF16 R40, R4.reuse, R22, R32 ;  /* 0x000000160428723c */ /* 0x040fe20000041820 */
[----:B------:R-:W-:Y:S07]  /*5c60*/  LDSM.16.MT88.4 R20, [R193+0x2800] ;  /* 0x00280000c114783b */ /* 0x000fee0000004200 */
[----:B----4-:R-:W-:Y:S01]  /*5c70*/  HMMA.16816.F32.BF16 R36, R4, R8, R48 ;  /* 0x000000080424723c */ /* 0x010fe20000041830 */
[----:B-1----:R-:W-:-:S04]  /*5c80*/  FFMA.FTZ R3, R215, c[0x0][0x2d0], -R0 ;  /* 0x0000b400d7037a23 */ /* 0x002fc80000010800 */
[----:B------:R1:W-:Y:S03]  /*5c90*/  MUFU.EX2 R137, R3 ;  /* 0x0000000300897308 */ /* 0x0003e60000000800 */
[C---:B------:R-:W-:Y:S01]  /*5ca0*/  HMMA.16816.F32.BF16 R24, R4.reuse, R10, R52 ;  /* 0x0000000a0418723c */ /* 0x040fe20000041834 */
[----:B------:R-:W3:Y:S07]  /*5cb0*/  LDSM.16.MT88.4 R8, [R194+0x5800] ;  /* 0x00580000c208783b */ /* 0x000eee0000004200 */
[----:B------:R-:W-:Y:S01]  /*5cc0*/  HMMA.16816.F32.BF16 R92, R4, R16, R28 ;  /* 0x00000010045c723c */ /* 0x000fe2000004181c */
[----:B------:R-:W4:Y:S01]  /*5cd0*/  LDSM.16.MT88.4 R16, [R192+0x2800] ;  /* 0x00280000c010783b */ /* 0x000f220000004200 */
[----:B-1----:R-:W-:-:S06]  /*5ce0*/  FFMA.FTZ R3, R219, c[0x0][0x2d0], -R0 ;  /* 0x0000b400db037a23 */ /* 0x002fcc0000010800 */
[C---:B-----5:R-:W-:Y:S01]  /*5cf0*/  HMMA.16816.F32.BF16 R44, R4.reuse, R12, R56 ;  /* 0x0000000c042c723c */ /* 0x060fe20000041838 */
[----:B------:R1:W5:Y:S07]  /*5d00*/  MUFU.EX2 R115, R3 ;  /* 0x0000000300737308 */ /* 0x00036e0000000800 */
[----:B------:R-:W-:Y:S01]  /*5d10*/  HMMA.16816.F32.BF16 R28, R4, R14, R68 ;  /* 0x0000000e041c723c */ /* 0x000fe20000041844 */
[----:B------:R-:W-:Y:S01]  /*5d20*/  LDSM.16.MT88.4 R12, [R191+0x2800] ;  /* 0x00280000bf0c783b */ /* 0x000fe20000004200 */
[----:B-1----:R-:W-:-:S04]  /*5d30*/  FFMA.FTZ R3, R162, c[0x0][0x2d0], -R0 ;  /* 0x0000b400a2037a23 */ /* 0x002fc80000010800 */
[----:B------:R1:W-:Y:S02]  /*5d40*/  MUFU.EX2 R112, R3 ;  /* 0x0000000300707308 */ /* 0x0003e40000000800 */
[C---:B---3--:R-:W-:Y:S01]  /*5d50*/  HMMA.16816.F32.BF16 R48, R4.reuse, R8, R80 ;  /* 0x000000080430723c */ /* 0x048fe20000041850 */
[----:B------:R-:W-:Y:S01]  /*5d60*/  ISETP.NE.AND P4, PT, R214, 0x1, PT ;  /* 0x00000001d600780c */ /* 0x000fe20003f85270 */
[----:B------:R-:W-:Y:S06]  /*5d70*/  LDSM.16.MT88.4 R80, [R192+0x3000] ;  /* 0x00300000c050783b */ /* 0x000fec0000004200 */
[----:B------:R-:W-:Y:S01]  /*5d80*/  HMMA.16816.F32.BF16 R32, R4, R10, R64 ;  /* 0x0000000a0420723c */ /* 0x000fe20000041840 */
[----:B------:R-:W3:Y:S01]  /*5d90*/  LDSM.16.MT88.4 R8, [R191+0x6000] ;  /* 0x00600000bf08783b */ /* 0x000ee20000004200 */
[----:B-1----:R-:W-:-:S05]  /*5da0*/  FFMA.FTZ R3, R221, c[0x0][0x2d0], -R0 ;  /* 0x0000b400dd037a23 */ /* 0x002fca0000010800 */
[----:B--2---:R-:W-:Y:S01]  /*5db0*/  F2FP.BF16.PACK_AB R4, R140, R138 ;  /* 0x0000008a8c04723e */ /* 0x004fe200000010ff */
[----:B------:R-:W1:Y:S01]  /*5dc0*/  MUFU.EX2 R136, R3 ;  /* 0x0000000300887308 */ /* 0x000e620000000800 */
[----:B-----5:R-:W-:Y:S02]  /*5dd0*/  F2FP.BF16.PACK_AB R5, R115, R137 ;  /* 0x000000897305723e */ /* 0x020fe400000010ff */
[----:B------:R-:W-:Y:S02]  /*5de0*/  F2FP.BF16.PACK_AB R6, R141, R139 ;  /* 0x0000008b8d06723e */ /* 0x000fe400000010ff */
[----:B-1----:R-:W-:Y:S01]  /*5df0*/  F2FP.BF16.PACK_AB R7, R136, R112 ;  /* 0x000000708807723e */ /* 0x002fe200000010ff */
[----:B------:R-:W-:-:S06]  /*5e00*/  FFMA.FTZ R3, R234, c[0x0][0x2d0], -R2 ;  /* 0x0000b400ea037a23 */ /* 0x000fcc0000010802 */
[C---:B------:R-:W-:Y:S08]  /*5e10*/  HMMA.16816.F32.BF16 R68, R4.reuse, R20, R76 ;  /* 0x000000140444723c */ /* 0x040ff0000004184c */
[C---:B----4-:R-:W-:Y:S01]  /*5e20*/  HMMA.16816.F32.BF16 R76, R4.reuse, R16, R100 ;  /* 0x00000010044c723c */ /* 0x050fe20000041864 */
[----:B------:R1:W-:Y:S01]  /*5e30*/  MUFU.EX2 R17, R3 ;  /* 0x0000000300117308 */ /* 0x0003e20000000800 */
[----:B------:R-:W-:Y:S06]  /*5e40*/  LDSM.16.MT88.4 R100, [R193+0x6800] ;  /* 0x00680000c164783b */ /* 0x000fec0000004200 */
[C---:B---3--:R-:W-:Y:S08]  /*5e50*/  HMMA.16816.F32.BF16 R60, R4.reuse, R8, R60 ;  /* 0x00000008043c723c */ /* 0x048ff0000004183c */
[----:B------:R-:W-:Y:S01]  /*5e60*/  HMMA.16816.F32.BF16 R40, R4, R10, R40 ;  /* 0x0000000a0428723c */ /* 0x000fe20000041828 */
[----:B------:R-:W2:Y:S01]  /*5e70*/  LDSM.16.MT88.4 R8, [R192+0x6000] ;  /* 0x00600000c008783b */ /* 0x000ea20000004200 */
[----:B-1----:R-:W-:-:S06]  /*5e80*/  FFMA.FTZ R3, R233, c[0x0][0x2d0], -R2 ;  /* 0x0000b400e9037a23 */ /* 0x002fcc0000010802 */
[C---:B------:R-:W-:Y:S01]  /*5e90*/  HMMA.16816.F32.BF16 R84, R4.reuse, R18, R84 ;  /* 0x000000120454723c */ /* 0x040fe20000041854 */
[----:B------:R1:W3:Y:S07]  /*5ea0*/  MUFU.EX2 R18, R3 ;  /* 0x0000000300127308 */ /* 0x0002ee0000000800 */
[C---:B------:R-:W-:Y:S01]  /*5eb0*/  HMMA.16816.F32.BF16 R56, R4.reuse, R22, R96 ;  /* 0x000000160438723c */ /* 0x040fe20000041860 */
[----:B------:R-:W4:Y:S04]  /*5ec0*/  LDSM.16.MT88.4 R20, [R193+0x6000] ;  /* 0x00600000c114783b */ /* 0x000f280000004200 */
[----:B------:R-:W-:Y:S03]  /*5ed0*/  LDSM.16.MT88.4 R96, [R191+0x6800] ;  /* 0x00680000bf60783b */ /* 0x000fe60000004200 */
[----:B------:R-:W-:Y:S01]  /*5ee0*/  HMMA.16816.F32.BF16 R116, R4, R12, R116 ;  /* 0x0000000c0474723c */ /* 0x000fe20000041874 */
[--C-:B-1----:R-:W-:Y:S01]  /*5ef0*/  FFMA.FTZ R3, R232, c[0x0][0x2d0], -R2.reuse ;  /* 0x0000b400e8037a23 */ /* 0x102fe20000010802 */
[----:B------:R-:W-:Y:S01]  /*5f00*/  IADD3 R217, R158, -0x2, RZ ;  /* 0xfffffffe9ed97810 */ /* 0x000fe20007ffe0ff */
[----:B------:R-:W-:Y:S01]  /*5f10*/  FFMA.FTZ R2, R231, c[0x0][0x2d0], -R2 ;  /* 0x0000b400e7027a23 */ /* 0x000fe20000010802 */
[----:B---3--:R-:W-:-:S03]  /*5f20*/  F2FP.BF16.PACK_AB R64, R18, R17 ;  /* 0x000000111240723e */ /* 0x008fc600000010ff */
[----:B------:R1:W-:Y:S01]  /*5f30*/  MUFU.EX2 R19, R2 ;  /* 0x0000000200137308 */ /* 0x0003e20000000800 */
[C---:B------:R-:W-:Y:S01]  /*5f40*/  HMMA.16816.F32.BF16 R52, R4.reuse, R14, R72 ;  /* 0x0000000e0434723c */ /* 0x040fe20000041848 */
[----:B------:R-:W3:Y:S04]  /*5f50*/  LDSM.16.MT88.4 R12, [R194+0x2800] ;  /* 0x00280000c20c783b */ /* 0x000ee80000004200 */
[----:B------:R-:W-:Y:S03]  /*5f60*/  LDSM.16.MT88.4 R72, [R193+0x3000] ;  /* 0x00300000c148783b */ /* 0x000fe60000004200 */
[----:B--2---:R-:W-:Y:S01]  /*5f70*/  HMMA.16816.F32.BF16 R44, R4, R8, R44 ;  /* 0x00000008042c723c */ /* 0x004fe2000004182c */
[----:B-1----:R-:W-:-:S07]  /*5f80*/  FFMA.FTZ R2, R230, c[0x0][0x2d0], -R0 ;  /* 0x0000b400e6027a23 */ /* 0x002fce0000010800 */
[C---:B------:R-:W-:Y:S01]  /*5f90*/  HMMA.16816.F32.BF16 R28, R4.reuse, R10, R28 ;  /* 0x0000000a041c723c */ /* 0x040fe2000004181c */
[----:B------:R1:W-:Y:S07]  /*5fa0*/  MUFU.EX2 R16, R2 ;  /* 0x0000000200107308 */ /* 0x0003ee0000000800 */
[C---:B----4-:R-:W-:Y:S01]  /*5fb0*/  HMMA.16816.F32.BF16 R36, R4.reuse, R20, R36 ;  /* 0x000000140424723c */ /* 0x050fe20000041824 */
[----:B------:R-:W2:Y:S07]  /*5fc0*/  MUFU.EX2 R20, R3 ;  /* 0x0000000300147308 */ /* 0x000eae0000000800 */
[----:B------:R-:W-:Y:S01]  /*5fd0*/  HMMA.16816.F32.BF16 R24, R4, R22, R24 ;  /* 0x000000160418723c */ /* 0x000fe20000041818 */
[----:B-1----:R-:W-:-:S04]  /*5fe0*/  FFMA.FTZ R2, R237, c[0x0][0x2d0], -R0 ;  /* 0x0000b400ed027a23 */ /* 0x002fc80000010800 */
[----:B------:R1:W4:Y:S03]  /*5ff0*/  MUFU.EX2 R9, R2 ;  /* 0x0000000200097308 */ /* 0x0003260000000800 */
[----:B---3--:R-:W-:Y:S01]  /*6000*/  HMMA.16816.F32.BF16 R92, R4, R12, R92 ;  /* 0x0000000c045c723c */ /* 0x008fe2000004185c */
[----:B--2---:R-:W-:-:S07]  /*6010*/  F2FP.BF16.PACK_AB R66, R19, R20 ;  /* 0x000000141342723e */ /* 0x004fce00000010ff */
[----:B------:R-:W-:Y:S01]  /*6020*/  HMMA.16816.F32.BF16 R104, R4, R14, R88 ;  /* 0x0000000e0468723c */ /* 0x000fe20000041858 */
[----:B------:R-:W2:Y:S04]  /*6030*/  LDSM.16.MT88.4 R12, [R194+0x6000] ;  /* 0x00600000c20c783b */ /* 0x000ea80000004200 */
[----:B------:R-:W3:Y:S01]  /*6040*/  LDSM.16.MT88.4 R88, [R194+0x3000] ;  /* 0x00300000c258783b */ /* 0x000ee20000004200 */
[--C-:B-1----:R-:W-:Y:S01]  /*6050*/  FFMA.FTZ R2, R236, c[0x0][0x2d0], -R0.reuse ;  /* 0x0000b400ec027a23 */ /* 0x102fe20000010800 */
[----:B----4-:R-:W-:Y:S01]  /*6060*/  F2FP.BF16.PACK_AB R65, R9, R16 ;  /* 0x000000100941723e */ /* 0x010fe200000010ff */
[----:B------:R-:W-:Y:S02]  /*6070*/  FFMA.FTZ R0, R235, c[0x0][0x2d0], -R0 ;  /* 0x0000b400eb007a23 */ /* 0x000fe40000010800 */
[----:B------:R1:W-:Y:S08]  /*6080*/  MUFU.EX2 R10, R2 ;  /* 0x00000002000a7308 */ /* 0x0003f00000000800 */
[----:B------:R-:W4:Y:S01]  /*6090*/  MUFU.EX2 R8, R0 ;  /* 0x0000000000087308 */ /* 0x000f220000000800 */
[----:B-1----:R-:W-:-:S04]  /*60a0*/  FADD.FTZ R2, R252, R251 ;  /* 0x000000fbfc027221 */ /* 0x002fc80000010000 */
[----:B------:R-:W-:-:S04]  /*60b0*/  FADD.FTZ R2, R250, R2 ;  /* 0x00000002fa027221 */ /* 0x000fc80000010000 */
[----:B------:R-:W-:Y:S01]  /*60c0*/  FADD.FTZ R2, R157, R2 ;  /* 0x000000029d027221 */ /* 0x000fe20000010000 */
[----:B----4-:R-:W-:Y:S01]  /*60d0*/  F2FP.BF16.PACK_AB R67, R8, R10 ;  /* 0x0000000a0843723e */ /* 0x010fe200000010ff */
[----:B------:R-:W4:Y:S01]  /*60e0*/  LDL R157, [R1+0x64] ;  /* 0x00006400019d7983 */ /* 0x000f220000100800 */
[----:B------:R-:W-:-:S04]  /*60f0*/  FADD.FTZ R0, R246, R243 ;  /* 0x000000f3f6007221 */ /* 0x000fc80000010000 */
[----:B------:R-:W-:Y:S01]  /*6100*/  FADD.FTZ R0, R242, R0 ;  /* 0x00000000f2007221 */ /* 0x000fe20000010000 */
[C---:B--2---:R-:W-:Y:S01]  /*6110*/  HMMA.16816.F32.BF16 R48, R4.reuse, R12, R48 ;  /* 0x0000000c0430723c */ /* 0x044fe20000041830 */
[----:B------:R-:W-:Y:S02]  /*6120*/  FADD.FTZ R2, R245, R2 ;  /* 0x00000002f5027221 */ /* 0x000fe40000010000 */
[----:B------:R-:W-:Y:S02]  /*6130*/  FADD.FTZ R0, R249, R0 ;  /* 0x00000000f9007221 */ /* 0x000fe40000010000 */
[----:B------:R-:W-:Y:S02]  /*6140*/  FADD.FTZ R2, R247, R2 ;  /* 0x00000002f7027221 */ /* 0x000fe40000010000 */
[----:B------:R-:W-:Y:S01]  /*6150*/  FADD.FTZ R0, R239, R0 ;  /* 0x00000000ef007221 */ /* 0x000fe20000010000 */
[----:B------:R-:W-:Y:S01]  /*6160*/  HMMA.16816.F32.BF16 R32, R4, R14, R32 ;  /* 0x0000000e0420723c */ /* 0x000fe20000041820 */
[----:B------:R-:W-:Y:S01]  /*6170*/  FADD.FTZ R3, R244, R2 ;  /* 0x00000002f4037221 */ /* 0x000fe20000010000 */
[----:B------:R-:W1:Y:S01]  /*6180*/  LDSM.16.MT88.4 R12, [R194+0x6800] ;  /* 0x00680000c20c783b */ /* 0x000e620000004200 */
[----:B------:R-:W-:-:S04]  /*6190*/  FADD.FTZ R0, R240, R0 ;  /* 0x00000000f0007221 */ /* 0x000fc80000010000 */
        /* <DEDUP_REMOVED lines=16> */
[C---:B---3--:R-:W-:Y:S01]  /*62a0*/  HMMA.16816.F32.BF16 R84, R64.reuse, R88, R92 ;  /* 0x000000584054723c */ /* 0x048fe2000004185c */
        /* <DEDUP_REMOVED lines=14> */
[----:B------:R-:W-:Y:S01]  /*6390*/  HMMA.16816.F32.BF16 R92, R64, R96, R60 ;  /* 0x00000060405c723c */ /* 0x000fe2000004183c */
[----:B------:R-:W-:-:S04]  /*63a0*/  FADD.FTZ R2, R148, R2 ;  /* 0x0000000294027221 */ /* 0x000fc80000010000 */
[----:B------:R-:W-:-:S03]  /*63b0*/  FADD.FTZ R2, R138, R2 ;  /* 0x000000028a027221 */ /* 0x000fc60000010000 */
        /* <DEDUP_REMOVED lines=8> */
[----:B------:R-:W-:Y:S01]  /*6440*/  HMMA.16816.F32.BF16 R64, R64, R14, R32 ;  /* 0x0000000e4040723c */ /* 0x000fe20000041820 */
[----:B----4-:R-:W-:-:S04]  /*6450*/  @P4 IMAD.HI.U32 R4, R157, c[0x0][0x2c8], RZ ;  /* 0x0000b2009d044a27 */ /* 0x010fc800078e00ff */
[----:B------:R-:W-:Y:S01]  /*6460*/  IMAD.MOV.U32 R0, RZ, RZ, R157 ;  /* 0x000000ffff007224 */ /* 0x000fe200078e009d */
[----:B------:R-:W-:Y:S01]  /*6470*/  @P4 SHF.R.U32.HI R0, RZ, c[0x0][0x2cc], R4 ;  /* 0x0000b300ff004a19 */ /* 0x000fe20000011604 */
[----:B------:R-:W-:-:S03]  /*6480*/  FADD.FTZ R4, R145, R3 ;  /* 0x0000000391047221 */ /* 0x000fc60000010000 */
[----:B------:R-:W-:Y:S01]  /*6490*/  IADD3 R3, R0, R156, -R155 ;  /* 0x0000009c00037210 */ /* 0x000fe20007ffe89b */
[----:B------:R-:W-:Y:S02]  /*64a0*/  FADD.FTZ R0, R140, R2 ;  /* 0x000000028c007221 */ /* 0x000fe40000010000 */
[----:B------:R-:W-:Y:S02]  /*64b0*/  IMAD.MOV.U32 R2, RZ, RZ, RZ ;  /* 0x000000ffff027224 */ /* 0x000fe400078e00ff */
[----:B------:R-:W-:Y:S02]  /*64c0*/  FADD.FTZ R4, R137, R4 ;  /* 0x0000000489047221 */ /* 0x000fe40000010000 */
[----:B------:R-:W-:-:S04]  /*64d0*/  IMAD.HI R2, R3, -0x6db6db6d, R2 ;  /* 0x9249249303027827 */ /* 0x000fc800078e0202 */
[----:B------:R-:W-:Y:S02]  /*64e0*/  FADD.FTZ R3, R115, R4 ;  /* 0x0000000473037221 */ /* 0x000fe40000010000 */
[----:B------:R-:W-:Y:S02]  /*64f0*/  FADD.FTZ R0, R139, R0 ;  /* 0x000000008b007221 */ /* 0x000fe40000010000 */
[----:B------:R-:W-:Y:S02]  /*6500*/  FADD.FTZ R3, R112, R3 ;  /* 0x0000000370037221 */ /* 0x000fe40000010000 */
[----:B------:R-:W-:Y:S01]  /*6510*/  FADD.FTZ R4, R141, R0 ;  /* 0x000000008d047221 */ /* 0x000fe20000010000 */
[----:B------:R-:W-:Y:S01]  /*6520*/  SHF.R.U32.HI R0, RZ, 0x1f, R2 ;  /* 0x0000001fff007819 */ /* 0x000fe20000011602 */
[----:B------:R-:W-:-:S03]  /*6530*/  FADD.FTZ R3, R136, R3 ;  /* 0x0000000388037221 */ /* 0x000fc60000010000 */
[----:B------:R-:W-:Y:S01]  /*6540*/  LEA.HI.SX32 R2, R2, R0, 0x1a ;  /* 0x0000000002027211 */ /* 0x000fe200078fd2ff */
[----:B------:R-:W-:Y:S02]  /*6550*/  FADD.FTZ R0, R17, R4 ;  /* 0x0000000411007221 */ /* 0x000fe40000010000 */
[----:B------:R-:W-:Y:S01]  /*6560*/  FADD.FTZ R3, R16, R3 ;  /* 0x0000000310037221 */ /* 0x000fe20000010000 */
[----:B------:R-:W-:Y:S01]  /*6570*/  IMNMX R4, R151, R2, !PT ;  /* 0x0000000297047217 */ /* 0x000fe20007800200 */
[----:B------:R-:W-:Y:S02]  /*6580*/  FADD.FTZ R0, R18, R0 ;  /* 0x0000000012007221 */ /* 0x000fe40000010000 */
[----:B------:R-:W-:Y:S02]  /*6590*/  FADD.FTZ R2, R9, R3 ;  /* 0x0000000309027221 */ /* 0x000fe40000010000 */
[----:B------:R-:W-:Y:S02]  /*65a0*/  FADD.FTZ R0, R20, R0 ;  /* 0x0000000014007221 */ /* 0x000fe40000010000 */
[----:B------:R-:W-:-:S02]  /*65b0*/  FADD.FTZ R2, R10, R2 ;  /* 0x000000020a027221 */ /* 0x000fc40000010000 */
[----:B------:R-:W-:Y:S02]  /*65c0*/  FADD.FTZ R3, R19, R0 ;  /* 0x0000000013037221 */ /* 0x000fe40000010000 */
[----:B------:R-:W-:Y:S01]  /*65d0*/  FADD.FTZ R0, R8, R2 ;  /* 0x0000000208007221 */ /* 0x000fe20000010000 */
[----:B------:R1:W-:Y:S04]  /*65e0*/  STL [R1+0x3c], R4 ;  /* 0x00003c0401007387 */ /* 0x0003e80000100800 */
[----:B------:R1:W-:Y:S04]  /*65f0*/  STL [R1+0x20], R0 ;  /* 0x0000200001007387 */ /* 0x0003e80000100800 */
[----:B------:R1:W-:Y:S01]  /*6600*/  STL [R1+0x24], R3 ;  /* 0x0000240301007387 */ /* 0x0003e20000100800 */
[----:B------:R-:W-:Y:S11]  /*6610*/  ISETP.GE.AND P0, PT, R217, R4, PT ;  /* 0x00000004d900720c */ /* 0x000ff60003f06270 */
[----:B------:R-:W-:Y:S02]  /*6620*/  @!UPT UIADD3 URZ, URZ, URZ, URZ ;  /* 0x0000003f3f3ff290 */ /* 0x000fe4000fffe03f */
[----:B------:R-:W-:Y:S05]  /*6630*/  @!P0 BRA `(.L_x_1019) ;  /* 0x00003c4000008947 */ /* 0x000fea0003800000 */
[----:B------:R-:W2:Y:S01]  /*6640*/  LDL R151, [R1+0x90] ;  /* 0x0000900001977983 */ /* 0x000ea20000100800 */
[----:B------:R-:W-:Y:S01]  /*6650*/  IMAD.MOV.U32 R115, RZ, RZ, R113 ;  /* 0x000000ffff737224 */ /* 0x000fe200078e0071 */
[----:B-1----:R-:W-:Y:S02]  /*6660*/  MOV R3, R114 ;  /* 0x0000007200037202 */ /* 0x002fe40000000f00 */
[----:B------:R-:W-:Y:S01]  /*6670*/  MOV R214, R217 ;  /* 0x000000d900d67202 */ /* 0x000fe20000000f00 */
[----:B--2---:R-:W-:-:S05]  /*6680*/  IMAD.IADD R0, R151, 0x1, R157 ;  /* 0x0000000197007824 */ /* 0x004fca00078e029d */
[----:B------:R1:W-:Y:S02]  /*6690*/  STL [R1+0x38], R0 ;  /* 0x0000380001007387 */ /* 0x0003e40000100800 */
[----:B-1----:R-:W-:-:S05]  /*66a0*/  @P4 IMAD.HI.U32 R0, R0, c[0x0][0x2c8], RZ ;  /* 0x0000b20000004a27 */ /* 0x002fca00078e00ff */
[----:B------:R-:W-:-:S05]  /*66b0*/  @P4 SHF.R.U32.HI R0, RZ, c[0x0][0x2cc], R0 ;  /* 0x0000b300ff004a19 */ /* 0x000fca0000011600 */
[----:B------:R1:W-:Y:S02]  /*66c0*/  @P4 STL [R1+0x40], R0 ;  /* 0x0000400001004387 */ /* 0x0003e40000100800 */
.L_x_1024:
[----:B------:R-:W2:Y:S01]  /*66d0*/  LDL R112, [R1+0x28] ;  /* 0x0000280001707983 */ /* 0x000ea20000100800 */
[----:B------:R-:W-:Y:S04]  /*66e0*/  DEPBAR.LE SB0, 0x0 ;  /* 0x000080000000791a */ /* 0x000fe80000000000 */
[----:B------:R-:W-:Y:S01]  /*66f0*/  WARPSYNC 0xffffffff ;  /* 0xffffffff00007948 */ /* 0x000fe20003800000 */
[----:B------:R-:W-:Y:S06]  /*6700*/  BAR.SYNC.DEFER_BLOCKING 0x0 ;  /* 0x0000000000007b1d */ /* 0x000fec0000010000 */
[----:B------:R3:W4:Y:S01]  /*6710*/  LDSM.16.M88.4 R8, [R188] ;  /* 0x00000000bc08783b */ /* 0x0007220000000200 */
[----:B------:R-:W-:Y:S03]  /*6720*/  BSSY B0, `(.L_x_1020) ;  /* 0x000004b000007945 */ /* 0x000fe60003800000 */
[----:B------:R3:W1:Y:S04]  /*6730*/  LDSM.16.M88.4 R16, [R188+0x800] ;  /* 0x00080000bc10783b */ /* 0x0006680000000200 */
[----:B------:R3:W1:Y:S04]  /*6740*/  LDSM.16.M88.4 R24, [R188+0x1000] ;  /* 0x00100000bc18783b */ /* 0x0006680000000200 */
[----:B------:R3:W1:Y:S04]  /*6750*/  LDSM.16.M88.4 R32, [R188+0x1800] ;  /* 0x00180000bc20783b */ /* 0x0006680000000200 */
[----:B------:R3:W1:Y:S04]  /*6760*/  LDSM.16.M88.4 R40, [R188+0x2000] ;  /* 0x00200000bc28783b */ /* 0x0006680000000200 */
[----:B------:R3:W1:Y:S04]  /*6770*/  LDSM.16.M88.4 R48, [R188+0x2800] ;  /* 0x00280000bc30783b */ /* 0x0006680000000200 */
[----:B------:R3:W1:Y:S04]  /*6780*/  LDSM.16.M88.4 R56, [R188+0x3000] ;  /* 0x00300000bc38783b */ /* 0x0006680000000200 */
[----:B------:R3:W1:Y:S04]  /*6790*/  LDSM.16.M88.4 R136, [R195] ;  /* 0x00000000c388783b */ /* 0x0006680000000200 */
[----:B------:R3:W1:Y:S04]  /*67a0*/  LDSM.16.M88.4 R140, [R204] ;  /* 0x00000000cc8c783b */ /* 0x0006680000000200 */
[----:B------:R3:W1:Y:S04]  /*67b0*/  LDSM.16.M88.4 R144, [R205] ;  /* 0x00000000cd90783b */ /* 0x0006680000000200 */
[----:B------:R3:W1:Y:S04]  /*67c0*/  LDSM.16.M88.4 R148, [R206] ;  /* 0x00000000ce94783b */ /* 0x0006680000000200 */
[----:B------:R3:W1:Y:S04]  /*67d0*/  LDSM.16.M88.4 R152, [R207] ;  /* 0x00000000cf98783b */ /* 0x0006680000000200 */
[----:B------:R3:W1:Y:S04]  /*67e0*/  LDSM.16.M88.4 R156, [R208] ;  /* 0x00000000d09c783b */ /* 0x0006680000000200 */
[----:B------:R3:W1:Y:S01]  /*67f0*/  LDSM.16.M88.4 R160, [R209] ;  /* 0x00000000d1a0783b */ /* 0x0006620000000200 */
[----:B--2---:R-:W-:Y:S11]  /*6800*/  ISETP.GT.AND P0, PT, R112, R214, PT ;  /* 0x000000d67000720c */ /* 0x004ff60003f04270 */
[----:B------:R-:W-:Y:S02]  /*6810*/  @!UPT UIADD3 URZ, URZ, URZ, URZ ;  /* 0x0000003f3f3ff290 */ /* 0x000fe4000fffe03f */
[----:B------:R-:W-:-:S05]  /*6820*/  @P0 BRA `(.L_x_1021) ;  /* 0x000003a000000947 */ /* 0x000fca0003800000 */
[----:B-1-34-:R-:W-:Y:S01]  /*6830*/  IMAD.WIDE.U32 R22, R214, c[0x0][0x208], RZ ;  /* 0x00008200d6167a25 */ /* 0x01afe200078e00ff */
[----:B------:R-:W2:Y:S01]  /*6840*/  LDL.64 R30, [R1+0x8] ;  /* 0x00000800011e7983 */ /* 0x000ea20000100a00 */
[----:B------:R-:W-:Y:S01]  /*6850*/  ULDC.64 UR4, c[0x0][0x208] ;  /* 0x0000820000047ab9 */ /* 0x000fe20000000a00 */
[----:B------:R-:W-:Y:S01]  /*6860*/  SHF.R.S32.HI R0, RZ, 0x1f, R214 ;  /* 0x0000001fff007819 */ /* 0x000fe200000114d6 */
[----:B------:R-:W-:Y:S01]  /*6870*/  USHF.L.U32 UR9, UR4, 0x5, URZ ;  /* 0x0000000504097899 */ /* 0x000fe2000800063f */
[----:B------:R-:W3:Y:S01]  /*6880*/  LDL.64 R28, [R1] ;  /* 0x00000000011c7983 */ /* 0x000ee20000100a00 */
[----:B------:R-:W-:Y:S02]  /*6890*/  UMOV UR8, 0x5 ;  /* 0x0000000500087882 */ /* 0x000fe40000000000 */
[----:B------:R-:W-:Y:S01]  /*68a0*/  IMAD R0, R0, c[0x0][0x208], RZ ;  /* 0x0000820000007a24 */ /* 0x000fe200078e02ff */
[----:B------:R-:W1:Y:S01]  /*68b0*/  S2R R12, SR_TID.X ;  /* 0x00000000000c7919 */ /* 0x000e620000002100 */
[----:B------:R-:W-:Y:S01]  /*68c0*/  USHF.L.U64.HI UR5, UR4, UR8, UR5 ;  /* 0x0000000804057299 */ /* 0x000fe20008010205 */
[----:B------:R-:W-:Y:S01]  /*68d0*/  IMAD.U32 R4, RZ, RZ, UR9 ;  /* 0x00000009ff047e24 */ /* 0x000fe2000f8e00ff */
[----:B------:R-:W-:Y:S01]  /*68e0*/  UIADD3 UR8, UP0, UR9, UR9, URZ ;  /* 0x0000000909087290 */ /* 0x000fe2000ff1e03f */
[----:B------:R-:W-:Y:S03]  /*68f0*/  IMAD R0, R214, c[0x0][0x20c], R0 ;  /* 0x00008300d6007a24 */ /* 0x000fe600078e0200 */
[----:B------:R-:W-:Y:S01]  /*6900*/  IMAD.U32 R5, RZ, RZ, UR5 ;  /* 0x00000005ff057e24 */ /* 0x000fe2000f8e00ff */
[----:B------:R-:W-:Y:S01]  /*6910*/  UIADD3.X UR4, UR5, UR5, URZ, UP0, !UPT ;  /* 0x0000000505047290 */ /* 0x000fe200087fe43f */
[----:B------:R-:W-:Y:S02]  /*6920*/  IMAD.IADD R0, R23, 0x1, R0 ;  /* 0x0000000117007824 */ /* 0x000fe400078e0200 */
[----:B------:R-:W-:Y:S04]  /*6930*/  IMAD.WIDE.U32 R6, R22, 0x70, R4 ;  /* 0x0000007016067825 */ /* 0x000fe800078e0004 */
[----:B------:R-:W-:Y:S01]  /*6940*/  IMAD R21, R0, 0x70, RZ ;  /* 0x0000007000157824 */ /* 0x000fe200078e02ff */
[----:B------:R-:W-:Y:S01]  /*6950*/  IADD3 R20, P1, R6, UR9, RZ ;  /* 0x0000000906147c10 */ /* 0x000fe2000ff3e0ff */
[----:B------:R-:W-:Y:S02]  /*6960*/  IMAD.U32 R14, RZ, RZ, UR8 ;  /* 0x00000008ff0e7e24 */ /* 0x000fe4000f8e00ff */
[----:B------:R-:W-:Y:S02]  /*6970*/  IMAD.IADD R0, R21, 0x1, R7 ;  /* 0x0000000115007824 */ /* 0x000fe400078e0207 */
[----:B------:R-:W-:Y:S01]  /*6980*/  IMAD.U32 R15, RZ, RZ, UR4 ;  /* 0x00000004ff0f7e24 */ /* 0x000fe2000f8e00ff */
[----:B-1----:R-:W-:Y:S03]  /*6990*/  ISETP.GT.AND P3, PT, R12, 0x7f, PT ;  /* 0x0000007f0c00780c */ /* 0x002fe60003f64270 */
[----:B------:R-:W-:Y:S01]  /*69a0*/  IMAD.WIDE.U32 R14, R22, 0x70, R14 ;  /* 0x00000070160e7825 */ /* 0x000fe200078e000e */
[----:B--2---:R-:W-:Y:S03]  /*69b0*/  IADD3 R2, P0, R30, R6, RZ ;  /* 0x000000061e027210 */ /* 0x004fe60007f1e0ff */
[----:B------:R-:W-:Y:S02]  /*69c0*/  IMAD.MOV.U32 R4, RZ, RZ, R30 ;  /* 0x000000ffff047224 */ /* 0x000fe400078e001e */
[--C-:B---3--:R-:W-:Y:S02]  /*69d0*/  IMAD.MOV.U32 R5, RZ, RZ, R29.reuse ;  /* 0x000000ffff057224 */ /* 0x108fe400078e001d */
[----:B------:R-:W-:Y:S01]  /*69e0*/  IMAD.X R7, R0, 0x1, R29, P0 ;  /* 0x0000000100077824 */ /* 0x000fe200000e061d */
[----:B------:R-:W-:Y:S01]  /*69f0*/  LEA R6, P0, R2, c[0x0][0x1f8], 0x1 ;  /* 0x00007e0002067a11 */ /* 0x000fe200078008ff */
[----:B------:R-:W-:Y:S01]  /*6a00*/  IMAD.WIDE.U32 R4, R22, 0x70, R4 ;  /* 0x0000007016047825 */ /* 0x000fe200078e0004 */
[----:B------:R-:W-:Y:S02]  /*6a10*/  IADD3.X R0, R0, UR5, RZ, P1, !PT ;  /* 0x0000000500007c10 */ /* 0x000fe40008ffe4ff */
[----:B------:R-:W-:Y:S01]  /*6a20*/  LEA.HI.X R7, R2, c[0x0][0x1fc], R7, 0x1, P0 ;  /* 0x00007f0002077a11 */ /* 0x000fe200000f0c07 */
[----:B------:R-:W-:Y:S01]  /*6a30*/  IMAD.IADD R5, R5, 0x1, R21 ;  /* 0x0000000105057824 */ /* 0x000fe200078e0215 */
[C---:B------:R-:W-:Y:S04]  /*6a40*/  LEA R12, P2, R4.reuse, c[0x0][0x1f8], 0x1 ;  /* 0x00007e00040c7a11 */ /* 0x040fe800078408ff */
[----:B------:R-:W-:Y:S02]  /*6a50*/  LEA.HI.X R13, R4, c[0x0][0x1fc], R5, 0x1, P2 ;  /* 0x00007f00040d7a11 */ /* 0x000fe400010f0c05 */
[----:B------:R-:W-:Y:S02]  /*6a60*/  IADD3 R2, P2, R20, R30, RZ ;  /* 0x0000001e14027210 */ /* 0x000fe40007f5e0ff */
[----:B------:R-:W-:Y:S01]  /*6a70*/  @!P3 IADD3 R5, P1, P0, R30, UR9, R20 ;  /* 0x000000091e05bc10 */ /* 0x000fe2000f83e014 */
[----:B------:R-:W-:Y:S01]  /*6a80*/  @!PT LDS RZ, [RZ] ;  /* 0x00000000fffff984 */ /* 0x000fe20000000800 */
[----:B------:R-:W-:Y:S01]  /*6a90*/  @!PT LDS RZ, [RZ] ;  /* 0x00000000fffff984 */ /* 0x000fe20000000800 */
[----:B------:R-:W-:Y:S01]  /*6aa0*/  @!PT LDS RZ, [RZ] ;  /* 0x00000000fffff984 */ /* 0x000fe20000000800 */
[----:B------:R1:W-:Y:S02]  /*6ab0*/  LDGSTS.E.BYPASS.LTC128B.128 [R216+0x100], [R12.64], !P6 ;  /* 0x001000000cd87fae */ /* 0x0003e4000f101d46 */
[----:B------:R-:W-:Y:S01]  /*6ac0*/  IMAD.X R23, R0, 0x1, R29, P2 ;  /* 0x0000000100177824 */ /* 0x000fe200010e061d */
[----:B------:R-:W-:Y:S01]  /*6ad0*/  LEA R20, P2, R2, c[0x0][0x1f8], 0x1 ;  /* 0x00007e0002147a11 */ /* 0x000fe200078408ff */
[----:B------:R1:W-:Y:S01]  /*6ae0*/  LDGSTS.E.BYPASS.LTC128B.128 [R216+0x3900], [R12.64+0x80], !P5 ;  /* 0x039000800cd87fae */ /* 0x0003e2000e901d46 */
[----:B------:R-:W-:Y:S02]  /*6af0*/  @!P3 IADD3.X R22, R29, UR5, R0, P1, P0 ;  /* 0x000000051d16bc10 */ /* 0x000fe40008fe0400 */
[C---:B------:R-:W-:Y:S01]  /*6b00*/  @!P3 LEA R4, P0, R5.reuse, c[0x0][0x1f8], 0x1 ;  /* 0x00007e000504ba11 */ /* 0x040fe200078008ff */
[----:B------:R1:W-:Y:S01]  /*6b10*/  LDGSTS.E.BYPASS.LTC128B.128 [R216+0x1100], [R6.64], !P6 ;  /* 0x0110000006d87fae */ /* 0x0003e2000f101d46 */
[----:B------:R-:W-:Y:S02]  /*6b20*/  IADD3 R0, P1, R30, R14, RZ ;  /* 0x0000000e1e007210 */ /* 0x000fe40007f3e0ff */
[----:B------:R-:W-:Y:S01]  /*6b30*/  @!P3 LEA.HI.X R5, R5, c[0x0][0x1fc], R22, 0x1, P0 ;  /* 0x00007f000505ba11 */ /* 0x000fe200000f0c16 */
[----:B------:R1:W-:Y:S01]  /*6b40*/  LDGSTS.E.BYPASS.LTC128B.128 [R216+0x4900], [R6.64+0x80], !P5 ;  /* 0x0490008006d87fae */ /* 0x0003e2000e901d46 */
[----:B------:R-:W-:Y:S02]  /*6b50*/  LEA R14, P0, R0, c[0x0][0x1f8], 0x1 ;  /* 0x00007e00000e7a11 */ /* 0x000fe400078008ff */
[----:B------:R-:W-:Y:S02]  /*6b60*/  IADD3.X R15, R29, R21, R15, P1, !PT ;  /* 0x000000151d0f7210 */ /* 0x000fe40000ffe40f */
[----:B------:R-:W-:Y:S02]  /*6b70*/  LEA.HI.X R21, R2, c[0x0][0x1fc], R23, 0x1, P2 ;  /* 0x00007f0002157a11 */ /* 0x000fe400010f0c17 */
[----:B------:R-:W-:Y:S03]  /*6b80*/  LEA.HI.X R15, R0, c[0x0][0x1fc], R15, 0x1, P0 ;  /* 0x00007f00000f7a11 */ /* 0x000fe600000f0c0f */
[----:B------:R1:W-:Y:S04]  /*6b90*/  LDGSTS.E.BYPASS.LTC128B.128 [R216+0x2100], [R20.64], !P6 ;  /* 0x0210000014d87fae */ /* 0x0003e8000f101d46 */
[----:B------:R1:W-:Y:S04]  /*6ba0*/  LDGSTS.E.BYPASS.LTC128B.128 [R216+0x5900], [R14.64+0x80], !P5 ;  /* 0x059000800ed87fae */ /* 0x0003e8000e901d46 */
[----:B------:R1:W-:Y:S04]  /*6bb0*/  @!P3 LDGSTS.E.BYPASS.LTC128B.128 [R216+0x3100], [R4.64], !P6 ;  /* 0x0310000004d8bfae */ /* 0x0003e8000f101d46 */
[----:B------:R1:W-:Y:S02]  /*6bc0*/  @!P3 LDGSTS.E.BYPASS.LTC128B.128 [R216+0x6900], [R4.64+0x80], !P5 ;  /* 0x0690008004d8bfae */ /* 0x0003e4000e901d46 */
.L_x_1021:
[----:B-1-34-:R-:W-:Y:S05]  /*6bd0*/  BSYNC B0 ;  /* 0x0000000000007941 */ /* 0x01afea0003800000 */
.L_x_1020:
[C---:B------:R-:W-:Y:S01]  /*6be0*/  HMMA.16816.F32.BF16 R4, R128.reuse, R8, RZ ;  /* 0x000000088004723c */ /* 0x040fe200000418ff */
[----:B------:R-:W0:Y:S01]  /*6bf0*/  LDGDEPBAR ;  /* 0x00000000000079af */ /* 0x000e220000000000 */
[----:B------:R-:W-:Y:S01]  /*6c00*/  BSSY B0, `(.L_x_1022) ;  /* 0x00000d5000007945 */ /* 0x000fe20003800000 */
[----:B------:R-:W-:Y:S05]  /*6c10*/  ISETP.GT.AND P0, PT, R214, R112, PT ;  /* 0x00000070d600720c */ /* 0x000fea0003f04270 */
[C---:B------:R-:W-:Y:S08]  /*6c20*/  HMMA.16816.F32.BF16 R8, R128.reuse, R10, RZ ;  /* 0x0000000a8008723c */ /* 0x040ff000000418ff */
        /* <DEDUP_REMOVED lines=11> */
[----:B------:R-:W-:Y:S08]  /*6ce0*/  HMMA.16816.F32.BF16 R56, R128, R58, RZ ;  /* 0x0000003a8038723c */ /* 0x000ff000000418ff */
[C---:B------:R-:W-:Y:S08]  /*6cf0*/  HMMA.16816.F32.BF16 R4, R132.reuse, R136, R4 ;  /* 0x000000888404723c */ /* 0x040ff00000041804 */
[C---:B------:R-:W-:Y:S01]  /*6d00*/  HMMA.16816.F32.BF16 R8, R132.reuse, R138, R8 ;  /* 0x0000008a8408723c */ /* 0x040fe20000041808 */
[----:B------:R-:W1:Y:S07]  /*6d10*/  LDSM.16.M88.4 R136, [R190] ;  /* 0x00000000be88783b */ /* 0x000e6e0000000200 */
        /* <DEDUP_REMOVED lines=16> */
[----:B------:R-:W-:Y:S08]  /*6e20*/  HMMA.16816.F32.BF16 R56, R132, R162, R56 ;  /* 0x000000a28438723c */ /* 0x000ff00000041838 */
[C---:B-1----:R-:W-:Y:S08]  /*6e30*/  HMMA.16816.F32.BF16 R4, R164.reuse, R136, R4 ;  /* 0x00000088a404723c */ /* 0x042ff00000041804 */
[C---:B------:R-:W-:Y:S01]  /*6e40*/  HMMA.16816.F32.BF16 R8, R164.reuse, R138, R8 ;  /* 0x0000008aa408723c */ /* 0x040fe20000041808 */
[----:B------:R-:W1:Y:S07]  /*6e50*/  LDSM.16.M88.4 R136, [R190+0x3000] ;  /* 0x00300000be88783b */ /* 0x000e6e0000000200 */
        /* <DEDUP_REMOVED lines=14> */
[----:B------:R-:W4:Y:S07]  /*6f40*/  LDSM.16.M88.4 R156, [R189+0x2000] ;  /* 0x00200000bd9c783b */ /* 0x000f2e0000000200 */
[C---:B-1----:R-:W-:Y:S08]  /*6f50*/  HMMA.16816.F32.BF16 R52, R164.reuse, R136, R52 ;  /* 0x00000088a434723c */ /* 0x042ff00000041834 */
[----:B------:R-:W-:Y:S01]  /*6f60*/  HMMA.16816.F32.BF16 R56, R164, R138, R56 ;  /* 0x0000008aa438723c */ /* 0x000fe20000041838 */
[----:B------:R-:W1:Y:S07]  /*6f70*/  LDSM.16.M88.4 R136, [R189+0x2800] ;  /* 0x00280000bd88783b */ /* 0x000e6e0000000200 */
[C---:B--2---:R-:W-:Y:S08]  /*6f80*/  HMMA.16816.F32.BF16 R4, R168.reuse, R140, R4 ;  /* 0x0000008ca804723c */ /* 0x044ff00000041804 */
[C---:B------:R-:W-:Y:S01]  /*6f90*/  HMMA.16816.F32.BF16 R8, R168.reuse, R142, R8 ;  /* 0x0000008ea808723c */ /* 0x040fe20000041808 */
[----:B------:R-:W2:Y:S07]  /*6fa0*/  LDSM.16.M88.4 R140, [R189+0x3000] ;  /* 0x00300000bd8c783b */ /* 0x000eae0000000200 */
        /* <DEDUP_REMOVED lines=27> */
[C---:B------:R-:W-:Y:S08]  /*7160*/  HMMA.16816.F32.BF16 R28, R172.reuse, R156, R28 ;  /* 0x0000009cac1c723c */ /* 0x040ff0000004181c */
[C---:B------:R-:W-:Y:S01]  /*7170*/  HMMA.16816.F32.BF16 R32, R172.reuse, R158, R32 ;  /* 0x0000009eac20723c */ /* 0x040fe20000041820 */
[----:B------:R-:W4:Y:S07]  /*7180*/  LDSM.16.M88.4 R156, [R198] ;  /* 0x00000000c69c783b */ /* 0x000f2e0000000200 */
[C---:B-1----:R-:W-:Y:S08]  /*7190*/  HMMA.16816.F32.BF16 R36, R172.reuse, R136, R36 ;  /* 0x00000088ac24723c */ /* 0x042ff00000041824 */
[C---:B------:R-:W-:Y:S01]  /*71a0*/  HMMA.16816.F32.BF16 R40, R172.reuse, R138, R40 ;  /* 0x0000008aac28723c */ /* 0x040fe20000041828 */
[----:B------:R-:W1:Y:S07]  /*71b0*/  LDSM.16.M88.4 R136, [R199] ;  /* 0x00000000c788783b */ /* 0x000e6e0000000200 */
[C---:B--2---:R-:W-:Y:S08]  /*71c0*/  HMMA.16816.F32.BF16 R44, R172.reuse, R140, R44 ;  /* 0x0000008cac2c723c */ /* 0x044ff0000004182c */
[C---:B------:R-:W-:Y:S01]  /*71d0*/  HMMA.16816.F32.BF16 R48, R172.reuse, R142, R48 ;  /* 0x0000008eac30723c */ /* 0x040fe20000041830 */
[----:B------:R-:W2:Y:S07]  /*71e0*/  LDSM.16.M88.4 R140, [R200] ;  /* 0x00000000c88c783b */ /* 0x000eae0000000200 */
[C---:B---3--:R-:W-:Y:S08]  /*71f0*/  HMMA.16816.F32.BF16 R52, R172.reuse, R144, R52 ;  /* 0x00000090ac34723c */ /* 0x048ff00000041834 */
[----:B------:R-:W-:Y:S01]  /*7200*/  HMMA.16816.F32.BF16 R56, R172, R146, R56 ;  /* 0x00000092ac38723c */ /* 0x000fe20000041838 */
[----:B------:R-:W3:Y:S07]  /*7210*/  LDSM.16.M88.4 R144, [R201] ;  /* 0x00000000c990783b */ /* 0x000eee0000000200 */
[C---:B----4-:R-:W-:Y:S08]  /*7220*/  HMMA.16816.F32.BF16 R4, R176.reuse, R148, R4 ;  /* 0x00000094b004723c */ /* 0x050ff00000041804 */
[C---:B------:R-:W-:Y:S01]  /*7230*/  HMMA.16816.F32.BF16 R8, R176.reuse, R150, R8 ;  /* 0x00000096b008723c */ /* 0x040fe20000041808 */
[----:B------:R-:W4:Y:S07]  /*7240*/  LDSM.16.M88.4 R148, [R202] ;  /* 0x00000000ca94783b */ /* 0x000f2e0000000200 */
        /* <DEDUP_REMOVED lines=37> */
[----:B------:R-:W-:Y:S01]  /*74a0*/  HMMA.16816.F32.BF16 R56, R180, R154, R56 ;  /* 0x0000009ab438723c */ /* 0x000fe20000041838 */
[----:B------:R-:W5:Y:S07]  /*74b0*/  LDSM.16.M88.4 R152, [R189+0x6000] ;  /* 0x00600000bd98783b */ /* 0x000f6e0000000200 */
[C---:B------:R-:W-:Y:S08]  /*74c0*/  HMMA.16816.F32.BF16 R4, R184.reuse, R156, R4 ;  /* 0x0000009cb804723c */ /* 0x040ff00000041804 */
[C---:B------:R-:W-:Y:S01]  /*74d0*/  HMMA.16816.F32.BF16 R8, R184.reuse, R158, R8 ;  /* 0x0000009eb808723c */ /* 0x040fe20000041808 */
[----:B------:R-:W4:Y:S01]  /*74e0*/  LDSM.16.M88.4 R156, [R189+0x6800] ;  /* 0x00680000bd9c783b */ /* 0x000f220000000200 */
[----:B------:R-:W-:Y:S06]  /*74f0*/  DEPBAR.LE SB0, 0x0 ;  /* 0x000080000000791a */ /* 0x000fec0000000000 */
[C---:B-1----:R-:W-:Y:S01]  /*7500*/  HMMA.16816.F32.BF16 R12, R184.reuse, R136, R12 ;  /* 0x00000088b80c723c */ /* 0x042fe2000004180c */
[----:B------:R-:W-:Y:S07]  /*7510*/  BAR.SYNC.DEFER_BLOCKING 0x0 ;  /* 0x0000000000007b1d */ /* 0x000fee0000010000 */
[C---:B------:R-:W-:Y:S08]  /*7520*/  HMMA.16816.F32.BF16 R16, R184.reuse, R138, R16 ;  /* 0x0000008ab810723c */ /* 0x040ff00000041810 */
[C---:B--2---:R-:W-:Y:S08]  /*7530*/  HMMA.16816.F32.BF16 R20, R184.reuse, R140, R20 ;  /* 0x0000008cb814723c */ /* 0x044ff00000041814 */
[C---:B------:R-:W-:Y:S08]  /*7540*/  HMMA.16816.F32.BF16 R24, R184.reuse, R142, R24 ;  /* 0x0000008eb818723c */ /* 0x040ff00000041818 */
[C---:B---3--:R-:W-:Y:S08]  /*7550*/  HMMA.16816.F32.BF16 R28, R184.reuse, R144, R28 ;  /* 0x00000090b81c723c */ /* 0x048ff0000004181c */
[C---:B------:R-:W-:Y:S08]  /*7560*/  HMMA.16816.F32.BF16 R32, R184.reuse, R146, R32 ;  /* 0x00000092b820723c */ /* 0x040ff00000041820 */
[C---:B----4-:R-:W-:Y:S08]  /*7570*/  HMMA.16816.F32.BF16 R36, R184.reuse, R148, R36 ;  /* 0x00000094b824723c */ /* 0x050ff00000041824 */
[C---:B------:R-:W-:Y:S08]  /*7580*/  HMMA.16816.F32.BF16 R40, R184.reuse, R150, R40 ;  /* 0x00000096b828723c */ /* 0x040ff00000041828 */
[C---:B-----5:R-:W-:Y:S08]  /*7590*/  HMMA.16816.F32.BF16 R44, R184.reuse, R152, R44 ;  /* 0x00000098b82c723c */ /* 0x060ff0000004182c */
[C---:B------:R-:W-:Y:S08]  /*75a0*/  HMMA.16816.F32.BF16 R48, R184.reuse, R154, R48 ;  /* 0x0000009ab830723c */ /* 0x040ff00000041830 */
[C---:B------:R-:W-:Y:S08]  /*75b0*/  HMMA.16816.F32.BF16 R52, R184.reuse, R156, R52 ;  /* 0x0000009cb834723c */ /* 0x040ff00000041834 */
[----:B------:R-:W-:Y:S01]  /*75c0*/  HMMA.16816.F32.BF16 R56, R184, R158, R56 ;  /* 0x0000009eb838723c */ /* 0x000fe20000041838 */
[----:B------:R-:W-:Y:S07]  /*75d0*/  @!UPT UIADD3 URZ, URZ, URZ, URZ ;  /* 0x0000003f3f3ff290 */ /* 0x000fee000fffe03f */
[----:B------:R-:W-:-:S11]  /*75e0*/  @!P0 BRA `(.L_x_1023) ;  /* 0x0000036000008947 */ /* 0x000fd60003800000 */
[----:B------:R-:W-:Y:S01]  /*75f0*/  IADD3 R0, R214, -0x1, RZ ;  /* 0xffffffffd6007810 */ /* 0x000fe20007ffe0ff */
[----:B------:R-:W2:Y:S01]  /*7600*/  LDL.64 R222, [R1+0x18] ;  /* 0x0000180001de7983 */ /* 0x000ea20000100a00 */
[----:B------:R-:W-:Y:S02]  /*7610*/  ISETP.GE.AND P2, PT, R220, 0x21, PT ;  /* 0x00000021dc00780c */ /* 0x000fe40003f46270 */
[----:B------:R-:W-:Y:S01]  /*7620*/  SHF.R.S32.HI R2, RZ, 0x1f, R0 ;  /* 0x0000001fff027819 */ /* 0x000fe20000011400 */
[----:B------:R-:W-:Y:S01]  /*7630*/  IMAD.WIDE.U32 R112, R0, c[0x0][0x1e0], RZ ;  /* 0x0000780000707a25 */ /* 0x000fe200078e00ff */
[C---:B------:R-:W-:Y:S01]  /*7640*/  ISETP.GE.AND P1, PT, R220.reuse, 0x41, PT ;  /* 0x00000041dc00780c */ /* 0x040fe20003f26270 */
[----:B------:R-:W3:Y:S01]  /*7650*/  LDL.64 R218, [R1+0x10] ;  /* 0x0000100001da7983 */ /* 0x000ee20000100a00 */
[----:B------:R-:W-:Y:S01]  /*7660*/  ISETP.GE.AND P3, PT, R220, 0x1, PT ;  /* 0x00000001dc00780c */ /* 0x000fe20003f66270 */
[----:B------:R-:W-:Y:S04]  /*7670*/  IMAD R2, R2, c[0x0][0x1e0], RZ ;  /* 0x0000780002027a24 */ /* 0x000fe800078e02ff */
[----:B------:R-:W-:Y:S02]  /*7680*/  IMAD R0, R0, c[0x0][0x1e4], R2 ;  /* 0x0000790000007a24 */ /* 0x000fe400078e0202 */
[----:B------:R-:W-:Y:S02]  /*7690*/  @P2 IMAD.MOV.U32 R2, RZ, RZ, c[0x0][0x1e0] ;  /* 0x00007800ff022624 */ /* 0x000fe400078e00ff */
[----:B------:R-:W-:Y:S02]  /*76a0*/  IMAD.IADD R0, R113, 0x1, R0 ;  /* 0x0000000171007824 */ /* 0x000fe400078e0200 */
[----:B------:R-:W-:Y:S04]  /*76b0*/  IMAD.WIDE.U32 R112, R112, 0x70, RZ ;  /* 0x0000007070707825 */ /* 0x000fe800078e00ff */
[----:B------:R-:W-:Y:S01]  /*76c0*/  IMAD R0, R0, 0x70, RZ ;  /* 0x0000007000007824 */ /* 0x000fe200078e02ff */
[CC--:B------:R-:W-:Y:S01]  /*76d0*/  @P2 LEA R136, P0, R2.reuse, R112.reuse, 0x5 ;  /* 0x0000007002882211 */ /* 0x0c0fe200078028ff */
[----:B------:R-:W-:Y:S02]  /*76e0*/  @P2 IMAD.MOV.U32 R114, RZ, RZ, c[0x0][0x1e4] ;  /* 0x00007900ff722624 */ /* 0x000fe400078e00ff */
[----:B------:R-:W-:Y:S02]  /*76f0*/  IMAD.IADD R113, R113, 0x1, R0 ;  /* 0x0000000171717824 */ /* 0x000fe400078e0200 */
[----:B------:R-:W-:Y:S03]  /*7700*/  @P1 IMAD.MOV.U32 R0, RZ, RZ, c[0x0][0x1e0] ;  /* 0x00007800ff001624 */ /* 0x000fe600078e00ff */
[-C--:B------:R-:W-:Y:S01]  /*7710*/  @P2 LEA.HI.X R114, R2, R113.reuse, R114, 0x5, P0 ;  /* 0x0000007102722211 */ /* 0x080fe200000f2c72 */
[----:B------:R-:W-:Y:S01]  /*7720*/  @P1 IMAD.MOV.U32 R2, RZ, RZ, c[0x0][0x1e4] ;  /* 0x00007900ff021624 */ /* 0x000fe200078e00ff */
[CC--:B------:R-:W-:Y:S04]  /*7730*/  @P1 LEA R137, P0, R0.reuse, R112.reuse, 0x6 ;  /* 0x0000007000891211 */ /* 0x0c0fe800078030ff */
[----:B------:R-:W-:Y:S02]  /*7740*/  @P1 LEA.HI.X R138, R0, R113, R2, 0x6, P0 ;  /* 0x00000071008a1211 */ /* 0x000fe400000f3402 */
[----:B--2---:R-:W-:Y:S05]  /*7750*/  @P3 IADD3 R0, P0, R222, R112, RZ ;  /* 0x00000070de003210 */ /* 0x004fea0007f1e0ff */
[--C-:B---3--:R-:W-:Y:S01]  /*7760*/  @P3 IMAD.X R2, R113, 0x1, R219.reuse, P0 ;  /* 0x0000000171023824 */ /* 0x108fe200000e06db */
        /* <DEDUP_REMOVED lines=25> */
[----:B------:R-:W-:Y:S02]  /*7900*/  @P0 IADD3.X R2, R219, R2, R113, P4, !PT ;  /* 0x00000002db020210 */ /* 0x000fe400027fe471 */
[C---:B------:R-:W-:Y:S04]  /*7910*/  @P0 LEA R112, P4, R0.reuse, c[0x0][0x1c8], 0x1 ;  /* 0x0000720000700a11 */ /* 0x040fe800078808ff */
[----:B------:R-:W-:Y:S05]  /*7920*/  @P0 LEA.HI.X R113, R0, c[0x0][0x1cc], R2, 0x1, P4 ;  /* 0x0000730000710a11 */ /* 0x000fea00020f0c02 */
[----:B------:R1:W-:Y:S04]  /*7930*/  @P0 LDGSTS.E.BYPASS.LTC128B.128 [R216+0xb100], [R112.64], !P6 ;  /* 0x0b10000070d80fae */ /* 0x0003e8000f101d46 */
[----:B------:R1:W-:Y:S02]  /*7940*/  @P0 LDGSTS.E.BYPASS.LTC128B.128 [R216+0xe900], [R112.64+0x80], !P5 ;  /* 0x0e90008070d80fae */ /* 0x0003e4000e901d46 */
.L_x_1023:
[----:B------:R-:W-:Y:S05]  /*7950*/  BSYNC B0 ;  /* 0x0000000000007941 */ /* 0x000fea0003800000 */
.L_x_1022:
[----:B------:R-:W-:Y:S01]  /*7960*/  IMAD.MOV.U32 R0, RZ, RZ, c[0x0][0x2c4] ;  /* 0x0000b100ff007624 */ /* 0x000fe200078e00ff */
[----:B------:R-:W2:Y:S04]  /*7970*/  LDL R2, [R1+0x40] ;  /* 0x0000400001027983 */ /* 0x000ea80000100800 */
[----:B------:R-:W-:Y:S01]  /*7980*/  ISETP.NE.AND P0, PT, R0, 0x1, PT ;  /* 0x000000010000780c */ /* 0x000fe20003f05270 */
[----:B-1----:R-:W3:Y:S04]  /*7990*/  LDL R137, [R1+0x58] ;  /* 0x0000580001897983 */ /* 0x002ee80000100800 */
[----:B------:R1:W2:Y:S04]  /*79a0*/  LDL R0, [R1+0x38] ;  /* 0x0000380001007983 */ /* 0x0002a80000100800 */
[----:B------:R-:W4:Y:S04]  /*79b0*/  LDL R136, [R1+0x4c] ;  /* 0x00004c0001887983 */ /* 0x000f280000100800 */
[----:B------:R-:W4:Y:S04]  /*79c0*/  LDL R114, [R1+0x44] ;  /* 0x0000440001727983 */ /* 0x000f280000100800 */
[----:B------:R-:W0:Y:S01]  /*79d0*/  LDGDEPBAR ;  /* 0x00000000000079af */ /* 0x000e220000000000 */
[----:B--2---:R-:W-:Y:S02]  /*79e0*/  @P0 IMAD.MOV.U32 R0, RZ, RZ, R2 ;  /* 0x000000ffff000224 */ /* 0x004fe400078e0002 */
[----:B------:R-:W-:Y:S05]  /*79f0*/  IMAD R2, R214, -0x70, RZ ;  /* 0xffffff90d6027824 */ /* 0x000fea00078e02ff */
[----:B------:R-:W2:Y:S01]  /*7a00*/  SHFL.IDX PT, R112, R0, 0x1, 0x1c1f ;  /* 0x003c1f0000707f89 */ /* 0x000ea200000e0000 */
[----:B---3--:R-:W-:Y:S04]  /*7a10*/  IADD3 R2, -R137, 0x1, R2 ;  /* 0x0000000189027810 */ /* 0x008fe80007ffe102 */
[----:B----4-:R-:W-:Y:S03]  /*7a20*/  IADD3 R2, -R114, R2, R136 ;  /* 0x0000000272027210 */ /* 0x010fe60007ffe188 */
[----:B------:R2:W3:Y:S02]  /*7a30*/  SHFL.IDX PT, R113, R0, RZ, 0x1c1f ;  /* 0x001c1fff00717589 */ /* 0x0004e400000e0000 */
[C---:B--2---:R-:W-:Y:S02]  /*7a40*/  IMAD.IADD R0, R2.reuse, 0x1, R112 ;  /* 0x0000000102007824 */ /* 0x044fe400078e0270 */
[----:B---3--:R-:W-:Y:S03]  /*7a50*/  IMAD.IADD R112, R2, 0x1, R113 ;  /* 0x0000000102707824 */ /* 0x008fe600078e0271 */
[C---:B------:R-:W-:Y:S02]  /*7a60*/  ISETP.GT.AND P1, PT, R0.reuse, RZ, PT ;  /* 0x000000ff0000720c */ /* 0x040fe40003f24270 */
[----:B------:R-:W-:Y:S02]  /*7a70*/  ISETP.GT.AND P0, PT, R0, 0x1, PT ;  /* 0x000000010000780c */ /* 0x000fe40003f04270 */
[----:B------:R-:W-:Y:S02]  /*7a80*/  FSEL R6, R6, -INF , P1 ;  /* 0xff80000006067808 */ /* 0x000fe40000800000 */
[----:B------:R-:W-:Y:S02]  /*7a90*/  ISETP.GT.AND P1, PT, R0, 0x8, PT ;  /* 0x000000080000780c */ /* 0x000fe40003f24270 */
[----:B------:R-:W-:Y:S02]  /*7aa0*/  FMNMX.FTZ R2, R6, R115, !PT ;  /* 0x0000007306027209 */ /* 0x000fe40007810000 */
[----:B------:R-:W-:Y:S02]  /*7ab0*/  FSEL R114, R7, -INF , P0 ;  /* 0xff80000007727808 */ /* 0x000fe40000000000 */
[----:B------:R-:W-:Y:S02]  /*7ac0*/  ISETP.GT.AND P0, PT, R0, 0x9, PT ;  /* 0x000000090000780c */ /* 0x000fe40003f04270 */
[----:B------:R-:W-:Y:S02]  /*7ad0*/  FSEL R7, R10, -INF , P1 ;  /* 0xff8000000a077808 */ /* 0x000fe40000800000 */
[----:B------:R-:W-:Y:S02]  /*7ae0*/  FMNMX.FTZ R2, R114, R2, !PT ;  /* 0x0000000272027209 */ /* 0x000fe40007810000 */
[----:B------:R-:W-:Y:S02]  /*7af0*/  ISETP.GT.AND P1, PT, R0, 0x10, PT ;  /* 0x000000100000780c */ /* 0x000fe40003f24270 */
[----:B------:R-:W-:Y:S02]  /*7b00*/  FSEL R11, R11, -INF , P0 ;  /* 0xff8000000b0b7808 */ /* 0x000fe40000000000 */
[----:B------:R-:W-:Y:S02]  /*7b10*/  FMNMX.FTZ R2, R7, R2, !PT ;  /* 0x0000000207027209 */ /* 0x000fe40007810000 */
[----:B------:R-:W-:Y:S02]  /*7b20*/  FSEL R144, R14, -INF , P1 ;  /* 0xff8000000e907808 */ /* 0x000fe40000800000 */
[----:B------:R-:W-:Y:S02]  /*7b30*/  ISETP.GT.AND P0, PT, R0, 0x11, PT ;  /* 0x000000110000780c */ /* 0x000fe40003f04270 */
[----:B------:R-:W-:Y:S02]  /*7b40*/  FMNMX.FTZ R2, R11, R2, !PT ;  /* 0x000000020b027209 */ /* 0x000fe40007810000 */
[----:B------:R-:W-:Y:S02]  /*7b50*/  ISETP.GT.AND P3, PT, R112, RZ, PT ;  /* 0x000000ff7000720c */ /* 0x000fe40003f64270 */
        /* <DEDUP_REMOVED lines=9> */
[----:B------:R-:W-:Y:S02]  /*7bf0*/  ISETP.GT.AND P3, PT, R112, 0x8, PT ;  /* 0x000000087000780c */ /* 0x000fe40003f64270 */
[----:B------:R-:W-:Y:S02]  /*7c00*/  FMNMX.FTZ R4, R136, R3, !PT ;  /* 0x0000000388047209 */ /* 0x000fe40007810000 */
[----:B------:R-:W-:Y:S02]  /*7c10*/  FSEL R149, R19, -INF , P0 ;  /* 0xff80000013957808 */ /* 0x000fe40000000000 */
[----:B------:R-:W-:Y:S02]  /*7c20*/  ISETP.GT.AND P1, PT, R0, 0x20, PT ;  /* 0x000000200000780c */ /* 0x000fe40003f24270 */
[----:B------:R-:W-:Y:S02]  /*7c30*/  FMNMX.FTZ R5, R148, R2, !PT ;  /* 0x0000000294057209 */ /* 0x000fe40007810000 */
[----:B------:R-:W-:Y:S02]  /*7c40*/  ISETP.GT.AND P2, PT, R112, 0x9, PT ;  /* 0x000000097000780c */ /* 0x000fe40003f44270 */
[----:B------:R-:W-:Y:S02]  /*7c50*/  FSEL R8, R8, -INF , P3 ;  /* 0xff80000008087808 */ /* 0x000fe40001800000 */
        /* <DEDUP_REMOVED lines=8> */
[----:B------:R-:W-:Y:S02]  /*7ce0*/  FMNMX.FTZ R2, R152, R5, !PT ;  /* 0x0000000598027209 */ /* 0x000fe40007810000 */
[----:B------:R-:W-:Y:S02]  /*7cf0*/  ISETP.GT.AND P1, PT, R0, 0x28, PT ;  /* 0x000000280000780c */ /* 0x000fe40003f24270 */
[----:B------:R-:W-:Y:S02]  /*7d00*/  FSEL R142, R12, -INF , P3 ;  /* 0xff8000000c8e7808 */ /* 0x000fe40001800000 */
[----:B------:R-:W-:Y:S02]  /*7d10*/  ISETP.GT.AND P2, PT, R112, 0x11, PT ;  /* 0x000000117000780c */ /* 0x000fe40003f44270 */
[----:B------:R-:W-:Y:S02]  /*7d20*/  FMNMX.FTZ R4, R9, R4, !PT ;  /* 0x0000000409047209 */ /* 0x000fe40007810000 */
[----:B------:R-:W-:Y:S02]  /*7d30*/  FSEL R156, R26, -INF , P1 ;  /* 0xff8000001a9c7808 */ /* 0x000fe40000800000 */
[----:B------:R-:W-:Y:S02]  /*7d40*/  FMNMX.FTZ R2, R153, R2, !PT ;  /* 0x0000000299027209 */ /* 0x000fe40007810000 */
[----:B------:R-:W-:Y:S02]  /*7d50*/  ISETP.GT.AND P0, PT, R0, 0x29, PT ;  /* 0x000000290000780c */ /* 0x000fe40003f04270 */
[----:B------:R-:W-:Y:S02]  /*7d60*/  FSEL R143, R13, -INF , P2 ;  /* 0xff8000000d8f7808 */ /* 0x000fe40001000000 */
[----:B------:R-:W-:Y:S01]  /*7d70*/  ISETP.GT.AND P3, PT, R112, 0x18, PT ;  /* 0x000000187000780c */ /* 0x000fe20003f64270 */
[----:B------:R-:W-:Y:S01]  /*7d80*/  LDSM.16.MT88.4 R12, [R191] ;  /* 0x00000000bf0c783b */ /* 0x000fe20000004200 */
        /* <DEDUP_REMOVED lines=19> */
[----:B------:R-:W-:Y:S02]  /*7ec0*/  FMNMX.FTZ R2, R163, R2, !PT ;  /* 0x00000002a3027209 */ /* 0x000fe40007810000 */
[----:B------:R-:W-:Y:S02]  /*7ed0*/  ISETP.GT.AND P0, PT, R0, 0x39, PT ;  /* 0x000000390000780c */ /* 0x000fe40003f04270 */
[----:B------:R-:W-:Y:S02]  /*7ee0*/  FSEL R215, R34, -INF , P1 ;  /* 0xff80000022d77808 */ /* 0x000fe40000800000 */
[----:B------:R-:W-:Y:S02]  /*7ef0*/  FSEL R150, R21, -INF , P2 ;  /* 0xff80000015967808 */ /* 0x000fe40001000000 */
[----:B------:R-:W-:Y:S01]  /*7f00*/  FMNMX.FTZ R4, R151, R4, !PT ;  /* 0x0000000497047209 */ /* 0x000fe20007810000 */
[----:B------:R-:W-:Y:S01]  /*7f10*/  LDSM.16.MT88.4 R20, [R193] ;  /* 0x00000000c114783b */ /* 0x000fe20000004200 */
[----:B------:R-:W-:Y:S02]  /*7f20*/  ISETP.GT.AND P3, PT, R112, 0x28, PT ;  /* 0x000000287000780c */ /* 0x000fe40003f64270 */
[----:B------:R-:W-:Y:S02]  /*7f30*/  FSEL R217, R35, -INF , P0 ;  /* 0xff80000023d97808 */ /* 0x000fe40000000000 */
[----:B------:R-:W-:Y:S02]  /*7f40*/  ISETP.GT.AND P1, PT, R0, 0x40, PT ;  /* 0x000000400000780c */ /* 0x000fe40003f24270 */
[----:B------:R-:W-:Y:S02]  /*7f50*/  ISETP.GT.AND P2, PT, R112, 0x29, PT ;  /* 0x000000297000780c */ /* 0x000fe40003f44270 */
[----:B------:R-:W-:Y:S02]  /*7f60*/  FMNMX.FTZ R5, R215, R2, !PT ;  /* 0x00000002d7057209 */ /* 0x000fe40007810000 */
[----:B------:R-:W-:Y:S02]  /*7f70*/  FSEL R154, R24, -INF , P3 ;  /* 0xff800000189a7808 */ /* 0x000fe40001800000 */
[----:B------:R-:W-:Y:S02]  /*7f80*/  FMNMX.FTZ R2, R150, R4, !PT ;  /* 0x0000000496027209 */ /* 0x000fe40007810000 */
[----:B------:R-:W-:Y:S02]  /*7f90*/  FSEL R224, R38, -INF , P1 ;  /* 0xff80000026e07808 */ /* 0x000fe40000800000 */
[----:B------:R-:W-:Y:S02]  /*7fa0*/  FSEL R155, R25, -INF , P2 ;  /* 0xff800000199b7808 */ /* 0x000fe40001000000 */
[----:B------:R-:W-:Y:S02]  /*7fb0*/  ISETP.GT.AND P2, PT, R112, 0x31, PT ;  /* 0x000000317000780c */ /* 0x000fe40003f44270 */
[----:B------:R-:W-:Y:S02]  /*7fc0*/  ISETP.GT.AND P0, PT, R0, 0x41, PT ;  /* 0x000000410000780c */ /* 0x000fe40003f04270 */
[----:B------:R-:W-:Y:S02]  /*7fd0*/  FMNMX.FTZ R5, R217, R5, !PT ;  /* 0x00000005d9057209 */ /* 0x000fe40007810000 */
[----:B------:R-:W-:Y:S02]  /*7fe0*/  ISETP.GT.AND P3, PT, R112, 0x30, PT ;  /* 0x000000307000780c */ /* 0x000fe40003f64270 */
[----:B------:R-:W-:Y:S02]  /*7ff0*/  FMNMX.FTZ R4, R154, R2, !PT ;  /* 0x000000029a047209 */ /* 0x000fe40007810000 */
[----:B------:R-:W-:Y:S02]  /*8000*/  FSEL R159, R29, -INF , P2 ;  /* 0xff8000001d9f7808 */ /* 0x000fe40001000000 */
[----:B------:R-:W-:Y:S02]  /*8010*/  FSEL R225, R39, -INF , P0 ;  /* 0xff80000027e17808 */ /* 0x000fe40000000000 */
[----:B------:R-:W-:Y:S02]  /*8020*/  ISETP.GT.AND P2, PT, R112, 0x39, PT ;  /* 0x000000397000780c */ /* 0x000fe40003f44270 */
[----:B------:R-:W-:Y:S02]  /*8030*/  ISETP.GT.AND P1, PT, R0, 0x48, PT ;  /* 0x000000480000780c */ /* 0x000fe40003f24270 */
[----:B------:R-:W-:Y:S02]  /*8040*/  FMNMX.FTZ R2, R224, R5, !PT ;  /* 0x00000005e0027209 */ /* 0x000fe40007810000 */
[----:B------:R-:W-:Y:S02]  /*8050*/  FSEL R158, R28, -INF , P3 ;  /* 0xff8000001c9e7808 */ /* 0x000fe40001800000 */
[----:B------:R-:W-:Y:S01]  /*8060*/  FMNMX.FTZ R4, R155, R4, !PT ;  /* 0x000000049b047209 */ /* 0x000fe20007810000 */
[----:B------:R-:W-:Y:S01]  /*8070*/  LDSM.16.MT88.4 R28, [R192] ;  /* 0x00000000c01c783b */ /* 0x000fe20000004200 */
[C---:B------:R-:W-:Y:S02]  /*8080*/  ISETP.GT.AND P3, PT, R112.reuse, 0x38, PT ;  /* 0x000000387000780c */ /* 0x040fe40003f64270 */
[----:B------:R-:W-:Y:S02]  /*8090*/  FSEL R162, R33, -INF , P2 ;  /* 0xff80000021a27808 */ /* 0x000fe40001000000 */
[----:B------:R-:W-:Y:S02]  /*80a0*/  ISETP.GT.AND P2, PT, R112, 0x41, PT ;  /* 0x000000417000780c */ /* 0x000fe40003f44270 */
[----:B------:R-:W-:Y:S02]  /*80b0*/  ISETP.GT.AND P0, PT, R0, 0x49, PT ;  /* 0x000000490000780c */ /* 0x000fe40003f04270 */
[----:B------:R-:W-:Y:S02]  /*80c0*/  FSEL R235, R42, -INF , P1 ;  /* 0xff8000002aeb7808 */ /* 0x000fe40000800000 */
[----:B------:R-:W-:Y:S02]  /*80d0*/  FMNMX.FTZ R2, R225, R2, !PT ;  /* 0x00000002e1027209 */ /* 0x000fe40007810000 */
[----:B------:R-:W-:Y:S02]  /*80e0*/  FMNMX.FTZ R5, R158, R4, !PT ;  /* 0x000000049e057209 */ /* 0x000fe40007810000 */
[----:B------:R-:W-:Y:S02]  /*80f0*/  FSEL R221, R37, -INF , P2 ;  /* 0xff80000025dd7808 */ /* 0x000fe40001000000 */
[----:B------:R-:W-:Y:S02]  /*8100*/  FSEL R161, R32, -INF , P3 ;  /* 0xff80000020a17808 */ /* 0x000fe40001800000 */
[C---:B------:R-:W-:Y:S02]  /*8110*/  ISETP.GT.AND P3, PT, R112.reuse, 0x40, PT ;  /* 0x000000407000780c */ /* 0x040fe40003f64270 */
[----:B------:R-:W-:Y:S02]  /*8120*/  ISETP.GT.AND P2, PT, R112, 0x49, PT ;  /* 0x000000497000780c */ /* 0x000fe40003f44270 */
[----:B------:R-:W-:Y:S02]  /*8130*/  FSEL R240, R43, -INF , P0 ;  /* 0xff8000002bf07808 */ /* 0x000fe40000000000 */
[----:B------:R-:W-:Y:S02]  /*8140*/  ISETP.GT.AND P0, PT, R0, 0x50, PT ;  /* 0x000000500000780c */ /* 0x000fe40003f04270 */
[----:B------:R-:W-:Y:S02]  /*8150*/  FMNMX.FTZ R2, R235, R2, !PT ;  /* 0x00000002eb027209 */ /* 0x000fe40007810000 */
[----:B------:R-:W-:Y:S02]  /*8160*/  FMNMX.FTZ R5, R159, R5, !PT ;  /* 0x000000059f057209 */ /* 0x000fe40007810000 */
[----:B------:R-:W-:Y:S02]  /*8170*/  FSEL R219, R36, -INF , P3 ;  /* 0xff80000024db7808 */ /* 0x000fe40001800000 */
[----:B------:R-:W-:Y:S01]  /*8180*/  FSEL R243, R46, -INF , P0 ;  /* 0xff8000002ef37808 */ /* 0x000fe20000000000 */
[----:B------:R-:W-:Y:S01]  /*8190*/  LDSM.16.MT88.4 R36, [R196] ;  /* 0x00000000c424783b */ /* 0x000fe20000004200 */
[----:B------:R-:W-:Y:S02]  /*81a0*/  FSEL R227, R41, -INF , P2 ;  /* 0xff80000029e37808 */ /* 0x000fe40001000000 */
[----:B------:R-:W-:Y:S02]  /*81b0*/  ISETP.GT.AND P2, PT, R0, 0x51, PT ;  /* 0x000000510000780c */ /* 0x000fe40003f44270 */
        /* <DEDUP_REMOVED lines=12> */
[C---:B------:R-:W-:Y:S02]  /*8280*/  ISETP.GT.AND P1, PT, R0.reuse, 0x60, PT ;  /* 0x000000600000780c */ /* 0x040fe40003f24270 */
[C---:B------:R-:W-:Y:S02]  /*8290*/  ISETP.GT.AND P0, PT, R0.reuse, 0x61, PT ;  /* 0x000000610000780c */ /* 0x040fe40003f04270 */
[C---:B------:R-:W-:Y:S02]  /*82a0*/  ISETP.GT.AND P2, PT, R0.reuse, 0x68, PT ;  /* 0x000000680000780c */ /* 0x040fe40003f44270 */
        /* <DEDUP_REMOVED lines=10> */
[----:B------:R-:W-:Y:S02]  /*8350*/  FSEL R239, R44, -INF , P1 ;  /* 0xff8000002cef7808 */ /* 0x000fe40000800000 */
[----:B------:R-:W-:Y:S02]  /*8360*/  ISETP.GT.AND P0, PT, R112, 0x51, PT ;  /* 0x000000517000780c */ /* 0x000fe40003f04270 */
[----:B------:R-:W-:Y:S02]  /*8370*/  FMNMX.FTZ R2, R227, R2, !PT ;  /* 0x00000002e3027209 */ /* 0x000fe40007810000 */
[----:B------:R-:W-:Y:S02]  /*8380*/  FSEL R223, R58, -INF , P2 ;  /* 0xff8000003adf7808 */ /* 0x000fe40001000000 */
[----:B------:R-:W-:Y:S02]  /*8390*/  FMNMX.FTZ R0, R222, R0, !PT ;  /* 0x00000000de007209 */ /* 0x000fe40007810000 */
[----:B------:R-:W-:Y:S02]  /*83a0*/  FSEL R238, R45, -INF , P0 ;  /* 0xff8000002dee7808 */ /* 0x000fe40000000000 */
[----:B------:R-:W-:Y:S01]  /*83b0*/  ISETP.GT.AND P1, PT, R112, 0x58, PT ;  /* 0x000000587000780c */ /* 0x000fe20003f24270 */
[----:B------:R-:W-:Y:S01]  /*83c0*/  LDSM.16.MT88.4 R44, [R191+0x3800] ;  /* 0x00380000bf2c783b */ /* 0x000fe20000004200 */
[----:B------:R-:W-:Y:S02]  /*83d0*/  FMNMX.FTZ R2, R239, R2, !PT ;  /* 0x00000002ef027209 */ /* 0x000fe40007810000 */
[----:B------:R-:W-:Y:S02]  /*83e0*/  FSEL R113, R59, -INF , P3 ;  /* 0xff8000003b717808 */ /* 0x000fe40001800000 */
[----:B------:R-:W-:Y:S02]  /*83f0*/  FMNMX.FTZ R0, R223, R0, !PT ;  /* 0x00000000df007209 */ /* 0x000fe40007810000 */
[----:B------:R-:W-:Y:S02]  /*8400*/  FSEL R234, R48, -INF , P1 ;  /* 0xff80000030ea7808 */ /* 0x000fe40000800000 */
[----:B------:R-:W-:Y:S02]  /*8410*/  FMNMX.FTZ R2, R238, R2, !PT ;  /* 0x00000002ee027209 */ /* 0x000fe40007810000 */
[----:B------:R-:W-:Y:S02]  /*8420*/  FMNMX.FTZ R0, R113, R0, !PT ;  /* 0x0000000071007209 */ /* 0x000fe40007810000 */
[----:B------:R-:W-:Y:S02]  /*8430*/  FMNMX.FTZ R4, R234, R2, !PT ;  /* 0x00000002ea047209 */ /* 0x000fe40007810000 */
[C---:B------:R-:W-:Y:S01]  /*8440*/  ISETP.GT.AND P0, PT, R112.reuse, 0x59, PT ;  /* 0x000000597000780c */ /* 0x040fe20003f04270 */
[----:B------:R-:W2:Y:S01]  /*8450*/  SHFL.BFLY PT, R2, R0, 0x2, 0x1f ;  /* 0x0c401f0000027f89 */ /* 0x000ea200000e0000 */
[C---:B------:R-:W-:Y:S02]  /*8460*/  ISETP.GT.AND P1, PT, R112.reuse, 0x60, PT ;  /* 0x000000607000780c */ /* 0x040fe40003f24270 */
[----:B------:R-:W-:Y:S02]  /*8470*/  FSEL R232, R49, -INF , P0 ;  /* 0xff80000031e87808 */ /* 0x000fe40000000000 */
[----:B------:R-:W-:Y:S02]  /*8480*/  ISETP.GT.AND P0, PT, R112, 0x61, PT ;  /* 0x000000617000780c */ /* 0x000fe40003f04270 */
[----:B------:R-:W-:Y:S02]  /*8490*/  FSEL R231, R52, -INF , P1 ;  /* 0xff80000034e77808 */ /* 0x000fe40000800000 */
[----:B------:R-:W-:Y:S02]  /*84a0*/  FSEL R230, R53, -INF , P0 ;  /* 0xff80000035e67808 */ /* 0x000fe40000000000 */
[C---:B------:R-:W-:Y:S01]  /*84b0*/  ISETP.GT.AND P1, PT, R112.reuse, 0x68, PT ;  /* 0x000000687000780c */ /* 0x040fe20003f24270 */
[----:B------:R-:W-:Y:S01]  /*84c0*/  LDSM.16.MT88.4 R52, [R193+0x3800] ;  /* 0x00380000c134783b */ /* 0x000fe20000004200 */
[----:B------:R-:W-:Y:S02]  /*84d0*/  ISETP.GT.AND P0, PT, R112, 0x69, PT ;  /* 0x000000697000780c */ /* 0x000fe40003f04270 */
[----:B------:R-:W-:Y:S02]  /*84e0*/  FMNMX.FTZ R4, R232, R4, !PT ;  /* 0x00000004e8047209 */ /* 0x000fe40007810000 */
[----:B------:R-:W-:Y:S02]  /*84f0*/  FSEL R228, R57, -INF , P0 ;  /* 0xff80000039e47808 */ /* 0x000fe40000000000 */
[----:B------:R-:W-:Y:S02]  /*8500*/  FMNMX.FTZ R4, R231, R4, !PT ;  /* 0x00000004e7047209 */ /* 0x000fe40007810000 */
[----:B------:R-:W-:Y:S02]  /*8510*/  FSEL R229, R56, -INF , P1 ;  /* 0xff80000038e57808 */ /* 0x000fe40000800000 */
[----:B------:R-:W-:Y:S02]  /*8520*/  FMNMX.FTZ R4, R230, R4, !PT ;  /* 0x00000004e6047209 */ /* 0x000fe40007810000 */
[----:B--2---:R-:W-:Y:S02]  /*8530*/  FMNMX.FTZ R0, R0, R2, !PT ;  /* 0x0000000200007209 */ /* 0x004fe40007810000 */
[----:B------:R-:W-:Y:S03]  /*8540*/  FMNMX.FTZ R4, R229, R4, !PT ;  /* 0x00000004e5047209 */ /* 0x000fe60007810000 */
[----:B------:R-:W2:Y:S01]  /*8550*/  SHFL.BFLY PT, R2, R0, 0x1, 0x1f ;  /* 0x0c201f0000027f89 */ /* 0x000ea200000e0000 */
[----:B------:R-:W-:Y:S07]  /*8560*/  FMNMX.FTZ R4, R228, R4, !PT ;  /* 0x00000004e4047209 */ /* 0x000fee0007810000 */
[----:B------:R-:W3:Y:S01]  /*8570*/  SHFL.BFLY PT, R5, R4, 0x2, 0x1f ;  /* 0x0c401f0004057f89 */ /* 0x000ee200000e0000 */
[----:B--2---:R-:W-:Y:S04]  /*8580*/  FMNMX.FTZ R112, R0, R2, !PT ;  /* 0x0000000200707209 */ /* 0x004fe80007810000 */
[C---:B------:R-:W-:Y:S01]  /*8590*/  FSETP.NEU.FTZ.AND P0, PT, R112.reuse, -INF , PT ;  /* 0xff8000007000780b */ /* 0x040fe20003f1d000 */
[----:B------:R-:W-:Y:S01]  /*85a0*/  FMUL.FTZ R0, R112, c[0x0][0x2d0] ;  /* 0x0000b40070007a20 */ /* 0x000fe20000410000 */
[----:B---3--:R-:W-:Y:S04]  /*85b0*/  FMNMX.FTZ R4, R4, R5, !PT ;  /* 0x0000000504047209 */ /* 0x008fe80007810000 */
[----:B------:R-:W-:Y:S01]  /*85c0*/  FSEL R141, R0, RZ, P0 ;  /* 0x000000ff008d7208 */ /* 0x000fe20000000000 */
[----:B------:R-:W2:Y:S04]  /*85d0*/  SHFL.BFLY PT, R2, R4, 0x1, 0x1f ;  /* 0x0c201f0004027f89 */ /* 0x000ea800000e0000 */
[--C-:B------:R-:W-:Y:S04]  /*85e0*/  FFMA.FTZ R0, R6, c[0x0][0x2d0], -R141.reuse ;  /* 0x0000b40006007a23 */ /* 0x100fe8000001088d */
[----:B------:R3:W-:Y:S02]  /*85f0*/  MUFU.EX2 R244, R0 ;  /* 0x0000000000f47308 */ /* 0x0007e40000000800 */
[--C-:B---3--:R-:W-:Y:S01]  /*8600*/  FFMA.FTZ R0, R114, c[0x0][0x2d0], -R141.reuse ;  /* 0x0000b40072007a23 */ /* 0x108fe2000001088d */
[----:B--2---:R-:W-:Y:S07]  /*8610*/  FMNMX.FTZ R114, R4, R2, !PT ;  /* 0x0000000204727209 */ /* 0x004fee0007810000 */
[----:B------:R2:W3:Y:S01]  /*8620*/  MUFU.EX2 R247, R0 ;  /* 0x0000000000f77308 */ /* 0x0004e20000000800 */
[C---:B------:R-:W-:Y:S01]  /*8630*/  FSETP.NEU.FTZ.AND P1, PT, R114.reuse, -INF , PT ;  /* 0xff8000007200780b */ /* 0x040fe20003f3d000 */
[----:B------:R-:W-:Y:S05]  /*8640*/  FMUL.FTZ R2, R114, c[0x0][0x2d0] ;  /* 0x0000b40072027a20 */ /* 0x000fea0000410000 */
[----:B------:R-:W-:Y:S05]  /*8650*/  FSEL R140, R2, RZ, P1 ;  /* 0x000000ff028c7208 */ /* 0x000fea0000800000 */
[--C-:B------:R-:W-:Y:S02]  /*8660*/  FFMA.FTZ R2, R9, c[0x0][0x2d0], -R140.reuse ;  /* 0x0000b40009027a23 */ /* 0x100fe4000001088c */
[--C-:B------:R-:W-:Y:S02]  /*8670*/  FFMA.FTZ R4, R137, c[0x0][0x2d0], -R140.reuse ;  /* 0x0000b40089047a23 */ /* 0x100fe4000001088c */
[----:B------:R4:W-:Y:S01]  /*8680*/  MUFU.EX2 R233, R2 ;  /* 0x0000000200e97308 */ /* 0x0009e20000000800 */
[--C-:B------:R-:W-:Y:S02]  /*8690*/  FFMA.FTZ R5, R136, c[0x0][0x2d0], -R140.reuse ;  /* 0x0000b40088057a23 */ /* 0x100fe4000001088c */
[--C-:B--2---:R-:W-:Y:S01]  /*86a0*/  FFMA.FTZ R0, R7, c[0x0][0x2d0], -R141.reuse ;  /* 0x0000b40007007a23 */ /* 0x104fe2000001088d */
[----:B---3--:R-:W-:Y:S06]  /*86b0*/  F2FP.BF16.PACK_AB R137, R247, R244 ;  /* 0x000000f4f789723e */ /* 0x008fec00000010ff */
[----:B------:R-:W-:Y:S10]  /*86c0*/  MUFU.EX2 R138, R4 ;  /* 0x00000004008a7308 */ /* 0x000ff40000000800 */
[----:B------:R2:W-:Y:S01]  /*86d0*/  MUFU.EX2 R241, R0 ;  /* 0x0000000000f17308 */ /* 0x0005e20000000800 */
[----:B----4-:R-:W-:Y:S09]  /*86e0*/  FSEL R2, R112, RZ, P0 ;  /* 0x000000ff70027208 */ /* 0x010ff20000000000 */
[----:B------:R-:W-:Y:S01]  /*86f0*/  MUFU.EX2 R245, R5 ;  /* 0x0000000500f57308 */ /* 0x000fe20000000800 */
[----:B--2---:R-:W-:Y:S09]  /*8700*/  FFMA.FTZ R0, R11, c[0x0][0x2d0], -R141 ;  /* 0x0000b4000b007a23 */ /* 0x004ff2000001088d */
[----:B------:R2:W3:Y:S02]  /*8710*/  MUFU.EX2 R236, R0 ;  /* 0x0000000000ec7308 */ /* 0x0004e40000000800 */
[--C-:B--2---:R-:W-:Y:S01]  /*8720*/  FFMA.FTZ R0, R8, c[0x0][0x2d0], -R140.reuse ;  /* 0x0000b40008007a23 */ /* 0x104fe2000001088c */
[----:B---3--:R-:W-:Y:S07]  /*8730*/  F2FP.BF16.PACK_AB R139, R236, R241 ;  /* 0x000000f1ec8b723e */ /* 0x008fee00000010ff */
[----:B------:R2:W-:Y:S02]  /*8740*/  MUFU.EX2 R237, R0 ;  /* 0x0000000000ed7308 */ /* 0x0005e40000000800 */
[----:B--2---:R-:W-:Y:S05]  /*8750*/  FSEL R0, R114, RZ, P1 ;  /* 0x000000ff72007208 */ /* 0x004fea0000800000 */
[----:B------:R-:W-:Y:S04]  /*8760*/  FADD.FTZ R0, -R0, R3 ;  /* 0x0000000300007221 */ /* 0x000fe80000010100 */
[----:B------:R-:W-:Y:S04]  /*8770*/  FMUL.FTZ R0, R0, c[0x0][0x2d0] ;  /* 0x0000b40000007a20 */ /* 0x000fe80000410000 */
[----:B------:R2:W3:Y:S02]  /*8780*/  MUFU.EX2 R3, R0 ;  /* 0x0000000000037308 */ /* 0x0004e40000000800 */
[----:B--2---:R-:W-:Y:S02]  /*8790*/  FADD.FTZ R0, -R2, R115 ;  /* 0x0000007302007221 */ /* 0x004fe40000010100 */
[----:B------:R-:W-:Y:S02]  /*87a0*/  FFMA.FTZ R2, R142, c[0x0][0x2d0], -R140 ;  /* 0x0000b4008e027a23 */ /* 0x000fe4000001088c */
[C---:B---3--:R-:W-:Y:S04]  /*87b0*/  FMUL.FTZ R9, R3.reuse, R121 ;  /* 0x0000007903097220 */ /* 0x048fe80000410000 */
[----:B------:R2:W-:Y:S01]  /*87c0*/  MUFU.EX2 R121, R2 ;  /* 0x0000000200797308 */ /* 0x0005e20000000800 */
[C---:B------:R-:W-:Y:S02]  /*87d0*/  FMUL.FTZ R4, R3.reuse, R116 ;  /* 0x0000007403047220 */ /* 0x040fe40000410000 */
[----:B------:R-:W-:Y:S02]  /*87e0*/  FMUL.FTZ R0, R0, c[0x0][0x2d0] ;  /* 0x0000b40000007a20 */ /* 0x000fe40000410000 */
[C---:B------:R-:W-:Y:S02]  /*87f0*/  FMUL.FTZ R57, R3.reuse, R109 ;  /* 0x0000006d03397220 */ /* 0x040fe40000410000 */
[C---:B------:R-:W-:Y:S02]  /*8800*/  FMUL.FTZ R8, R3.reuse, R120 ;  /* 0x0000007803087220 */ /* 0x040fe40000410000 */
[----:B------:R-:W-:Y:S01]  /*8810*/  IMAD.MOV.U32 R120, RZ, RZ, R241 ;  /* 0x000000ffff787224 */ /* 0x000fe200078e00f1 */
[----:B------:R-:W3:Y:S01]  /*8820*/  MUFU.EX2 R0, R0 ;  /* 0x0000000000007308 */ /* 0x000ee20000000800 */
[----:B------:R-:W-:Y:S02]  /*8830*/  FMUL.FTZ R56, R3, R108 ;  /* 0x0000006c03387220 */ /* 0x000fe40000410000 */
[----:B------:R-:W-:Y:S01]  /*8840*/  IMAD.MOV.U32 R115, RZ, RZ, R138 ;  /* 0x000000ffff737224 */ /* 0x000fe200078e008a */
[----:B------:R-:W-:Y:S01]  /*8850*/  F2FP.BF16.PACK_AB R138, R233, R237 ;  /* 0x000000ede98a723e */ /* 0x000fe200000010ff */
[C---:B------:R-:W-:Y:S02]  /*8860*/  FMUL.FTZ R5, R3.reuse, R117 ;  /* 0x0000007503057220 */ /* 0x040fe40000410000 */
[----:B------:R-:W-:Y:S01]  /*8870*/  FMUL.FTZ R16, R3, R72 ;  /* 0x0000004803107220 */ /* 0x000fe20000410000 */
[----:B------:R-:W-:Y:S01]  /*8880*/  F2FP.BF16.PACK_AB R136, R115, R245 ;  /* 0x000000f57388723e */ /* 0x000fe200000010ff */
[C---:B------:R-:W-:Y:S02]  /*8890*/  FMUL.FTZ R17, R3.reuse, R73 ;  /* 0x0000004903117220 */ /* 0x040fe40000410000 */
[C---:B------:R-:W-:Y:S02]  /*88a0*/  FMUL.FTZ R24, R3.reuse, R80 ;  /* 0x0000005003187220 */ /* 0x040fe40000410000 */
[----:B------:R-:W-:Y:S02]  /*88b0*/  FMUL.FTZ R25, R3, R81 ;  /* 0x0000005103197220 */ /* 0x000fe40000410000 */
[----:B--2---:R-:W-:Y:S02]  /*88c0*/  FFMA.FTZ R2, R143, c[0x0][0x2d0], -R140 ;  /* 0x0000b4008f027a23 */ /* 0x004fe4000001088c */
[----:B------:R-:W-:Y:S02]  /*88d0*/  IMAD.MOV.U32 R117, RZ, RZ, R233 ;  /* 0x000000ffff757224 */ /* 0x000fe400078e00e9 */
[----:B------:R2:W4:Y:S01]  /*88e0*/  MUFU.EX2 R242, R2 ;  /* 0x0000000200f27308 */ /* 0x0005220000000800 */
[C---:B------:R-:W-:Y:S02]  /*88f0*/  FMUL.FTZ R33, R3.reuse, R89 ;  /* 0x0000005903217220 */ /* 0x040fe40000410000 */
[C---:B------:R-:W-:Y:S02]  /*8900*/  FMUL.FTZ R32, R3.reuse, R88 ;  /* 0x0000005803207220 */ /* 0x040fe40000410000 */
[C---:B---3--:R-:W-:Y:S02]  /*8910*/  FMUL.FTZ R58, R0.reuse, R110 ;  /* 0x0000006e003a7220 */ /* 0x048fe40000410000 */
[C---:B------:R-:W-:Y:S02]  /*8920*/  FMUL.FTZ R59, R0.reuse, R111 ;  /* 0x0000006f003b7220 */ /* 0x040fe40000410000 */
[C---:B------:R-:W-:Y:S02]  /*8930*/  FMUL.FTZ R6, R0.reuse, R118 ;  /* 0x0000007600067220 */ /* 0x040fe40000410000 */
[C---:B------:R-:W-:Y:S02]  /*8940*/  FMUL.FTZ R7, R0.reuse, R119 ;  /* 0x0000007700077220 */ /* 0x040fe40000410000 */
[----:B------:R-:W-:Y:S02]  /*8950*/  IMAD.MOV.U32 R119, RZ, RZ, R237 ;  /* 0x000000ffff777224 */ /* 0x000fe400078e00ed */
[C---:B------:R-:W-:Y:S02]  /*8960*/  FMUL.FTZ R18, R0.reuse, R74 ;  /* 0x0000004a00127220 */ /* 0x040fe40000410000 */
[C---:B------:R-:W-:Y:S01]  /*8970*/  FMUL.FTZ R19, R0.reuse, R75 ;  /* 0x0000004b00137220 */ /* 0x040fe20000410000 */
[C---:B------:R-:W-:Y:S01]  /*8980*/  HMMA.16816.F32.BF16 R4, R136.reuse, R12, R4 ;  /* 0x0000000c8804723c */ /* 0x040fe20000041804 */
[----:B------:R-:W-:Y:S04]  /*8990*/  LDSM.16.MT88.4 R72, [R194+0x3800] ;  /* 0x00380000c248783b */ /* 0x000fe80000004200 */
[----:B------:R-:W-:Y:S02]  /*89a0*/  FMUL.FTZ R10, R0, R122 ;  /* 0x0000007a000a7220 */ /* 0x000fe40000410000 */
[----:B--2---:R-:W-:Y:S02]  /*89b0*/  FFMA.FTZ R2, R144, c[0x0][0x2d0], -R141 ;  /* 0x0000b40090027a23 */ /* 0x004fe4000001088d */
[----:B----4-:R-:W-:Y:S02]  /*89c0*/  IMAD.MOV.U32 R111, RZ, RZ, R242 ;  /* 0x000000ffff6f7224 */ /* 0x010fe400078e00f2 */
[----:B------:R2:W-:Y:S01]  /*89d0*/  MUFU.EX2 R116, R2 ;  /* 0x0000000200747308 */ /* 0x0005e20000000800 */
[C---:B------:R-:W-:Y:S02]  /*89e0*/  FMUL.FTZ R11, R0.reuse, R123 ;  /* 0x0000007b000b7220 */ /* 0x040fe40000410000 */
[C---:B------:R-:W-:Y:S02]  /*89f0*/  FMUL.FTZ R12, R3.reuse, R68 ;  /* 0x00000044030c7220 */ /* 0x040fe40000410000 */
[----:B------:R-:W-:Y:S02]  /*8a00*/  FMUL.FTZ R13, R3, R69 ;  /* 0x00000045030d7220 */ /* 0x000fe40000410000 */
[C---:B------:R-:W-:Y:S01]  /*8a10*/  FMUL.FTZ R26, R0.reuse, R82 ;  /* 0x00000052001a7220 */ /* 0x040fe20000410000 */
[C---:B------:R-:W-:Y:S03]  /*8a20*/  HMMA.16816.F32.BF16 R8, R136.reuse, R14, R8 ;  /* 0x0000000e8808723c */ /* 0x040fe60000041808 */
[----:B------:R-:W-:Y:S02]  /*8a30*/  IMAD.MOV.U32 R118, RZ, RZ, R236 ;  /* 0x000000ffff767224 */ /* 0x000fe400078e00ec */
[C---:B------:R-:W-:Y:S02]  /*8a40*/  FMUL.FTZ R27, R0.reuse, R83 ;  /* 0x00000053001b7220 */ /* 0x040fe40000410000 */
[C---:B------:R-:W-:Y:S01]  /*8a50*/  FMUL.FTZ R14, R0.reuse, R70 ;  /* 0x00000046000e7220 */ /* 0x040fe20000410000 */
[----:B------:R-:W-:Y:S01]  /*8a60*/  LDSM.16.MT88.4 R80, [R193+0x800] ;  /* 0x00080000c150783b */ /* 0x000fe20000004200 */
[C---:B------:R-:W-:Y:S03]  /*8a70*/  FMUL.FTZ R15, R0.reuse, R71 ;  /* 0x00000047000f7220 */ /* 0x040fe60000410000 */
[C---:B------:R-:W-:Y:S02]  /*8a80*/  FMUL.FTZ R35, R0.reuse, R91 ;  /* 0x0000005b00237220 */ /* 0x040fe40000410000 */
[----:B------:R-:W-:Y:S02]  /*8a90*/  IMAD.MOV.U32 R122, RZ, RZ, R223 ;  /* 0x000000ffff7a7224 */ /* 0x000fe400078e00df */
[C---:B------:R-:W-:Y:S01]  /*8aa0*/  HMMA.16816.F32.BF16 R12, R136.reuse, R20, R12 ;  /* 0x00000014880c723c */ /* 0x040fe2000004180c */
[----:B------:R-:W3:Y:S02]  /*8ab0*/  LDSM.16.MT88.4 R68, [R192+0x3800] ;  /* 0x00380000c044783b */ /* 0x000ee40000004200 */
[--C-:B--2---:R-:W-:Y:S02]  /*8ac0*/  FFMA.FTZ R2, R145, c[0x0][0x2d0], -R141.reuse ;  /* 0x0000b40091027a23 */ /* 0x104fe4000001088d */
[----:B------:R-:W-:Y:S02]  /*8ad0*/  IMAD.MOV.U32 R123, RZ, RZ, R222 ;  /* 0x000000ffff7b7224 */ /* 0x000fe400078e00de */
[----:B------:R2:W4:Y:S01]  /*8ae0*/  MUFU.EX2 R252, R2 ;  /* 0x0000000200fc7308 */ /* 0x0005220000000800 */
[C---:B------:R-:W-:Y:S04]  /*8af0*/  HMMA.16816.F32.BF16 R16, R136.reuse, R22, R16 ;  /* 0x000000168810723c */ /* 0x040fe80000041810 */
[C---:B------:R-:W-:Y:S02]  /*8b00*/  FMUL.FTZ R20, R3.reuse, R76 ;  /* 0x0000004c03147220 */ /* 0x040fe40000410000 */
[C---:B------:R-:W-:Y:S02]  /*8b10*/  FMUL.FTZ R21, R3.reuse, R77 ;  /* 0x0000004d03157220 */ /* 0x040fe40000410000 */
[C---:B------:R-:W-:Y:S04]  /*8b20*/  FMUL.FTZ R22, R0.reuse, R78 ;  /* 0x0000004e00167220 */ /* 0x040fe80000410000 */
[----:B------:R-:W-:Y:S02]  /*8b30*/  FMUL.FTZ R23, R0, R79 ;  /* 0x0000004f00177220 */ /* 0x000fe40000410000 */
[----:B------:R-:W2:Y:S01]  /*8b40*/  LDSM.16.MT88.4 R76, [R191+0x800] ;  /* 0x00080000bf4c783b */ /* 0x000ea20000004200 */
[--C-:B------:R-:W-:Y:S02]  /*8b50*/  FFMA.FTZ R89, R234, c[0x0][0x2d0], -R140.reuse ;  /* 0x0000b400ea597a23 */ /* 0x100fe4000001088c */
[----:B------:R-:W-:Y:S02]  /*8b60*/  FMUL.FTZ R34, R0, R90 ;  /* 0x0000005a00227220 */ /* 0x000fe40000410000 */
[C---:B------:R-:W-:Y:S03]  /*8b70*/  HMMA.16816.F32.BF16 R20, R136.reuse, R28, R20 ;  /* 0x0000001c8814723c */ /* 0x040fe60000041814 */
[--C-:B------:R-:W-:Y:S02]  /*8b80*/  FFMA.FTZ R90, R232, c[0x0][0x2d0], -R140.reuse ;  /* 0x0000b400e85a7a23 */ /* 0x100fe4000001088c */
[--C-:B--2---:R-:W-:Y:S02]  /*8b90*/  FFMA.FTZ R2, R146, c[0x0][0x2d0], -R140.reuse ;  /* 0x0000b40092027a23 */ /* 0x104fe4000001088c */
[C---:B------:R-:W-:Y:S01]  /*8ba0*/  FMUL.FTZ R28, R3.reuse, R84 ;  /* 0x00000054031c7220 */ /* 0x040fe20000410000 */
[C---:B------:R-:W-:Y:S01]  /*8bb0*/  HMMA.16816.F32.BF16 R24, R136.reuse, R30, R24 ;  /* 0x0000001e8818723c */ /* 0x040fe20000041818 */
[----:B------:R2:W-:Y:S03]  /*8bc0*/  MUFU.EX2 R251, R2 ;  /* 0x0000000200fb7308 */ /* 0x0005e60000000800 */
[C---:B------:R-:W-:Y:S02]  /*8bd0*/  FMUL.FTZ R29, R3.reuse, R85 ;  /* 0x00000055031d7220 */ /* 0x040fe40000410000 */
[----:B------:R-:W-:Y:S02]  /*8be0*/  FMUL.FTZ R40, R3, R96 ;  /* 0x0000006003287220 */ /* 0x000fe40000410000 */
[C---:B------:R-:W-:Y:S04]  /*8bf0*/  FMUL.FTZ R30, R0.reuse, R86 ;  /* 0x00000056001e7220 */ /* 0x040fe80000410000 */
[----:B------:R-:W-:Y:S02]  /*8c00*/  FMUL.FTZ R31, R0, R87 ;  /* 0x00000057001f7220 */ /* 0x000fe40000410000 */
[----:B------:R-:W1:Y:S01]  /*8c10*/  LDSM.16.MT88.4 R84, [R192+0x800] ;  /* 0x00080000c054783b */ /* 0x000e620000004200 */
[--C-:B------:R-:W-:Y:S02]  /*8c20*/  FFMA.FTZ R96, R123, c[0x0][0x2d0], -R141.reuse ;  /* 0x0000b4007b607a23 */ /* 0x100fe4000001088d */
[----:B------:R-:W-:Y:S02]  /*8c30*/  FMUL.FTZ R41, R3, R97 ;  /* 0x0000006103297220 */ /* 0x000fe40000410000 */
[C---:B------:R-:W-:Y:S01]  /*8c40*/  HMMA.16816.F32.BF16 R28, R136.reuse, R36, R28 ;  /* 0x00000024881c723c */ /* 0x040fe2000004181c */
[----:B------:R-:W-:Y:S02]  /*8c50*/  MUFU.EX2 R143, R96 ;  /* 0x00000060008f7308 */ /* 0x000fe40000000800 */
[--C-:B------:R-:W-:Y:S02]  /*8c60*/  FFMA.FTZ R97, R122, c[0x0][0x2d0], -R141.reuse ;  /* 0x0000b4007a617a23 */ /* 0x100fe4000001088d */
[C---:B------:R-:W-:Y:S02]  /*8c70*/  FMUL.FTZ R42, R0.reuse, R98 ;  /* 0x00000062002a7220 */ /* 0x040fe40000410000 */
[--C-:B--2---:R-:W-:Y:S01]  /*8c80*/  FFMA.FTZ R2, R147, c[0x0][0x2d0], -R140.reuse ;  /* 0x0000b40093027a23 */ /* 0x104fe2000001088c */
[C---:B------:R-:W-:Y:S03]  /*8c90*/  HMMA.16816.F32.BF16 R32, R136.reuse, R38, R32 ;  /* 0x000000268820723c */ /* 0x040fe60000041820 */
[----:B------:R2:W-:Y:S01]  /*8ca0*/  MUFU.EX2 R248, R2 ;  /* 0x0000000200f87308 */ /* 0x0005e20000000800 */
[C---:B------:R-:W-:Y:S02]  /*8cb0*/  FMUL.FTZ R36, R3.reuse, R92 ;  /* 0x0000005c03247220 */ /* 0x040fe40000410000 */
[----:B------:R-:W-:Y:S01]  /*8cc0*/  FMUL.FTZ R37, R3, R93 ;  /* 0x0000005d03257220 */ /* 0x000fe20000410000 */
[----:B------:R-:W5:Y:S01]  /*8cd0*/  LDL.LU R92, [R1+0x20] ;  /* 0x00002000015c7983 */ /* 0x000f620000300800 */
[C---:B------:R-:W-:Y:S03]  /*8ce0*/  FMUL.FTZ R38, R0.reuse, R94 ;  /* 0x0000005e00267220 */ /* 0x040fe60000410000 */
[----:B------:R-:W5:Y:S01]  /*8cf0*/  LDL.LU R91, [R1+0x24] ;  /* 0x00002400015b7983 */ /* 0x000f620000300800 */
[C---:B------:R-:W-:Y:S02]  /*8d00*/  FMUL.FTZ R39, R0.reuse, R95 ;  /* 0x0000005f00277220 */ /* 0x040fe40000410000 */
[----:B------:R-:W-:Y:S02]  /*8d10*/  FMUL.FTZ R43, R0, R99 ;  /* 0x00000063002b7220 */ /* 0x000fe40000410000 */
[--C-:B------:R-:W-:Y:S02]  /*8d20*/  FFMA.FTZ R99, R231, c[0x0][0x2d0], -R140.reuse ;  /* 0x0000b400e7637a23 */ /* 0x100fe4000001088c */
[C---:B------:R-:W-:Y:S01]  /*8d30*/  FMUL.FTZ R48, R3.reuse, R100 ;  /* 0x0000006403307220 */ /* 0x040fe20000410000 */
[C---:B------:R-:W-:Y:S01]  /*8d40*/  HMMA.16816.F32.BF16 R36, R136.reuse, R44, R36 ;  /* 0x0000002c8824723c */ /* 0x040fe20000041824 */
[----:B------:R-:W-:Y:S02]  /*8d50*/  MUFU.EX2 R145, R99 ;  /* 0x0000006300917308 */ /* 0x000fe40000000800 */
[--C-:B------:R-:W-:Y:S02]  /*8d60*/  FFMA.FTZ R100, R230, c[0x0][0x2d0], -R140.reuse ;  /* 0x0000b400e6647a23 */ /* 0x100fe4000001088c */
[----:B------:R-:W-:Y:S02]  /*8d70*/  FMUL.FTZ R49, R3, R101 ;  /* 0x0000006503317220 */ /* 0x000fe40000410000 */
[----:B------:R-:W-:Y:S01]  /*8d80*/  FFMA.FTZ R101, R229, c[0x0][0x2d0], -R140 ;  /* 0x0000b400e5657a23 */ /* 0x000fe2000001088c */
[C---:B------:R-:W-:Y:S03]  /*8d90*/  HMMA.16816.F32.BF16 R40, R136.reuse, R46, R40 ;  /* 0x0000002e8828723c */ /* 0x040fe60000041828 */
[----:B------:R-:W-:Y:S01]  /*8da0*/  MUFU.EX2 R146, R100 ;  /* 0x0000006400927308 */ /* 0x000fe20000000800 */
[----:B--2---:R-:W-:Y:S02]  /*8db0*/  FFMA.FTZ R2, R148, c[0x0][0x2d0], -R141 ;  /* 0x0000b40094027a23 */ /* 0x004fe4000001088d */
[C---:B------:R-:W-:Y:S02]  /*8dc0*/  FMUL.FTZ R44, R3.reuse, R124 ;  /* 0x0000007c032c7220 */ /* 0x040fe40000410000 */
[C---:B------:R-:W-:Y:S04]  /*8dd0*/  FMUL.FTZ R46, R0.reuse, R126 ;  /* 0x0000007e002e7220 */ /* 0x040fe80000410000 */
[C---:B------:R-:W-:Y:S01]  /*8de0*/  FMUL.FTZ R47, R0.reuse, R127 ;  /* 0x0000007f002f7220 */ /* 0x040fe20000410000 */
[----:B------:R2:W-:Y:S01]  /*8df0*/  MUFU.EX2 R110, R2 ;  /* 0x00000002006e7308 */ /* 0x0005e20000000800 */
[C---:B------:R-:W-:Y:S02]  /*8e00*/  FMUL.FTZ R45, R3.reuse, R125 ;  /* 0x0000007d032d7220 */ /* 0x040fe40000410000 */
[C---:B------:R-:W-:Y:S02]  /*8e10*/  FMUL.FTZ R50, R0.reuse, R102 ;  /* 0x0000006600327220 */ /* 0x040fe40000410000 */
[----:B------:R-:W-:Y:S02]  /*8e20*/  IMAD.MOV.U32 R102, RZ, RZ, R120 ;  /* 0x000000ffff667224 */ /* 0x000fe400078e0078 */
[C---:B------:R-:W-:Y:S01]  /*8e30*/  FMUL.FTZ R51, R0.reuse, R103 ;  /* 0x0000006700337220 */ /* 0x040fe20000410000 */
[C---:B------:R-:W-:Y:S03]  /*8e40*/  HMMA.16816.F32.BF16 R44, R136.reuse, R52, R44 ;  /* 0x00000034882c723c */ /* 0x040fe6000004182c */
[----:B------:R-:W-:Y:S02]  /*8e50*/  IMAD.MOV.U32 R103, RZ, RZ, R115 ;  /* 0x000000ffff677224 */ /* 0x000fe400078e0073 */
[----:B------:R-:W-:Y:S02]  /*8e60*/  IMAD.MOV.U32 R142, RZ, RZ, R218 ;  /* 0x000000ffff8e7224 */ /* 0x000fe400078e00da */
[C---:B------:R-:W-:Y:S01]  /*8e70*/  FMUL.FTZ R60, R3.reuse, R60 ;  /* 0x0000003c033c7220 */ /* 0x040fe20000410000 */
[C---:B------:R-:W-:Y:S04]  /*8e80*/  HMMA.16816.F32.BF16 R48, R136.reuse, R54, R48 ;  /* 0x000000368830723c */ /* 0x040fe80000041830 */
[C---:B------:R-:W-:Y:S02]  /*8e90*/  FMUL.FTZ R52, R3.reuse, R104 ;  /* 0x0000006803347220 */ /* 0x040fe40000410000 */
[----:B------:R-:W-:Y:S02]  /*8ea0*/  FMUL.FTZ R53, R3, R105 ;  /* 0x0000006903357220 */ /* 0x000fe40000410000 */
[--C-:B--2---:R-:W-:Y:S04]  /*8eb0*/  FFMA.FTZ R2, R149, c[0x0][0x2d0], -R141.reuse ;  /* 0x0000b40095027a23 */ /* 0x104fe8000001088d */
[----:B------:R2:W1:Y:S01]  /*8ec0*/  MUFU.EX2 R109, R2 ;  /* 0x00000002006d7308 */ /* 0x0004620000000800 */
[C---:B------:R-:W-:Y:S02]  /*8ed0*/  FMUL.FTZ R54, R0.reuse, R106 ;  /* 0x0000006a00367220 */ /* 0x040fe40000410000 */
[C---:B------:R-:W-:Y:S02]  /*8ee0*/  FMUL.FTZ R55, R0.reuse, R107 ;  /* 0x0000006b00377220 */ /* 0x040fe40000410000 */
[C---:B------:R-:W-:Y:S02]  /*8ef0*/  FMUL.FTZ R61, R3.reuse, R61 ;  /* 0x0000003d033d7220 */ /* 0x040fe40000410000 */
[C---:B------:R-:W-:Y:S02]  /*8f00*/  FMUL.FTZ R62, R0.reuse, R62 ;  /* 0x0000003e003e7220 */ /* 0x040fe40000410000 */
[C---:B------:R-:W-:Y:S01]  /*8f10*/  FMUL.FTZ R63, R0.reuse, R63 ;  /* 0x0000003f003f7220 */ /* 0x040fe20000410000 */
[C---:B---3--:R-:W-:Y:S03]  /*8f20*/  HMMA.16816.F32.BF16 R52, R136.reuse, R68, R52 ;  /* 0x000000448834723c */ /* 0x048fe60000041834 */
[C---:B------:R-:W-:Y:S02]  /*8f30*/  FMUL.FTZ R64, R3.reuse, R64 ;  /* 0x0000004003407220 */ /* 0x040fe40000410000 */
[----:B------:R-:W-:Y:S02]  /*8f40*/  FMUL.FTZ R65, R3, R65 ;  /* 0x0000004103417220 */ /* 0x000fe40000410000 */
[----:B------:R-:W-:Y:S01]  /*8f50*/  F2FP.BF16.PACK_AB R68, R111, R121 ;  /* 0x000000796f44723e */ /* 0x000fe200000010ff */
[C---:B------:R-:W-:Y:S04]  /*8f60*/  HMMA.16816.F32.BF16 R56, R136.reuse, R70, R56 ;  /* 0x000000468838723c */ /* 0x040fe80000041838 */
[----:B------:R-:W-:Y:S01]  /*8f70*/  FMUL.FTZ R66, R0, R66 ;  /* 0x0000004200427220 */ /* 0x000fe20000410000 */
[----:B----4-:R-:W-:Y:S01]  /*8f80*/  F2FP.BF16.PACK_AB R69, R252, R116 ;  /* 0x00000074fc45723e */ /* 0x010fe200000010ff */
[--C-:B--2---:R-:W-:Y:S01]  /*8f90*/  FFMA.FTZ R2, R151, c[0x0][0x2d0], -R140.reuse ;  /* 0x0000b40097027a23 */ /* 0x104fe2000001088c */
[----:B-1----:R-:W-:Y:S01]  /*8fa0*/  F2FP.BF16.PACK_AB R71, R109, R110 ;  /* 0x0000006e6d47723e */ /* 0x002fe200000010ff */
[C---:B------:R-:W-:Y:S01]  /*8fb0*/  HMMA.16816.F32.BF16 R60, R136.reuse, R72, R60 ;  /* 0x00000048883c723c */ /* 0x040fe2000004183c */
[----:B------:R-:W-:Y:S03]  /*8fc0*/  MUFU.EX2 R151, R90 ;  /* 0x0000005a00977308 */ /* 0x000fe60000000800 */
[----:B------:R-:W-:Y:S01]  /*8fd0*/  FMUL.FTZ R67, R0, R67 ;  /* 0x0000004300437220 */ /* 0x000fe20000410000 */
[----:B------:R-:W-:Y:S01]  /*8fe0*/  F2FP.BF16.PACK_AB R70, R248, R251 ;  /* 0x000000fbf846723e */ /* 0x000fe200000010ff */
[--C-:B------:R-:W-:Y:S05]  /*8ff0*/  FFMA.FTZ R88, R225, c[0x0][0x2d0], -R141.reuse ;  /* 0x0000b400e1587a23 */ /* 0x100fea000001088d */
[----:B------:R-:W-:Y:S01]  /*9000*/  HMMA.16816.F32.BF16 R64, R136, R74, R64 ;  /* 0x0000004a8840723c */ /* 0x000fe20000041840 */
[----:B------:R1:W-:Y:S01]  /*9010*/  MUFU.EX2 R242, R2 ;  /* 0x0000000200f27308 */ /* 0x0003e20000000800 */
[----:B------:R-:W2:Y:S05]  /*9020*/  LDSM.16.MT88.4 R72, [R194+0x800] ;  /* 0x00080000c248783b */ /* 0x000eaa0000004200 */
[----:B------:R-:W-:Y:S01]  /*9030*/  F2FP.BF16.PACK_AB R136, R146, R145 ;  /* 0x000000919288723e */ /* 0x000fe200000010ff */
[C---:B------:R-:W-:Y:S03]  /*9040*/  HMMA.16816.F32.BF16 R4, R68.reuse, R76, R4 ;  /* 0x0000004c4404723c */ /* 0x040fe60000041804 */
[----:B------:R3:W-:Y:S05]  /*9050*/  MUFU.EX2 R105, R88 ;  /* 0x0000005800697308 */ /* 0x0007ea0000000800 */
[C---:B------:R-:W-:Y:S01]  /*9060*/  HMMA.16816.F32.BF16 R8, R68.reuse, R78, R8 ;  /* 0x0000004e4408723c */ /* 0x040fe20000041808 */
[----:B------:R-:W4:Y:S07]  /*9070*/  LDSM.16.MT88.4 R76, [R191+0x4000] ;  /* 0x00400000bf4c783b */ /* 0x000f2e0000004200 */
[C---:B------:R-:W-:Y:S04]  /*9080*/  HMMA.16816.F32.BF16 R12, R68.reuse, R80, R12 ;  /* 0x00000050440c723c */ /* 0x040fe8000004180c */
[--C-:B-1----:R-:W-:Y:S04]  /*9090*/  FFMA.FTZ R2, R150, c[0x0][0x2d0], -R140.reuse ;  /* 0x0000b40096027a23 */ /* 0x102fe8000001088c */
[C---:B------:R-:W-:Y:S01]  /*90a0*/  HMMA.16816.F32.BF16 R16, R68.reuse, R82, R16 ;  /* 0x000000524410723c */ /* 0x040fe20000041810 */
[----:B------:R1:W1:Y:S01]  /*90b0*/  MUFU.EX2 R241, R2 ;  /* 0x0000000200f17308 */ /* 0x0002620000000800 */
[----:B------:R-:W4:Y:S02]  /*90c0*/  LDSM.16.MT88.4 R80, [R193+0x4000] ;  /* 0x00400000c150783b */ /* 0x000f240000004200 */
[--C-:B---3--:R-:W-:Y:S04]  /*90d0*/  FFMA.FTZ R88, R238, c[0x0][0x2d0], -R140.reuse ;  /* 0x0000b400ee587a23 */ /* 0x108fe8000001088c */
[C---:B------:R-:W-:Y:S08]  /*90e0*/  HMMA.16816.F32.BF16 R20, R68.reuse, R84, R20 ;  /* 0x000000544414723c */ /* 0x040ff00000041814 */
[C---:B------:R-:W-:Y:S01]  /*90f0*/  HMMA.16816.F32.BF16 R24, R68.reuse, R86, R24 ;  /* 0x000000564418723c */ /* 0x040fe20000041818 */
[----:B------:R-:W3:Y:S07]  /*9100*/  LDSM.16.MT88.4 R84, [R192+0x4000] ;  /* 0x00400000c054783b */ /* 0x000eee0000004200 */
[C---:B--2---:R-:W-:Y:S04]  /*9110*/  HMMA.16816.F32.BF16 R28, R68.reuse, R72, R28 ;  /* 0x00000048441c723c */ /* 0x044fe8000004181c */
[--C-:B-1----:R-:W-:Y:S02]  /*9120*/  FFMA.FTZ R2, R152, c[0x0][0x2d0], -R141.reuse ;  /* 0x0000b40098027a23 */ /* 0x102fe4000001088d */
[----:B------:R-:W-:Y:S02]  /*9130*/  MUFU.EX2 R152, R89 ;  /* 0x0000005900987308 */ /* 0x000fe40000000800 */
[C---:B------:R-:W-:Y:S01]  /*9140*/  HMMA.16816.F32.BF16 R32, R68.reuse, R74, R32 ;  /* 0x0000004a4420723c */ /* 0x040fe20000041820 */
[----:B------:R-:W1:Y:S07]  /*9150*/  LDSM.16.MT88.4 R72, [R194+0x4000] ;  /* 0x00400000c248783b */ /* 0x000e6e0000004200 */
[C---:B----4-:R-:W-:Y:S01]  /*9160*/  HMMA.16816.F32.BF16 R36, R68.reuse, R76, R36 ;  /* 0x0000004c4424723c */ /* 0x050fe20000041824 */
[----:B------:R2:W-:Y:S07]  /*9170*/  MUFU.EX2 R108, R2 ;  /* 0x00000002006c7308 */ /* 0x0005ee0000000800 */
[C---:B------:R-:W-:Y:S01]  /*9180*/  HMMA.16816.F32.BF16 R40, R68.reuse, R78, R40 ;  /* 0x0000004e4428723c */ /* 0x040fe20000041828 */
[----:B------:R-:W4:Y:S07]  /*9190*/  LDSM.16.MT88.4 R76, [R191+0x1000] ;  /* 0x00100000bf4c783b */ /* 0x000f2e0000004200 */
[C---:B------:R-:W-:Y:S08]  /*91a0*/  HMMA.16816.F32.BF16 R44, R68.reuse, R80, R44 ;  /* 0x00000050442c723c */ /* 0x040ff0000004182c */
[C---:B------:R-:W-:Y:S01]  /*91b0*/  HMMA.16816.F32.BF16 R48, R68.reuse, R82, R48 ;  /* 0x000000524430723c */ /* 0x040fe20000041830 */
[----:B------:R-:W4:Y:S03]  /*91c0*/  LDSM.16.MT88.4 R80, [R193+0x1000] ;  /* 0x00100000c150783b */ /* 0x000f260000004200 */
[--C-:B--2---:R-:W-:Y:S02]  /*91d0*/  FFMA.FTZ R2, R153, c[0x0][0x2d0], -R141.reuse ;  /* 0x0000b40099027a23 */ /* 0x104fe4000001088d */
[----:B------:R-:W-:Y:S02]  /*91e0*/  MUFU.EX2 R153, R88 ;  /* 0x0000005800997308 */ /* 0x000fe40000000800 */
[C---:B---3--:R-:W-:Y:S08]  /*91f0*/  HMMA.16816.F32.BF16 R52, R68.reuse, R84, R52 ;  /* 0x000000544434723c */ /* 0x048ff00000041834 */
[C---:B------:R-:W-:Y:S01]  /*9200*/  HMMA.16816.F32.BF16 R56, R68.reuse, R86, R56 ;  /* 0x000000564438723c */ /* 0x040fe20000041838 */
[----:B------:R2:W3:Y:S01]  /*9210*/  MUFU.EX2 R237, R2 ;  /* 0x0000000200ed7308 */ /* 0x0004e20000000800 */
[----:B------:R-:W4:Y:S06]  /*9220*/  LDSM.16.MT88.4 R84, [R192+0x1000] ;  /* 0x00100000c054783b */ /* 0x000f2c0000004200 */
[C---:B-1----:R-:W-:Y:S08]  /*9230*/  HMMA.16816.F32.BF16 R60, R68.reuse, R72, R60 ;  /* 0x00000048443c723c */ /* 0x042ff0000004183c */
[----:B------:R-:W-:Y:S01]  /*9240*/  HMMA.16816.F32.BF16 R64, R68, R74, R64 ;  /* 0x0000004a4440723c */ /* 0x000fe20000041840 */
[----:B------:R-:W1:Y:S06]  /*9250*/  LDSM.16.MT88.4 R72, [R194+0x1000] ;  /* 0x00100000c248783b */ /* 0x000e6c0000004200 */
[----:B------:R-:W-:Y:S01]  /*9260*/  F2FP.BF16.PACK_AB R68, R241, R242 ;  /* 0x000000f2f144723e */ /* 0x000fe200000010ff */
[--C-:B--2---:R-:W-:Y:S01]  /*9270*/  FFMA.FTZ R2, R154, c[0x0][0x2d0], -R140.reuse ;  /* 0x0000b4009a027a23 */ /* 0x104fe2000001088c */
[----:B---3--:R-:W-:Y:S03]  /*9280*/  F2FP.BF16.PACK_AB R69, R237, R108 ;  /* 0x0000006ced45723e */ /* 0x008fe600000010ff */
[----:B------:R2:W-:Y:S02]  /*9290*/  MUFU.EX2 R236, R2 ;  /* 0x0000000200ec7308 */ /* 0x0005e40000000800 */
[----:B--2---:R-:W-:Y:S08]  /*92a0*/  FFMA.FTZ R2, R155, c[0x0][0x2d0], -R140 ;  /* 0x0000b4009b027a23 */ /* 0x004ff0000001088c */
[----:B------:R2:W3:Y:S02]  /*92b0*/  MUFU.EX2 R233, R2 ;  /* 0x0000000200e97308 */ /* 0x0004e40000000800 */
[----:B--2---:R-:W-:Y:S01]  /*92c0*/  FFMA.FTZ R2, R156, c[0x0][0x2d0], -R141 ;  /* 0x0000b4009c027a23 */ /* 0x004fe2000001088d */
[----:B---3--:R-:W-:Y:S07]  /*92d0*/  F2FP.BF16.PACK_AB R70, R233, R236 ;  /* 0x000000ece946723e */ /* 0x008fee00000010ff */
[----:B------:R2:W3:Y:S01]  /*92e0*/  MUFU.EX2 R223, R2 ;  /* 0x0000000200df7308 */ /* 0x0004e20000000800 */
[----:B-----5:R-:W-:Y:S02]  /*92f0*/  FFMA.FTZ R0, R0, R92, R244 ;  /* 0x0000005c00007223 */ /* 0x020fe400000100f4 */
[----:B------:R-:W-:Y:S01]  /*9300*/  LDSM.16.MT88.4 R92, [R193+0x6000] ;  /* 0x00600000c15c783b */ /* 0x000fe20000004200 */
[----:B------:R-:W-:Y:S02]  /*9310*/  FFMA.FTZ R98, R3, R91, R245 ;  /* 0x0000005b03627223 */ /* 0x000fe400000100f5 */
[----:B------:R-:W-:Y:S05]  /*9320*/  FADD.FTZ R0, R247, R0 ;  /* 0x00000000f7007221 */ /* 0x000fea0000010000 */
[----:B------:R-:W-:Y:S01]  /*9330*/  LDSM.16.MT88.4 R88, [R191+0x6000] ;  /* 0x00600000bf58783b */ /* 0x000fe20000004200 */
[----:B------:R-:W-:Y:S04]  /*9340*/  FADD.FTZ R0, R102, R0 ;  /* 0x0000000066007221 */ /* 0x000fe80000010000 */
[----:B------:R-:W-:Y:S02]  /*9350*/  FADD.FTZ R0, R118, R0 ;  /* 0x0000000076007221 */ /* 0x000fe40000010000 */
[--C-:B--2---:R-:W-:Y:S02]  /*9360*/  FFMA.FTZ R2, R157, c[0x0][0x2d0], -R141.reuse ;  /* 0x0000b4009d027a23 */ /* 0x104fe4000001088d */
[----:B------:R-:W-:Y:S02]  /*9370*/  FADD.FTZ R0, R116, R0 ;  /* 0x0000000074007221 */ /* 0x000fe40000010000 */
[----:B------:R2:W5:Y:S02]  /*9380*/  MUFU.EX2 R222, R2 ;  /* 0x0000000200de7308 */ /* 0x0005640000000800 */
[----:B------:R-:W-:Y:S04]  /*9390*/  FADD.FTZ R0, R252, R0 ;  /* 0x00000000fc007221 */ /* 0x000fe80000010000 */
[----:B------:R-:W-:Y:S04]  /*93a0*/  FADD.FTZ R0, R110, R0 ;  /* 0x000000006e007221 */ /* 0x000fe80000010000 */
[----:B------:R-:W-:Y:S04]  /*93b0*/  FADD.FTZ R0, R109, R0 ;  /* 0x000000006d007221 */ /* 0x000fe80000010000 */
[----:B------:R-:W-:Y:S04]  /*93c0*/  FADD.FTZ R0, R108, R0 ;  /* 0x000000006c007221 */ /* 0x000fe80000010000 */
[----:B------:R-:W-:Y:S04]  /*93d0*/  FADD.FTZ R0, R237, R0 ;  /* 0x00000000ed007221 */ /* 0x000fe80000010000 */
[----:B---3--:R-:W-:Y:S02]  /*93e0*/  FADD.FTZ R0, R223, R0 ;  /* 0x00000000df007221 */ /* 0x008fe40000010000 */
[----:B--2---:R-:W-:Y:S01]  /*93f0*/  FFMA.FTZ R2, R158, c[0x0][0x2d0], -R140 ;  /* 0x0000b4009e027a23 */ /* 0x004fe2000001088c */
[C---:B-----5:R-:W-:Y:S01]  /*9400*/  F2FP.BF16.PACK_AB R71, R222.reuse, R223 ;  /* 0x000000dfde47723e */ /* 0x060fe200000010ff */
[----:B------:R-:W-:Y:S02]  /*9410*/  FADD.FTZ R0, R222, R0 ;  /* 0x00000000de007221 */ /* 0x000fe40000010000 */
[----:B------:R2:W-:Y:S04]  /*9420*/  MUFU.EX2 R218, R2 ;  /* 0x0000000200da7308 */ /* 0x0005e80000000800 */
[C---:B----4-:R-:W-:Y:S08]  /*9430*/  HMMA.16816.F32.BF16 R4, R68.reuse, R76, R4 ;  /* 0x0000004c4404723c */ /* 0x050ff00000041804 */
[C---:B------:R-:W-:Y:S01]  /*9440*/  HMMA.16816.F32.BF16 R8, R68.reuse, R78, R8 ;  /* 0x0000004e4408723c */ /* 0x040fe20000041808 */
[----:B------:R-:W3:Y:S07]  /*9450*/  LDSM.16.MT88.4 R76, [R191+0x4800] ;  /* 0x00480000bf4c783b */ /* 0x000eee0000004200 */
[C---:B------:R-:W-:Y:S04]  /*9460*/  HMMA.16816.F32.BF16 R12, R68.reuse, R80, R12 ;  /* 0x00000050440c723c */ /* 0x040fe8000004180c */
[----:B--2---:R-:W-:Y:S04]  /*9470*/  FFMA.FTZ R2, R159, c[0x0][0x2d0], -R140 ;  /* 0x0000b4009f027a23 */ /* 0x004fe8000001088c */
[C---:B------:R-:W-:Y:S01]  /*9480*/  HMMA.16816.F32.BF16 R16, R68.reuse, R82, R16 ;  /* 0x000000524410723c */ /* 0x040fe20000041810 */
[----:B------:R2:W-:Y:S01]  /*9490*/  MUFU.EX2 R127, R2 ;  /* 0x00000002007f7308 */ /* 0x0005e20000000800 */
[----:B------:R-:W4:Y:S06]  /*94a0*/  LDSM.16.MT88.4 R80, [R193+0x4800] ;  /* 0x00480000c150783b */ /* 0x000f2c0000004200 */
[C---:B------:R-:W-:Y:S08]  /*94b0*/  HMMA.16816.F32.BF16 R20, R68.reuse, R84, R20 ;  /* 0x000000544414723c */ /* 0x040ff00000041814 */
[C---:B------:R-:W-:Y:S01]  /*94c0*/  HMMA.16816.F32.BF16 R24, R68.reuse, R86, R24 ;  /* 0x000000564418723c */ /* 0x040fe20000041818 */
[----:B------:R-:W5:Y:S07]  /*94d0*/  LDSM.16.MT88.4 R84, [R192+0x4800] ;  /* 0x00480000c054783b */ /* 0x000f6e0000004200 */
[C---:B-1----:R-:W-:Y:S04]  /*94e0*/  HMMA.16816.F32.BF16 R28, R68.reuse, R72, R28 ;  /* 0x00000048441c723c */ /* 0x042fe8000004181c */
[--C-:B--2---:R-:W-:Y:S04]  /*94f0*/  FFMA.FTZ R2, R160, c[0x0][0x2d0], -R141.reuse ;  /* 0x0000b400a0027a23 */ /* 0x104fe8000001088d */
[C---:B------:R-:W-:Y:S01]  /*9500*/  HMMA.16816.F32.BF16 R32, R68.reuse, R74, R32 ;  /* 0x0000004a4420723c */ /* 0x040fe20000041820 */
[----:B------:R1:W2:Y:S01]  /*9510*/  MUFU.EX2 R125, R2 ;  /* 0x00000002007d7308 */ /* 0x0002a20000000800 */
[----:B------:R-:W5:Y:S06]  /*9520*/  LDSM.16.MT88.4 R72, [R194+0x4800] ;  /* 0x00480000c248783b */ /* 0x000f6c0000004200 */
[C---:B---3--:R-:W-:Y:S08]  /*9530*/  HMMA.16816.F32.BF16 R36, R68.reuse, R76, R36 ;  /* 0x0000004c4424723c */ /* 0x048ff00000041824 */
[C---:B------:R-:W-:Y:S01]  /*9540*/  HMMA.16816.F32.BF16 R40, R68.reuse, R78, R40 ;  /* 0x0000004e4428723c */ /* 0x040fe20000041828 */
[----:B------:R-:W3:Y:S07]  /*9550*/  LDSM.16.MT88.4 R76, [R191+0x1800] ;  /* 0x00180000bf4c783b */ /* 0x000eee0000004200 */
[C---:B----4-:R-:W-:Y:S04]  /*9560*/  HMMA.16816.F32.BF16 R44, R68.reuse, R80, R44 ;  /* 0x00000050442c723c */ /* 0x050fe8000004182c */
[----:B-1----:R-:W-:Y:S02]  /*9570*/  FFMA.FTZ R2, R163, c[0x0][0x2d0], -R141 ;  /* 0x0000b400a3027a23 */ /* 0x002fe4000001088d */
[----:B------:R-:W-:Y:S02]  /*9580*/  IMAD.MOV.U32 R163, RZ, RZ, R121 ;  /* 0x000000ffffa37224 */ /* 0x000fe400078e0079 */
[C---:B------:R-:W-:Y:S01]  /*9590*/  HMMA.16816.F32.BF16 R48, R68.reuse, R82, R48 ;  /* 0x000000524430723c */ /* 0x040fe20000041830 */
[----:B------:R1:W4:Y:S01]  /*95a0*/  MUFU.EX2 R126, R2 ;  /* 0x00000002007e7308 */ /* 0x0003220000000800 */
[----:B------:R-:W3:Y:S02]  /*95b0*/  LDSM.16.MT88.4 R80, [R193+0x1800] ;  /* 0x00180000c150783b */ /* 0x000ee40000004200 */
[----:B--2---:R-:W-:Y:S04]  /*95c0*/  FADD.FTZ R0, R125, R0 ;  /* 0x000000007d007221 */ /* 0x004fe80000010000 */
[C---:B-----5:R-:W-:Y:S02]  /*95d0*/  HMMA.16816.F32.BF16 R52, R68.reuse, R84, R52 ;  /* 0x000000544434723c */ /* 0x060fe40000041834 */
[----:B------:R-:W-:Y:S06]  /*95e0*/  LDSM.16.MT88.4 R120, [R191+0x3000] ;  /* 0x00300000bf78783b */ /* 0x000fec0000004200 */
[C---:B------:R-:W-:Y:S02]  /*95f0*/  HMMA.16816.F32.BF16 R56, R68.reuse, R86, R56 ;  /* 0x000000564438723c */ /* 0x040fe40000041838 */
[----:B------:R-:W2:Y:S06]  /*9600*/  LDSM.16.MT88.4 R84, [R192+0x1800] ;  /* 0x00180000c054783b */ /* 0x000eac0000004200 */
[C---:B------:R-:W-:Y:S04]  /*9610*/  HMMA.16816.F32.BF16 R60, R68.reuse, R72, R60 ;  /* 0x00000048443c723c */ /* 0x040fe8000004183c */
[----:B-1----:R-:W-:Y:S02]  /*9620*/  FFMA.FTZ R2, R161, c[0x0][0x2d0], -R140 ;  /* 0x0000b400a1027a23 */ /* 0x002fe4000001088c */
[C---:B----4-:R-:W-:Y:S02]  /*9630*/  FADD.FTZ R0, R126.reuse, R0 ;  /* 0x000000007e007221 */ /* 0x050fe40000010000 */
[----:B------:R-:W-:Y:S01]  /*9640*/  HMMA.16816.F32.BF16 R64, R68, R74, R64 ;  /* 0x0000004a4440723c */ /* 0x000fe20000041840 */
[----:B------:R1:W-:Y:S01]  /*9650*/  MUFU.EX2 R161, R2 ;  /* 0x0000000200a17308 */ /* 0x0003e20000000800 */
[----:B------:R-:W4:Y:S05]  /*9660*/  LDSM.16.MT88.4 R72, [R194+0x1800] ;  /* 0x00180000c248783b */ /* 0x000f2a0000004200 */
[----:B------:R-:W-:Y:S02]  /*9670*/  F2FP.BF16.PACK_AB R68, R127, R218 ;  /* 0x000000da7f44723e */ /* 0x000fe400000010ff */
[----:B------:R-:W-:Y:S03]  /*9680*/  F2FP.BF16.PACK_AB R69, R126, R125 ;  /* 0x0000007d7e45723e */ /* 0x000fe600000010ff */
[----:B-1----:R-:W-:Y:S04]  /*9690*/  FFMA.FTZ R2, R162, c[0x0][0x2d0], -R140 ;  /* 0x0000b400a2027a23 */ /* 0x002fe8000001088c */
[----:B------:R1:W5:Y:S02]  /*96a0*/  MUFU.EX2 R160, R2 ;  /* 0x0000000200a07308 */ /* 0x0003640000000800 */
[--C-:B-1----:R-:W-:Y:S01]  /*96b0*/  FFMA.FTZ R2, R215, c[0x0][0x2d0], -R141.reuse ;  /* 0x0000b400d7027a23 */ /* 0x102fe2000001088d */
[----:B-----5:R-:W-:Y:S07]  /*96c0*/  F2FP.BF16.PACK_AB R70, R160, R161 ;  /* 0x000000a1a046723e */ /* 0x020fee00000010ff */
[----:B------:R1:W5:Y:S02]  /*96d0*/  MUFU.EX2 R124, R2 ;  /* 0x00000002007c7308 */ /* 0x0003640000000800 */
[--C-:B-1----:R-:W-:Y:S01]  /*96e0*/  FFMA.FTZ R2, R217, c[0x0][0x2d0], -R141.reuse ;  /* 0x0000b400d9027a23 */ /* 0x102fe2000001088d */
[----:B------:R-:W-:Y:S01]  /*96f0*/  IADD3 R217, R214, -0x1, RZ ;  /* 0xffffffffd6d97810 */ /* 0x000fe20007ffe0ff */
[----:B-----5:R-:W-:Y:S06]  /*9700*/  FADD.FTZ R0, R124, R0 ;  /* 0x000000007c007221 */ /* 0x020fec0000010000 */
[----:B------:R1:W5:Y:S02]  /*9710*/  MUFU.EX2 R159, R2 ;  /* 0x00000002009f7308 */ /* 0x0003640000000800 */
[----:B-1----:R-:W-:Y:S01]  /*9720*/  FFMA.FTZ R2, R219, c[0x0][0x2d0], -R140 ;  /* 0x0000b400db027a23 */ /* 0x002fe2000001088c */
[C---:B-----5:R-:W-:Y:S01]  /*9730*/  F2FP.BF16.PACK_AB R71, R159.reuse, R124 ;  /* 0x0000007c9f47723e */ /* 0x060fe200000010ff */
[----:B------:R-:W-:Y:S06]  /*9740*/  FADD.FTZ R0, R159, R0 ;  /* 0x000000009f007221 */ /* 0x000fec0000010000 */
[----:B------:R1:W-:Y:S01]  /*9750*/  MUFU.EX2 R158, R2 ;  /* 0x00000002009e7308 */ /* 0x0003e20000000800 */
[C---:B---3--:R-:W-:Y:S08]  /*9760*/  HMMA.16816.F32.BF16 R4, R68.reuse, R76, R4 ;  /* 0x0000004c4404723c */ /* 0x048ff00000041804 */
[C---:B------:R-:W-:Y:S01]  /*9770*/  HMMA.16816.F32.BF16 R8, R68.reuse, R78, R8 ;  /* 0x0000004e4408723c */ /* 0x040fe20000041808 */
[----:B------:R-:W3:Y:S07]  /*9780*/  LDSM.16.MT88.4 R76, [R191+0x5000] ;  /* 0x00500000bf4c783b */ /* 0x000eee0000004200 */
[C---:B------:R-:W-:Y:S04]  /*9790*/  HMMA.16816.F32.BF16 R12, R68.reuse, R80, R12 ;  /* 0x00000050440c723c */ /* 0x040fe8000004180c */
[--C-:B-1----:R-:W-:Y:S04]  /*97a0*/  FFMA.FTZ R2, R221, c[0x0][0x2d0], -R140.reuse ;  /* 0x0000b400dd027a23 */ /* 0x102fe8000001088c */
[C---:B------:R-:W-:Y:S01]  /*97b0*/  HMMA.16816.F32.BF16 R16, R68.reuse, R82, R16 ;  /* 0x000000524410723c */ /* 0x040fe20000041810 */
[----:B------:R1:W-:Y:S01]  /*97c0*/  MUFU.EX2 R107, R2 ;  /* 0x00000002006b7308 */ /* 0x0003e20000000800 */
[----:B------:R-:W5:Y:S06]  /*97d0*/  LDSM.16.MT88.4 R80, [R193+0x5000] ;  /* 0x00500000c150783b */ /* 0x000f6c0000004200 */
[C---:B--2---:R-:W-:Y:S08]  /*97e0*/  HMMA.16816.F32.BF16 R20, R68.reuse, R84, R20 ;  /* 0x000000544414723c */ /* 0x044ff00000041814 */
[C---:B------:R-:W-:Y:S01]  /*97f0*/  HMMA.16816.F32.BF16 R24, R68.reuse, R86, R24 ;  /* 0x000000564418723c */ /* 0x040fe20000041818 */
[----:B------:R-:W2:Y:S07]  /*9800*/  LDSM.16.MT88.4 R84, [R192+0x5000] ;  /* 0x00500000c054783b */ /* 0x000eae0000004200 */
[C---:B----4-:R-:W-:Y:S04]  /*9810*/  HMMA.16816.F32.BF16 R28, R68.reuse, R72, R28 ;  /* 0x00000048441c723c */ /* 0x050fe8000004181c */
[--C-:B-1----:R-:W-:Y:S04]  /*9820*/  FFMA.FTZ R2, R224, c[0x0][0x2d0], -R141.reuse ;  /* 0x0000b400e0027a23 */ /* 0x102fe8000001088d */
[C---:B------:R-:W-:Y:S01]  /*9830*/  HMMA.16816.F32.BF16 R32, R68.reuse, R74, R32 ;  /* 0x0000004a4420723c */ /* 0x040fe20000041820 */
[----:B------:R1:W4:Y:S01]  /*9840*/  MUFU.EX2 R106, R2 ;  /* 0x00000002006a7308 */ /* 0x0003220000000800 */
[----:B------:R-:W2:Y:S06]  /*9850*/  LDSM.16.MT88.4 R72, [R194+0x5000] ;  /* 0x00500000c248783b */ /* 0x000eac0000004200 */
[C---:B---3--:R-:W-:Y:S08]  /*9860*/  HMMA.16816.F32.BF16 R36, R68.reuse, R76, R36 ;  /* 0x0000004c4424723c */ /* 0x048ff00000041824 */
[C---:B------:R-:W-:Y:S01]  /*9870*/  HMMA.16816.F32.BF16 R40, R68.reuse, R78, R40 ;  /* 0x0000004e4428723c */ /* 0x040fe20000041828 */
[----:B------:R-:W3:Y:S07]  /*9880*/  LDSM.16.MT88.4 R76, [R191+0x2000] ;  /* 0x00200000bf4c783b */ /* 0x000eee0000004200 */
[C---:B-----5:R-:W-:Y:S04]  /*9890*/  HMMA.16816.F32.BF16 R44, R68.reuse, R80, R44 ;  /* 0x00000050442c723c */ /* 0x060fe8000004182c */
[----:B-1----:R-:W-:Y:S02]  /*98a0*/  FFMA.FTZ R2, R226, c[0x0][0x2d0], -R140 ;  /* 0x0000b400e2027a23 */ /* 0x002fe4000001088c */
[----:B----4-:R-:W-:Y:S02]  /*98b0*/  FADD.FTZ R0, R106, R0 ;  /* 0x000000006a007221 */ /* 0x010fe40000010000 */
[C---:B------:R-:W-:Y:S01]  /*98c0*/  HMMA.16816.F32.BF16 R48, R68.reuse, R82, R48 ;  /* 0x000000524430723c */ /* 0x040fe20000041830 */
[----:B------:R1:W-:Y:S01]  /*98d0*/  MUFU.EX2 R157, R2 ;  /* 0x00000002009d7308 */ /* 0x0003e20000000800 */
[----:B------:R-:W4:Y:S02]  /*98e0*/  LDSM.16.MT88.4 R80, [R193+0x2000] ;  /* 0x00200000c150783b */ /* 0x000f240000004200 */
[----:B------:R-:W-:Y:S04]  /*98f0*/  FADD.FTZ R0, R105, R0 ;  /* 0x0000000069007221 */ /* 0x000fe80000010000 */
[C---:B--2---:R-:W-:Y:S08]  /*9900*/  HMMA.16816.F32.BF16 R52, R68.reuse, R84, R52 ;  /* 0x000000544434723c */ /* 0x044ff00000041834 */
[C---:B------:R-:W-:Y:S01]  /*9910*/  HMMA.16816.F32.BF16 R56, R68.reuse, R86, R56 ;  /* 0x000000564438723c */ /* 0x040fe20000041838 */
[----:B------:R-:W-:Y:S07]  /*9920*/  LDSM.16.MT88.4 R84, [R194+0x2000] ;  /* 0x00200000c254783b */ /* 0x000fee0000004200 */
[C---:B------:R-:W-:Y:S04]  /*9930*/  HMMA.16816.F32.BF16 R60, R68.reuse, R72, R60 ;  /* 0x00000048443c723c */ /* 0x040fe8000004183c */
[----:B-1----:R-:W-:Y:S04]  /*9940*/  FFMA.FTZ R2, R227, c[0x0][0x2d0], -R140 ;  /* 0x0000b400e3027a23 */ /* 0x002fe8000001088c */
[----:B------:R-:W-:Y:S01]  /*9950*/  HMMA.16816.F32.BF16 R64, R68, R74, R64 ;  /* 0x0000004a4440723c */ /* 0x000fe20000041840 */
[----:B------:R1:W2:Y:S01]  /*9960*/  MUFU.EX2 R156, R2 ;  /* 0x00000002009c7308 */ /* 0x0002a20000000800 */
[----:B------:R-:W5:Y:S05]  /*9970*/  LDSM.16.MT88.4 R72, [R192+0x2000] ;  /* 0x00200000c048783b */ /* 0x000f6a0000004200 */
[----:B------:R-:W-:Y:S02]  /*9980*/  F2FP.BF16.PACK_AB R68, R107, R158 ;  /* 0x0000009e6b44723e */ /* 0x000fe400000010ff */
[----:B------:R-:W-:Y:S03]  /*9990*/  F2FP.BF16.PACK_AB R69, R105, R106 ;  /* 0x0000006a6945723e */ /* 0x000fe600000010ff */
[--C-:B-1----:R-:W-:Y:S01]  /*99a0*/  FFMA.FTZ R2, R235, c[0x0][0x2d0], -R141.reuse ;  /* 0x0000b400eb027a23 */ /* 0x102fe2000001088d */
[----:B--2---:R-:W-:Y:S03]  /*99b0*/  F2FP.BF16.PACK_AB R70, R156, R157 ;  /* 0x0000009d9c46723e */ /* 0x004fe600000010ff */
[----:B------:R1:W2:Y:S02]  /*99c0*/  MUFU.EX2 R104, R2 ;  /* 0x0000000200687308 */ /* 0x0002a40000000800 */
[--C-:B-1----:R-:W-:Y:S02]  /*99d0*/  FFMA.FTZ R2, R240, c[0x0][0x2d0], -R141.reuse ;  /* 0x0000b400f0027a23 */ /* 0x102fe4000001088d */
[----:B--2---:R-:W-:Y:S06]  /*99e0*/  FADD.FTZ R0, R104, R0 ;  /* 0x0000000068007221 */ /* 0x004fec0000010000 */
[----:B------:R1:W2:Y:S02]  /*99f0*/  MUFU.EX2 R155, R2 ;  /* 0x00000002009b7308 */ /* 0x0002a40000000800 */
[--C-:B-1----:R-:W-:Y:S01]  /*9a00*/  FFMA.FTZ R2, R239, c[0x0][0x2d0], -R140.reuse ;  /* 0x0000b400ef027a23 */ /* 0x102fe2000001088c */
[C---:B--2---:R-:W-:Y:S01]  /*9a10*/  F2FP.BF16.PACK_AB R71, R155.reuse, R104 ;  /* 0x000000689b47723e */ /* 0x044fe200000010ff */
[----:B------:R-:W-:Y:S06]  /*9a20*/  FFMA.FTZ R140, R228, c[0x0][0x2d0], -R140 ;  /* 0x0000b400e48c7a23 */ /* 0x000fec000001088c */
[----:B------:R1:W-:Y:S01]  /*9a30*/  MUFU.EX2 R154, R2 ;  /* 0x00000002009a7308 */ /* 0x0003e20000000800 */
[----:B------:R-:W-:Y:S01]  /*9a40*/  FADD.FTZ R0, R155, R0 ;  /* 0x000000009b007221 */ /* 0x000fe20000010000 */
[C---:B---3--:R-:W-:Y:S08]  /*9a50*/  HMMA.16816.F32.BF16 R4, R68.reuse, R76, R4 ;  /* 0x0000004c4404723c */ /* 0x048ff00000041804 */
[----:B------:R-:W-:Y:S01]  /*9a60*/  MUFU.EX2 R115, R140 ;  /* 0x0000008c00737308 */ /* 0x000fe20000000800 */
[C---:B------:R-:W-:Y:S01]  /*9a70*/  HMMA.16816.F32.BF16 R8, R68.reuse, R78, R8 ;  /* 0x0000004e4408723c */ /* 0x040fe20000041808 */
[----:B------:R-:W2:Y:S07]  /*9a80*/  LDSM.16.MT88.4 R76, [R191+0x5800] ;  /* 0x00580000bf4c783b */ /* 0x000eae0000004200 */
[C---:B----4-:R-:W-:Y:S04]  /*9a90*/  HMMA.16816.F32.BF16 R12, R68.reuse, R80, R12 ;  /* 0x00000050440c723c */ /* 0x050fe8000004180c */
        /* <DEDUP_REMOVED lines=8> */
[--C-:B-1----:R-:W-:Y:S02]  /*9b20*/  FFMA.FTZ R2, R246, c[0x0][0x2d0], -R141.reuse ;  /* 0x0000b400f6027a23 */ /* 0x102fe4000001088d */
[----:B---3--:R-:W-:Y:S02]  /*9b30*/  FADD.FTZ R0, R149, R0 ;  /* 0x0000000095007221 */ /* 0x008fe40000010000 */
[C---:B------:R-:W-:Y:S01]  /*9b40*/  HMMA.16816.F32.BF16 R32, R68.reuse, R86, R32 ;  /* 0x000000564420723c */ /* 0x040fe20000041820 */
[----:B------:R1:W3:Y:S01]  /*9b50*/  MUFU.EX2 R150, R2 ;  /* 0x0000000200967308 */ /* 0x0002e20000000800 */
[----:B------:R-:W5:Y:S06]  /*9b60*/  LDSM.16.MT88.4 R84, [R194+0x5800] ;  /* 0x00580000c254783b */ /* 0x000f6c0000004200 */
[C---:B--2---:R-:W-:Y:S08]  /*9b70*/  HMMA.16816.F32.BF16 R36, R68.reuse, R76, R36 ;  /* 0x0000004c4424723c */ /* 0x044ff00000041824 */
[C---:B------:R-:W-:Y:S01]  /*9b80*/  HMMA.16816.F32.BF16 R40, R68.reuse, R78, R40 ;  /* 0x0000004e4428723c */ /* 0x040fe20000041828 */
[----:B------:R-:W2:Y:S07]  /*9b90*/  LDSM.16.MT88.4 R76, [R191+0x2800] ;  /* 0x00280000bf4c783b */ /* 0x000eae0000004200 */
[C---:B----4-:R-:W-:Y:S04]  /*9ba0*/  HMMA.16816.F32.BF16 R44, R68.reuse, R80, R44 ;  /* 0x00000050442c723c */ /* 0x050fe8000004182c */
[--C-:B-1----:R-:W-:Y:S02]  /*9bb0*/  FFMA.FTZ R2, R249, c[0x0][0x2d0], -R141.reuse ;  /* 0x0000b400f9027a23 */ /* 0x102fe4000001088d */
[----:B---3--:R-:W-:Y:S02]  /*9bc0*/  FADD.FTZ R0, R150, R0 ;  /* 0x0000000096007221 */ /* 0x008fe40000010000 */
        /* <DEDUP_REMOVED lines=9> */
[----:B------:R-:W-:Y:S01]  /*9c60*/  HMMA.16816.F32.BF16 R64, R68, R86, R64 ;  /* 0x000000564440723c */ /* 0x000fe20000041840 */
[----:B------:R-:W1:Y:S01]  /*9c70*/  MUFU.EX2 R147, R2 ;  /* 0x0000000200937308 */ /* 0x000e620000000800 */
[----:B------:R-:W3:Y:S05]  /*9c80*/  LDSM.16.MT88.4 R84, [R194+0x2800] ;  /* 0x00280000c254783b */ /* 0x000eea0000004200 */
[----:B------:R-:W-:Y:S02]  /*9c90*/  F2FP.BF16.PACK_AB R68, R153, R154 ;  /* 0x0000009a9944723e */ /* 0x000fe400000010ff */
[----:B------:R-:W-:Y:S03]  /*9ca0*/  F2FP.BF16.PACK_AB R69, R150, R149 ;  /* 0x000000959645723e */ /* 0x000fe600000010ff */
[----:B------:R-:W-:Y:S02]  /*9cb0*/  F2FP.BF16.PACK_AB R70, R151, R152 ;  /* 0x000000989746723e */ /* 0x000fe400000010ff */
[----:B-1----:R-:W-:Y:S01]  /*9cc0*/  F2FP.BF16.PACK_AB R71, R147, R148 ;  /* 0x000000949347723e */ /* 0x002fe200000010ff */
[--C-:B------:R-:W-:Y:S02]  /*9cd0*/  FFMA.FTZ R2, R142, c[0x0][0x2d0], -R141.reuse ;  /* 0x0000b4008e027a23 */ /* 0x100fe4000001088d */
[----:B------:R-:W1:Y:S01]  /*9ce0*/  MUFU.EX2 R142, R101 ;  /* 0x00000065008e7308 */ /* 0x000e620000000800 */
[----:B------:R-:W-:Y:S02]  /*9cf0*/  FFMA.FTZ R141, R113, c[0x0][0x2d0], -R141 ;  /* 0x0000b400718d7a23 */ /* 0x000fe4000001088d */
[----:B------:R-:W-:Y:S01]  /*9d00*/  FADD.FTZ R0, R147, R0 ;  /* 0x0000000093007221 */ /* 0x000fe20000010000 */
[C---:B--2---:R-:W-:Y:S06]  /*9d10*/  HMMA.16816.F32.BF16 R4, R68.reuse, R76, R4 ;  /* 0x0000004c4404723c */ /* 0x044fec0000041804 */
[----:B------:R-:W-:Y:S02]  /*9d20*/  MUFU.EX2 R113, R97 ;  /* 0x0000006100717308 */ /* 0x000fe40000000800 */
[C---:B------:R-:W-:Y:S01]  /*9d30*/  HMMA.16816.F32.BF16 R8, R68.reuse, R78, R8 ;  /* 0x0000004e4408723c */ /* 0x040fe20000041808 */
[----:B------:R-:W2:Y:S07]  /*9d40*/  LDSM.16.MT88.4 R76, [R192+0x6000] ;  /* 0x00600000c04c783b */ /* 0x000eae0000004200 */
[C---:B----4-:R-:W-:Y:S01]  /*9d50*/  HMMA.16816.F32.BF16 R12, R68.reuse, R80, R12 ;  /* 0x00000050440c723c */ /* 0x050fe2000004180c */
[----:B------:R4:W3:Y:S03]  /*9d60*/  MUFU.EX2 R144, R2 ;  /* 0x0000000200907308 */ /* 0x0008e60000000800 */
[----:B-1----:R-:W-:Y:S04]  /*9d70*/  F2FP.BF16.PACK_AB R138, R115, R142 ;  /* 0x0000008e738a723e */ /* 0x002fe800000010ff */
[C---:B------:R-:W-:Y:S01]  /*9d80*/  HMMA.16816.F32.BF16 R16, R68.reuse, R82, R16 ;  /* 0x000000524410723c */ /* 0x040fe20000041810 */
[----:B------:R-:W1:Y:S02]  /*9d90*/  LDSM.16.MT88.4 R80, [R194+0x6000] ;  /* 0x00600000c250783b */ /* 0x000e640000004200 */
[----:B------:R-:W2:Y:S05]  /*9da0*/  MUFU.EX2 R3, R141 ;  /* 0x0000008d00037308 */ /* 0x000eaa0000000800 */
[C---:B-----5:R-:W-:Y:S08]  /*9db0*/  HMMA.16816.F32.BF16 R20, R68.reuse, R72, R20 ;  /* 0x000000484414723c */ /* 0x060ff00000041814 */
[C---:B------:R-:W-:Y:S01]  /*9dc0*/  HMMA.16816.F32.BF16 R24, R68.reuse, R74, R24 ;  /* 0x0000004a4418723c */ /* 0x040fe20000041818 */
[----:B------:R-:W5:Y:S03]  /*9dd0*/  LDSM.16.MT88.4 R72, [R193+0x3000] ;  /* 0x00300000c148783b */ /* 0x000f660000004200 */
[----:B----4-:R-:W-:Y:S01]  /*9de0*/  FADD.FTZ R2, R103, R98 ;  /* 0x0000006267027221 */ /* 0x010fe20000010000 */
[----:B---3--:R-:W-:Y:S01]  /*9df0*/  F2FP.BF16.PACK_AB R137, R143, R144 ;  /* 0x000000908f89723e */ /* 0x008fe200000010ff */
[----:B------:R-:W-:Y:S02]  /*9e00*/  FADD.FTZ R0, R144, R0 ;  /* 0x0000000090007221 */ /* 0x000fe40000010000 */
[C---:B------:R-:W-:Y:S01]  /*9e10*/  HMMA.16816.F32.BF16 R28, R68.reuse, R84, R28 ;  /* 0x00000054441c723c */ /* 0x040fe2000004181c */
[----:B------:R-:W-:Y:S03]  /*9e20*/  LDSM.16.MT88.4 R96, [R191+0x6800] ;  /* 0x00680000bf60783b */ /* 0x000fe60000004200 */
[----:B------:R-:W-:Y:S01]  /*9e30*/  FADD.FTZ R2, R119, R2 ;  /* 0x0000000277027221 */ /* 0x000fe20000010000 */
[----:B--2---:R-:W-:Y:S01]  /*9e40*/  F2FP.BF16.PACK_AB R139, R3, R113 ;  /* 0x00000071038b723e */ /* 0x004fe200000010ff */
[----:B------:R-:W-:Y:S02]  /*9e50*/  FADD.FTZ R0, R143, R0 ;  /* 0x000000008f007221 */ /* 0x000fe40000010000 */
[C---:B------:R-:W-:Y:S01]  /*9e60*/  HMMA.16816.F32.BF16 R32, R68.reuse, R86, R32 ;  /* 0x000000564420723c */ /* 0x040fe20000041820 */
[----:B------:R-:W2:Y:S03]  /*9e70*/  LDSM.16.MT88.4 R84, [R192+0x3000] ;  /* 0x00300000c054783b */ /* 0x000ea60000004200 */
[----:B------:R-:W-:Y:S02]  /*9e80*/  FADD.FTZ R2, R117, R2 ;  /* 0x0000000275027221 */ /* 0x000fe40000010000 */
[----:B------:R-:W-:Y:S02]  /*9e90*/  FADD.FTZ R0, R113, R0 ;  /* 0x0000000071007221 */ /* 0x000fe40000010000 */
[C---:B------:R-:W-:Y:S01]  /*9ea0*/  HMMA.16816.F32.BF16 R36, R68.reuse, R88, R36 ;  /* 0x000000584424723c */ /* 0x040fe20000041824 */
[----:B------:R-:W-:Y:S03]  /*9eb0*/  LDSM.16.MT88.4 R100, [R193+0x6800] ;  /* 0x00680000c164783b */ /* 0x000fe60000004200 */
[----:B------:R-:W-:Y:S02]  /*9ec0*/  FADD.FTZ R3, R3, R0 ;  /* 0x0000000003037221 */ /* 0x000fe40000010000 */
[----:B------:R-:W-:Y:S02]  /*9ed0*/  FADD.FTZ R2, R163, R2 ;  /* 0x00000002a3027221 */ /* 0x000fe40000010000 */
[C---:B------:R-:W-:Y:S01]  /*9ee0*/  HMMA.16816.F32.BF16 R40, R68.reuse, R90, R40 ;  /* 0x0000005a4428723c */ /* 0x040fe20000041828 */
[----:B------:R-:W3:Y:S03]  /*9ef0*/  LDSM.16.MT88.4 R88, [R194+0x3000] ;  /* 0x00300000c258783b */ /* 0x000ee60000004200 */
[----:B------:R-:W-:Y:S02]  /*9f00*/  FADD.FTZ R2, R111, R2 ;  /* 0x000000026f027221 */ /* 0x000fe40000010000 */
[----:B------:R-:W-:Y:S02]  /*9f10*/  IMAD.MOV.U32 R113, RZ, RZ, R112 ;  /* 0x000000ffff717224 */ /* 0x000fe400078e0070 */
[C---:B------:R-:W-:Y:S01]  /*9f20*/  HMMA.16816.F32.BF16 R44, R68.reuse, R92, R44 ;  /* 0x0000005c442c723c */ /* 0x040fe2000004182c */
[----:B------:R-:W2:Y:S03]  /*9f30*/  LDSM.16.MT88.4 R108, [R192+0x6800] ;  /* 0x00680000c06c783b */ /* 0x000ea60000004200 */
        /* <DEDUP_REMOVED lines=9> */
[----:B------:R-:W-:Y:S04]  /*9fd0*/  HMMA.16816.F32.BF16 R64, R68, R82, R64 ;  /* 0x000000524440723c */ /* 0x000fe80000041840 */
[----:B------:R-:W-:Y:S04]  /*9fe0*/  FADD.FTZ R2, R233, R2 ;  /* 0x00000002e9027221 */ /* 0x000fe80000010000 */
[C---:B------:R-:W-:Y:S01]  /*9ff0*/  HMMA.16816.F32.BF16 R116, R136.reuse, R120, R4 ;  /* 0x000000788874723c */ /* 0x040fe20000041804 */
[----:B------:R-:W1:Y:S04]  /*a000*/  LDSM.16.MT88.4 R4, [R194+0x6800] ;  /* 0x00680000c204783b */ /* 0x000e680000004200 */
[----:B------:R-:W-:Y:S03]  /*a010*/  FADD.FTZ R2, R218, R2 ;  /* 0x00000002da027221 */ /* 0x000fe60000010000 */
[C---:B------:R-:W-:Y:S01]  /*a020*/  HMMA.16816.F32.BF16 R120, R136.reuse, R122, R8 ;  /* 0x0000007a8878723c */ /* 0x040fe20000041808 */
[----:B------:R-:W4:Y:S03]  /*a030*/  LDL R8, [R1+0x3c] ;  /* 0x00003c0001087983 */ /* 0x000f260000100800 */
[----:B------:R-:W-:Y:S01]  /*a040*/  FADD.FTZ R2, R127, R2 ;  /* 0x000000027f027221 */ /* 0x000fe20000010000 */
[----:B------:R3:W-:Y:S03]  /*a050*/  STL [R1+0x20], R3 ;  /* 0x0000200301007387 */ /* 0x0007e60000100800 */
[C---:B-----5:R-:W-:Y:S04]  /*a060*/  HMMA.16816.F32.BF16 R68, R136.reuse, R72, R12 ;  /* 0x000000488844723c */ /* 0x060fe8000004180c */
[----:B------:R-:W-:Y:S04]  /*a070*/  FADD.FTZ R2, R161, R2 ;  /* 0x00000002a1027221 */ /* 0x000fe80000010000 */
[C---:B------:R-:W-:Y:S04]  /*a080*/  HMMA.16816.F32.BF16 R72, R136.reuse, R74, R16 ;  /* 0x0000004a8848723c */ /* 0x040fe80000041810 */
[----:B------:R-:W-:Y:S04]  /*a090*/  FADD.FTZ R2, R160, R2 ;  /* 0x00000002a0027221 */ /* 0x000fe80000010000 */
[C---:B--2---:R-:W-:Y:S04]  /*a0a0*/  HMMA.16816.F32.BF16 R76, R136.reuse, R84, R20 ;  /* 0x00000054884c723c */ /* 0x044fe80000041814 */
[----:B------:R-:W-:Y:S02]  /*a0b0*/  FADD.FTZ R2, R158, R2 ;  /* 0x000000029e027221 */ /* 0x000fe40000010000 */
[----:B---3--:R-:W-:Y:S02]  /*a0c0*/  IMAD.MOV.U32 R3, RZ, RZ, R114 ;  /* 0x000000ffff037224 */ /* 0x008fe400078e0072 */
        /* <DEDUP_REMOVED lines=21> */
[----:B------:R-:W-:Y:S02]  /*a220*/  FADD.FTZ R0, R115, R2 ;  /* 0x0000000273007221 */ /* 0x000fe40000010000 */
[----:B------:R-:W-:Y:S03]  /*a230*/  IMAD.MOV.U32 R115, RZ, RZ, R112 ;  /* 0x000000ffff737224 */ /* 0x000fe600078e0070 */
[----:B------:R1:W-:Y:S01]  /*a240*/  STL [R1+0x24], R0 ;  /* 0x0000240001007387 */ /* 0x0003e20000100800 */
[----:B----4-:R-:W-:Y:S02]  /*a250*/  ISETP.GT.AND P0, PT, R214, R8, PT ;  /* 0x00000008d600720c */ /* 0x010fe40003f04270 */
[----:B------:R-:W-:Y:S11]  /*a260*/  IMAD.MOV.U32 R214, RZ, RZ, R217 ;  /* 0x000000ffffd67224 */ /* 0x000ff600078e00d9 */
[----:B-1----:R-:W-:-:S05]  /*a270*/  @P0 BRA `(.L_x_1024) ;  /* 0xffffc45000000947 */ /* 0x002fca000383ffff */
.L_x_1019:
[----:B-1----:R-:W2:Y:S02]  /*a280*/  LDL R0, [R1+0x28] ;  /* 0x0000280001007983 */ /* 0x002ea40000100800 */
[----:B--2---:R-:W-:-:S13]  /*a290*/  ISETP.GE.AND P0, PT, R217, R0, PT ;  /* 0x00000000d900720c */ /* 0x004fda0003f06270 */
[----:B------:R-:W-:Y:S05]  /*a2a0*/  @!P0 BRA `(.L_x_1025) ;  /* 0x0000327000008947 */ /* 0x000fea0003800000 */
.L_x_1028:
[----:B------:R-:W2:Y:S01]  /*a2b0*/  LDL.64 R218, [R1+0x8] ;  /* 0x0000080001da7983 */ /* 0x000ea20000100a00 */
[----:B------:R-:W-:Y:S04]  /*a2c0*/  DEPBAR.LE SB0, 0x0 ;  /* 0x000080000000791a */ /* 0x000fe80000000000 */
[----:B------:R-:W3:Y:S01]  /*a2d0*/  LDL.64 R214, [R1] ;  /* 0x0000000001d67983 */ /* 0x000ee20000100a00 */
[----:B------:R-:W-:Y:S01]  /*a2e0*/  WARPSYNC 0xffffffff ;  /* 0xffffffff00007948 */ /* 0x000fe20003800000 */
[----:B-1----:R-:W-:Y:S01]  /*a2f0*/  SHF.R.S32.HI R0, RZ, 0x1f, R217 ;  /* 0x0000001fff007819 */ /* 0x002fe200000114d9 */
[C---:B------:R-:W-:Y:S01]  /*a300*/  IMAD.WIDE.U32 R28, R217.reuse, c[0x0][0x208], RZ ;  /* 0x00008200d91c7a25 */ /* 0x040fe200078e00ff */
[----:B------:R-:W-:Y:S01]  /*a310*/  ULDC.64 UR4, c[0x0][0x208] ;  /* 0x0000820000047ab9 */ /* 0x000fe20000000a00 */
[----:B------:R-:W4:Y:S01]  /*a320*/  LDL.64 R44, [R1+0x30] ;  /* 0x00003000012c7983 */ /* 0x000f220000100a00 */
[----:B------:R-:W-:Y:S01]  /*a330*/  UMOV UR9, 0x5 ;  /* 0x0000000500097882 */ /* 0x000fe20000000000 */
[----:B------:R-:W-:Y:S01]  /*a340*/  IMAD R0, R0, c[0x0][0x208], RZ ;  /* 0x0000820000007a24 */ /* 0x000fe200078e02ff */
[----:B------:R-:W-:Y:S01]  /*a350*/  USHF.L.U32 UR8, UR4, 0x5, URZ ;  /* 0x0000000504087899 */ /* 0x000fe2000800063f */
[----:B------:R-:W-:Y:S01]  /*a360*/  BSSY B0, `(.L_x_1026) ;  /* 0x000011e000007945 */ /* 0x000fe20003800000 */
[----:B------:R-:W5:Y:S01]  /*a370*/  LDL R31, [R1+0x2c] ;  /* 0x00002c00011f7983 */ /* 0x000f620000100800 */
[----:B------:R-:W-:Y:S01]  /*a380*/  IMAD R0, R217, c[0x0][0x20c], R0 ;  /* 0x00008300d9007a24 */ /* 0x000fe200078e0200 */
[----:B------:R-:W-:Y:S02]  /*a390*/  USHF.L.U64.HI UR9, UR4, UR9, UR5 ;  /* 0x0000000904097299 */ /* 0x000fe40008010205 */
[----:B------:R-:W-:Y:S01]  /*a3a0*/  UIADD3 UR5, UP0, UR8, UR8, URZ ;  /* 0x0000000808057290 */ /* 0x000fe2000ff1e03f */
[----:B------:R-:W-:Y:S01]  /*a3b0*/  BAR.SYNC.DEFER_BLOCKING 0x0 ;  /* 0x0000000000007b1d */ /* 0x000fe20000010000 */
[----:B------:R-:W-:Y:S02]  /*a3c0*/  IMAD.IADD R0, R29, 0x1, R0 ;  /* 0x000000011d007824 */ /* 0x000fe400078e0200 */
[----:B------:R-:W-:Y:S01]  /*a3d0*/  IMAD.U32 R20, RZ, RZ, UR8 ;  /* 0x00000008ff147e24 */ /* 0x000fe2000f8e00ff */
[----:B------:R-:W-:Y:S01]  /*a3e0*/  UIADD3.X UR4, UR9, UR9, URZ, UP0, !UPT ;  /* 0x0000000909047290 */ /* 0x000fe200087fe43f */
[----:B------:R-:W-:Y:S02]  /*a3f0*/  IMAD R47, R0, 0x70, RZ ;  /* 0x00000070002f7824 */ /* 0x000fe400078e02ff */
[----:B------:R-:W-:Y:S04]  /*a400*/  IMAD.U32 R21, RZ, RZ, UR9 ;  /* 0x00000009ff157e24 */ /* 0x000fe8000f8e00ff */
[----:B------:R-:W-:Y:S01]  /*a410*/  IMAD.WIDE.U32 R20, R28, 0x70, R20 ;  /* 0x000000701c147825 */ /* 0x000fe200078e0014 */
[----:B------:R-:W1:Y:S05]  /*a420*/  LDSM.16.M88.4 R8, [R188] ;  /* 0x00000000bc08783b */ /* 0x000e6a0000000200 */
[----:B------:R-:W1:Y:S05]  /*a430*/  LDSM.16.M88.4 R16, [R188+0x800] ;  /* 0x00080000bc10783b */ /* 0x000e6a0000000200 */
[----:B------:R-:W2:Y:S05]  /*a440*/  LDSM.16.M88.4 R24, [R188+0x1000] ;  /* 0x00100000bc18783b */ /* 0x000eaa0000000200 */
[----:B------:R-:W5:Y:S05]  /*a450*/  LDL R112, [R1+0x28] ;  /* 0x0000280001707983 */ /* 0x000f6a0000100800 */
[----:B------:R-:W2:Y:S05]  /*a460*/  LDSM.16.M88.4 R32, [R188+0x1800] ;  /* 0x00180000bc20783b */ /* 0x000eaa0000000200 */
[----:B------:R-:W2:Y:S05]  /*a470*/  LDSM.16.M88.4 R40, [R188+0x2000] ;  /* 0x00200000bc28783b */ /* 0x000eaa0000000200 */
[----:B------:R-:W2:Y:S05]  /*a480*/  LDSM.16.M88.4 R48, [R188+0x2800] ;  /* 0x00280000bc30783b */ /* 0x000eaa0000000200 */
[----:B------:R-:W2:Y:S01]  /*a490*/  LDSM.16.M88.4 R56, [R188+0x3000] ;  /* 0x00300000bc38783b */ /* 0x000ea20000000200 */
[C---:B-1----:R-:W-:Y:S04]  /*a4a0*/  HMMA.16816.F32.BF16 R4, R128.reuse, R8, RZ ;  /* 0x000000088004723c */ /* 0x042fe800000418ff */
[----:B------:R-:W1:Y:S05]  /*a4b0*/  LDSM.16.M88.4 R136, [R195] ;  /* 0x00000000c388783b */ /* 0x000e6a0000000200 */
[----:B------:R-:W1:Y:S01]  /*a4c0*/  LDSM.16.M88.4 R140, [R204] ;  /* 0x00000000cc8c783b */ /* 0x000e620000000200 */
[C---:B------:R-:W-:Y:S04]  /*a4d0*/  HMMA.16816.F32.BF16 R8, R128.reuse, R10, RZ ;  /* 0x0000000a8008723c */ /* 0x040fe800000418ff */
[----:B------:R-:W1:Y:S04]  /*a4e0*/  LDSM.16.M88.4 R144, [R205] ;  /* 0x00000000cd90783b */ /* 0x000e680000000200 */
[C---:B------:R-:W-:Y:S01]  /*a4f0*/  HMMA.16816.F32.BF16 R12, R128.reuse, R16, RZ ;  /* 0x00000010800c723c */ /* 0x040fe200000418ff */
[----:B------:R-:W1:Y:S05]  /*a500*/  LDSM.16.M88.4 R148, [R206] ;  /* 0x00000000ce94783b */ /* 0x000e6a0000000200 */
[----:B------:R-:W1:Y:S02]  /*a510*/  LDSM.16.M88.4 R152, [R207] ;  /* 0x00000000cf98783b */ /* 0x000e640000000200 */
[C---:B------:R-:W-:Y:S03]  /*a520*/  HMMA.16816.F32.BF16 R16, R128.reuse, R18, RZ ;  /* 0x000000128010723c */ /* 0x040fe600000418ff */
[----:B------:R-:W1:Y:S05]  /*a530*/  LDSM.16.M88.4 R156, [R208] ;  /* 0x00000000d09c783b */ /* 0x000e6a0000000200 */
[----:B------:R-:W1:Y:S05]  /*a540*/  LDSM.16.M88.4 R160, [R209] ;  /* 0x00000000d1a0783b */ /* 0x000e6a0000000200 */
[----:B------:R-:W1:Y:S02]  /*a550*/  S2R R30, SR_TID.X ;  /* 0x00000000001e7919 */ /* 0x000e640000002100 */
[----:B-1----:R-:W-:Y:S01]  /*a560*/  ISETP.GT.AND P4, PT, R30, 0x7f, PT ;  /* 0x0000007f1e00780c */ /* 0x002fe20003f84270 */
[----:B--2---:R-:W-:Y:S01]  /*a570*/  IMAD.MOV.U32 R2, RZ, RZ, R218 ;  /* 0x000000ffff027224 */ /* 0x004fe200078e00da */
[----:B------:R-:W-:Y:S01]  /*a580*/  IADD3 R38, P1, R218, R20, RZ ;  /* 0x00000014da267210 */ /* 0x000fe20007f3e0ff */
[----:B---3--:R-:W-:Y:S04]  /*a590*/  IMAD.MOV.U32 R3, RZ, RZ, R215 ;  /* 0x000000ffff037224 */ /* 0x008fe800078e00d7 */
[----:B------:R-:W-:Y:S01]  /*a5a0*/  IMAD.WIDE.U32 R2, R28, 0x70, R2 ;  /* 0x000000701c027825 */ /* 0x000fe200078e0002 */
[----:B----4-:R-:W-:Y:S03]  /*a5b0*/  ISETP.GE.AND P5, PT, R44, c[0x0][0x1d4], PT ;  /* 0x000075002c007a0c */ /* 0x010fe60003fa6270 */
[----:B------:R-:W-:Y:S01]  /*a5c0*/  IMAD.IADD R0, R3, 0x1, R47 ;  /* 0x0000000103007824 */ /* 0x000fe200078e022f */
[C---:B------:R-:W-:Y:S01]  /*a5d0*/  LEA R36, P0, R2.reuse, c[0x0][0x1f8], 0x1 ;  /* 0x00007e0002247a11 */ /* 0x040fe200078008ff */
[----:B------:R-:W-:Y:S01]  /*a5e0*/  IMAD.U32 R3, RZ, RZ, UR4 ;  /* 0x00000004ff037e24 */ /* 0x000fe2000f8e00ff */
[----:B-----5:R-:W-:Y:S02]  /*a5f0*/  ISETP.GE.AND P6, PT, R31, c[0x0][0x1d4], PT ;  /* 0x000075001f007a0c */ /* 0x020fe40003fc6270 */
[----:B------:R-:W-:Y:S01]  /*a600*/  LEA.HI.X R37, R2, c[0x0][0x1fc], R0, 0x1, P0 ;  /* 0x00007f0002257a11 */ /* 0x000fe200000f0c00 */
[----:B------:R-:W-:Y:S01]  /*a610*/  IMAD.IADD R0, R47, 0x1, R21 ;  /* 0x000000012f007824 */ /* 0x000fe200078e0215 */
[----:B------:R-:W-:Y:S01]  /*a620*/  IADD3 R39, P0, R20, UR8, RZ ;  /* 0x0000000814277c10 */ /* 0x000fe2000ff1e0ff */
[----:B------:R-:W-:Y:S01]  /*a630*/  IMAD.U32 R2, RZ, RZ, UR5 ;  /* 0x00000005ff027e24 */ /* 0x000fe2000f8e00ff */
[C---:B------:R-:W-:Y:S01]  /*a640*/  HMMA.16816.F32.BF16 R20, R128.reuse, R24, RZ ;  /* 0x000000188014723c */ /* 0x040fe200000418ff */
[----:B------:R-:W-:Y:S01]  /*a650*/  @!PT LDS RZ, [RZ] ;  /* 0x00000000fffff984 */ /* 0x000fe20000000800 */
[----:B------:R-:W-:Y:S01]  /*a660*/  @!PT LDS RZ, [RZ] ;  /* 0x00000000fffff984 */ /* 0x000fe20000000800 */
[----:B------:R-:W-:Y:S01]  /*a670*/  @!PT LDS RZ, [RZ] ;  /* 0x00000000fffff984 */ /* 0x000fe20000000800 */
[----:B------:R1:W-:Y:S01]  /*a680*/  LDGSTS.E.BYPASS.LTC128B.128 [R216+0x100], [R36.64], !P5 ;  /* 0x0010000024d87fae */ /* 0x0003e2000e901d46 */
[----:B------:R-:W-:Y:S01]  /*a690*/  IADD3.X R44, R0, UR9, RZ, P0, !PT ;  /* 0x00000009002c7c10 */ /* 0x000fe200087fe4ff */
[----:B------:R-:W-:Y:S04]  /*a6a0*/  IMAD.WIDE.U32 R52, R28, 0x70, R2 ;  /* 0x000000701c347825 */ /* 0x000fe800078e0002 */
[----:B------:R1:W-:Y:S01]  /*a6b0*/  LDGSTS.E.BYPASS.LTC128B.128 [R216+0x3900], [R36.64+0x80], !P6 ;  /* 0x0390008024d87fae */ /* 0x0003e2000f101d46 */
[C---:B------:R-:W-:Y:S01]  /*a6c0*/  HMMA.16816.F32.BF16 R24, R128.reuse, R26, RZ ;  /* 0x0000001a8018723c */ /* 0x040fe200000418ff */
[----:B------:R-:W-:Y:S03]  /*a6d0*/  IMAD.X R3, R0, 0x1, R215, P1 ;  /* 0x0000000100037824 */ /* 0x000fe600008e06d7 */
[C---:B------:R-:W-:Y:S02]  /*a6e0*/  LEA R2, P1, R38.reuse, c[0x0][0x1f8], 0x1 ;  /* 0x00007e0026027a11 */ /* 0x040fe400078208ff */
[----:B------:R-:W-:Y:S02]  /*a6f0*/  IADD3 R0, P0, R39, R218, RZ ;  /* 0x000000da27007210 */ /* 0x000fe40007f1e0ff */
[C---:B------:R-:W-:Y:S01]  /*a700*/  HMMA.16816.F32.BF16 R28, R128.reuse, R32, RZ ;  /* 0x00000020801c723c */ /* 0x040fe200000418ff */
[----:B------:R-:W-:Y:S03]  /*a710*/  LEA.HI.X R3, R38, c[0x0][0x1fc], R3, 0x1, P1 ;  /* 0x00007f0026037a11 */ /* 0x000fe600008f0c03 */
[----:B------:R-:W-:Y:S02]  /*a720*/  LEA R54, P2, R0, c[0x0][0x1f8], 0x1 ;  /* 0x00007e0000367a11 */ /* 0x000fe400078408ff */
[----:B------:R2:W-:Y:S01]  /*a730*/  LDGSTS.E.BYPASS.LTC128B.128 [R216+0x1100], [R2.64], !P5 ;  /* 0x0110000002d87fae */ /* 0x0005e2000e901d46 */
[----:B------:R-:W-:Y:S01]  /*a740*/  IADD3 R45, P3, R218, R52, RZ ;  /* 0x00000034da2d7210 */ /* 0x000fe20007f7e0ff */
[C---:B------:R-:W-:Y:S03]  /*a750*/  HMMA.16816.F32.BF16 R32, R128.reuse, R34, RZ ;  /* 0x000000228020723c */ /* 0x040fe600000418ff */
[----:B------:R2:W-:Y:S01]  /*a760*/  LDGSTS.E.BYPASS.LTC128B.128 [R216+0x4900], [R2.64+0x80], !P6 ;  /* 0x0490008002d87fae */ /* 0x0005e2000f101d46 */
[----:B------:R-:W-:Y:S01]  /*a770*/  IADD3.X R47, R215, R47, R53, P3, !PT ;  /* 0x0000002fd72f7210 */ /* 0x000fe20001ffe435 */
[----:B-1----:R-:W-:Y:S01]  /*a780*/  IMAD.X R36, R44, 0x1, R215, P0 ;  /* 0x000000012c247824 */ /* 0x002fe200000e06d7 */
[----:B------:R-:W-:Y:S02]  /*a790*/  @!P4 IADD3 R46, P1, P0, R218, UR8, R39 ;  /* 0x00000008da2ecc10 */ /* 0x000fe4000f83e027 */
[----:B------:R-:W-:Y:S01]  /*a7a0*/  ISETP.GT.AND P3, PT, R217, R112, PT ;  /* 0x00000070d900720c */ /* 0x000fe20003f64270 */
[----:B------:R-:W-:Y:S03]  /*a7b0*/  IMAD.MOV.U32 R112, RZ, RZ, R114 ;  /* 0x000000ffff707224 */ /* 0x000fe600078e0072 */
[----:B------:R-:W-:Y:S02]  /*a7c0*/  LEA.HI.X R55, R0, c[0x0][0x1fc], R36, 0x1, P2 ;  /* 0x00007f0000377a11 */ /* 0x000fe400010f0c24 */
[C---:B------:R-:W-:Y:S01]  /*a7d0*/  HMMA.16816.F32.BF16 R36, R128.reuse, R40, RZ ;  /* 0x000000288024723c */ /* 0x040fe200000418ff */
[----:B------:R-:W-:Y:S02]  /*a7e0*/  @!P4 IADD3.X R0, R215, UR9, R44, P1, P0 ;  /* 0x00000009d700cc10 */ /* 0x000fe40008fe042c */
[C---:B------:R-:W-:Y:S01]  /*a7f0*/  LEA R52, P1, R45.reuse, c[0x0][0x1f8], 0x1 ;  /* 0x00007e002d347a11 */ /* 0x040fe200078208ff */
[----:B------:R1:W-:Y:S01]  /*a800*/  LDGSTS.E.BYPASS.LTC128B.128 [R216+0x2100], [R54.64], !P5 ;  /* 0x0210000036d87fae */ /* 0x0003e2000e901d46 */
[C---:B------:R-:W-:Y:S02]  /*a810*/  @!P4 LEA R214, P0, R46.reuse, c[0x0][0x1f8], 0x1 ;  /* 0x00007e002ed6ca11 */ /* 0x040fe400078008ff */
[----:B------:R-:W-:Y:S01]  /*a820*/  LEA.HI.X R53, R45, c[0x0][0x1fc], R47, 0x1, P1 ;  /* 0x00007f002d357a11 */ /* 0x000fe200008f0c2f */
[C---:B------:R-:W-:Y:S01]  /*a830*/  HMMA.16816.F32.BF16 R40, R128.reuse, R42, RZ ;  /* 0x0000002a8028723c */ /* 0x040fe200000418ff */
[----:B------:R-:W-:Y:S03]  /*a840*/  @!P4 LEA.HI.X R215, R46, c[0x0][0x1fc], R0, 0x1, P0 ;  /* 0x00007f002ed7ca11 */ /* 0x000fe600000f0c00 */
[----:B------:R1:W-:Y:S04]  /*a850*/  LDGSTS.E.BYPASS.LTC128B.128 [R216+0x5900], [R52.64+0x80], !P6 ;  /* 0x0590008034d87fae */ /* 0x0003e8000f101d46 */
[C---:B------:R-:W-:Y:S01]  /*a860*/  HMMA.16816.F32.BF16 R44, R128.reuse, R48, RZ ;  /* 0x00000030802c723c */ /* 0x040fe200000418ff */
[----:B------:R2:W-:Y:S05]  /*a870*/  @!P4 LDGSTS.E.BYPASS.LTC128B.128 [R216+0x3100], [R214.64], !P5 ;  /* 0x03100000d6d8cfae */ /* 0x0005ea000e901d46 */
[----:B------:R2:W-:Y:S02]  /*a880*/  @!P4 LDGSTS.E.BYPASS.LTC128B.128 [R216+0x6900], [R214.64+0x80], !P6 ;  /* 0x06900080d6d8cfae */ /* 0x0005e4000f101d46 */
[C---:B------:R-:W-:Y:S03]  /*a890*/  HMMA.16816.F32.BF16 R48, R128.reuse, R50, RZ ;  /* 0x000000328030723c */ /* 0x040fe600000418ff */
[----:B------:R-:W0:Y:S05]  /*a8a0*/  LDGDEPBAR ;  /* 0x00000000000079af */ /* 0x000e2a0000000000 */
[C---:B-1----:R-:W-:Y:S08]  /*a8b0*/  HMMA.16816.F32.BF16 R52, R128.reuse, R56, RZ ;  /* 0x000000388034723c */ /* 0x042ff000000418ff */
[----:B------:R-:W-:Y:S08]  /*a8c0*/  HMMA.16816.F32.BF16 R56, R128, R58, RZ ;  /* 0x0000003a8038723c */ /* 0x000ff000000418ff */
[C---:B------:R-:W-:Y:S08]  /*a8d0*/  HMMA.16816.F32.BF16 R4, R132.reuse, R136, R4 ;  /* 0x000000888404723c */ /* 0x040ff00000041804 */
[C---:B------:R-:W-:Y:S01]  /*a8e0*/  HMMA.16816.F32.BF16 R8, R132.reuse, R138, R8 ;  /* 0x0000008a8408723c */ /* 0x040fe20000041808 */
[----:B------:R-:W1:Y:S07]  /*a8f0*/  LDSM.16.M88.4 R136, [R190] ;  /* 0x00000000be88783b */ /* 0x000e6e0000000200 */
        /* <DEDUP_REMOVED lines=11> */
[----:B------:R-:W2:Y:S07]  /*a9b0*/  LDSM.16.M88.4 R152, [R190+0x2000] ;  /* 0x00200000be98783b */ /* 0x000eae0000000200 */
[C---:B------:R-:W-:Y:S08]  /*a9c0*/  HMMA.16816.F32.BF16 R44, R132.reuse, R156, R44 ;  /* 0x0000009c842c723c */ /* 0x040ff0000004182c */
[C---:B------:R-:W-:Y:S01]  /*a9d0*/  HMMA.16816.F32.BF16 R48, R132.reuse, R158, R48 ;  /* 0x0000009e8430723c */ /* 0x040fe20000041830 */
[----:B------:R-:W2:Y:S07]  /*a9e0*/  LDSM.16.M88.4 R156, [R190+0x2800] ;  /* 0x00280000be9c783b */ /* 0x000eae0000000200 */
[C---:B------:R-:W-:Y:S08]  /*a9f0*/  HMMA.16816.F32.BF16 R52, R132.reuse, R160, R52 ;  /* 0x000000a08434723c */ /* 0x040ff00000041834 */
[----:B------:R-:W-:Y:S01]  /*aa00*/  HMMA.16816.F32.BF16 R56, R132, R162, R56 ;  /* 0x000000a28438723c */ /* 0x000fe20000041838 */
[----:B------:R-:W2:Y:S07]  /*aa10*/  LDSM.16.M88.4 R160, [R190+0x3000] ;  /* 0x00300000bea0783b */ /* 0x000eae0000000200 */
[C---:B-1----:R-:W-:Y:S08]  /*aa20*/  HMMA.16816.F32.BF16 R4, R164.reuse, R136, R4 ;  /* 0x00000088a404723c */ /* 0x042ff00000041804 */
[C---:B------:R-:W-:Y:S01]  /*aa30*/  HMMA.16816.F32.BF16 R8, R164.reuse, R138, R8 ;  /* 0x0000008aa408723c */ /* 0x040fe20000041808 */
[----:B------:R-:W1:Y:S07]  /*aa40*/  LDSM.16.M88.4 R136, [R189] ;  /* 0x00000000bd88783b */ /* 0x000e6e0000000200 */
        /* <DEDUP_REMOVED lines=54> */
[C---:B------:R-:W-:Y:S08]  /*adb0*/  HMMA.16816.F32.BF16 R44, R172.reuse, R156, R44 ;  /* 0x0000009cac2c723c */ /* 0x040ff0000004182c */
[C---:B------:R-:W-:Y:S01]  /*adc0*/  HMMA.16816.F32.BF16 R48, R172.reuse, R158, R48 ;  /* 0x0000009eac30723c */ /* 0x040fe20000041830 */
[----:B------:R-:W2:Y:S07]  /*add0*/  LDSM.16.M88.4 R156, [R201] ;  /* 0x00000000c99c783b */ /* 0x000eae0000000200 */
[C---:B------:R-:W-:Y:S08]  /*ade0*/  HMMA.16816.F32.BF16 R52, R172.reuse, R160, R52 ;  /* 0x000000a0ac34723c */ /* 0x040ff00000041834 */
[----:B------:R-:W-:Y:S01]  /*adf0*/  HMMA.16816.F32.BF16 R56, R172, R162, R56 ;  /* 0x000000a2ac38723c */ /* 0x000fe20000041838 */
[----:B------:R-:W2:Y:S07]  /*ae00*/  LDSM.16.M88.4 R160, [R202] ;  /* 0x00000000caa0783b */ /* 0x000eae0000000200 */
        /* <DEDUP_REMOVED lines=41> */
[----:B------:R-:W2:Y:S01]  /*b0a0*/  LDSM.16.M88.4 R160, [R189+0x6800] ;  /* 0x00680000bda0783b */ /* 0x000ea20000000200 */
[----:B------:R-:W-:Y:S04]  /*b0b0*/  DEPBAR.LE SB0, 0x0 ;  /* 0x000080000000791a */ /* 0x000fe80000000000 */
[----:B------:R-:W-:Y:S02]  /*b0c0*/  BAR.SYNC.DEFER_BLOCKING 0x0 ;  /* 0x0000000000007b1d */ /* 0x000fe40000010000 */
[C---:B-1----:R-:W-:Y:S08]  /*b0d0*/  HMMA.16816.F32.BF16 R4, R184.reuse, R136, R4 ;  /* 0x00000088b804723c */ /* 0x042ff00000041804 */
[C---:B------:R-:W-:Y:S08]  /*b0e0*/  HMMA.16816.F32.BF16 R8, R184.reuse, R138, R8 ;  /* 0x0000008ab808723c */ /* 0x040ff00000041808 */
[C---:B---3--:R-:W-:Y:S08]  /*b0f0*/  HMMA.16816.F32.BF16 R12, R184.reuse, R140, R12 ;  /* 0x0000008cb80c723c */ /* 0x048ff0000004180c */
[C---:B------:R-:W-:Y:S07]  /*b100*/  HMMA.16816.F32.BF16 R16, R184.reuse, R142, R16 ;  /* 0x0000008eb810723c */ /* 0x040fee0000041810 */
[----:B------:R-:W-:Y:S01]  /*b110*/  P2R R142, PR, RZ, 0x8 ;  /* 0x00000008ff8e7803 */ /* 0x000fe20000000000 */
[C---:B----4-:R-:W-:Y:S08]  /*b120*/  HMMA.16816.F32.BF16 R20, R184.reuse, R144, R20 ;  /* 0x00000090b814723c */ /* 0x050ff00000041814 */
[C---:B------:R-:W-:Y:S08]  /*b130*/  HMMA.16816.F32.BF16 R24, R184.reuse, R146, R24 ;  /* 0x00000092b818723c */ /* 0x040ff00000041818 */
[C---:B-----5:R-:W-:Y:S08]  /*b140*/  HMMA.16816.F32.BF16 R28, R184.reuse, R148, R28 ;  /* 0x00000094b81c723c */ /* 0x060ff0000004181c */
[C---:B------:R-:W-:Y:S08]  /*b150*/  HMMA.16816.F32.BF16 R32, R184.reuse, R150, R32 ;  /* 0x00000096b820723c */ /* 0x040ff00000041820 */
[C---:B--2---:R-:W-:Y:S08]  /*b160*/  HMMA.16816.F32.BF16 R36, R184.reuse, R152, R36 ;  /* 0x00000098b824723c */ /* 0x044ff00000041824 */
[C---:B------:R-:W-:Y:S08]  /*b170*/  HMMA.16816.F32.BF16 R40, R184.reuse, R154, R40 ;  /* 0x0000009ab828723c */ /* 0x040ff00000041828 */
[C---:B------:R-:W-:Y:S08]  /*b180*/  HMMA.16816.F32.BF16 R44, R184.reuse, R156, R44 ;  /* 0x0000009cb82c723c */ /* 0x040ff0000004182c */
[C---:B------:R-:W-:Y:S08]  /*b190*/  HMMA.16816.F32.BF16 R48, R184.reuse, R158, R48 ;  /* 0x0000009eb830723c */ /* 0x040ff00000041830 */
[C---:B------:R-:W-:Y:S08]  /*b1a0*/  HMMA.16816.F32.BF16 R52, R184.reuse, R160, R52 ;  /* 0x000000a0b834723c */ /* 0x040ff00000041834 */
[----:B------:R-:W-:Y:S01]  /*b1b0*/  HMMA.16816.F32.BF16 R56, R184, R162, R56 ;  /* 0x000000a2b838723c */ /* 0x000fe20000041838 */
[----:B------:R-:W-:Y:S07]  /*b1c0*/  @!UPT UIADD3 URZ, URZ, URZ, URZ ;  /* 0x0000003f3f3ff290 */ /* 0x000fee000fffe03f */
[----:B------:R-:W-:-:S11]  /*b1d0*/  @!P3 BRA `(.L_x_1027) ;  /* 0x000003600000b947 */ /* 0x000fd60003800000 */
[----:B------:R-:W-:Y:S01]  /*b1e0*/  IADD3 R0, R217, -0x1, RZ ;  /* 0xffffffffd9007810 */ /* 0x000fe20007ffe0ff */
[----:B------:R-:W2:Y:S01]  /*b1f0*/  LDL.64 R222, [R1+0x18] ;  /* 0x0000180001de7983 */ /* 0x000ea20000100a00 */
[C---:B------:R-:W-:Y:S02]  /*b200*/  ISETP.GE.AND P2, PT, R220.reuse, 0x21, PT ;  /* 0x00000021dc00780c */ /* 0x040fe40003f46270 */
[----:B------:R-:W-:Y:S01]  /*b210*/  SHF.R.S32.HI R2, RZ, 0x1f, R0 ;  /* 0x0000001fff027819 */ /* 0x000fe20000011400 */
[----:B------:R-:W3:Y:S01]  /*b220*/  LDL.64 R218, [R1+0x10] ;  /* 0x0000100001da7983 */ /* 0x000ee20000100a00 */
[C---:B------:R-:W-:Y:S02]  /*b230*/  ISETP.GE.AND P1, PT, R220.reuse, 0x41, PT ;  /* 0x00000041dc00780c */ /* 0x040fe40003f26270 */
[----:B------:R-:W-:Y:S01]  /*b240*/  ISETP.GE.AND P3, PT, R220, 0x1, PT ;  /* 0x00000001dc00780c */ /* 0x000fe20003f66270 */
[----:B------:R-:W-:Y:S02]  /*b250*/  IMAD R115, R2, c[0x0][0x1e0], RZ ;  /* 0x0000780002737a24 */ /* 0x000fe400078e02ff */
[C---:B------:R-:W-:Y:S04]  /*b260*/  IMAD.WIDE.U32 R2, R0.reuse, c[0x0][0x1e0], RZ ;  /* 0x0000780000027a25 */ /* 0x040fe800078e00ff */
[----:B------:R-:W-:Y:S02]  /*b270*/  IMAD R0, R0, c[0x0][0x1e4], R115 ;  /* 0x0000790000007a24 */ /* 0x000fe400078e0273 */
[----:B------:R-:W-:Y:S02]  /*b280*/  @P2 IMAD.MOV.U32 R115, RZ, RZ, c[0x0][0x1e0] ;  /* 0x00007800ff732624 */ /* 0x000fe400078e00ff */
[----:B------:R-:W-:Y:S02]  /*b290*/  IMAD.IADD R0, R3, 0x1, R0 ;  /* 0x0000000103007824 */ /* 0x000fe400078e0200 */
[----:B------:R-:W-:Y:S04]  /*b2a0*/  IMAD.WIDE.U32 R2, R2, 0x70, RZ ;  /* 0x0000007002027825 */ /* 0x000fe800078e00ff */
[----:B------:R-:W-:Y:S01]  /*b2b0*/  IMAD R0, R0, 0x70, RZ ;  /* 0x0000007000007824 */ /* 0x000fe200078e02ff */
[-C--:B------:R-:W-:Y:S01]  /*b2c0*/  @P2 LEA R137, P0, R115, R2.reuse, 0x5 ;  /* 0x0000000273892211 */ /* 0x080fe200078028ff */
        /* <DEDUP_REMOVED lines=8> */
[----:B---3--:R-:W-:Y:S01]  /*b350*/  @P3 IMAD.X R115, R3, 0x1, R219, P0 ;  /* 0x0000000103733824 */ /* 0x008fe200000e06db */
        /* <DEDUP_REMOVED lines=30> */
.L_x_1027:
[----:B------:R-:W-:Y:S05]  /*b540*/  BSYNC B0 ;  /* 0x0000000000007941 */ /* 0x000fea0003800000 */
.L_x_1026:
        /* <DEDUP_REMOVED lines=11> */
[----:B------:R-:W2:Y:S01]  /*b600*/  LDL.LU R229, [R1+0x24] ;  /* 0x0000240001e57983 */ /* 0x000ea20000300800 */
[----:B------:R-:W-:Y:S02]  /*b610*/  FMNMX.FTZ R2, R14, R2, !PT ;  /* 0x000000020e027209 */ /* 0x000fe40007810000 */
[----:B------:R-:W-:Y:S01]  /*b620*/  FMNMX.FTZ R0, R13, R0, !PT ;  /* 0x000000000d007209 */ /* 0x000fe20007810000 */
[----:B------:R-:W3:Y:S01]  /*b630*/  LDL.LU R228, [R1+0x20] ;  /* 0x0000200001e47983 */ /* 0x000ee20000300800 */
        /* <DEDUP_REMOVED lines=41> */
[----:B------:R-:W-:Y:S02]  /*b8d0*/  ISETP.NE.AND P0, PT, R142, RZ, PT ;  /* 0x000000ff8e00720c */ /* 0x000fe40003f05270 */
[----:B------:R-:W-:Y:S01]  /*b8e0*/  FMNMX.FTZ R3, R56, R0, !PT ;  /* 0x0000000038037209 */ /* 0x000fe20007810000 */
[----:B------:R-:W-:Y:S01]  /*b8f0*/  LDSM.16.MT88.4 R140, [R193] ;  /* 0x00000000c18c783b */ /* 0x000fe20000004200 */
[----:B------:R-:W-:Y:S02]  /*b900*/  FMNMX.FTZ R0, R55, R2, !PT ;  /* 0x0000000237007209 */ /* 0x000fe40007810000 */
[----:B------:R-:W-:Y:S02]  /*b910*/  FMNMX.FTZ R3, R57, R3, !PT ;  /* 0x0000000339037209 */ /* 0x000fe40007810000 */
[----:B------:R-:W-:Y:S02]  /*b920*/  FMNMX.FTZ R0, R58, R0, !PT ;  /* 0x000000003a007209 */ /* 0x000fe40007810000 */
[----:B------:R-:W-:Y:S01]  /*b930*/  IADD3 R217, R217, -0x1, RZ ;  /* 0xffffffffd9d97810 */ /* 0x000fe20007ffe0ff */
[----:B------:R-:W1:Y:S01]  /*b940*/  SHFL.BFLY PT, R114, R3, 0x2, 0x1f ;  /* 0x0c401f0003727f89 */ /* 0x000e6200000e0000 */
[----:B------:R-:W-:Y:S07]  /*b950*/  FMNMX.FTZ R0, R59, R0, !PT ;  /* 0x000000003b007209 */ /* 0x000fee0007810000 */
[----:B------:R-:W4:Y:S01]  /*b960*/  SHFL.BFLY PT, R2, R0, 0x2, 0x1f ;  /* 0x0c401f0000027f89 */ /* 0x000f2200000e0000 */
[----:B-1----:R-:W-:Y:S07]  /*b970*/  FMNMX.FTZ R114, R3, R114, !PT ;  /* 0x0000007203727209 */ /* 0x002fee0007810000 */
[----:B------:R-:W1:Y:S01]  /*b980*/  SHFL.BFLY PT, R115, R114, 0x1, 0x1f ;  /* 0x0c201f0072737f89 */ /* 0x000e6200000e0000 */
[----:B----4-:R-:W-:Y:S07]  /*b990*/  FMNMX.FTZ R0, R0, R2, !PT ;  /* 0x0000000200007209 */ /* 0x010fee0007810000 */
[----:B------:R-:W4:Y:S01]  /*b9a0*/  SHFL.BFLY PT, R3, R0, 0x1, 0x1f ;  /* 0x0c201f0000037f89 */ /* 0x000f2200000e0000 */
[----:B-1----:R-:W-:Y:S05]  /*b9b0*/  FMNMX.FTZ R114, R114, R115, !PT ;  /* 0x0000007372727209 */ /* 0x002fea0007810000 */
[----:B------:R-:W-:Y:S01]  /*b9c0*/  FADD.FTZ R2, -R114, R112 ;  /* 0x0000007072027221 */ /* 0x000fe20000010100 */
[----:B----4-:R-:W-:Y:S03]  /*b9d0*/  FMNMX.FTZ R3, R0, R3, !PT ;  /* 0x0000000300037209 */ /* 0x010fe60007810000 */
[----:B------:R-:W-:Y:S04]  /*b9e0*/  FMUL.FTZ R0, R2, c[0x0][0x2d0] ;  /* 0x0000b40002007a20 */ /* 0x000fe80000410000 */
[----:B------:R1:W4:Y:S01]  /*b9f0*/  MUFU.EX2 R2, R0 ;  /* 0x0000000000027308 */ /* 0x0003220000000800 */
[----:B------:R-:W-:Y:S04]  /*ba00*/  FMUL.FTZ R112, R3, c[0x0][0x2d0] ;  /* 0x0000b40003707a20 */ /* 0x000fe80000410000 */
        /* <DEDUP_REMOVED lines=12> */
[----:B-1----:R-:W-:Y:S02]  /*bad0*/  FADD.FTZ R0, -R3, R113 ;  /* 0x0000007103007221 */ /* 0x002fe40000010100 */
[----:B------:R-:W-:Y:S02]  /*bae0*/  FMUL.FTZ R113, R114, c[0x0][0x2d0] ;  /* 0x0000b40072717a20 */ /* 0x000fe40000410000 */
[----:B------:R-:W-:Y:S01]  /*baf0*/  FMUL.FTZ R0, R0, c[0x0][0x2d0] ;  /* 0x0000b40000007a20 */ /* 0x000fe20000410000 */
[----:B------:R-:W-:Y:S01]  /*bb00*/  MUFU.EX2 R214, R14 ;  /* 0x0000000e00d67308 */ /* 0x000fe20000000800 */
[--C-:B------:R-:W-:Y:S02]  /*bb10*/  FFMA.FTZ R4, R4, c[0x0][0x2d0], -R113.reuse ;  /* 0x0000b40004047a23 */ /* 0x100fe40000010871 */
[--C-:B------:R-:W-:Y:S02]  /*bb20*/  FFMA.FTZ R5, R5, c[0x0][0x2d0], -R113.reuse ;  /* 0x0000b40005057a23 */ /* 0x100fe40000010871 */
[C---:B----4-:R-:W-:Y:S02]  /*bb30*/  FMUL.FTZ R68, R2.reuse, R68 ;  /* 0x0000004402447220 */ /* 0x050fe40000410000 */
        /* <DEDUP_REMOVED lines=8> */
[----:B------:R-:W4:Y:S01]  /*bbc0*/  MUFU.EX2 R0, R0 ;  /* 0x0000000000007308 */ /* 0x000f220000000800 */
        /* <DEDUP_REMOVED lines=8> */
[--C-:B-1----:R-:W-:Y:S02]  /*bc50*/  FFMA.FTZ R4, R8, c[0x0][0x2d0], -R113.reuse ;  /* 0x0000b40008047a23 */ /* 0x102fe40000010871 */
[C---:B------:R-:W-:Y:S02]  /*bc60*/  FMUL.FTZ R8, R2.reuse, R120 ;  /* 0x0000007802087220 */ /* 0x040fe40000410000 */
[C---:B------:R-:W-:Y:S01]  /*bc70*/  FMUL.FTZ R93, R2.reuse, R93 ;  /* 0x0000005d025d7220 */ /* 0x040fe20000410000 */
[----:B------:R1:W-:Y:S01]  /*bc80*/  MUFU.EX2 R227, R4 ;  /* 0x0000000400e37308 */ /* 0x0003e20000000800 */
[C---:B------:R-:W-:Y:S02]  /*bc90*/  FMUL.FTZ R96, R2.reuse, R96 ;  /* 0x0000006002607220 */ /* 0x040fe40000410000 */
[----:B------:R-:W-:Y:S02]  /*bca0*/  FMUL.FTZ R97, R2, R97 ;  /* 0x0000006102617220 */ /* 0x000fe40000410000 */
[C---:B----4-:R-:W-:Y:S02]  /*bcb0*/  FMUL.FTZ R6, R0.reuse, R118 ;  /* 0x0000007600067220 */ /* 0x050fe40000410000 */
[C---:B------:R-:W-:Y:S02]  /*bcc0*/  FMUL.FTZ R7, R0.reuse, R119 ;  /* 0x0000007700077220 */ /* 0x040fe40000410000 */
[C---:B------:R-:W-:Y:S01]  /*bcd0*/  FMUL.FTZ R70, R0.reuse, R70 ;  /* 0x0000004600467220 */ /* 0x040fe20000410000 */
[----:B------:R4:W-:Y:S01]  /*bce0*/  MUFU.EX2 R218, R12 ;  /* 0x0000000c00da7308 */ /* 0x0009e20000000800 */
[C---:B------:R-:W-:Y:S02]  /*bcf0*/  FMUL.FTZ R71, R0.reuse, R71 ;  /* 0x0000004700477220 */ /* 0x040fe40000410000 */
[----:B------:R-:W-:Y:S02]  /*bd00*/  FMUL.FTZ R74, R0, R74 ;  /* 0x0000004a004a7220 */ /* 0x000fe40000410000 */
[----:B-----5:R-:W-:Y:S01]  /*bd10*/  FMUL.FTZ R5, R2, R117 ;  /* 0x0000007502057220 */ /* 0x020fe20000410000 */
[----:B------:R-:W-:Y:S01]  /*bd20*/  F2FP.BF16.PACK_AB R117, R219, R221 ;  /* 0x000000dddb75723e */ /* 0x000fe200000010ff */
[C---:B------:R-:W-:Y:S02]  /*bd30*/  FMUL.FTZ R75, R0.reuse, R75 ;  /* 0x0000004b004b7220 */ /* 0x040fe40000410000 */
[C---:B------:R-:W-:Y:S01]  /*bd40*/  FMUL.FTZ R78, R0.reuse, R78 ;  /* 0x0000004e004e7220 */ /* 0x040fe20000410000 */
[----:B------:R5:W-:Y:S01]  /*bd50*/  MUFU.EX2 R215, R13 ;  /* 0x0000000d00d77308 */ /* 0x000be20000000800 */
[C---:B------:R-:W-:Y:S02]  /*bd60*/  FMUL.FTZ R79, R0.reuse, R79 ;  /* 0x0000004f004f7220 */ /* 0x040fe40000410000 */
[----:B------:R-:W-:Y:S02]  /*bd70*/  FMUL.FTZ R82, R0, R82 ;  /* 0x0000005200527220 */ /* 0x000fe40000410000 */
[--C-:B-1----:R-:W-:Y:S02]  /*bd80*/  FFMA.FTZ R4, R9, c[0x0][0x2d0], -R113.reuse ;  /* 0x0000b40009047a23 */ /* 0x102fe40000010871 */
[----:B------:R-:W-:Y:S02]  /*bd90*/  FMUL.FTZ R9, R2, R121 ;  /* 0x0000007902097220 */ /* 0x000fe40000410000 */
[C---:B------:R-:W-:Y:S01]  /*bda0*/  FMUL.FTZ R83, R0.reuse, R83 ;  /* 0x0000005300537220 */ /* 0x040fe20000410000 */
[----:B------:R-:W1:Y:S01]  /*bdb0*/  MUFU.EX2 R226, R4 ;  /* 0x0000000400e27308 */ /* 0x000e620000000800 */
        /* <DEDUP_REMOVED lines=9> */
[C---:B----4-:R-:W-:Y:S02]  /*be50*/  FMUL.FTZ R12, R2.reuse, R124 ;  /* 0x0000007c020c7220 */ /* 0x050fe40000410000 */
[----:B-----5:R-:W-:Y:S01]  /*be60*/  FMUL.FTZ R13, R2, R125 ;  /* 0x0000007d020d7220 */ /* 0x020fe20000410000 */
[----:B------:R-:W-:Y:S01]  /*be70*/  MUFU.EX2 R160, R18 ;  /* 0x0000001200a07308 */ /* 0x000fe20000000800 */
[----:B------:R-:W-:Y:S02]  /*be80*/  FMUL.FTZ R14, R0, R126 ;  /* 0x0000007e000e7220 */ /* 0x000fe40000410000 */
[----:B------:R-:W-:Y:S01]  /*be90*/  FMUL.FTZ R100, R2, R100 ;  /* 0x0000006402647220 */ /* 0x000fe20000410000 */
[----:B-1----:R-:W-:Y:S01]  /*bea0*/  F2FP.BF16.PACK_AB R118, R226, R227 ;  /* 0x000000e3e276723e */ /* 0x002fe200000010ff */
[--C-:B------:R-:W-:Y:S02]  /*beb0*/  FFMA.FTZ R4, R10, c[0x0][0x2d0], -R112.reuse ;  /* 0x0000b4000a047a23 */ /* 0x100fe40000010870 */
[----:B------:R-:W-:Y:S02]  /*bec0*/  FMUL.FTZ R10, R0, R122 ;  /* 0x0000007a000a7220 */ /* 0x000fe40000410000 */
[----:B------:R-:W-:Y:S01]  /*bed0*/  FMUL.FTZ R101, R2, R101 ;  /* 0x0000006502657220 */ /* 0x000fe20000410000 */
[----:B------:R1:W-:Y:S01]  /*bee0*/  MUFU.EX2 R225, R4 ;  /* 0x0000000400e17308 */ /* 0x0003e20000000800 */
[C---:B------:R-:W-:Y:S02]  /*bef0*/  FMUL.FTZ R102, R0.reuse, R102 ;  /* 0x0000006600667220 */ /* 0x040fe40000410000 */
[C---:B------:R-:W-:Y:S02]  /*bf00*/  FMUL.FTZ R103, R0.reuse, R103 ;  /* 0x0000006700677220 */ /* 0x040fe40000410000 */
[----:B--2---:R-:W-:Y:S02]  /*bf10*/  FMUL.FTZ R15, R0, R127 ;  /* 0x0000007f000f7220 */ /* 0x004fe40000410000 */
[----:B------:R-:W-:Y:S01]  /*bf20*/  LDSM.16.MT88.4 R124, [R194+0x3800] ;  /* 0x00380000c27c783b */ /* 0x000fe20000004200 */
[C---:B------:R-:W-:Y:S02]  /*bf30*/  FMUL.FTZ R104, R2.reuse, R104 ;  /* 0x0000006802687220 */ /* 0x040fe40000410000 */
[----:B------:R-:W-:Y:S01]  /*bf40*/  FMUL.FTZ R105, R2, R105 ;  /* 0x0000006902697220 */ /* 0x000fe20000410000 */
[----:B------:R-:W2:Y:S01]  /*bf50*/  MUFU.EX2 R159, R19 ;  /* 0x00000013009f7308 */ /* 0x000ea20000000800 */
[C---:B------:R-:W-:Y:S02]  /*bf60*/  FMUL.FTZ R106, R0.reuse, R106 ;  /* 0x0000006a006a7220 */ /* 0x040fe40000410000 */
[----:B------:R-:W-:Y:S02]  /*bf70*/  FMUL.FTZ R107, R0, R107 ;  /* 0x0000006b006b7220 */ /* 0x000fe40000410000 */
[--C-:B------:R-:W-:Y:S02]  /*bf80*/  FFMA.FTZ R16, R16, c[0x0][0x2d0], -R113.reuse ;  /* 0x0000b40010107a23 */ /* 0x100fe40000010871 */
[--C-:B------:R-:W-:Y:S02]  /*bf90*/  FFMA.FTZ R17, R17, c[0x0][0x2d0], -R113.reuse ;  /* 0x0000b40011117a23 */ /* 0x100fe40000010871 */
[C---:B------:R-:W-:Y:S01]  /*bfa0*/  FMUL.FTZ R108, R2.reuse, R108 ;  /* 0x0000006c026c7220 */ /* 0x040fe20000410000 */
[----:B------:R4:W-:Y:S01]  /*bfb0*/  MUFU.EX2 R162, R16 ;  /* 0x0000001000a27308 */ /* 0x0009e20000000800 */
[----:B------:R-:W-:Y:S02]  /*bfc0*/  FMUL.FTZ R109, R2, R109 ;  /* 0x0000006d026d7220 */ /* 0x000fe40000410000 */
[--C-:B-1----:R-:W-:Y:S02]  /*bfd0*/  FFMA.FTZ R4, R11, c[0x0][0x2d0], -R112.reuse ;  /* 0x0000b4000b047a23 */ /* 0x102fe40000010870 */
[C---:B------:R-:W-:Y:S02]  /*bfe0*/  FMUL.FTZ R11, R0.reuse, R123 ;  /* 0x0000007b000b7220 */ /* 0x040fe40000410000 */
[----:B------:R-:W1:Y:S01]  /*bff0*/  LDSM.16.MT88.4 R120, [R196] ;  /* 0x00000000c478783b */ /* 0x000e620000004200 */
[C---:B------:R-:W-:Y:S02]  /*c000*/  FMUL.FTZ R110, R0.reuse, R110 ;  /* 0x0000006e006e7220 */ /* 0x040fe40000410000 */
[----:B------:R-:W5:Y:S01]  /*c010*/  MUFU.EX2 R224, R4 ;  /* 0x0000000400e07308 */ /* 0x000f620000000800 */
[----:B------:R-:W-:Y:S02]  /*c020*/  FMUL.FTZ R111, R0, R111 ;  /* 0x0000006f006f7220 */ /* 0x000fe40000410000 */
[C---:B------:R-:W-:Y:S01]  /*c030*/  FMUL.FTZ R60, R2.reuse, R60 ;  /* 0x0000003c023c7220 */ /* 0x040fe20000410000 */
[----:B--2---:R-:W-:Y:S01]  /*c040*/  F2FP.BF16.PACK_AB R19, R159, R160 ;  /* 0x000000a09f13723e */ /* 0x004fe200000010ff */
[----:B------:R-:W-:Y:S02]  /*c050*/  FMUL.FTZ R61, R2, R61 ;  /* 0x0000003d023d7220 */ /* 0x000fe40000410000 */
[C---:B------:R-:W-:Y:S02]  /*c060*/  FMUL.FTZ R62, R0.reuse, R62 ;  /* 0x0000003e003e7220 */ /* 0x040fe40000410000 */
[----:B------:R-:W-:Y:S01]  /*c070*/  FMUL.FTZ R63, R0, R63 ;  /* 0x0000003f003f7220 */ /* 0x000fe20000410000 */
[----:B------:R2:W1:Y:S01]  /*c080*/  MUFU.EX2 R161, R17 ;  /* 0x0000001100a17308 */ /* 0x0004620000000800 */
[C---:B------:R-:W-:Y:S02]  /*c090*/  FMUL.FTZ R64, R2.reuse, R64 ;  /* 0x0000004002407220 */ /* 0x040fe40000410000 */
[----:B------:R-:W-:Y:S01]  /*c0a0*/  FMUL.FTZ R65, R2, R65 ;  /* 0x0000004102417220 */ /* 0x000fe20000410000 */
[----:B----4-:R-:W-:Y:S01]  /*c0b0*/  F2FP.BF16.PACK_AB R16, R215, R218 ;  /* 0x000000dad710723e */ /* 0x010fe200000010ff */
[C---:B------:R-:W-:Y:S02]  /*c0c0*/  FMUL.FTZ R66, R0.reuse, R66 ;  /* 0x0000004200427220 */ /* 0x040fe40000410000 */
        /* <DEDUP_REMOVED lines=10> */
[----:B------:R-:W-:Y:S01]  /*c170*/  MUFU.EX2 R157, R21 ;  /* 0x00000015009d7308 */ /* 0x000fe20000000800 */
[----:B------:R-:W-:Y:S02]  /*c180*/  FFMA.FTZ R39, R39, c[0x0][0x2d0], -R112 ;  /* 0x0000b40027277a23 */ /* 0x000fe40000010870 */
[C---:B------:R-:W-:Y:S05]  /*c190*/  HMMA.16816.F32.BF16 R4, R116.reuse, R136, R4 ;  /* 0x000000887404723c */ /* 0x040fea0000041804 */
[----:B--2---:R-:W-:Y:S01]  /*c1a0*/  F2FP.BF16.PACK_AB R17, R163, R214 ;  /* 0x000000d6a311723e */ /* 0x004fe200000010ff */
[----:B------:R-:W-:Y:S01]  /*c1b0*/  FFMA.FTZ R28, R28, c[0x0][0x2d0], -R113 ;  /* 0x0000b4001c1c7a23 */ /* 0x000fe20000010871 */
[----:B------:R-:W-:Y:S01]  /*c1c0*/  MUFU.EX2 R155, R23 ;  /* 0x00000017009b7308 */ /* 0x000fe20000000800 */
[C---:B------:R-:W-:Y:S01]  /*c1d0*/  HMMA.16816.F32.BF16 R8, R116.reuse, R138, R8 ;  /* 0x0000008a7408723c */ /* 0x040fe20000041808 */
[----:B------:R-:W2:Y:S03]  /*c1e0*/  LDSM.16.MT88.4 R136, [R191+0x3800] ;  /* 0x00380000bf88783b */ /* 0x000ea60000004200 */
[----:B-1----:R-:W-:Y:S01]  /*c1f0*/  F2FP.BF16.PACK_AB R18, R161, R162 ;  /* 0x000000a2a112723e */ /* 0x002fe200000010ff */
[----:B------:R-:W-:Y:S02]  /*c200*/  FFMA.FTZ R2, R2, R229, R223 ;  /* 0x000000e502027223 */ /* 0x000fe400000100df */
[----:B---3--:R-:W-:Y:S01]  /*c210*/  FFMA.FTZ R0, R0, R228, R221 ;  /* 0x000000e400007223 */ /* 0x008fe200000100dd */
[C---:B------:R-:W-:Y:S01]  /*c220*/  HMMA.16816.F32.BF16 R68, R116.reuse, R140, R68 ;  /* 0x0000008c7444723c */ /* 0x040fe20000041844 */
[----:B------:R-:W-:Y:S03]  /*c230*/  MUFU.EX2 R153, R25 ;  /* 0x0000001900997308 */ /* 0x000fe60000000800 */
[----:B------:R-:W-:Y:S02]  /*c240*/  FADD.FTZ R2, R222, R2 ;  /* 0x00000002de027221 */ /* 0x000fe40000010000 */
[----:B------:R-:W-:Y:S02]  /*c250*/  FADD.FTZ R0, R219, R0 ;  /* 0x00000000db007221 */ /* 0x000fe40000010000 */
[C---:B------:R-:W-:Y:S01]  /*c260*/  HMMA.16816.F32.BF16 R72, R116.reuse, R142, R72 ;  /* 0x0000008e7448723c */ /* 0x040fe20000041848 */
[----:B------:R-:W1:Y:S02]  /*c270*/  LDSM.16.MT88.4 R140, [R193+0x3800] ;  /* 0x00380000c18c783b */ /* 0x000e640000004200 */
[----:B------:R-:W-:Y:S01]  /*c280*/  MUFU.EX2 R152, R26 ;  /* 0x0000001a00987308 */ /* 0x000fe20000000800 */
[----:B------:R-:W-:Y:S02]  /*c290*/  FADD.FTZ R2, R227, R2 ;  /* 0x00000002e3027221 */ /* 0x000fe40000010000 */
[----:B------:R-:W-:Y:S02]  /*c2a0*/  FADD.FTZ R0, R225, R0 ;  /* 0x00000000e1007221 */ /* 0x000fe40000010000 */
[C---:B------:R-:W-:Y:S04]  /*c2b0*/  HMMA.16816.F32.BF16 R76, R116.reuse, R144, R76 ;  /* 0x00000090744c723c */ /* 0x040fe8000004184c */
[----:B------:R-:W-:Y:S01]  /*c2c0*/  FADD.FTZ R2, R226, R2 ;  /* 0x00000002e2027221 */ /* 0x000fe20000010000 */
[----:B------:R-:W-:Y:S01]  /*c2d0*/  MUFU.EX2 R151, R27 ;  /* 0x0000001b00977308 */ /* 0x000fe20000000800 */
[----:B------:R-:W-:Y:S02]  /*c2e0*/  FADD.FTZ R0, R224, R0 ;  /* 0x00000000e0007221 */ /* 0x000fe40000010000 */
[C---:B------:R-:W-:Y:S01]  /*c2f0*/  HMMA.16816.F32.BF16 R80, R116.reuse, R146, R80 ;  /* 0x000000927450723c */ /* 0x040fe20000041850 */
[----:B------:R-:W-:Y:S03]  /*c300*/  LDSM.16.MT88.4 R144, [R194+0x800] ;  /* 0x00080000c290783b */ /* 0x000fe60000004200 */
[----:B------:R-:W-:Y:S02]  /*c310*/  FADD.FTZ R2, R218, R2 ;  /* 0x00000002da027221 */ /* 0x000fe40000010000 */
[----:B------:R-:W-:Y:S01]  /*c320*/  FADD.FTZ R0, R214, R0 ;  /* 0x00000000d6007221 */ /* 0x000fe20000010000 */
[----:B------:R3:W4:Y:S01]  /*c330*/  MUFU.EX2 R158, R20 ;  /* 0x00000014009e7308 */ /* 0x0007220000000800 */
[C---:B------:R-:W-:Y:S04]  /*c340*/  HMMA.16816.F32.BF16 R84, R116.reuse, R120, R84 ;  /* 0x000000787454723c */ /* 0x040fe80000041854 */
[----:B------:R-:W-:Y:S02]  /*c350*/  FADD.FTZ R2, R215, R2 ;  /* 0x00000002d7027221 */ /* 0x000fe40000010000 */
[----:B------:R-:W-:Y:S02]  /*c360*/  FADD.FTZ R0, R163, R0 ;  /* 0x00000000a3007221 */ /* 0x000fe40000010000 */
[C---:B------:R-:W-:Y:S01]  /*c370*/  HMMA.16816.F32.BF16 R88, R116.reuse, R122, R88 ;  /* 0x0000007a7458723c */ /* 0x040fe20000041858 */
[----:B------:R-:W5:Y:S03]  /*c380*/  LDSM.16.MT88.4 R120, [R192+0x3800] ;  /* 0x00380000c078783b */ /* 0x000f660000004200 */
[----:B------:R-:W-:Y:S02]  /*c390*/  FADD.FTZ R2, R162, R2 ;  /* 0x00000002a2027221 */ /* 0x000fe40000010000 */
[----:B------:R-:W-:Y:S02]  /*c3a0*/  FADD.FTZ R0, R160, R0 ;  /* 0x00000000a0007221 */ /* 0x000fe40000010000 */
[C---:B--2---:R-:W-:Y:S04]  /*c3b0*/  HMMA.16816.F32.BF16 R92, R116.reuse, R136, R92 ;  /* 0x00000088745c723c */ /* 0x044fe8000004185c */
[----:B------:R-:W-:Y:S02]  /*c3c0*/  FADD.FTZ R2, R161, R2 ;  /* 0x00000002a1027221 */ /* 0x000fe40000010000 */
[----:B------:R-:W-:Y:S02]  /*c3d0*/  FADD.FTZ R0, R159, R0 ;  /* 0x000000009f007221 */ /* 0x000fe40000010000 */
[C---:B------:R-:W-:Y:S01]  /*c3e0*/  HMMA.16816.F32.BF16 R96, R116.reuse, R138, R96 ;  /* 0x0000008a7460723c */ /* 0x040fe20000041860 */
[----:B------:R-:W2:Y:S03]  /*c3f0*/  LDSM.16.MT88.4 R136, [R191+0x800] ;  /* 0x00080000bf88783b */ /* 0x000ea60000004200 */
[--C-:B---3--:R-:W-:Y:S02]  /*c400*/  FFMA.FTZ R20, R24, c[0x0][0x2d0], -R113.reuse ;  /* 0x0000b40018147a23 */ /* 0x108fe40000010871 */
[----:B----4-:R-:W-:Y:S02]  /*c410*/  FADD.FTZ R2, R158, R2 ;  /* 0x000000029e027221 */ /* 0x010fe40000010000 */
[C---:B-1----:R-:W-:Y:S01]  /*c420*/  HMMA.16816.F32.BF16 R12, R116.reuse, R140, R12 ;  /* 0x0000008c740c723c */ /* 0x042fe2000004180c */
[----:B------:R-:W-:Y:S01]  /*c430*/  LDSM.16.MT88.4 R24, [R192+0x1000] ;  /* 0x00100000c018783b */ /* 0x000fe20000004200 */
[----:B------:R-:W1:Y:S02]  /*c440*/  MUFU.EX2 R154, R20 ;  /* 0x00000014009a7308 */ /* 0x000e640000000800 */
[----:B------:R-:W-:Y:S02]  /*c450*/  FADD.FTZ R2, R157, R2 ;  /* 0x000000029d027221 */ /* 0x000fe40000010000 */
[----:B------:R-:W-:Y:S02]  /*c460*/  FADD.FTZ R0, R156, R0 ;  /* 0x000000009c007221 */ /* 0x000fe40000010000 */
[C---:B------:R-:W-:Y:S01]  /*c470*/  HMMA.16816.F32.BF16 R100, R116.reuse, R142, R100 ;  /* 0x0000008e7464723c */ /* 0x040fe20000041864 */
[----:B------:R-:W3:Y:S03]  /*c480*/  LDSM.16.MT88.4 R140, [R193+0x800] ;  /* 0x00080000c18c783b */ /* 0x000ee60000004200 */
[----:B------:R-:W-:Y:S04]  /*c490*/  FADD.FTZ R0, R155, R0 ;  /* 0x000000009b007221 */ /* 0x000fe80000010000 */
[----:B------:R-:W-:Y:S01]  /*c4a0*/  FADD.FTZ R0, R152, R0 ;  /* 0x0000000098007221 */ /* 0x000fe20000010000 */
[C---:B-----5:R-:W-:Y:S03]  /*c4b0*/  HMMA.16816.F32.BF16 R104, R116.reuse, R120, R104 ;  /* 0x000000787468723c */ /* 0x060fe60000041868 */
[----:B------:R-:W-:Y:S05]  /*c4c0*/  FADD.FTZ R0, R151, R0 ;  /* 0x0000000097007221 */ /* 0x000fea0000010000 */
[C---:B------:R-:W-:Y:S01]  /*c4d0*/  HMMA.16816.F32.BF16 R108, R116.reuse, R122, R108 ;  /* 0x0000007a746c723c */ /* 0x040fe2000004186c */
[----:B------:R-:W4:Y:S03]  /*c4e0*/  LDSM.16.MT88.4 R120, [R192+0x800] ;  /* 0x00080000c078783b */ /* 0x000f260000004200 */
[----:B-1----:R-:W-:Y:S04]  /*c4f0*/  FADD.FTZ R2, R154, R2 ;  /* 0x000000029a027221 */ /* 0x002fe80000010000 */
[C---:B------:R-:W-:Y:S01]  /*c500*/  HMMA.16816.F32.BF16 R60, R116.reuse, R124, R60 ;  /* 0x0000007c743c723c */ /* 0x040fe2000004183c */
[----:B------:R-:W-:Y:S03]  /*c510*/  LDSM.16.MT88.4 R20, [R192+0x4000] ;  /* 0x00400000c014783b */ /* 0x000fe60000004200 */
[----:B------:R-:W-:Y:S04]  /*c520*/  FADD.FTZ R2, R153, R2 ;  /* 0x0000000299027221 */ /* 0x000fe80000010000 */
[----:B------:R-:W-:Y:S01]  /*c530*/  HMMA.16816.F32.BF16 R64, R116, R126, R64 ;  /* 0x0000007e7440723c */ /* 0x000fe20000041840 */
[----:B------:R-:W1:Y:S07]  /*c540*/  LDSM.16.MT88.4 R116, [R191+0x4000] ;  /* 0x00400000bf74783b */ /* 0x000e6e0000004200 */
[C---:B--2---:R-:W-:Y:S01]  /*c550*/  HMMA.16816.F32.BF16 R4, R16.reuse, R136, R4 ;  /* 0x000000881004723c */ /* 0x044fe20000041804 */
[----:B------:R-:W2:Y:S07]  /*c560*/  LDSM.16.MT88.4 R124, [R193+0x4000] ;  /* 0x00400000c17c783b */ /* 0x000eae0000004200 */
[C---:B------:R-:W-:Y:S01]  /*c570*/  HMMA.16816.F32.BF16 R8, R16.reuse, R138, R8 ;  /* 0x0000008a1008723c */ /* 0x040fe20000041808 */
[----:B------:R-:W-:Y:S07]  /*c580*/  LDSM.16.MT88.4 R136, [R193+0x1000] ;  /* 0x00100000c188783b */ /* 0x000fee0000004200 */
[C---:B---3--:R-:W-:Y:S08]  /*c590*/  HMMA.16816.F32.BF16 R68, R16.reuse, R140, R68 ;  /* 0x0000008c1044723c */ /* 0x048ff00000041844 */
[C---:B------:R-:W-:Y:S01]  /*c5a0*/  HMMA.16816.F32.BF16 R72, R16.reuse, R142, R72 ;  /* 0x0000008e1048723c */ /* 0x040fe20000041848 */
[----:B------:R-:W-:Y:S07]  /*c5b0*/  MUFU.EX2 R143, R39 ;  /* 0x00000027008f7308 */ /* 0x000fee0000000800 */
[C---:B----4-:R-:W-:Y:S08]  /*c5c0*/  HMMA.16816.F32.BF16 R76, R16.reuse, R120, R76 ;  /* 0x00000078104c723c */ /* 0x050ff0000004184c */
[C---:B------:R-:W-:Y:S01]  /*c5d0*/  HMMA.16816.F32.BF16 R80, R16.reuse, R122, R80 ;  /* 0x0000007a1050723c */ /* 0x040fe20000041850 */
[----:B------:R-:W3:Y:S07]  /*c5e0*/  LDSM.16.MT88.4 R120, [R194+0x4000] ;  /* 0x00400000c278783b */ /* 0x000eee0000004200 */
[C---:B------:R-:W-:Y:S08]  /*c5f0*/  HMMA.16816.F32.BF16 R84, R16.reuse, R144, R84 ;  /* 0x000000901054723c */ /* 0x040ff00000041854 */
[C---:B------:R-:W-:Y:S01]  /*c600*/  HMMA.16816.F32.BF16 R88, R16.reuse, R146, R88 ;  /* 0x000000921058723c */ /* 0x040fe20000041858 */
[----:B------:R-:W-:Y:S07]  /*c610*/  MUFU.EX2 R147, R35 ;  /* 0x0000002300937308 */ /* 0x000fee0000000800 */
[C---:B-1----:R-:W-:Y:S08]  /*c620*/  HMMA.16816.F32.BF16 R92, R16.reuse, R116, R92 ;  /* 0x00000074105c723c */ /* 0x042ff0000004185c */
[C---:B------:R-:W-:Y:S01]  /*c630*/  HMMA.16816.F32.BF16 R96, R16.reuse, R118, R96 ;  /* 0x000000761060723c */ /* 0x040fe20000041860 */
[----:B------:R-:W1:Y:S07]  /*c640*/  LDSM.16.MT88.4 R116, [R191+0x1000] ;  /* 0x00100000bf74783b */ /* 0x000e6e0000004200 */
[C---:B--2---:R-:W-:Y:S08]  /*c650*/  HMMA.16816.F32.BF16 R12, R16.reuse, R124, R12 ;  /* 0x0000007c100c723c */ /* 0x044ff0000004180c */
[C---:B------:R-:W-:Y:S01]  /*c660*/  HMMA.16816.F32.BF16 R100, R16.reuse, R126, R100 ;  /* 0x0000007e1064723c */ /* 0x040fe20000041864 */
[----:B------:R-:W-:Y:S07]  /*c670*/  MUFU.EX2 R126, R29 ;  /* 0x0000001d007e7308 */ /* 0x000fee0000000800 */
[C---:B------:R-:W-:Y:S03]  /*c680*/  HMMA.16816.F32.BF16 R104, R16.reuse, R20, R104 ;  /* 0x000000141068723c */ /* 0x040fe60000041868 */
[----:B------:R2:W4:Y:S05]  /*c690*/  MUFU.EX2 R127, R28 ;  /* 0x0000001c007f7308 */ /* 0x00052a0000000800 */
[C---:B------:R-:W-:Y:S01]  /*c6a0*/  HMMA.16816.F32.BF16 R108, R16.reuse, R22, R108 ;  /* 0x00000016106c723c */ /* 0x040fe2000004186c */
[----:B------:R-:W5:Y:S07]  /*c6b0*/  LDSM.16.MT88.4 R20, [R194+0x1000] ;  /* 0x00100000c214783b */ /* 0x000f6e0000004200 */
[C---:B---3--:R-:W-:Y:S08]  /*c6c0*/  HMMA.16816.F32.BF16 R60, R16.reuse, R120, R60 ;  /* 0x00000078103c723c */ /* 0x048ff0000004183c */
[----:B------:R-:W-:Y:S01]  /*c6d0*/  HMMA.16816.F32.BF16 R64, R16, R122, R64 ;  /* 0x0000007a1040723c */ /* 0x000fe20000041840 */
[----:B------:R-:W-:Y:S03]  /*c6e0*/  LDSM.16.MT88.4 R120, [R193+0x4800] ;  /* 0x00480000c178783b */ /* 0x000fe60000004200 */
[--C-:B--2---:R-:W-:Y:S02]  /*c6f0*/  FFMA.FTZ R28, R33, c[0x0][0x2d0], -R113.reuse ;  /* 0x0000b400211c7a23 */ /* 0x104fe40000010871 */
[----:B----4-:R-:W-:Y:S01]  /*c700*/  FADD.FTZ R2, R127, R2 ;  /* 0x000000027f027221 */ /* 0x010fe20000010000 */
[----:B------:R-:W-:Y:S01]  /*c710*/  F2FP.BF16.PACK_AB R16, R157, R158 ;  /* 0x0000009e9d10723e */ /* 0x000fe200000010ff */
[----:B------:R2:W-:Y:S01]  /*c720*/  MUFU.EX2 R149, R28 ;  /* 0x0000001c00957308 */ /* 0x0005e20000000800 */
[----:B------:R-:W-:Y:S03]  /*c730*/  F2FP.BF16.PACK_AB R17, R155, R156 ;  /* 0x0000009c9b11723e */ /* 0x000fe600000010ff */
[----:B------:R-:W-:Y:S01]  /*c740*/  F2FP.BF16.PACK_AB R18, R153, R154 ;  /* 0x0000009a9912723e */ /* 0x000fe200000010ff */
[----:B------:R-:W-:Y:S01]  /*c750*/  FADD.FTZ R2, R126, R2 ;  /* 0x000000027e027221 */ /* 0x000fe20000010000 */
[----:B------:R-:W-:Y:S07]  /*c760*/  F2FP.BF16.PACK_AB R19, R151, R152 ;  /* 0x000000989713723e */ /* 0x000fee00000010ff */
[C---:B-1----:R-:W-:Y:S08]  /*c770*/  HMMA.16816.F32.BF16 R4, R16.reuse, R116, R4 ;  /* 0x000000741004723c */ /* 0x042ff00000041804 */
[C---:B------:R-:W-:Y:S01]  /*c780*/  HMMA.16816.F32.BF16 R8, R16.reuse, R118, R8 ;  /* 0x000000761008723c */ /* 0x040fe20000041808 */
[----:B------:R-:W1:Y:S03]  /*c790*/  LDSM.16.MT88.4 R116, [R191+0x4800] ;  /* 0x00480000bf74783b */ /* 0x000e660000004200 */
[--C-:B--2---:R-:W-:Y:S04]  /*c7a0*/  FFMA.FTZ R28, R34, c[0x0][0x2d0], -R112.reuse ;  /* 0x0000b400221c7a23 */ /* 0x104fe80000010870 */
[C---:B------:R-:W-:Y:S01]  /*c7b0*/  HMMA.16816.F32.BF16 R68, R16.reuse, R136, R68 ;  /* 0x000000881044723c */ /* 0x040fe20000041844 */
[----:B------:R-:W-:Y:S07]  /*c7c0*/  MUFU.EX2 R148, R28 ;  /* 0x0000001c00947308 */ /* 0x000fee0000000800 */
[C---:B------:R-:W-:Y:S08]  /*c7d0*/  HMMA.16816.F32.BF16 R72, R16.reuse, R138, R72 ;  /* 0x0000008a1048723c */ /* 0x040ff00000041848 */
[C---:B------:R-:W-:Y:S07]  /*c7e0*/  HMMA.16816.F32.BF16 R76, R16.reuse, R24, R76 ;  /* 0x00000018104c723c */ /* 0x040fee000004184c */
[--C-:B------:R-:W-:Y:S01]  /*c7f0*/  FFMA.FTZ R24, R30, c[0x0][0x2d0], -R112.reuse ;  /* 0x0000b4001e187a23 */ /* 0x100fe20000010870 */
[C---:B------:R-:W-:Y:S03]  /*c800*/  HMMA.16816.F32.BF16 R80, R16.reuse, R26, R80 ;  /* 0x0000001a1050723c */ /* 0x040fe60000041850 */
[----:B------:R2:W3:Y:S05]  /*c810*/  MUFU.EX2 R125, R24 ;  /* 0x00000018007d7308 */ /* 0x0004ea0000000800 */
[C---:B-----5:R-:W-:Y:S07]  /*c820*/  HMMA.16816.F32.BF16 R84, R16.reuse, R20, R84 ;  /* 0x000000141054723c */ /* 0x060fee0000041854 */
[--C-:B------:R-:W-:Y:S01]  /*c830*/  FFMA.FTZ R20, R32, c[0x0][0x2d0], -R113.reuse ;  /* 0x0000b40020147a23 */ /* 0x100fe20000010871 */
[C---:B------:R-:W-:Y:S01]  /*c840*/  HMMA.16816.F32.BF16 R88, R16.reuse, R22, R88 ;  /* 0x000000161058723c */ /* 0x040fe20000041858 */
[----:B------:R-:W-:Y:S02]  /*c850*/  LDSM.16.MT88.4 R32, [R192+0x1800] ;  /* 0x00180000c020783b */ /* 0x000fe40000004200 */
[----:B------:R-:W4:Y:S05]  /*c860*/  MUFU.EX2 R150, R20 ;  /* 0x0000001400967308 */ /* 0x000f2a0000000800 */
[C---:B-1----:R-:W-:Y:S04]  /*c870*/  HMMA.16816.F32.BF16 R92, R16.reuse, R116, R92 ;  /* 0x00000074105c723c */ /* 0x042fe8000004185c */
[----:B--2---:R-:W-:Y:S02]  /*c880*/  FFMA.FTZ R24, R31, c[0x0][0x2d0], -R112 ;  /* 0x0000b4001f187a23 */ /* 0x004fe40000010870 */
[----:B------:R-:W-:Y:S01]  /*c890*/  LDSM.16.MT88.4 R28, [R191+0x1800] ;  /* 0x00180000bf1c783b */ /* 0x000fe20000004200 */
[----:B---3--:R-:W-:Y:S01]  /*c8a0*/  FADD.FTZ R0, R125, R0 ;  /* 0x000000007d007221 */ /* 0x008fe20000010000 */
[C---:B------:R-:W-:Y:S01]  /*c8b0*/  HMMA.16816.F32.BF16 R96, R16.reuse, R118, R96 ;  /* 0x000000761060723c */ /* 0x040fe20000041860 */
[----:B------:R-:W1:Y:S05]  /*c8c0*/  MUFU.EX2 R124, R24 ;  /* 0x00000018007c7308 */ /* 0x000e6a0000000800 */
[----:B------:R-:W-:Y:S02]  /*c8d0*/  LDSM.16.MT88.4 R116, [R193+0x1800] ;  /* 0x00180000c174783b */ /* 0x000fe40000004200 */
[C---:B------:R-:W-:Y:S04]  /*c8e0*/  HMMA.16816.F32.BF16 R12, R16.reuse, R120, R12 ;  /* 0x00000078100c723c */ /* 0x040fe8000004180c */
[----:B----4-:R-:W-:Y:S02]  /*c8f0*/  FADD.FTZ R2, R150, R2 ;  /* 0x0000000296027221 */ /* 0x010fe40000010000 */
[----:B------:R-:W-:Y:S02]  /*c900*/  LDSM.16.MT88.4 R20, [R194+0x4800] ;  /* 0x00480000c214783b */ /* 0x000fe40000004200 */
[C---:B------:R-:W-:Y:S04]  /*c910*/  HMMA.16816.F32.BF16 R100, R16.reuse, R122, R100 ;  /* 0x0000007a1064723c */ /* 0x040fe80000041864 */
[----:B------:R-:W-:Y:S02]  /*c920*/  FADD.FTZ R2, R149, R2 ;  /* 0x0000000295027221 */ /* 0x000fe40000010000 */
[----:B------:R-:W-:Y:S01]  /*c930*/  LDSM.16.MT88.4 R120, [R191+0x3000] ;  /* 0x00300000bf78783b */ /* 0x000fe20000004200 */
[----:B-1----:R-:W-:Y:S05]  /*c940*/  FADD.FTZ R0, R124, R0 ;  /* 0x000000007c007221 */ /* 0x002fea0000010000 */
[----:B------:R-:W-:Y:S02]  /*c950*/  FADD.FTZ R0, R148, R0 ;  /* 0x0000000094007221 */ /* 0x000fe40000010000 */
[----:B------:R-:W1:Y:S02]  /*c960*/  LDSM.16.MT88.4 R24, [R192+0x4800] ;  /* 0x00480000c018783b */ /* 0x000e640000004200 */
[----:B------:R-:W-:Y:S01]  /*c970*/  FADD.FTZ R0, R147, R0 ;  /* 0x0000000093007221 */ /* 0x000fe20000010000 */
[C---:B-1----:R-:W-:Y:S08]  /*c980*/  HMMA.16816.F32.BF16 R104, R16.reuse, R24, R104 ;  /* 0x000000181068723c */ /* 0x042ff00000041868 */
[C---:B------:R-:W-:Y:S01]  /*c990*/  HMMA.16816.F32.BF16 R108, R16.reuse, R26, R108 ;  /* 0x0000001a106c723c */ /* 0x040fe2000004186c */
[----:B------:R-:W-:Y:S07]  /*c9a0*/  LDSM.16.MT88.4 R24, [R191+0x5000] ;  /* 0x00500000bf18783b */ /* 0x000fee0000004200 */
[C---:B------:R-:W-:Y:S08]  /*c9b0*/  HMMA.16816.F32.BF16 R60, R16.reuse, R20, R60 ;  /* 0x00000014103c723c */ /* 0x040ff0000004183c */
[----:B------:R-:W-:Y:S01]  /*c9c0*/  HMMA.16816.F32.BF16 R64, R16, R22, R64 ;  /* 0x000000161040723c */ /* 0x000fe20000041840 */
[----:B------:R-:W1:Y:S06]  /*c9d0*/  LDSM.16.MT88.4 R20, [R194+0x1800] ;  /* 0x00180000c214783b */ /* 0x000e6c0000004200 */
[----:B------:R-:W-:Y:S02]  /*c9e0*/  F2FP.BF16.PACK_AB R16, R126, R127 ;  /* 0x0000007f7e10723e */ /* 0x000fe400000010ff */
[----:B------:R-:W-:Y:S03]  /*c9f0*/  F2FP.BF16.PACK_AB R17, R124, R125 ;  /* 0x0000007d7c11723e */ /* 0x000fe600000010ff */
[----:B------:R-:W-:Y:S02]  /*ca00*/  F2FP.BF16.PACK_AB R18, R149, R150 ;  /* 0x000000969512723e */ /* 0x000fe400000010ff */
[----:B------:R-:W-:Y:S07]  /*ca10*/  F2FP.BF16.PACK_AB R19, R147, R148 ;  /* 0x000000949313723e */ /* 0x000fee00000010ff */
[C---:B------:R-:W-:Y:S07]  /*ca20*/  HMMA.16816.F32.BF16 R4, R16.reuse, R28, R4 ;  /* 0x0000001c1004723c */ /* 0x040fee0000041804 */
[--C-:B------:R-:W-:Y:S01]  /*ca30*/  FFMA.FTZ R28, R36, c[0x0][0x2d0], -R113.reuse ;  /* 0x0000b400241c7a23 */ /* 0x100fe20000010871 */
[C---:B------:R-:W-:Y:S03]  /*ca40*/  HMMA.16816.F32.BF16 R8, R16.reuse, R30, R8 ;  /* 0x0000001e1008723c */ /* 0x040fe60000041808 */
[----:B------:R2:W3:Y:S05]  /*ca50*/  MUFU.EX2 R146, R28 ;  /* 0x0000001c00927308 */ /* 0x0004ea0000000800 */
[C---:B------:R-:W-:Y:S08]  /*ca60*/  HMMA.16816.F32.BF16 R68, R16.reuse, R116, R68 ;  /* 0x000000741044723c */ /* 0x040ff00000041844 */
[C---:B------:R-:W-:Y:S08]  /*ca70*/  HMMA.16816.F32.BF16 R72, R16.reuse, R118, R72 ;  /* 0x000000761048723c */ /* 0x040ff00000041848 */
[C---:B------:R-:W-:Y:S01]  /*ca80*/  HMMA.16816.F32.BF16 R76, R16.reuse, R32, R76 ;  /* 0x00000020104c723c */ /* 0x040fe2000004184c */
[----:B--2---:R-:W2:Y:S03]  /*ca90*/  LDSM.16.MT88.4 R28, [R193+0x5000] ;  /* 0x00500000c11c783b */ /* 0x004ea60000004200 */
[----:B---3--:R-:W-:Y:S03]  /*caa0*/  FADD.FTZ R2, R146, R2 ;  /* 0x0000000292027221 */ /* 0x008fe60000010000 */
[--C-:B------:R-:W-:Y:S01]  /*cab0*/  FFMA.FTZ R32, R37, c[0x0][0x2d0], -R113.reuse ;  /* 0x0000b40025207a23 */ /* 0x100fe20000010871 */
[C---:B------:R-:W-:Y:S03]  /*cac0*/  HMMA.16816.F32.BF16 R80, R16.reuse, R34, R80 ;  /* 0x000000221050723c */ /* 0x040fe60000041850 */
[----:B------:R3:W4:Y:S05]  /*cad0*/  MUFU.EX2 R145, R32 ;  /* 0x0000002000917308 */ /* 0x00072a0000000800 */
[C---:B-1----:R-:W-:Y:S07]  /*cae0*/  HMMA.16816.F32.BF16 R84, R16.reuse, R20, R84 ;  /* 0x000000141054723c */ /* 0x042fee0000041854 */
[--C-:B------:R-:W-:Y:S01]  /*caf0*/  FFMA.FTZ R20, R40, c[0x0][0x2d0], -R113.reuse ;  /* 0x0000b40028147a23 */ /* 0x100fe20000010871 */
[C---:B------:R-:W-:Y:S03]  /*cb00*/  HMMA.16816.F32.BF16 R88, R16.reuse, R22, R88 ;  /* 0x000000161058723c */ /* 0x040fe60000041858 */
[----:B------:R1:W5:Y:S05]  /*cb10*/  MUFU.EX2 R142, R20 ;  /* 0x00000014008e7308 */ /* 0x00036a0000000800 */
[C---:B------:R-:W-:Y:S04]  /*cb20*/  HMMA.16816.F32.BF16 R92, R16.reuse, R24, R92 ;  /* 0x00000018105c723c */ /* 0x040fe8000004185c */
[----:B---3--:R-:W-:Y:S02]  /*cb30*/  FFMA.FTZ R32, R38, c[0x0][0x2d0], -R112 ;  /* 0x0000b40026207a23 */ /* 0x008fe40000010870 */
[----:B------:R-:W-:Y:S01]  /*cb40*/  LDSM.16.MT88.4 R36, [R194+0x5000] ;  /* 0x00500000c224783b */ /* 0x000fe20000004200 */
[----:B----4-:R-:W-:Y:S01]  /*cb50*/  FADD.FTZ R2, R145, R2 ;  /* 0x0000000291027221 */ /* 0x010fe20000010000 */
[C---:B------:R-:W-:Y:S01]  /*cb60*/  HMMA.16816.F32.BF16 R96, R16.reuse, R26, R96 ;  /* 0x0000001a1060723c */ /* 0x040fe20000041860 */
[----:B------:R3:W4:Y:S05]  /*cb70*/  MUFU.EX2 R144, R32 ;  /* 0x0000002000907308 */ /* 0x00072a0000000800 */
[----:B------:R-:W-:Y:S02]  /*cb80*/  LDSM.16.MT88.4 R24, [R193+0x2000] ;  /* 0x00200000c118783b */ /* 0x000fe40000004200 */
[C---:B--2---:R-:W-:Y:S04]  /*cb90*/  HMMA.16816.F32.BF16 R12, R16.reuse, R28, R12 ;  /* 0x0000001c100c723c */ /* 0x044fe8000004180c */
[--C-:B-1----:R-:W-:Y:S02]  /*cba0*/  FFMA.FTZ R20, R41, c[0x0][0x2d0], -R113.reuse ;  /* 0x0000b40029147a23 */ /* 0x102fe40000010871 */
[----:B-----5:R-:W-:Y:S02]  /*cbb0*/  FADD.FTZ R2, R142, R2 ;  /* 0x000000028e027221 */ /* 0x020fe40000010000 */
[C---:B------:R-:W-:Y:S01]  /*cbc0*/  HMMA.16816.F32.BF16 R100, R16.reuse, R30, R100 ;  /* 0x0000001e1064723c */ /* 0x040fe20000041864 */
[----:B------:R1:W2:Y:S03]  /*cbd0*/  MUFU.EX2 R141, R20 ;  /* 0x00000014008d7308 */ /* 0x0002a60000000800 */
[----:B------:R-:W-:Y:S01]  /*cbe0*/  FFMA.FTZ R28, R43, c[0x0][0x2d0], -R112 ;  /* 0x0000b4002b1c7a23 */ /* 0x000fe20000010870 */
[----:B---3--:R-:W3:Y:S06]  /*cbf0*/  LDSM.16.MT88.4 R32, [R192+0x5000] ;  /* 0x00500000c020783b */ /* 0x008eec0000004200 */
[----:B------:R5:W-:Y:S01]  /*cc00*/  MUFU.EX2 R139, R28 ;  /* 0x0000001c008b7308 */ /* 0x000be20000000800 */
[----:B----4-:R-:W-:Y:S04]  /*cc10*/  FADD.FTZ R0, R144, R0 ;  /* 0x0000000090007221 */ /* 0x010fe80000010000 */
[----:B------:R-:W-:Y:S02]  /*cc20*/  FADD.FTZ R0, R143, R0 ;  /* 0x000000008f007221 */ /* 0x000fe40000010000 */
[----:B-1----:R-:W-:Y:S02]  /*cc30*/  FFMA.FTZ R20, R42, c[0x0][0x2d0], -R112 ;  /* 0x0000b4002a147a23 */ /* 0x002fe40000010870 */
[----:B--2---:R-:W-:Y:S02]  /*cc40*/  FADD.FTZ R2, R141, R2 ;  /* 0x000000028d027221 */ /* 0x004fe40000010000 */
[----:B------:R1:W2:Y:S01]  /*cc50*/  MUFU.EX2 R140, R20 ;  /* 0x00000014008c7308 */ /* 0x0002a20000000800 */
[----:B-----5:R-:W-:Y:S01]  /*cc60*/  LDSM.16.MT88.4 R28, [R192+0x2000] ;  /* 0x00200000c01c783b */ /* 0x020fe20000004200 */
[C---:B---3--:R-:W-:Y:S07]  /*cc70*/  HMMA.16816.F32.BF16 R104, R16.reuse, R32, R104 ;  /* 0x000000201068723c */ /* 0x048fee0000041868 */
[----:B-1----:R-:W1:Y:S01]  /*cc80*/  LDSM.16.MT88.4 R20, [R191+0x2000] ;  /* 0x00200000bf14783b */ /* 0x002e620000004200 */
[----:B--2---:R-:W-:Y:S01]  /*cc90*/  FADD.FTZ R0, R140, R0 ;  /* 0x000000008c007221 */ /* 0x004fe20000010000 */
[C---:B------:R-:W-:Y:S06]  /*cca0*/  HMMA.16816.F32.BF16 R108, R16.reuse, R34, R108 ;  /* 0x00000022106c723c */ /* 0x040fec000004186c */
[----:B------:R-:W2:Y:S01]  /*ccb0*/  LDSM.16.MT88.4 R32, [R194+0x2000] ;  /* 0x00200000c220783b */ /* 0x000ea20000004200 */
[----:B------:R-:W-:Y:S01]  /*ccc0*/  FADD.FTZ R0, R139, R0 ;  /* 0x000000008b007221 */ /* 0x000fe20000010000 */
[C---:B------:R-:W-:Y:S07]  /*ccd0*/  HMMA.16816.F32.BF16 R60, R16.reuse, R36, R60 ;  /* 0x00000024103c723c */ /* 0x040fee000004183c */
[--C-:B------:R-:W-:Y:S01]  /*cce0*/  FFMA.FTZ R36, R49, c[0x0][0x2d0], -R113.reuse ;  /* 0x0000b40031247a23 */ /* 0x100fe20000010871 */
[----:B------:R-:W-:Y:S07]  /*ccf0*/  HMMA.16816.F32.BF16 R64, R16, R38, R64 ;  /* 0x000000261040723c */ /* 0x000fee0000041840 */
[----:B------:R-:W-:Y:S02]  /*cd00*/  F2FP.BF16.PACK_AB R16, R145, R146 ;  /* 0x000000929110723e */ /* 0x000fe400000010ff */
[----:B------:R-:W-:Y:S03]  /*cd10*/  F2FP.BF16.PACK_AB R17, R143, R144 ;  /* 0x000000908f11723e */ /* 0x000fe600000010ff */
[----:B------:R-:W-:Y:S02]  /*cd20*/  F2FP.BF16.PACK_AB R18, R141, R142 ;  /* 0x0000008e8d12723e */ /* 0x000fe400000010ff */
[----:B------:R-:W-:Y:S07]  /*cd30*/  F2FP.BF16.PACK_AB R19, R139, R140 ;  /* 0x0000008c8b13723e */ /* 0x000fee00000010ff */
[C---:B-1----:R-:W-:Y:S07]  /*cd40*/  HMMA.16816.F32.BF16 R4, R16.reuse, R20, R4 ;  /* 0x000000141004723c */ /* 0x042fee0000041804 */
[--C-:B------:R-:W-:Y:S01]  /*cd50*/  FFMA.FTZ R20, R44, c[0x0][0x2d0], -R113.reuse ;  /* 0x0000b4002c147a23 */ /* 0x100fe20000010871 */
[C---:B------:R-:W-:Y:S03]  /*cd60*/  HMMA.16816.F32.BF16 R8, R16.reuse, R22, R8 ;  /* 0x000000161008723c */ /* 0x040fe60000041808 */
[----:B------:R1:W3:Y:S05]  /*cd70*/  MUFU.EX2 R138, R20 ;  /* 0x00000014008a7308 */ /* 0x0002ea0000000800 */
[C---:B------:R-:W-:Y:S07]  /*cd80*/  HMMA.16816.F32.BF16 R68, R16.reuse, R24, R68 ;  /* 0x000000181044723c */ /* 0x040fee0000041844 */
[--C-:B------:R-:W-:Y:S01]  /*cd90*/  FFMA.FTZ R24, R45, c[0x0][0x2d0], -R113.reuse ;  /* 0x0000b4002d187a23 */ /* 0x100fe20000010871 */
[C---:B------:R-:W-:Y:S03]  /*cda0*/  HMMA.16816.F32.BF16 R72, R16.reuse, R26, R72 ;  /* 0x0000001a1048723c */ /* 0x040fe60000041848 */
[----:B------:R4:W5:Y:S05]  /*cdb0*/  MUFU.EX2 R137, R24 ;  /* 0x0000001800897308 */ /* 0x00096a0000000800 */
[C---:B------:R-:W-:Y:S01]  /*cdc0*/  HMMA.16816.F32.BF16 R76, R16.reuse, R28, R76 ;  /* 0x0000001c104c723c */ /* 0x040fe2000004184c */
[----:B-1----:R-:W1:Y:S03]  /*cdd0*/  LDSM.16.MT88.4 R20, [R191+0x5800] ;  /* 0x00580000bf14783b */ /* 0x002e660000004200 */
[----:B---3--:R-:W-:Y:S03]  /*cde0*/  FADD.FTZ R2, R138, R2 ;  /* 0x000000028a027221 */ /* 0x008fe60000010000 */
[----:B------:R-:W-:Y:S01]  /*cdf0*/  FFMA.FTZ R28, R46, c[0x0][0x2d0], -R112 ;  /* 0x0000b4002e1c7a23 */ /* 0x000fe20000010870 */
[C---:B------:R-:W-:Y:S01]  /*ce00*/  HMMA.16816.F32.BF16 R80, R16.reuse, R30, R80 ;  /* 0x0000001e1050723c */ /* 0x040fe20000041850 */
[----:B------:R3:W-:Y:S07]  /*ce10*/  MUFU.EX2 R46, R36 ;  /* 0x00000024002e7308 */ /* 0x0007ee0000000800 */
[C---:B--2---:R-:W-:Y:S03]  /*ce20*/  HMMA.16816.F32.BF16 R84, R16.reuse, R32, R84 ;  /* 0x000000201054723c */ /* 0x044fe60000041854 */
[----:B------:R2:W1:Y:S01]  /*ce30*/  MUFU.EX2 R136, R28 ;  /* 0x0000001c00887308 */ /* 0x0004620000000800 */
[----:B----4-:R-:W4:Y:S01]  /*ce40*/  LDSM.16.MT88.4 R24, [R193+0x5800] ;  /* 0x00580000c118783b */ /* 0x010f220000004200 */
[----:B-----5:R-:W-:Y:S03]  /*ce50*/  FADD.FTZ R2, R137, R2 ;  /* 0x0000000289027221 */ /* 0x020fe60000010000 */
[C---:B------:R-:W-:Y:S04]  /*ce60*/  HMMA.16816.F32.BF16 R88, R16.reuse, R34, R88 ;  /* 0x000000221058723c */ /* 0x040fe80000041858 */
[----:B------:R-:W-:Y:S08]  /*ce70*/  LDSM.16.MT88.4 R32, [R194+0x5800] ;  /* 0x00580000c220783b */ /* 0x000ff00000004200 */
[----:B---3--:R-:W-:Y:S01]  /*ce80*/  LDSM.16.MT88.4 R36, [R193+0x2800] ;  /* 0x00280000c124783b */ /* 0x008fe20000004200 */
[C---:B-1----:R-:W-:Y:S03]  /*ce90*/  HMMA.16816.F32.BF16 R92, R16.reuse, R20, R92 ;  /* 0x00000014105c723c */ /* 0x042fe6000004185c */
[----:B--2---:R-:W-:Y:S02]  /*cea0*/  FFMA.FTZ R28, R47, c[0x0][0x2d0], -R112 ;  /* 0x0000b4002f1c7a23 */ /* 0x004fe40000010870 */
[----:B------:R-:W-:Y:S02]  /*ceb0*/  FADD.FTZ R0, R136, R0 ;  /* 0x0000000088007221 */ /* 0x000fe40000010000 */
[----:B------:R1:W2:Y:S01]  /*cec0*/  MUFU.EX2 R115, R28 ;  /* 0x0000001c00737308 */ /* 0x0002a20000000800 */
[C---:B------:R-:W-:Y:S04]  /*ced0*/  HMMA.16816.F32.BF16 R96, R16.reuse, R22, R96 ;  /* 0x000000161060723c */ /* 0x040fe80000041860 */
[--C-:B------:R-:W-:Y:S04]  /*cee0*/  FFMA.FTZ R20, R50, c[0x0][0x2d0], -R112.reuse ;  /* 0x0000b40032147a23 */ /* 0x100fe80000010870 */
[C---:B----4-:R-:W-:Y:S01]  /*cef0*/  HMMA.16816.F32.BF16 R12, R16.reuse, R24, R12 ;  /* 0x00000018100c723c */ /* 0x050fe2000004180c */
[----:B------:R3:W4:Y:S06]  /*cf00*/  MUFU.EX2 R45, R20 ;  /* 0x00000014002d7308 */ /* 0x00072c0000000800 */
[----:B------:R-:W-:Y:S01]  /*cf10*/  FFMA.FTZ R24, R51, c[0x0][0x2d0], -R112 ;  /* 0x0000b40033187a23 */ /* 0x000fe20000010870 */
[C---:B------:R-:W-:Y:S03]  /*cf20*/  HMMA.16816.F32.BF16 R100, R16.reuse, R26, R100 ;  /* 0x0000001a1064723c */ /* 0x040fe60000041864 */
[----:B------:R5:W-:Y:S01]  /*cf30*/  MUFU.EX2 R44, R24 ;  /* 0x00000018002c7308 */ /* 0x000be20000000800 */
[--C-:B-1----:R-:W-:Y:S02]  /*cf40*/  FFMA.FTZ R28, R48, c[0x0][0x2d0], -R113.reuse ;  /* 0x0000b400301c7a23 */ /* 0x102fe40000010871 */
[----:B--2---:R-:W-:Y:S07]  /*cf50*/  FADD.FTZ R0, R115, R0 ;  /* 0x0000000073007221 */ /* 0x004fee0000010000 */
[----:B------:R1:W2:Y:S01]  /*cf60*/  MUFU.EX2 R47, R28 ;  /* 0x0000001c002f7308 */ /* 0x0002a20000000800 */
[----:B---3--:R-:W-:Y:S01]  /*cf70*/  LDSM.16.MT88.4 R20, [R191+0x2800] ;  /* 0x00280000bf14783b */ /* 0x008fe20000004200 */
[----:B----4-:R-:W-:Y:S07]  /*cf80*/  FADD.FTZ R0, R45, R0 ;  /* 0x000000002d007221 */ /* 0x010fee0000010000 */
[----:B-----5:R-:W-:Y:S08]  /*cf90*/  LDSM.16.MT88.4 R24, [R192+0x2800] ;  /* 0x00280000c018783b */ /* 0x020ff00000004200 */
[----:B-1----:R-:W1:Y:S01]  /*cfa0*/  LDSM.16.MT88.4 R28, [R192+0x5800] ;  /* 0x00580000c01c783b */ /* 0x002e620000004200 */
[----:B--2---:R-:W-:Y:S01]  /*cfb0*/  FADD.FTZ R2, R47, R2 ;  /* 0x000000022f027221 */ /* 0x004fe20000010000 */
[C---:B-1----:R-:W-:Y:S08]  /*cfc0*/  HMMA.16816.F32.BF16 R104, R16.reuse, R28, R104 ;  /* 0x0000001c1068723c */ /* 0x042ff00000041868 */
[C---:B------:R-:W-:Y:S01]  /*cfd0*/  HMMA.16816.F32.BF16 R108, R16.reuse, R30, R108 ;  /* 0x0000001e106c723c */ /* 0x040fe2000004186c */
[----:B------:R-:W1:Y:S07]  /*cfe0*/  LDSM.16.MT88.4 R28, [R194+0x2800] ;  /* 0x00280000c21c783b */ /* 0x000e6e0000004200 */
[C---:B------:R-:W-:Y:S07]  /*cff0*/  HMMA.16816.F32.BF16 R60, R16.reuse, R32, R60 ;  /* 0x00000020103c723c */ /* 0x040fee000004183c */
[--C-:B------:R-:W-:Y:S01]  /*d000*/  FFMA.FTZ R32, R52, c[0x0][0x2d0], -R113.reuse ;  /* 0x0000b40034207a23 */ /* 0x100fe20000010871 */
[----:B------:R-:W-:Y:S03]  /*d010*/  HMMA.16816.F32.BF16 R64, R16, R34, R64 ;  /* 0x000000221040723c */ /* 0x000fe60000041840 */
[----:B------:R2:W-:Y:S04]  /*d020*/  MUFU.EX2 R43, R32 ;  /* 0x00000020002b7308 */ /* 0x0005e80000000800 */
[----:B------:R-:W-:Y:S02]  /*d030*/  F2FP.BF16.PACK_AB R16, R137, R138 ;  /* 0x0000008a8910723e */ /* 0x000fe400000010ff */
[----:B------:R-:W-:Y:S03]  /*d040*/  F2FP.BF16.PACK_AB R17, R115, R136 ;  /* 0x000000887311723e */ /* 0x000fe600000010ff */
[----:B------:R-:W-:Y:S02]  /*d050*/  F2FP.BF16.PACK_AB R18, R46, R47 ;  /* 0x0000002f2e12723e */ /* 0x000fe400000010ff */
[----:B------:R-:W-:Y:S07]  /*d060*/  F2FP.BF16.PACK_AB R19, R44, R45 ;  /* 0x0000002d2c13723e */ /* 0x000fee00000010ff */
[C---:B------:R-:W-:Y:S01]  /*d070*/  HMMA.16816.F32.BF16 R4, R16.reuse, R20, R4 ;  /* 0x000000141004723c */ /* 0x040fe20000041804 */
[----:B--2---:R-:W-:Y:S07]  /*d080*/  LDSM.16.MT88.4 R32, [R193+0x6000] ;  /* 0x00600000c120783b */ /* 0x004fee0000004200 */
[C---:B------:R-:W-:Y:S01]  /*d090*/  HMMA.16816.F32.BF16 R8, R16.reuse, R22, R8 ;  /* 0x000000161008723c */ /* 0x040fe20000041808 */
[----:B------:R-:W2:Y:S07]  /*d0a0*/  LDSM.16.MT88.4 R20, [R191+0x6000] ;  /* 0x00600000bf14783b */ /* 0x000eae0000004200 */
[C---:B------:R-:W-:Y:S07]  /*d0b0*/  HMMA.16816.F32.BF16 R68, R16.reuse, R36, R68 ;  /* 0x000000241044723c */ /* 0x040fee0000041844 */
[--C-:B------:R-:W-:Y:S01]  /*d0c0*/  FFMA.FTZ R36, R56, c[0x0][0x2d0], -R113.reuse ;  /* 0x0000b40038247a23 */ /* 0x100fe20000010871 */
[C---:B------:R-:W-:Y:S03]  /*d0d0*/  HMMA.16816.F32.BF16 R72, R16.reuse, R38, R72 ;  /* 0x000000261048723c */ /* 0x040fe60000041848 */
[----:B------:R-:W-:Y:S05]  /*d0e0*/  MUFU.EX2 R39, R36 ;  /* 0x0000002400277308 */ /* 0x000fea0000000800 */
[C---:B------:R-:W-:Y:S07]  /*d0f0*/  HMMA.16816.F32.BF16 R76, R16.reuse, R24, R76 ;  /* 0x00000018104c723c */ /* 0x040fee000004184c */
[--C-:B------:R-:W-:Y:S01]  /*d100*/  FFMA.FTZ R24, R53, c[0x0][0x2d0], -R113.reuse ;  /* 0x0000b40035187a23 */ /* 0x100fe20000010871 */
[C---:B------:R-:W-:Y:S03]  /*d110*/  HMMA.16816.F32.BF16 R80, R16.reuse, R26, R80 ;  /* 0x0000001a1050723c */ /* 0x040fe60000041850 */
[----:B------:R3:W4:Y:S05]  /*d120*/  MUFU.EX2 R42, R24 ;  /* 0x00000018002a7308 */ /* 0x00072a0000000800 */
[C---:B-1----:R-:W-:Y:S07]  /*d130*/  HMMA.16816.F32.BF16 R84, R16.reuse, R28, R84 ;  /* 0x0000001c1054723c */ /* 0x042fee0000041854 */
[--C-:B------:R-:W-:Y:S01]  /*d140*/  FFMA.FTZ R28, R55, c[0x0][0x2d0], -R112.reuse ;  /* 0x0000b400371c7a23 */ /* 0x100fe20000010870 */
[C---:B------:R-:W-:Y:S03]  /*d150*/  HMMA.16816.F32.BF16 R88, R16.reuse, R30, R88 ;  /* 0x0000001e1058723c */ /* 0x040fe60000041858 */
[----:B------:R1:W-:Y:S05]  /*d160*/  MUFU.EX2 R40, R28 ;  /* 0x0000001c00287308 */ /* 0x0003ea0000000800 */
[C---:B--2---:R-:W-:Y:S04]  /*d170*/  HMMA.16816.F32.BF16 R92, R16.reuse, R20, R92 ;  /* 0x00000014105c723c */ /* 0x044fe8000004185c */
[--C-:B---3--:R-:W-:Y:S03]  /*d180*/  FFMA.FTZ R24, R54, c[0x0][0x2d0], -R112.reuse ;  /* 0x0000b40036187a23 */ /* 0x108fe60000010870 */
[----:B------:R-:W-:Y:S01]  /*d190*/  FFMA.FTZ R20, R57, c[0x0][0x2d0], -R113 ;  /* 0x0000b40039147a23 */ /* 0x000fe20000010871 */
[C---:B------:R-:W-:Y:S01]  /*d1a0*/  HMMA.16816.F32.BF16 R96, R16.reuse, R22, R96 ;  /* 0x000000161060723c */ /* 0x040fe20000041860 */
[----:B------:R2:W3:Y:S03]  /*d1b0*/  MUFU.EX2 R41, R24 ;  /* 0x0000001800297308 */ /* 0x0004e60000000800 */
[----:B------:R-:W-:Y:S04]  /*d1c0*/  MOV R113, R3 ;  /* 0x0000000300717202 */ /* 0x000fe80000000f00 */
[C---:B------:R-:W-:Y:S03]  /*d1d0*/  HMMA.16816.F32.BF16 R12, R16.reuse, R32, R12 ;  /* 0x00000020100c723c */ /* 0x040fe6000004180c */
[----:B------:R5:W3:Y:S01]  /*d1e0*/  MUFU.EX2 R38, R20 ;  /* 0x0000001400267308 */ /* 0x000ae20000000800 */
[----:B-1----:R-:W-:Y:S04]  /*d1f0*/  LDSM.16.MT88.4 R28, [R194+0x6000] ;  /* 0x00600000c21c783b */ /* 0x002fe80000004200 */
[C---:B------:R-:W-:Y:S04]  /*d200*/  HMMA.16816.F32.BF16 R100, R16.reuse, R34, R100 ;  /* 0x000000221064723c */ /* 0x040fe80000041864 */
[----:B------:R-:W-:Y:S08]  /*d210*/  LDSM.16.MT88.4 R32, [R192+0x3000] ;  /* 0x00300000c020783b */ /* 0x000ff00000004200 */
[----:B--2---:R-:W1:Y:S01]  /*d220*/  LDSM.16.MT88.4 R24, [R192+0x6000] ;  /* 0x00600000c018783b */ /* 0x004e620000004200 */
[--C-:B-----5:R-:W-:Y:S02]  /*d230*/  FFMA.FTZ R20, R58, c[0x0][0x2d0], -R112.reuse ;  /* 0x0000b4003a147a23 */ /* 0x120fe40000010870 */
[----:B------:R-:W-:Y:S02]  /*d240*/  FFMA.FTZ R112, R59, c[0x0][0x2d0], -R112 ;  /* 0x0000b4003b707a23 */ /* 0x000fe40000010870 */
[----:B------:R2:W-:Y:S10]  /*d250*/  MUFU.EX2 R37, R20 ;  /* 0x0000001400257308 */ /* 0x0005f40000000800 */
[----:B------:R-:W5:Y:S01]  /*d260*/  MUFU.EX2 R36, R112 ;  /* 0x0000007000247308 */ /* 0x000f620000000800 */
[----:B--2---:R-:W2:Y:S01]  /*d270*/  LDSM.16.MT88.4 R20, [R193+0x3000] ;  /* 0x00300000c114783b */ /* 0x004ea20000004200 */
[C---:B-1----:R-:W-:Y:S08]  /*d280*/  HMMA.16816.F32.BF16 R104, R16.reuse, R24, R104 ;  /* 0x000000181068723c */ /* 0x042ff00000041868 */
[C---:B------:R-:W-:Y:S01]  /*d290*/  HMMA.16816.F32.BF16 R108, R16.reuse, R26, R108 ;  /* 0x0000001a106c723c */ /* 0x040fe2000004186c */
[----:B------:R-:W1:Y:S07]  /*d2a0*/  LDSM.16.MT88.4 R24, [R194+0x3000] ;  /* 0x00300000c218783b */ /* 0x000e6e0000004200 */
        /* <DEDUP_REMOVED lines=15> */
[C---:B-1----:R-:W-:Y:S08]  /*d3a0*/  HMMA.16816.F32.BF16 R84, R16.reuse, R24, R84 ;  /* 0x000000181054723c */ /* 0x042ff00000041854 */
[C---:B------:R-:W-:Y:S08]  /*d3b0*/  HMMA.16816.F32.BF16 R88, R16.reuse, R26, R88 ;  /* 0x0000001a1058723c */ /* 0x040ff00000041858 */
[C---:B---3--:R-:W-:Y:S08]  /*d3c0*/  HMMA.16816.F32.BF16 R92, R16.reuse, R4, R92 ;  /* 0x00000004105c723c */ /* 0x048ff0000004185c */
[C---:B------:R-:W-:Y:S01]  /*d3d0*/  HMMA.16816.F32.BF16 R96, R16.reuse, R6, R96 ;  /* 0x000000061060723c */ /* 0x040fe20000041860 */
[----:B------:R-:W1:Y:S07]  /*d3e0*/  LDSM.16.MT88.4 R4, [R194+0x6800] ;  /* 0x00680000c204783b */ /* 0x000e6e0000004200 */
[C---:B----4-:R-:W-:Y:S08]  /*d3f0*/  HMMA.16816.F32.BF16 R124, R16.reuse, R8, R12 ;  /* 0x00000008107c723c */ /* 0x050ff0000004180c */
[C---:B------:R-:W-:Y:S08]  /*d400*/  HMMA.16816.F32.BF16 R100, R16.reuse, R10, R100 ;  /* 0x0000000a1064723c */ /* 0x040ff00000041864 */
[C---:B--2---:R-:W-:Y:S08]  /*d410*/  HMMA.16816.F32.BF16 R104, R16.reuse, R20, R104 ;  /* 0x000000141068723c */ /* 0x044ff00000041868 */
[C---:B------:R-:W-:Y:S08]  /*d420*/  HMMA.16816.F32.BF16 R108, R16.reuse, R22, R108 ;  /* 0x00000016106c723c */ /* 0x040ff0000004186c */
[C---:B-1----:R-:W-:Y:S07]  /*d430*/  HMMA.16816.F32.BF16 R60, R16.reuse, R4, R60 ;  /* 0x00000004103c723c */ /* 0x042fee000004183c */
        /* <DEDUP_REMOVED lines=10> */
[----:B------:R-:W-:Y:S03]  /*d4e0*/  FADD.FTZ R0, R36, R0 ;  /* 0x0000000024007221 */ /* 0x000fe60000010000 */
[----:B------:R1:W-:Y:S04]  /*d4f0*/  STL [R1+0x24], R2 ;  /* 0x0000240201007387 */ /* 0x0003e80000100800 */
[----:B------:R1:W-:Y:S01]  /*d500*/  STL [R1+0x20], R0 ;  /* 0x0000200001007387 */ /* 0x0003e20000100800 */
[----:B------:R-:W-:-:S05]  /*d510*/  @P0 BRA `(.L_x_1028) ;  /* 0xffffcd9000000947 */ /* 0x000fca000383ffff */
.L_x_1025:
[----:B------:R-:W-:Y:S02]  /*d520*/  MOV R7, 0x1f ;  /* 0x0000001f00077802 */ /* 0x000fe40000000f00 */
[----:B------:R-:W-:Y:S01]  /*d530*/  MOV R6, 0xffffffff ;  /* 0xffffffff00067802 */ /* 0x000fe20000000f00 */
[----:B------:R-:W-:Y:S05]  /*d540*/  BRA.DIV ~URZ, `(.L_x_1029) ;  /* 0x000048227f007947 */ /* 0x000fea000b800000 */
[----:B-1----:R-:W2:Y:S04]  /*d550*/  LDL R2, [R1+0x24] ;  /* 0x0000240001027983 */ /* 0x002ea80000100800 */
[----:B--2---:R1:W2:Y:S02]  /*d560*/  SHFL.BFLY PT, R0, R2, 0x2, 0x1f ;  /* 0x0c401f0002007f89 */ /* 0x0042a400000e0000 */
.L_x_1096:
        /* <DEDUP_REMOVED lines=9> */
.L_x_1097:
        /* <DEDUP_REMOVED lines=85> */
.L_x_1016:
[----:B-1----:R1:W5:Y:S04]  /*db50*/  LDL R6, [R1+0x48] ;  /* 0x0000480001067983 */ /* 0x0023680000100800 */
[----:B------:R-:W2:Y:S01]  /*db60*/  S2R R2, SR_TID.X ;  /* 0x0000000000027919 */ /* 0x000ea20000002100 */
[----:B------:R-:W-:Y:S01]  /*db70*/  BSSY B0, `(.L_x_1031) ;  /* 0x0000011000007945 */ /* 0x000fe20003800000 */
[----:B--2---:R-:W-:-:S13]  /*db80*/  LOP3.LUT P0, RZ, R2, 0xff, RZ, 0xc0, !PT ;  /* 0x000000ff02ff7812 */ /* 0x004fda000780c0ff */
[----:B------:R-:W-:Y:S05]  /*db90*/  @P0 BRA `(.L_x_1032) ;  /* 0x000000e000000947 */ /* 0x000fea0003800000 */
[----:B-1----:R-:W1:Y:S01]  /*dba0*/  S2R R4, SR_LANEID ;  /* 0x0000000000047919 */ /* 0x002e620000000000 */
[----:B------:R-:W-:Y:S01]  /*dbb0*/  VOTEU.ANY UR4, UPT, PT ;  /* 0x0000000000047886 */ /* 0x000fe200038e0100 */
[----:B------:R-:W-:Y:S01]  /*dbc0*/  IMAD.MOV.U32 R5, RZ, RZ, c[0x0][0x564] ;  /* 0x00015900ff057624 */ /* 0x000fe200078e00ff */
[----:B------:R-:W1:Y:S08]  /*dbd0*/  FLO.U32 R3, UR4 ;  /* 0x0000000400037d00 */ /* 0x000e7000080e0000 */
[----:B------:R-:W2:Y:S01]  /*dbe0*/  POPC R2, UR4 ;  /* 0x0000000400027d09 */ /* 0x000ea20008000000 */
[----:B-1----:R-:W-:Y:S01]  /*dbf0*/  ISETP.EQ.U32.AND P0, PT, R3, R4, PT ;  /* 0x000000040300720c */ /* 0x002fe20003f02070 */
[----:B------:R-:W-:-:S12]  /*dc00*/  IMAD.MOV.U32 R4, RZ, RZ, c[0x0][0x560] ;  /* 0x00015800ff047624 */ /* 0x000fd800078e00ff */
[----:B--2---:R1:W2:Y:S04]  /*dc10*/  @P0 ATOMG.E.ADD.STRONG.GPU PT, R2, [R4.64], R2 ;  /* 0x00000002040209a8 */ /* 0x0042a800081ee1c6 */
[----:B-1----:R-:W1:Y:S04]  /*dc20*/  S2R R4, SR_LTMASK ;  /* 0x0000000000047919 */ /* 0x002e680000003900 */
[----:B--2---:R1:W2:Y:S02]  /*dc30*/  SHFL.IDX PT, R3, R2, R3, 0x1f ;  /* 0x00001f0302037589 */ /* 0x0042a400000e0000 */
[----:B-1----:R-:W-:-:S06]  /*dc40*/  LOP3.LUT R2, R4, UR4, RZ, 0xc0, !PT ;  /* 0x0000000404027c12 */ /* 0x002fcc000f8ec0ff */
[----:B------:R-:W2:Y:S02]  /*dc50*/  POPC R2, R2 ;  /* 0x0000000200027309 */ /* 0x000ea40000000000 */
[----:B--2--5:R-:W-:-:S05]  /*dc60*/  IADD3 R6, R3, c[0x0][0xc], R2 ;  /* 0x0000030003067a10 */ /* 0x024fca0007ffe002 */
[----:B------:R1:W-:Y:S02]  /*dc70*/  STL [R1+0x48], R6 ;  /* 0x0000480601007387 */ /* 0x0003e40000100800 */
.L_x_1032:
[----:B-1----:R-:W-:Y:S05]  /*dc80*/  BSYNC B0 ;  /* 0x0000000000007941 */ /* 0x002fea0003800000 */
.L_x_1031:
[----:B------:R-:W2:Y:S04]  /*dc90*/  LDL.64 R4, [R1+0x30] ;  /* 0x0000300001047983 */ /* 0x000ea80000100a00 */
[----:B------:R-:W3:Y:S04]  /*dca0*/  LDL R2, [R1+0x2c] ;  /* 0x00002c0001027983 */ /* 0x000ee80000100800 */
[----:B------:R-:W4:Y:S01]  /*dcb0*/  LDL R8, [R1+0x5c] ;  /* 0x00005c0001087983 */ /* 0x000f220000100800 */
[----:B------:R-:W-:Y:S01]  /*dcc0*/  PRMT R0, R0, 0x9910, RZ ;  /* 0x0000991000007816 */ /* 0x000fe200000000ff */
[----:B------:R-:W-:Y:S01]  /*dcd0*/  BSSY B1, `(.L_x_1033) ;  /* 0x00002bc000017945 */ /* 0x000fe20003800000 */
[----:B-----5:R-:W-:-:S02]  /*dce0*/  IMAD.MOV.U32 R67, RZ, RZ, R6 ;  /* 0x000000ffff437224 */ /* 0x020fc400078e0006 */
[----:B------:R-:W-:Y:S02]  /*dcf0*/  ISETP.NE.AND P0, PT, R0, RZ, PT ;  /* 0x000000ff0000720c */ /* 0x000fe40003f05270 */
[----:B--2---:R-:W-:Y:S02]  /*dd00*/  SHF.R.S32.HI R40, RZ, 0x1f, R4 ;  /* 0x0000001fff287819 */ /* 0x004fe40000011404 */
[----:B---3--:R-:W-:Y:S02]  /*dd10*/  SHF.R.S32.HI R41, RZ, 0x1f, R2 ;  /* 0x0000001fff297819 */ /* 0x008fe40000011402 */
[----:B----4-:R-:W-:-:S07]  /*dd20*/  SHF.R.S32.HI R7, RZ, 0x1f, R8 ;  /* 0x0000001fff077819 */ /* 0x010fce0000011408 */
[----:B------:R-:W-:Y:S05]  /*dd30*/  @!P0 BRA `(.L_x_1034) ;  /* 0x00001f1000008947 */ /* 0x000fea0003800000 */
[----:B------:R-:W2:Y:S04]  /*dd40*/  LDL R14, [R1+0x6c] ;  /* 0x00006c00010e7983 */ /* 0x000ea80000100800 */
[----:B------:R-:W3:Y:S04]  /*dd50*/  LDL R13, [R1+0x70] ;  /* 0x00007000010d7983 */ /* 0x000ee80000100800 */
        /* <DEDUP_REMOVED lines=60> */
[----:B------:R-:W2:Y:S01]  /*e120*/  LDL.LU R9, [R1+0x50] ;  /* 0x0000500001097983 */ /* 0x000ea20000300800 */
        /* <DEDUP_REMOVED lines=32> */
.L_x_1035:
[----:B----4-:R-:W2:Y:S04]  /*e330*/  LDL R6, [R1+0x90] ;  /* 0x0000900001067983 */ /* 0x010ea80000100800 */
[----:B------:R-:W2:Y:S04]  /*e340*/  LDL R43, [R1+0x64] ;  /* 0x00006400012b7983 */ /* 0x000ea80000100800 */
[----:B------:R-:W3:Y:S04]  /*e350*/  LDL R21, [R1+0x60] ;  /* 0x0000600001157983 */ /* 0x000ee80000100800 */
[----:B------:R-:W4:Y:S04]  /*e360*/  LDL R22, [R1+0x68] ;  /* 0x0000680001167983 */ /* 0x000f280000100800 */
[----:B------:R-:W4:Y:S01]  /*e370*/  LDL R23, [R1+0x98] ;  /* 0x0000980001177983 */ /* 0x000f220000100800 */
[----:B------:R-:W-:Y:S01]  /*e380*/  IMAD.MOV.U32 R2, RZ, RZ, 0x368 ;  /* 0x00000368ff027424 */ /* 0x000fe200078e00ff */
[----:B------:R-:W-:-:S04]  /*e390*/  ISETP.GT.AND P2, PT, R3, 0x1, PT ;  /* 0x000000010300780c */ /* 0x000fc80003f44270 */
[----:B------:R-:W-:-:S04]  /*e3a0*/  SEL R2, R2, 0x328, P2 ;  /* 0x0000032802027807 */ /* 0x000fc80001000000 */
[----:B------:R1:W1:Y:S08]  /*e3b0*/  LDC.64 R4, c[0x0][R2+0x170] ;  /* 0x00005c0002047b82 */ /* 0x0002700000000a00 */
[----:B------:R1:W3:Y:S08]  /*e3c0*/  LDC.64 R12, c[0x0][R2+0x168] ;  /* 0x00005a00020c7b82 */ /* 0x0002f00000000a00 */
[----:B------:R1:W2:Y:S08]  /*e3d0*/  LDC.64 R16, c[0x0][R2+0x178] ;  /* 0x00005e0002107b82 */ /* 0x0002b00000000a00 */
[----:B------:R1:W2:Y:S01]  /*e3e0*/  LDC.64 R18, c[0x0][R2+0x160] ;  /* 0x0000580002127b82 */ /* 0x0002a20000000a00 */
[----:B------:R-:W-:-:S04]  /*e3f0*/  ISETP.NE.U32.AND P0, PT, RZ, c[0x0][0x500], PT ;  /* 0x00014000ff007a0c */ /* 0x000fc80003f05070 */
[----:B------:R-:W-:-:S04]  /*e400*/  ISETP.NE.AND.EX P0, PT, RZ, c[0x0][0x504], PT, P0 ;  /* 0x00014100ff007a0c */ /* 0x000fc80003f05300 */
[----:B------:R-:W-:Y:S02]  /*e410*/  SEL R8, R8, RZ, !P0 ;  /* 0x000000ff08087207 */ /* 0x000fe40004000000 */
[----:B------:R-:W-:Y:S01]  /*e420*/  SEL R3, R7, RZ, !P0 ;  /* 0x000000ff07037207 */ /* 0x000fe20004000000 */
[----:B-1----:R-:W-:-:S05]  /*e430*/  IMAD.MOV.U32 R2, RZ, RZ, c[0x0][0x4e8] ;  /* 0x00013a00ff027624 */ /* 0x002fca00078e00ff */
[----:B------:R-:W-:Y:S01]  /*e440*/  ISETP.NE.AND P3, PT, R2, 0x1, PT ;  /* 0x000000010200780c */ /* 0x000fe20003f65270 */
[----:B------:R-:W-:-:S04]  /*e450*/  IMAD R2, R5, R8, RZ ;  /* 0x0000000805027224 */ /* 0x000fc800078e02ff */
[C---:B------:R-:W-:Y:S02]  /*e460*/  IMAD R11, R4.reuse, R3, R2 ;  /* 0x00000003040b7224 */ /* 0x040fe400078e0202 */
[----:B------:R-:W-:Y:S01]  /*e470*/  IMAD.WIDE.U32 R4, R4, R8, RZ ;  /* 0x0000000804047225 */ /* 0x000fe200078e00ff */
[----:B------:R-:W1:Y:S03]  /*e480*/  S2R R24, SR_TID.X ;  /* 0x0000000000187919 */ /* 0x000e660000002100 */
[----:B--2---:R-:W-:-:S04]  /*e490*/  IMAD.IADD R9, R6, 0x1, R43 ;  /* 0x0000000106097824 */ /* 0x004fc800078e022b */
[----:B------:R-:W-:-:S04]  /*e4a0*/  @P3 IMAD.HI.U32 R3, R9, c[0x0][0x4ec], RZ ;  /* 0x00013b0009033a27 */ /* 0x000fc800078e00ff */
[----:B---3--:R-:W-:-:S04]  /*e4b0*/  IMAD.WIDE.U32 R6, R12, R21, RZ ;  /* 0x000000150c067225 */ /* 0x008fc800078e00ff */
[----:B------:R-:W-:Y:S01]  /*e4c0*/  IMAD.MOV.U32 R2, RZ, RZ, R9 ;  /* 0x000000ffff027224 */ /* 0x000fe200078e0009 */
[----:B------:R-:W-:Y:S01]  /*e4d0*/  @P3 SHF.R.U32.HI R2, RZ, c[0x0][0x4f0], R3 ;  /* 0x00013c00ff023a19 */ /* 0x000fe20000011603 */
[----:B------:R-:W-:Y:S01]  /*e4e0*/  IMAD R10, R13, R21, RZ ;  /* 0x000000150d0a7224 */ /* 0x000fe200078e02ff */
[----:B----4-:R-:W-:Y:S02]  /*e4f0*/  SEL R3, R22, RZ, P2 ;  /* 0x000000ff16037207 */ /* 0x010fe40001000000 */
        /* <DEDUP_REMOVED lines=20> */
[----:B-1----:R-:W-:Y:S01]  /*e640*/  SHF.R.S32.HI R22, RZ, 0x1f, R24 ;  /* 0x0000001fff167819 */ /* 0x002fe20000011418 */
[----:B------:R-:W-:Y:S01]  /*e650*/  IMAD.IADD R3, R3, 0x1, R6 ;  /* 0x0000000103037824 */ /* 0x000fe200078e0206 */
[----:B------:R-:W-:Y:S02]  /*e660*/  LEA R4, P0, R2, R4, 0x2 ;  /* 0x0000000402047211 */ /* 0x000fe400078010ff */
[----:B------:R-:W-:Y:S02]  /*e670*/  SEL R5, R5, c[0x0][0x454], P2 ;  /* 0x0001150005057a07 */ /* 0x000fe40001000000 */
[----:B------:R-:W-:Y:S02]  /*e680*/  LEA.HI R22, R22, R24, RZ, 0x5 ;  /* 0x0000001816167211 */ /* 0x000fe400078f28ff */
[----:B------:R-:W-:Y:S02]  /*e690*/  LEA.HI.X R2, R2, R5, R3, 0x2, P0 ;  /* 0x0000000502027211 */ /* 0x000fe400000f1403 */
[----:B------:R-:W-:Y:S01]  /*e6a0*/  LOP3.LUT R22, R22, 0xffffffe0, RZ, 0xc0, !PT ;  /* 0xffffffe016167812 */ /* 0x000fe200078ec0ff */
[----:B------:R-:W-:Y:S04]  /*e6b0*/  SHFL.IDX PT, R6, R4, RZ, 0x1c1f ;  /* 0x001c1fff04067589 */ /* 0x000fe800000e0000 */
[----:B------:R-:W1:Y:S01]  /*e6c0*/  SHFL.IDX PT, R7, R2, RZ, 0x1c1f ;  /* 0x001c1fff02077589 */ /* 0x000e6200000e0000 */
[----:B------:R-:W-:-:S03]  /*e6d0*/  IMAD.IADD R22, R24, 0x1, -R22 ;  /* 0x0000000118167824 */ /* 0x000fc600078e0a16 */
[----:B------:R-:W-:Y:S01]  /*e6e0*/  SHFL.IDX PT, R4, R4, 0x1, 0x1c1f ;  /* 0x003c1f0004047f89 */ /* 0x000fe200000e0000 */
[----:B------:R-:W-:-:S03]  /*e6f0*/  IMAD R11, R14, c[0x0][0x4e8], RZ ;  /* 0x00013a000e0b7a24 */ /* 0x000fc600078e02ff */
[----:B------:R2:W3:Y:S01]  /*e700*/  SHFL.IDX PT, R5, R2, 0x1, 0x1c1f ;  /* 0x003c1f0002057f89 */ /* 0x0004e200000e0000 */
[----:B------:R-:W-:Y:S01]  /*e710*/  LOP3.LUT P0, RZ, R22, 0x3, RZ, 0xc0, !PT ;  /* 0x0000000316ff7812 */ /* 0x000fe2000780c0ff */
[----:B--2---:R-:W-:-:S05]  /*e720*/  IMAD.IADD R2, R23, 0x1, R43 ;  /* 0x0000000117027824 */ /* 0x004fca00078e022b */
[C---:B------:R-:W-:Y:S02]  /*e730*/  IADD3 R3, R2.reuse, 0x8, RZ ;  /* 0x0000000802037810 */ /* 0x040fe40007ffe0ff */
[-C--:B------:R-:W-:Y:S02]  /*e740*/  ISETP.GE.OR P1, PT, R2, R11.reuse, P0 ;  /* 0x0000000b0200720c */ /* 0x080fe40000726670 */
[----:B------:R-:W-:-:S11]  /*e750*/  ISETP.GE.OR P0, PT, R3, R11, P0 ;  /* 0x0000000b0300720c */ /* 0x000fd60000706670 */
[----:B-1----:R1:W-:Y:S01]  /*e760*/  @!P1 ST.E [R6.64], R20 ;  /* 0x0000001406009985 */ /* 0x0023e2000c101906 */
[----:B------:R-:W-:-:S03]  /*e770*/  ISETP.GE.AND P1, PT, R3, R11, PT ;  /* 0x0000000b0300720c */ /* 0x000fc60003f26270 */
[----:B---3--:R1:W-:Y:S01]  /*e780*/  @!P0 ST.E [R4.64], R15 ;  /* 0x0000000f04008985 */ /* 0x0083e2000c101906 */
[----:B------:R-:W-:Y:S02]  /*e790*/  ISETP.GE.AND P0, PT, R2, R11, PT ;  /* 0x0000000b0200720c */ /* 0x000fe40003f06270 */
[----:B------:R-:W-:Y:S01]  /*e7a0*/  P2R R66, PR, RZ, 0x2 ;  /* 0x00000002ff427803 */ /* 0x000fe20000000000 */
[----:B------:R-:W-:Y:S05]  /*e7b0*/  @P2 BRA `(.L_x_1036) ;  /* 0x0000078000002947 */ /* 0x000fea0003800000 */
[----:B------:R-:W2:Y:S01]  /*e7c0*/  S2R R23, SR_TID.X ;  /* 0x0000000000177919 */ /* 0x000ea20000002100 */
[----:B------:R-:W-:Y:S01]  /*e7d0*/  IMAD R10, R10, c[0x0][0x3a0], RZ ;  /* 0x0000e8000a0a7a24 */ /* 0x000fe200078e02ff */
[----:B-1----:R-:W-:Y:S01]  /*e7e0*/  SHF.R.S32.HI R5, RZ, 0x1f, R8 ;  /* 0x0000001fff057819 */ /* 0x002fe20000011408 */
[C---:B------:R-:W-:Y:S01]  /*e7f0*/  IMAD.WIDE.U32 R2, R0.reuse, c[0x0][0x3a0], RZ ;  /* 0x0000e80000027a25 */ /* 0x040fe200078e00ff */
[----:B------:R1:W3:Y:S03]  /*e800*/  LDS.128 R16, [R216+0x80] ;  /* 0x00008000d8107984 */ /* 0x0002e60000000c00 */
[----:B------:R-:W-:Y:S01]  /*e810*/  IMAD R0, R0, c[0x0][0x3a4], R10 ;  /* 0x0000e90000007a24 */ /* 0x000fe200078e020a */
[----:B------:R1:W4:Y:S01]  /*e820*/  LDS.128 R24, [R216+0x1080] ;  /* 0x00108000d8187984 */ /* 0x0003220000000c00 */
[----:B------:R-:W-:-:S02]  /*e830*/  IMAD R5, R5, c[0x0][0x3f0], RZ ;  /* 0x0000fc0005057a24 */ /* 0x000fc400078e02ff */
[----:B------:R-:W-:Y:S01]  /*e840*/  IMAD.IADD R3, R3, 0x1, R0 ;  /* 0x0000000103037824 */ /* 0x000fe200078e0200 */
[----:B------:R1:W1:Y:S01]  /*e850*/  LDS.128 R32, [R216+0x2080] ;  /* 0x00208000d8207984 */ /* 0x0002620000000c00 */
[C---:B------:R-:W-:Y:S02]  /*e860*/  IMAD R7, R8.reuse, c[0x0][0x3f4], R5 ;  /* 0x0000fd0008077a24 */ /* 0x040fe400078e0205 */
[C---:B------:R-:W-:Y:S01]  /*e870*/  IMAD.WIDE.U32 R2, R21.reuse, c[0x0][0x3e8], R2 ;  /* 0x0000fa0015027a25 */ /* 0x040fe200078e0002 */
[----:B------:R1:W1:Y:S03]  /*e880*/  LDS.128 R36, [R216+0x3080] ;  /* 0x00308000d8247984 */ /* 0x0002660000000c00 */
[----:B------:R-:W-:Y:S01]  /*e890*/  IMAD R3, R21, c[0x0][0x3ec], R3 ;  /* 0x0000fb0015037a24 */ /* 0x000fe200078e0203 */
[----:B------:R1:W1:Y:S03]  /*e8a0*/  LDS.128 R12, [R216+0x4080] ;  /* 0x00408000d80c7984 */ /* 0x0002660000000c00 */
[----:B------:R-:W-:Y:S01]  /*e8b0*/  IMAD.WIDE.U32 R2, R8, c[0x0][0x3f0], R2 ;  /* 0x0000fc0008027a25 */ /* 0x000fe200078e0002 */
[--C-:B--2---:R-:W-:Y:S01]  /*e8c0*/  SHF.R.S32.HI R22, RZ, 0x1f, R23.reuse ;  /* 0x0000001fff167819 */ /* 0x104fe20000011417 */
[----:B------:R2:W1:Y:S01]  /*e8d0*/  LDS.128 R28, [R216+0x6080] ;  /* 0x00608000d81c7984 */ /* 0x0004620000000c00 */
[----:B------:R-:W-:-:S02]  /*e8e0*/  SHF.R.S32.HI R42, RZ, 0x1f, R23 ;  /* 0x0000001fff2a7819 */ /* 0x000fc40000011417 */
[-C--:B------:R-:W-:Y:S01]  /*e8f0*/  LEA.HI R22, R22, R23.reuse, RZ, 0x3 ;  /* 0x0000001716167211 */ /* 0x080fe200078f18ff */
[----:B------:R2:W1:Y:S01]  /*e900*/  LDS.128 R44, [R216+0x7080] ;  /* 0x00708000d82c7984 */ /* 0x0004620000000c00 */
[-C--:B------:R-:W-:Y:S02]  /*e910*/  LEA.HI R42, R42, R23.reuse, RZ, 0x3 ;  /* 0x000000172a2a7211 */ /* 0x080fe400078f18ff */
[----:B------:R-:W-:Y:S02]  /*e920*/  LOP3.LUT R22, R22, 0xfffffff8, RZ, 0xc0, !PT ;  /* 0xfffffff816167812 */ /* 0x000fe400078ec0ff */
[----:B------:R-:W-:Y:S02]  /*e930*/  SHF.R.S32.HI R42, RZ, 0x3, R42 ;  /* 0x00000003ff2a7819 */ /* 0x000fe4000001142a */
[----:B------:R-:W-:Y:S02]  /*e940*/  IADD3 R22, -R22, R23, RZ ;  /* 0x0000001716167210 */ /* 0x000fe40007ffe1ff */
[----:B------:R-:W-:-:S02]  /*e950*/  IADD3 R3, R3, R7, RZ ;  /* 0x0000000703037210 */ /* 0x000fc40007ffe0ff */
[----:B------:R-:W-:Y:S02]  /*e960*/  LEA R4, R22, R42, 0x5 ;  /* 0x0000002a16047211 */ /* 0x000fe400078e28ff */
[----:B------:R2:W1:Y:S02]  /*e970*/  LDS.128 R20, [R216+0x5080] ;  /* 0x00508000d8147984 */ /* 0x0004640000000c00 */
[----:B------:R-:W-:-:S05]  /*e980*/  IADD3 R4, R43, R4, RZ ;  /* 0x000000042b047210 */ /* 0x000fca0007ffe0ff */
[----:B------:R-:W-:-:S04]  /*e990*/  @P3 IMAD.HI.U32 R6, R4, c[0x0][0x4ec], RZ ;  /* 0x00013b0004063a27 */ /* 0x000fc800078e00ff */
[----:B------:R-:W-:Y:S01]  /*e9a0*/  IMAD.MOV.U32 R0, RZ, RZ, R4 ;  /* 0x000000ffff007224 */ /* 0x000fe200078e0004 */
[----:B------:R-:W-:-:S04]  /*e9b0*/  @P3 SHF.R.U32.HI R0, RZ, c[0x0][0x4f0], R6 ;  /* 0x00013c00ff003a19 */ /* 0x000fc80000011606 */
[----:B------:R-:W-:Y:S01]  /*e9c0*/  SHF.R.S32.HI R6, RZ, 0x1f, R0 ;  /* 0x0000001fff067819 */ /* 0x000fe20000011400 */
[C---:B------:R-:W-:Y:S01]  /*e9d0*/  IMAD.WIDE.U32 R2, R0.reuse, c[0x0][0x3e0], R2 ;  /* 0x0000f80000027a25 */ /* 0x040fe200078e0002 */
[----:B------:R-:W-:-:S03]  /*e9e0*/  IADD3 R5, -R0, RZ, RZ ;  /* 0x000000ff00057210 */ /* 0x000fc60007ffe1ff */
[----:B------:R-:W-:Y:S02]  /*e9f0*/  IMAD R6, R6, c[0x0][0x3e0], RZ ;  /* 0x0000f80006067a24 */ /* 0x000fe400078e02ff */
[----:B------:R-:W-:Y:S02]  /*ea00*/  IMAD R4, R5, c[0x0][0x4e8], R4 ;  /* 0x00013a0005047a24 */ /* 0x000fe400078e0204 */
[----:B------:R-:W-:Y:S01]  /*ea10*/  IMAD R5, R0, c[0x0][0x3e4], R6 ;  /* 0x0000f90000057a24 */ /* 0x000fe200078e0206 */
[----:B------:R-:W-:Y:S02]  /*ea20*/  IADD3 R6, R42, R43, RZ ;  /* 0x0000002b2a067210 */ /* 0x000fe40007ffe0ff */
[----:B------:R-:W-:Y:S01]  /*ea30*/  SHF.R.S32.HI R0, RZ, 0x1f, R4 ;  /* 0x0000001fff007819 */ /* 0x000fe20000011404 */
[----:B------:R-:W-:-:S04]  /*ea40*/  IMAD.IADD R3, R3, 0x1, R5 ;  /* 0x0000000103037824 */ /* 0x000fc800078e0205 */
[----:B------:R-:W-:Y:S02]  /*ea50*/  IMAD R0, R0, c[0x0][0x3d8], RZ ;  /* 0x0000f60000007a24 */ /* 0x000fe400078e02ff */
[----:B------:R-:W-:-:S04]  /*ea60*/  IMAD.WIDE.U32 R2, R4, c[0x0][0x3d8], R2 ;  /* 0x0000f60004027a25 */ /* 0x000fc800078e0002 */
[----:B------:R-:W-:Y:S01]  /*ea70*/  IMAD R0, R4, c[0x0][0x3dc], R0 ;  /* 0x0000f70004007a24 */ /* 0x000fe200078e0200 */
[----:B------:R-:W-:-:S04]  /*ea80*/  LEA R8, P0, R2, c[0x0][0x380], 0x1 ;  /* 0x0000e00002087a11 */ /* 0x000fc800078008ff */
[----:B------:R-:W-:-:S04]  /*ea90*/  IADD3 R0, R3, R0, RZ ;  /* 0x0000000003007210 */ /* 0x000fc80007ffe0ff */
[----:B------:R-:W-:Y:S01]  /*eaa0*/  LEA.HI.X R7, R2, c[0x0][0x384], R0, 0x1, P0 ;  /* 0x0000e10002077a11 */ /* 0x000fe200000f0c00 */
[----:B------:R-:W-:Y:S05]  /*eab0*/  BRA.DIV ~URZ, `(.L_x_1037) ;  /* 0x000034227f007947 */ /* 0x000fea000b800000 */
[----:B-1234-:R1:W2:Y:S02]  /*eac0*/  SHFL.IDX PT, R9, R7, RZ, 0x181f ;  /* 0x00181fff07097589 */ /* 0x01e2a400000e0000 */
.L_x_1098:
[----:B------:R-:W-:Y:S05]  /*ead0*/  BRA.DIV ~URZ, `(.L_x_1038) ;  /* 0x000034727f007947 */ /* 0x000fea000b800000 */
[----:B------:R3:W4:Y:S02]  /*eae0*/  SHFL.IDX PT, R0, R8, RZ, 0x181f ;  /* 0x00181fff08007589 */ /* 0x00072400000e0000 */
.L_x_1099:
[----:B------:R-:W-:Y:S01]  /*eaf0*/  ISETP.GE.AND P0, PT, R6, R11, PT ;  /* 0x0000000b0600720c */ /* 0x000fe20003f06270 */
[----:B------:R-:W-:-:S12]  /*eb00*/  BSSY B0, `(.L_x_1039) ;  /* 0x000000c000007945 */ /* 0x000fd80003800000 */
[----:B------:R-:W-:Y:S05]  /*eb10*/  @P0 BRA `(.L_x_1040) ;  /* 0x000000a000000947 */ /* 0x000fea0003800000 */
[----:B------:R-:W5:Y:S04]  /*eb20*/  LDL.64 R42, [R1+0x30] ;  /* 0x00003000012a7983 */ /* 0x000f680000100a00 */
[----:B---3--:R-:W3:Y:S01]  /*eb30*/  LDL R10, [R1+0x2c] ;  /* 0x00002c00010a7983 */ /* 0x008ee20000100800 */
[----:B-----5:R-:W-:Y:S02]  /*eb40*/  ISETP.GE.AND P1, PT, R42, c[0x0][0x3c8], PT ;  /* 0x0000f2002a007a0c */ /* 0x020fe40003f26270 */
[----:B---3--:R-:W-:-:S11]  /*eb50*/  ISETP.GE.AND P0, PT, R10, c[0x0][0x3c8], PT ;  /* 0x0000f2000a007a0c */ /* 0x008fd60003f06270 */
[-C--:B----4-:R-:W-:Y:S02]  /*eb60*/  @!P1 LEA R4, P3, R42, R0.reuse, 0x1 ;  /* 0x000000002a049211 */ /* 0x090fe400078608ff */
[----:B------:R-:W-:Y:S02]  /*eb70*/  @!P0 LEA R2, P2, R10, R0, 0x1 ;  /* 0x000000000a028211 */ /* 0x000fe400078408ff */
[-C--:B--2---:R-:W-:Y:S02]  /*eb80*/  @!P1 LEA.HI.X R5, R42, R9.reuse, R40, 0x1, P3 ;  /* 0x000000092a059211 */ /* 0x084fe400018f0c28 */
[----:B------:R-:W-:-:S03]  /*eb90*/  @!P0 LEA.HI.X R3, R10, R9, R41, 0x1, P2 ;  /* 0x000000090a038211 */ /* 0x000fc600010f0c29 */
[----:B------:R2:W-:Y:S04]  /*eba0*/  @!P1 ST.E.128 [R4.64], R16 ;  /* 0x0000001004009985 */ /* 0x0005e8000c101d06 */
[----:B------:R2:W-:Y:S02]  /*ebb0*/  @!P0 ST.E.128 [R2.64], R12 ;  /* 0x0000000c02008985 */ /* 0x0005e4000c101d06 */
.L_x_1040:
[----:B------:R-:W-:Y:S05]  /*ebc0*/  BSYNC B0 ;  /* 0x0000000000007941 */ /* 0x000fea0003800000 */
.L_x_1039:
[----:B------:R-:W-:Y:S05]  /*ebd0*/  BRA.DIV ~URZ, `(.L_x_1041) ;  /* 0x000033d27f007947 */ /* 0x000fea000b800000 */
[----:B--2---:R2:W1:Y:S04]  /*ebe0*/  SHFL.IDX PT, R9, R7, 0x1, 0x181f ;  /* 0x00381f0007097f89 */ /* 0x00446800000e0000 */
[----:B----4-:R2:W4:Y:S02]  /*ebf0*/  SHFL.IDX PT, R0, R8, 0x1, 0x181f ;  /* 0x00381f0008007f89 */ /* 0x01052400000e0000 */
.L_x_1100:
[----:B------:R-:W-:Y:S01]  /*ec00*/  IADD3 R2, R6, 0x20, RZ ;  /* 0x0000002006027810 */ /* 0x000fe20007ffe0ff */
[----:B------:R-:W-:Y:S03]  /*ec10*/  BSSY B0, `(.L_x_1042) ;  /* 0x000000d000007945 */ /* 0x000fe60003800000 */
[----:B------:R-:W-:-:S13]  /*ec20*/  ISETP.GE.AND P0, PT, R2, R11, PT ;  /* 0x0000000b0200720c */ /* 0x000fda0003f06270 */
[----:B------:R-:W-:Y:S05]  /*ec30*/  @P0 BRA `(.L_x_1043) ;  /* 0x000000a000000947 */ /* 0x000fea0003800000 */
[----:B------:R-:W5:Y:S04]  /*ec40*/  LDL.64 R12, [R1+0x30] ;  /* 0x00003000010c7983 */ /* 0x000f680000100a00 */
[----:B--2---:R-:W2:Y:S01]  /*ec50*/  LDL R10, [R1+0x2c] ;  /* 0x00002c00010a7983 */ /* 0x004ea20000100800 */
[----:B-----5:R-:W-:Y:S02]  /*ec60*/  ISETP.GE.AND P1, PT, R12, c[0x0][0x3c8], PT ;  /* 0x0000f2000c007a0c */ /* 0x020fe40003f26270 */
[----:B--2---:R-:W-:-:S11]  /*ec70*/  ISETP.GE.AND P0, PT, R10, c[0x0][0x3c8], PT ;  /* 0x0000f2000a007a0c */ /* 0x004fd60003f06270 */
[-C--:B----4-:R-:W-:Y:S02]  /*ec80*/  @!P1 LEA R4, P3, R12, R0.reuse, 0x1 ;  /* 0x000000000c049211 */ /* 0x090fe400078608ff */
[----:B------:R-:W-:Y:S02]  /*ec90*/  @!P0 LEA R2, P2, R10, R0, 0x1 ;  /* 0x000000000a028211 */ /* 0x000fe400078408ff */
[-C--:B-1----:R-:W-:Y:S02]  /*eca0*/  @!P1 LEA.HI.X R5, R12, R9.reuse, R40, 0x1, P3 ;  /* 0x000000090c059211 */ /* 0x082fe400018f0c28 */
[----:B------:R-:W-:-:S03]  /*ecb0*/  @!P0 LEA.HI.X R3, R10, R9, R41, 0x1, P2 ;  /* 0x000000090a038211 */ /* 0x000fc600010f0c29 */
[----:B------:R1:W-:Y:S04]  /*ecc0*/  @!P1 ST.E.128 [R4.64], R24 ;  /* 0x0000001804009985 */ /* 0x0003e8000c101d06 */
[----:B------:R1:W-:Y:S02]  /*ecd0*/  @!P0 ST.E.128 [R2.64], R20 ;  /* 0x0000001402008985 */ /* 0x0003e4000c101d06 */
.L_x_1043:
[----:B------:R-:W-:Y:S05]  /*ece0*/  BSYNC B0 ;  /* 0x0000000000007941 */ /* 0x000fea0003800000 */
.L_x_1042:
[----:B------:R-:W-:Y:S05]  /*ecf0*/  BRA.DIV ~URZ, `(.L_x_1044) ;  /* 0x000033727f007947 */ /* 0x000fea000b800000 */
[----:B-1----:R1:W2:Y:S02]  /*ed00*/  SHFL.IDX PT, R9, R7, 0x2, 0x181f ;  /* 0x00581f0007097f89 */ /* 0x0022a400000e0000 */
.L_x_1101:
[----:B------:R-:W-:Y:S05]  /*ed10*/  BRA.DIV ~URZ, `(.L_x_1045) ;  /* 0x000033c27f007947 */ /* 0x000fea000b800000 */
[----:B----4-:R4:W1:Y:S02]  /*ed20*/  SHFL.IDX PT, R0, R8, 0x2, 0x181f ;  /* 0x00581f0008007f89 */ /* 0x01086400000e0000 */
.L_x_1102:
[----:B------:R-:W-:Y:S01]  /*ed30*/  IADD3 R2, R6, 0x40, RZ ;  /* 0x0000004006027810 */ /* 0x000fe20007ffe0ff */
[----:B------:R-:W-:Y:S03]  /*ed40*/  BSSY B0, `(.L_x_1046) ;  /* 0x000000d000007945 */ /* 0x000fe60003800000 */
[----:B------:R-:W-:-:S13]  /*ed50*/  ISETP.GE.AND P0, PT, R2, R11, PT ;  /* 0x0000000b0200720c */ /* 0x000fda0003f06270 */
[----:B------:R-:W-:Y:S05]  /*ed60*/  @P0 BRA `(.L_x_1047) ;  /* 0x000000a000000947 */ /* 0x000fea0003800000 */
[----:B------:R-:W5:Y:S04]  /*ed70*/  LDL.64 R12, [R1+0x30] ;  /* 0x00003000010c7983 */ /* 0x000f680000100a00 */
[----:B---3--:R-:W3:Y:S01]  /*ed80*/  LDL R10, [R1+0x2c] ;  /* 0x00002c00010a7983 */ /* 0x008ee20000100800 */
[----:B-----5:R-:W-:Y:S02]  /*ed90*/  ISETP.GE.AND P1, PT, R12, c[0x0][0x3c8], PT ;  /* 0x0000f2000c007a0c */ /* 0x020fe40003f26270 */
[----:B---3--:R-:W-:-:S11]  /*eda0*/  ISETP.GE.AND P0, PT, R10, c[0x0][0x3c8], PT ;  /* 0x0000f2000a007a0c */ /* 0x008fd60003f06270 */
[-C--:B-1----:R-:W-:Y:S02]  /*edb0*/  @!P1 LEA R4, P3, R12, R0.reuse, 0x1 ;  /* 0x000000000c049211 */ /* 0x082fe400078608ff */
[----:B------:R-:W-:Y:S02]  /*edc0*/  @!P0 LEA R2, P2, R10, R0, 0x1 ;  /* 0x000000000a028211 */ /* 0x000fe400078408ff */
[-C--:B--2---:R-:W-:Y:S02]  /*edd0*/  @!P1 LEA.HI.X R5, R12, R9.reuse, R40, 0x1, P3 ;  /* 0x000000090c059211 */ /* 0x084fe400018f0c28 */
[----:B------:R-:W-:-:S03]  /*ede0*/  @!P0 LEA.HI.X R3, R10, R9, R41, 0x1, P2 ;  /* 0x000000090a038211 */ /* 0x000fc600010f0c29 */
[----:B------:R1:W-:Y:S04]  /*edf0*/  @!P1 ST.E.128 [R4.64], R32 ;  /* 0x0000002004009985 */ /* 0x0003e8000c101d06 */
[----:B------:R1:W-:Y:S02]  /*ee00*/  @!P0 ST.E.128 [R2.64], R28 ;  /* 0x0000001c02008985 */ /* 0x0003e4000c101d06 */
.L_x_1047:
[----:B------:R-:W-:Y:S05]  /*ee10*/  BSYNC B0 ;  /* 0x0000000000007941 */ /* 0x000fea0003800000 */
.L_x_1046:
[----:B------:R-:W-:Y:S05]  /*ee20*/  BRA.DIV ~URZ, `(.L_x_1048) ;  /* 0x000033127f007947 */ /* 0x000fea000b800000 */
[----:B-12---:R-:W1:Y:S04]  /*ee30*/  SHFL.IDX PT, R7, R7, 0x3, 0x181f ;  /* 0x00781f0007077f89 */ /* 0x006e6800000e0000 */
[----:B------:R2:W3:Y:S02]  /*ee40*/  SHFL.IDX PT, R0, R8, 0x3, 0x181f ;  /* 0x00781f0008007f89 */ /* 0x0004e400000e0000 */
.L_x_1103:
[----:B------:R-:W-:-:S04]  /*ee50*/  IADD3 R2, R6, 0x60, RZ ;  /* 0x0000006006027810 */ /* 0x000fc80007ffe0ff */
[----:B------:R-:W-:-:S13]  /*ee60*/  ISETP.GE.AND P0, PT, R2, R11, PT ;  /* 0x0000000b0200720c */ /* 0x000fda0003f06270 */
[----:B------:R-:W-:Y:S05]  /*ee70*/  @P0 BRA `(.L_x_1049) ;  /* 0x00001a1000000947 */ /* 0x000fea0003800000 */
[----:B--234-:R-:W2:Y:S04]  /*ee80*/  LDL.64 R8, [R1+0x30] ;  /* 0x0000300001087983 */ /* 0x01cea80000100a00 */
[----:B------:R-:W3:Y:S01]  /*ee90*/  LDL R4, [R1+0x2c] ;  /* 0x00002c0001047983 */ /* 0x000ee20000100800 */
[----:B--2---:R-:W-:-:S13]  /*eea0*/  ISETP.GE.AND P0, PT, R8, c[0x0][0x3c8], PT ;  /* 0x0000f20008007a0c */ /* 0x004fda0003f06270 */
[----:B------:R-:W-:-:S04]  /*eeb0*/  @!P0 LEA R2, P1, R8, R0, 0x1 ;  /* 0x0000000008028211 */ /* 0x000fc800078208ff */
[----:B-1----:R-:W-:-:S05]  /*eec0*/  @!P0 LEA.HI.X R3, R8, R7, R40, 0x1, P1 ;  /* 0x0000000708038211 */ /* 0x002fca00008f0c28 */
[----:B------:R1:W-:Y:S01]  /*eed0*/  @!P0 ST.E.128 [R2.64], R36 ;  /* 0x0000002402008985 */ /* 0x0003e2000c101d06 */
[----:B---3--:R-:W-:-:S13]  /*eee0*/  ISETP.GE.AND P0, PT, R4, c[0x0][0x3c8], PT ;  /* 0x0000f20004007a0c */ /* 0x008fda0003f06270 */
[----:B------:R-:W-:Y:S05]  /*eef0*/  @P0 BRA `(.L_x_1049) ;  /* 0x0000199000000947 */ /* 0x000fea0003800000 */
[----:B-1----:R-:W-:-:S04]  /*ef00*/  LEA R2, P0, R4, R0, 0x1 ;  /* 0x0000000004027211 */ /* 0x002fc800078008ff */
[----:B------:R-:W-:-:S05]  /*ef10*/  LEA.HI.X R3, R4, R7, R41, 0x1, P0 ;  /* 0x0000000704037211 */ /* 0x000fca00000f0c29 */
[----:B------:R1:W-:Y:S01]  /*ef20*/  ST.E.128 [R2.64], R44 ;  /* 0x0000002c02007985 */ /* 0x0003e2000c101d06 */
[----:B------:R-:W-:Y:S05]  /*ef30*/  BRA `(.L_x_1049) ;  /* 0x0000195000007947 */ /* 0x000fea0003800000 */
.L_x_1036:
[----:B-1----:R-:W2:Y:S04]  /*ef40*/  LDL.LU R4, [R1+0x60] ;  /* 0x0000600001047983 */ /* 0x002ea80000300800 */
[----:B------:R-:W3:Y:S01]  /*ef50*/  LDL.LU R6, [R1+0x68] ;  /* 0x0000680001067983 */ /* 0x000ee20000300800 */
[----:B------:R-:W-:Y:S02]  /*ef60*/  IMAD R10, R10, c[0x0][0x408], RZ ;  /* 0x000102000a0a7a24 */ /* 0x000fe400078e02ff */
[----:B------:R-:W-:-:S04]  /*ef70*/  IMAD.WIDE.U32 R2, R0, c[0x0][0x408], RZ ;  /* 0x0001020000027a25 */ /* 0x000fc800078e00ff */
[----:B------:R-:W-:Y:S02]  /*ef80*/  IMAD R0, R0, c[0x0][0x40c], R10 ;  /* 0x0001030000007a24 */ /* 0x000fe400078e020a */
[----:B------:R-:W-:-:S03]  /*ef90*/  @P3 IMAD.HI.U32 R5, R9, c[0x0][0x4ec], RZ ;  /* 0x00013b0009053a27 */ /* 0x000fc600078e00ff */
[----:B------:R-:W-:Y:S02]  /*efa0*/  IADD3 R3, R3, R0, RZ ;  /* 0x0000000003037210 */ /* 0x000fe40007ffe0ff */
[----:B------:R-:W-:-:S05]  /*efb0*/  SHF.R.S32.HI R0, RZ, 0x1f, R8 ;  /* 0x0000001fff007819 */ /* 0x000fca0000011408 */
[----:B------:R-:W-:Y:S02]  /*efc0*/  IMAD R0, R0, c[0x0][0x440], RZ ;  /* 0x0001100000007a24 */ /* 0x000fe400078e02ff */
        /* <DEDUP_REMOVED lines=25> */
.L_x_1104:
[----:B------:R-:W-:Y:S05]  /*f160*/  BRA.DIV ~URZ, `(.L_x_1051) ;  /* 0x000031027f007947 */ /* 0x000fea000b800000 */
[----:B------:R3:W4:Y:S02]  /*f170*/  SHFL.IDX PT, R0, R28, RZ, 0x1c1f ;  /* 0x001c1fff1c007589 */ /* 0x00072400000e0000 */
.L_x_1105:
[----:B------:R-:W5:Y:S01]  /*f180*/  LDL R5, [R1+0x58] ;  /* 0x0000580001057983 */ /* 0x000f620000100800 */
[----:B------:R-:W-:Y:S01]  /*f190*/  BSSY B0, `(.L_x_1052) ;  /* 0x0000061000007945 */ /* 0x000fe20003800000 */
[C---:B-----5:R-:W-:Y:S02]  /*f1a0*/  IADD3 R15, R5.reuse, 0x18, RZ ;  /* 0x00000018050f7810 */ /* 0x060fe40007ffe0ff */
        /* <DEDUP_REMOVED lines=35> */
[----:B----4-:R-:W-:Y:S02]  /*f3e0*/  @!P1 IMAD.MOV.U32 R6, RZ, RZ, R0 ;  /* 0x000000ffff069224 */ /* 0x010fe400078e0000 */
[----:B--2---:R-:W-:Y:S01]  /*f3f0*/  @!P1 IMAD.MOV.U32 R7, RZ, RZ, R4 ;  /* 0x000000ffff079224 */ /* 0x004fe200078e0004 */
[----:B------:R-:W-:-:S03]  /*f400*/  @!P0 LEA R2, P2, R13, R0, 0x2 ;  /* 0x000000000d028211 */ /* 0x000fc600078410ff */
[----:B------:R-:W-:Y:S01]  /*f410*/  @!P1 IMAD.WIDE R6, R5, 0x4, R6 ;  /* 0x0000000405069825 */ /* 0x000fe200078e0206 */
[----:B------:R-:W-:Y:S02]  /*f420*/  @!P0 LEA.HI.X R3, R13, R4, R29, 0x2, P2 ;  /* 0x000000040d038211 */ /* 0x000fe400010f141d */
[----:B------:R-:W-:Y:S02]  /*f430*/  ISETP.GE.AND P2, PT, R16, c[0x0][0x3c8], PT ;  /* 0x0000f20010007a0c */ /* 0x000fe40003f46270 */
        /* <DEDUP_REMOVED lines=27> */
[----:B------:R4:W-:Y:S01]  /*f5f0*/  @!P4 ST.E.64 [R2.64], R68 ;  /* 0x000000440200c985 */ /* 0x0009e2000c101b06 */
[----:B------:R-:W-:-:S03]  /*f600*/  ISETP.GE.AND P4, PT, R24, c[0x0][0x3c8], PT ;  /* 0x0000f20018007a0c */ /* 0x000fc60003f86270 */
        /* <DEDUP_REMOVED lines=10> */
[----:B------:R-:W-:-:S04]  /*f6b0*/  @!P4 LEA R10, P6, R24, R0, 0x2 ;  /* 0x00000000180ac211 */ /* 0x000fc800078c10ff */
[----:B------:R-:W-:Y:S02]  /*f6c0*/  @!P4 LEA.HI.X R11, R24, R4, R40, 0x2, P6 ;  /* 0x00000004180bc211 */ /* 0x000fe400030f1428 */
[----:B--2---:R-:W-:-:S04]  /*f6d0*/  @!P5 LEA R2, P3, R22, R0, 0x2 ;  /* 0x000000001602d211 */ /* 0x004fc800078610ff */
[----:B------:R-:W-:Y:S02]  /*f6e0*/  @!P5 LEA.HI.X R3, R22, R4, R38, 0x2, P3 ;  /* 0x000000041603d211 */ /* 0x000fe400018f1426 */
[----:B------:R-:W-:-:S03]  /*f6f0*/  @!P2 LEA R8, P3, R25, R0, 0x2 ;  /* 0x000000001908a211 */ /* 0x000fc600078610ff */
[----:B------:R2:W-:Y:S01]  /*f700*/  @!P5 ST.E.64 [R2.64], R80 ;  /* 0x000000500200d985 */ /* 0x0005e2000c101b06 */
        /* <DEDUP_REMOVED lines=9> */
.L_x_1053:
[----:B------:R-:W-:Y:S05]  /*f7a0*/  BSYNC B0 ;  /* 0x0000000000007941 */ /* 0x000fea0003800000 */
.L_x_1052:
[----:B------:R-:W-:Y:S05]  /*f7b0*/  BRA.DIV ~URZ, `(.L_x_1054) ;  /* 0x00002b127f007947 */ /* 0x000fea000b800000 */
[----:B--2---:R2:W1:Y:S04]  /*f7c0*/  SHFL.IDX PT, R4, R14, 0x1, 0x1c1f ;  /* 0x003c1f000e047f89 */ /* 0x00446800000e0000 */
[----:B----4-:R2:W4:Y:S02]  /*f7d0*/  SHFL.IDX PT, R0, R28, 0x1, 0x1c1f ;  /* 0x003c1f001c007f89 */ /* 0x01052400000e0000 */
.L_x_1106:
[----:B------:R-:W-:-:S13]  /*f7e0*/  ISETP.NE.AND P0, PT, R66, RZ, PT ;  /* 0x000000ff4200720c */ /* 0x000fda0003f05270 */
[----:B------:R-:W-:Y:S05]  /*f7f0*/  @P0 BRA `(.L_x_1049) ;  /* 0x0000109000000947 */ /* 0x000fea0003800000 */
[----:B------:R-:W5:Y:S01]  /*f800*/  LDL R5, [R1+0x58] ;  /* 0x0000580001057983 */ /* 0x000f620000100800 */
[----:B------:R-:W-:Y:S02]  /*f810*/  ISETP.GE.AND P1, PT, R13, c[0x0][0x3c8], PT ;  /* 0x0000f2000d007a0c */ /* 0x000fe40003f26270 */
[----:B------:R-:W-:Y:S02]  /*f820*/  ISETP.GE.AND P0, PT, R12, c[0x0][0x3c8], PT ;  /* 0x0000f2000c007a0c */ /* 0x000fe40003f06270 */
[----:B------:R-:W-:Y:S02]  /*f830*/  ISETP.GE.AND P5, PT, R15, c[0x0][0x3c8], PT ;  /* 0x0000f2000f007a0c */ /* 0x000fe40003fa6270 */
[----:B------:R-:W-:-:S07]  /*f840*/  ISETP.GE.AND P6, PT, R16, c[0x0][0x3c8], PT ;  /* 0x0000f20010007a0c */ /* 0x000fce0003fc6270 */
[CC--:B----4-:R-:W-:Y:S02]  /*f850*/  @!P1 LEA R6, P4, R13.reuse, R0.reuse, 0x2 ;  /* 0x000000000d069211 */ /* 0x0d0fe400078810ff */
[C---:B------:R-:W-:Y:S02]  /*f860*/  @!P0 LEA R2, P3, R12.reuse, R0, 0x2 ;  /* 0x000000000c028211 */ /* 0x040fe400078610ff */
[-C--:B-1----:R-:W-:Y:S02]  /*f870*/  @!P1 LEA.HI.X R7, R13, R4.reuse, R29, 0x2, P4 ;  /* 0x000000040d079211 */ /* 0x082fe400020f141d */
[----:B------:R-:W-:Y:S02]  /*f880*/  ISETP.GE.AND P4, PT, R17, c[0x0][0x3c8], PT ;  /* 0x0000f20011007a0c */ /* 0x000fe40003f86270 */
[----:B------:R-:W-:Y:S02]  /*f890*/  @!P0 LEA.HI.X R3, R12, R4, R30, 0x2, P3 ;  /* 0x000000040c038211 */ /* 0x000fe400018f141e */
[----:B------:R-:W-:-:S02]  /*f8a0*/  ISETP.GE.AND P3, PT, R18, c[0x0][0x3c8], PT ;  /* 0x0000f20012007a0c */ /* 0x000fc40003f66270 */
[----:B-----5:R-:W-:-:S13]  /*f8b0*/  ISETP.GE.AND P2, PT, R5, c[0x0][0x3c8], PT ;  /* 0x0000f20005007a0c */ /* 0x020fda0003f46270 */
[----:B------:R-:W-:Y:S02]  /*f8c0*/  @!P2 IMAD.MOV.U32 R8, RZ, RZ, R0 ;  /* 0x000000ffff08a224 */ /* 0x000fe400078e0000 */
[----:B------:R-:W-:-:S04]  /*f8d0*/  @!P2 IMAD.MOV.U32 R9, RZ, RZ, R4 ;  /* 0x000000ffff09a224 */ /* 0x000fc800078e0004 */
[----:B------:R-:W-:-:S05]  /*f8e0*/  @!P2 IMAD.WIDE R8, R5, 0x4, R8 ;  /* 0x000000040508a825 */ /* 0x000fca00078e0208 */
[----:B------:R1:W-:Y:S01]  /*f8f0*/  @!P2 ST.E.64 [R8.64], R104 ;  /* 0x000000680800a985 */ /* 0x0003e2000c101b06 */
[----:B------:R-:W-:-:S03]  /*f900*/  ISETP.GE.AND P2, PT, R19, c[0x0][0x3c8], PT ;  /* 0x0000f20013007a0c */ /* 0x000fc60003f46270 */
[----:B------:R4:W-:Y:S01]  /*f910*/  @!P1 ST.E.64 [R6.64], R96 ;  /* 0x0000006006009985 */ /* 0x0009e2000c101b06 */
[----:B------:R-:W-:-:S03]  /*f920*/  @!P6 LEA R12, P1, R16, R0, 0x2 ;  /* 0x00000000100ce211 */ /* 0x000fc600078210ff */
[----:B------:R5:W-:Y:S01]  /*f930*/  @!P0 ST.E.64 [R2.64], R64 ;  /* 0x0000004002008985 */ /* 0x000be2000c101b06 */
[C---:B--2---:R-:W-:Y:S02]  /*f940*/  @!P5 LEA R14, P0, R15.reuse, R0, 0x2 ;  /* 0x000000000f0ed211 */ /* 0x044fe400078010ff */
[-C--:B------:R-:W-:Y:S02]  /*f950*/  @!P6 LEA.HI.X R13, R16, R4.reuse, R33, 0x2, P1 ;  /* 0x00000004100de211 */ /* 0x080fe400008f1421 */
[----:B------:R-:W-:Y:S02]  /*f960*/  @!P5 LEA.HI.X R15, R15, R4, R31, 0x2, P0 ;  /* 0x000000040f0fd211 */ /* 0x000fe400000f141f */
[C---:B------:R-:W-:Y:S02]  /*f970*/  @!P4 LEA R10, P0, R17.reuse, R0, 0x2 ;  /* 0x00000000110ac211 */ /* 0x040fe400078010ff */
[----:B------:R-:W-:Y:S01]  /*f980*/  ISETP.GE.AND P1, PT, R20, c[0x0][0x3c8], PT ;  /* 0x0000f20014007a0c */ /* 0x000fe20003f26270 */
[----:B------:R2:W-:Y:S01]  /*f990*/  @!P5 ST.E.64 [R14.64], R118 ;  /* 0x000000760e00d985 */ /* 0x0005e2000c101b06 */
[----:B------:R-:W-:-:S02]  /*f9a0*/  @!P4 LEA.HI.X R11, R17, R4, R32, 0x2, P0 ;  /* 0x00000004110bc211 */ /* 0x000fc400000f1420 */
[----:B------:R-:W-:Y:S02]  /*f9b0*/  ISETP.GE.AND P6, PT, R21, c[0x0][0x3c8], PT ;  /* 0x0000f20015007a0c */ /* 0x000fe40003fc6270 */
[----:B------:R-:W-:Y:S02]  /*f9c0*/  ISETP.GE.AND P5, PT, R23, c[0x0][0x3c8], PT ;  /* 0x0000f20017007a0c */ /* 0x000fe40003fa6270 */
[----:B-1----:R-:W-:-:S04]  /*f9d0*/  @!P3 LEA R8, P0, R18, R0, 0x2 ;  /* 0x000000001208b211 */ /* 0x002fc800078010ff */
[----:B------:R-:W-:Y:S02]  /*f9e0*/  @!P3 LEA.HI.X R9, R18, R4, R34, 0x2, P0 ;  /* 0x000000041209b211 */ /* 0x000fe400000f1422 */
[----:B----4-:R-:W-:-:S04]  /*f9f0*/  @!P2 LEA R6, P0, R19, R0, 0x2 ;  /* 0x000000001306a211 */ /* 0x010fc800078010ff */
[----:B------:R-:W-:Y:S02]  /*fa00*/  @!P2 LEA.HI.X R7, R19, R4, R35, 0x2, P0 ;  /* 0x000000041307a211 */ /* 0x000fe400000f1423 */
[----:B-----5:R-:W-:-:S04]  /*fa10*/  @!P1 LEA R2, P0, R20, R0, 0x2 ;  /* 0x0000000014029211 */ /* 0x020fc800078010ff */
[----:B------:R-:W-:Y:S02]  /*fa20*/  @!P1 LEA.HI.X R3, R20, R4, R36, 0x2, P0 ;  /* 0x0000000414039211 */ /* 0x000fe400000f1424 */
[----:B------:R-:W-:-:S13]  /*fa30*/  ISETP.GE.AND P0, PT, R16, c[0x0][0x3c8], PT ;  /* 0x0000f20010007a0c */ /* 0x000fda0003f06270 */
[----:B------:R1:W-:Y:S01]  /*fa40*/  @!P0 ST.E.64 [R12.64], R114 ;  /* 0x000000720c008985 */ /* 0x0003e2000c101b06 */
[----:B--2---:R-:W-:-:S03]  /*fa50*/  @!P6 LEA R14, P0, R21, R0, 0x2 ;  /* 0x00000000150ee211 */ /* 0x004fc600078010ff */
        /* <DEDUP_REMOVED lines=9> */
[CC--:B-1----:R-:W-:Y:S02]  /*faf0*/  @!P5 LEA R12, P1, R23.reuse, R0.reuse, 0x2 ;  /* 0x00000000170cd211 */ /* 0x0c2fe400078210ff */
[----:B--2---:R-:W-:Y:S02]  /*fb00*/  @!P4 LEA R10, P0, R22, R0, 0x2 ;  /* 0x00000000160ac211 */ /* 0x004fe400078010ff */
        /* <DEDUP_REMOVED lines=10> */
[----:B---3--:R-:W-:-:S03]  /*fbb0*/  @!P1 LEA R2, P0, R26, R0, 0x2 ;  /* 0x000000001a029211 */ /* 0x008fc600078010ff */
        /* <DEDUP_REMOVED lines=9> */
.L_x_1034:
[----:B------:R-:W2:Y:S04]  /*fc50*/  LDL.LU R0, [R1+0x50] ;  /* 0x0000500001007983 */ /* 0x000ea80000300800 */
[----:B------:R-:W3:Y:S01]  /*fc60*/  LDL R6, [R1+0x5c] ;  /* 0x00005c0001067983 */ /* 0x000ee20000100800 */
[----:B------:R-:W-:Y:S01]  /*fc70*/  ISETP.NE.U32.AND P0, PT, RZ, c[0x0][0x508], PT ;  /* 0x00014200ff007a0c */ /* 0x000fe20003f05070 */
[----:B------:R-:W-:Y:S01]  /*fc80*/  IMAD.MOV.U32 R4, RZ, RZ, 0x4 ;  /* 0x00000004ff047424 */ /* 0x000fe200078e00ff */
[----:B------:R-:W-:Y:S01]  /*fc90*/  ISETP.NE.U32.AND P2, PT, RZ, c[0x0][0x500], PT ;  /* 0x00014000ff007a0c */ /* 0x000fe20003f45070 */
[----:B------:R-:W-:Y:S01]  /*fca0*/  IMAD.MOV.U32 R8, RZ, RZ, RZ ;  /* 0x000000ffff087224 */ /* 0x000fe200078e00ff */
[----:B------:R-:W-:Y:S01]  /*fcb0*/  ISETP.NE.AND.EX P1, PT, RZ, c[0x0][0x50c], PT, P0 ;  /* 0x00014300ff007a0c */ /* 0x000fe20003f25300 */
[----:B------:R-:W-:Y:S01]  /*fcc0*/  IMAD.MOV.U32 R19, RZ, RZ, c[0x0][0x388] ;  /* 0x0000e200ff137624 */ /* 0x000fe200078e00ff */
[----:B------:R-:W-:-:S11]  /*fcd0*/  ISETP.NE.AND.EX P2, PT, RZ, c[0x0][0x504], PT, P2 ;  /* 0x00014100ff007a0c */ /* 0x000fd60003f45320 */
[C---:B---3--:R-:W-:Y:S01]  /*fce0*/  @P1 LEA R2, P0, R6.reuse, c[0x0][0x508], 0x2 ;  /* 0x0001420006021a11 */ /* 0x048fe200078010ff */
[----:B------:R-:W-:-:S03]  /*fcf0*/  IMAD.WIDE R4, R6, R4, c[0x0][0x500] ;  /* 0x0001400006047625 */ /* 0x000fc600078e0204 */
[----:B------:R-:W-:Y:S02]  /*fd00*/  @P1 LEA.HI.X R3, R6, c[0x0][0x50c], R7, 0x2, P0 ;  /* 0x0001430006031a11 */ /* 0x000fe400000f1407 */
[----:B------:R1:W5:Y:S04]  /*fd10*/  @P2 LDG.E R8, [R4.64] ;  /* 0x0000000604082981 */ /* 0x000368000c1e1900 */
[----:B------:R1:W5:Y:S01]  /*fd20*/  @P1 LDG.E R19, [R2.64] ;  /* 0x0000000602131981 */ /* 0x000362000c1e1900 */
[----:B--2---:R-:W-:-:S04]  /*fd30*/  ISETP.NE.AND P0, PT, R0, RZ, PT ;  /* 0x000000ff0000720c */ /* 0x004fc80003f05270 */
[----:B------:R-:W-:Y:S01]  /*fd40*/  SEL R18, R0, c[0x0][0x3d4], P0 ;  /* 0x0000f50000127a07 */ /* 0x000fe20000000000 */
[----:B------:R-:W-:Y:S05]  /*fd50*/  @P1 BRA `(.L_x_1055) ;  /* 0x0000004000001947 */ /* 0x000fea0003800000 */
[----:B------:R-:W-:Y:S05]  /*fd60*/  @!P2 BRA `(.L_x_1055) ;  /* 0x000000300000a947 */ /* 0x000fea0003800000 */
[----:B------:R2:W3:Y:S04]  /*fd70*/  LDG.E R0, [R4.64] ;  /* 0x0000000604007981 */ /* 0x0004e8000c1e1900 */
[----:B-12---:R-:W3:Y:S02]  /*fd80*/  LDG.E R4, [R4.64+0x4] ;  /* 0x0000040604047981 */ /* 0x006ee4000c1e1900 */
[----:B---3-5:R-:W-:Y:S02]  /*fd90*/  IADD3 R19, -R0, R4, RZ ;  /* 0x0000000400137210 */ /* 0x028fe40007ffe1ff */
.L_x_1055:
[----:B-1----:R-:W1:Y:S01]  /*fda0*/  S2R R3, SR_TID.X ;  /* 0x0000000000037919 */ /* 0x002e620000002100 */
[----:B------:R-:W-:Y:S01]  /*fdb0*/  BSSY B0, `(.L_x_1056) ;  /* 0x0000038000007945 */ /* 0x000fe20003800000 */
[----:B------:R-:W-:Y:S02]  /*fdc0*/  SEL R14, R6, RZ, !P2 ;  /* 0x000000ff060e7207 */ /* 0x000fe40005000000 */
[----:B------:R-:W-:-:S02]  /*fdd0*/  SEL R20, R7, RZ, !P2 ;  /* 0x000000ff07147207 */ /* 0x000fc40005000000 */
[----:B-----5:R-:W-:Y:S02]  /*fde0*/  SHF.R.S32.HI R17, RZ, 0x1f, R8 ;  /* 0x0000001fff117819 */ /* 0x020fe40000011408 */
[----:B-1----:R-:W-:-:S13]  /*fdf0*/  ISETP.GT.AND P0, PT, R3, 0x7f, PT ;  /* 0x0000007f0300780c */ /* 0x002fda0003f04270 */
        /* <DEDUP_REMOVED lines=11> */
[----:B------:R1:W4:Y:S08]  /*feb0*/  LDC.64 R6, c[0x0][R0+0x170] ;  /* 0x00005c0000067b82 */ /* 0x0003300000000a00 */
[----:B------:R1:W2:Y:S08]  /*fec0*/  LDC.64 R4, c[0x0][R0+0x168] ;  /* 0x00005a0000047b82 */ /* 0x0002b00000000a00 */
[----:B------:R1:W5:Y:S08]  /*fed0*/  LDC.64 R12, c[0x0][R0+0x178] ;  /* 0x00005e00000c7b82 */ /* 0x0003700000000a00 */
[----:B------:R1:W2:Y:S02]  /*fee0*/  LDC.64 R10, c[0x0][R0+0x160] ;  /* 0x00005800000a7b82 */ /* 0x0002a40000000a00 */
[----:B-1----:R-:W-:-:S02]  /*fef0*/  IMAD.MOV.U32 R0, RZ, RZ, c[0x0][0x4e8] ;  /* 0x00013a00ff007624 */ /* 0x002fc400078e00ff */
[----:B----4-:R-:W-:-:S03]  /*ff00*/  IMAD R7, R7, R14, RZ ;  /* 0x0000000e07077224 */ /* 0x010fc600078e02ff */
[----:B------:R-:W-:Y:S01]  /*ff10*/  ISETP.NE.AND P0, PT, R0, 0x1, PT ;  /* 0x000000010000780c */ /* 0x000fe20003f05270 */
[----:B------:R-:W-:Y:S01]  /*ff20*/  IMAD R7, R6, R20, R7 ;  /* 0x0000001406077224 */ /* 0x000fe200078e0207 */
[----:B------:R-:W-:-:S11]  /*ff30*/  MOV R0, R9 ;  /* 0x0000000900007202 */ /* 0x000fd60000000f00 */
[----:B------:R-:W-:-:S05]  /*ff40*/  @P0 IMAD.HI.U32 R16, R9, c[0x0][0x4ec], RZ ;  /* 0x00013b0009100a27 */ /* 0x000fca00078e00ff */
[----:B------:R-:W-:Y:S01]  /*ff50*/  @P0 SHF.R.U32.HI R0, RZ, c[0x0][0x4f0], R16 ;  /* 0x00013c00ff000a19 */ /* 0x000fe20000011610 */
[-C--:B--2---:R-:W-:Y:S02]  /*ff60*/  IMAD R15, R5, R2.reuse, RZ ;  /* 0x00000002050f7224 */ /* 0x084fe400078e02ff */
[----:B------:R-:W-:-:S04]  /*ff70*/  IMAD.WIDE.U32 R4, R4, R2, RZ ;  /* 0x0000000204047225 */ /* 0x000fc800078e00ff */
[----:B------:R-:W-:Y:S01]  /*ff80*/  IMAD.WIDE.U32 R2, R6, R14, RZ ;  /* 0x0000000e06027225 */ /* 0x000fe200078e00ff */
[----:B---3--:R-:W-:-:S03]  /*ff90*/  SEL R6, R21, RZ, P2 ;  /* 0x000000ff15067207 */ /* 0x008fc60001000000 */
[----:B------:R-:W-:Y:S01]  /*ffa0*/  IMAD.IADD R15, R5, 0x1, R15 ;  /* 0x00000001050f7824 */ /* 0x000fe200078e020f */
[----:B------:R-:W-:Y:S01]  /*ffb0*/  IADD3 R16, P1, P0, R2, R4, R8 ;  /* 0x0000000402107210 */ /* 0x000fe2000783e008 */
[----:B------:R-:W-:Y:S01]  /*ffc0*/  IMAD.MOV R2, RZ, RZ, -R0 ;  /* 0x000000ffff027224 */ /* 0x000fe200078e0a00 */
[----:B------:R-:W-:Y:S01]  /*ffd0*/  IADD3 R3, R3, R7, RZ ;  /* 0x0000000703037210 */ /* 0x000fe20007ffe0ff */
[-C--:B-----5:R-:W-:Y:S02]  /*ffe0*/  IMAD R7, R13, R6.reuse, RZ ;  /* 0x000000060d077224 */ /* 0x0a0fe400078e02ff */
[----:B------:R-:W-:-:S04]  /*fff0*/  IMAD.WIDE.U32 R4, R12, R6, RZ ;  /* 0x000000060c047225 */ /* 0x000fc800078e00ff */
[----:B------:R-:W-:Y:S01]  /*10000*/  IMAD R2, R2, c[0x0][0x4e8], R9 ;  /* 0x00013a0002027a24 */ /* 0x000fe200078e0209 */
[----:B------:R-:W-:Y:S02]  /*10010*/  IADD3.X R9, R3, R15, R17, P1, P0 ;  /* 0x0000000f03097210 */ /* 0x000fe40000fe0411 */
[----:B------:R-:W-:Y:S01]  /*10020*/  IADD3 R5, R5, R7, RZ ;  /* 0x0000000705057210 */ /* 0x000fe20007ffe0ff */
[----:B------:R-:W-:Y:S01]  /*10030*/  IMAD.MOV.U32 R7, RZ, RZ, c[0x0][0x4a8] ;  /* 0x00012a00ff077624 */ /* 0x000fe200078e00ff */
[----:B------:R-:W-:Y:S02]  /*10040*/  IADD3 R4, P1, P0, R0, R16, R4 ;  /* 0x0000001000047210 */ /* 0x000fe4000783e004 */
[----:B------:R-:W-:Y:S01]  /*10050*/  SHF.R.S32.HI R3, RZ, 0x1f, R0 ;  /* 0x0000001fff037819 */ /* 0x000fe20000011400 */
[----:B------:R-:W-:Y:S01]  /*10060*/  IMAD R0, R11, R2, RZ ;  /* 0x000000020b007224 */ /* 0x000fe200078e02ff */
[----:B------:R-:W-:Y:S02]  /*10070*/  SHF.R.S32.HI R6, RZ, 0x1f, R2 ;  /* 0x0000001fff067819 */ /* 0x000fe40000011402 */
        /* <DEDUP_REMOVED lines=11> */
.L_x_1057:
[----:B------:R-:W-:Y:S05]  /*10130*/  BSYNC B0 ;  /* 0x0000000000007941 */ /* 0x000fea0003800000 */
.L_x_1056:
[----:B------:R-:W-:-:S13]  /*10140*/  ISETP.GT.AND P0, PT, R18, 0x1, PT ;  /* 0x000000011200780c */ /* 0x000fda0003f04270 */
[----:B------:R-:W-:Y:S05]  /*10150*/  @P0 BRA `(.L_x_1049) ;  /* 0x0000073000000947 */ /* 0x000fea0003800000 */
[----:B-1----:R-:W2:Y:S04]  /*10160*/  LDL.LU R0, [R1+0x64] ;  /* 0x0000640001007983 */ /* 0x002ea80000300800 */
[----:B------:R-:W3:Y:S01]  /*10170*/  LDL.LU R7, [R1+0x60] ;  /* 0x0000600001077983 */ /* 0x000ee20000300800 */
[----:B------:R-:W-:Y:S01]  /*10180*/  MOV R2, c[0x0][0x4e8] ;  /* 0x00013a0000027a02 */ /* 0x000fe20000000f00 */
[----:B------:R-:W-:Y:S02]  /*10190*/  IMAD R5, R20, c[0x0][0x3f0], RZ ;  /* 0x0000fc0014057a24 */ /* 0x000fe400078e02ff */
[----:B------:R-:W1:Y:S01]  /*101a0*/  S2R R3, SR_TID.X ;  /* 0x0000000000037919 */ /* 0x000e620000002100 */
[----:B------:R-:W-:Y:S02]  /*101b0*/  ISETP.NE.AND P0, PT, R2, 0x1, PT ;  /* 0x000000010200780c */ /* 0x000fe40003f05270 */
[----:B-1----:R-:W-:-:S02]  /*101c0*/  SHF.R.S32.HI R4, RZ, 0x1f, R3 ;  /* 0x0000001fff047819 */ /* 0x002fc40000011403 */
[----:B------:R-:W-:Y:S02]  /*101d0*/  SHF.R.S32.HI R10, RZ, 0x1f, R3 ;  /* 0x0000001fff0a7819 */ /* 0x000fe40000011403 */
[-C--:B------:R-:W-:Y:S02]  /*101e0*/  LEA.HI R4, R4, R3.reuse, RZ, 0x3 ;  /* 0x0000000304047211 */ /* 0x080fe400078f18ff */
[----:B------:R-:W-:Y:S02]  /*101f0*/  LEA.HI R10, R10, R3, RZ, 0x3 ;  /* 0x000000030a0a7211 */ /* 0x000fe400078f18ff */
[----:B------:R-:W-:Y:S02]  /*10200*/  LOP3.LUT R4, R4, 0xfffffff8, RZ, 0xc0, !PT ;  /* 0xfffffff804047812 */ /* 0x000fe400078ec0ff */
[----:B------:R-:W-:-:S03]  /*10210*/  SHF.R.S32.HI R10, RZ, 0x3, R10 ;  /* 0x00000003ff0a7819 */ /* 0x000fc6000001140a */
[----:B------:R-:W-:Y:S02]  /*10220*/  IMAD.IADD R4, R3, 0x1, -R4 ;  /* 0x0000000103047824 */ /* 0x000fe400078e0a04 */
[----:B------:R-:W-:-:S03]  /*10230*/  IMAD.WIDE.U32 R2, R8, c[0x0][0x3a0], RZ ;  /* 0x0000e80008027a25 */ /* 0x000fc600078e00ff */
[----:B------:R-:W-:Y:S02]  /*10240*/  LEA R4, R4, R10, 0x5 ;  /* 0x0000000a04047211 */ /* 0x000fe400078e28ff */
[----:B--2---:R-:W-:Y:S01]  /*10250*/  MOV R11, R0 ;  /* 0x00000000000b7202 */ /* 0x004fe20000000f00 */
[----:B------:R-:W-:-:S04]  /*10260*/  IMAD R0, R17, c[0x0][0x3a0], RZ ;  /* 0x0000e80011007a24 */ /* 0x000fc800078e02ff */
[----:B------:R-:W-:Y:S02]  /*10270*/  IMAD R8, R8, c[0x0][0x3a4], R0 ;  /* 0x0000e90008087a24 */ /* 0x000fe400078e0200 */
[----:B------:R-:W-:-:S03]  /*10280*/  IMAD.IADD R4, R11, 0x1, R4 ;  /* 0x000000010b047824 */ /* 0x000fc600078e0204 */
[----:B------:R-:W-:Y:S01]  /*10290*/  IADD3 R3, R3, R8, RZ ;  /* 0x0000000803037210 */ /* 0x000fe20007ffe0ff */
[----:B------:R-:W-:Y:S01]  /*102a0*/  @P0 IMAD.HI.U32 R6, R4, c[0x0][0x4ec], RZ ;  /* 0x00013b0004060a27 */ /* 0x000fe200078e00ff */
[----:B------:R-:W-:-:S03]  /*102b0*/  IADD3 R8, R10, R11, RZ ;  /* 0x0000000b0a087210 */ /* 0x000fc60007ffe0ff */
[----:B---3--:R-:W-:-:S04]  /*102c0*/  IMAD.WIDE.U32 R2, R7, c[0x0][0x3e8], R2 ;  /* 0x0000fa0007027a25 */ /* 0x008fc800078e0002 */
[----:B------:R-:W-:Y:S01]  /*102d0*/  IMAD.MOV.U32 R0, RZ, RZ, R4 ;  /* 0x000000ffff007224 */ /* 0x000fe200078e0004 */
[----:B------:R-:W-:Y:S01]  /*102e0*/  @P0 SHF.R.U32.HI R0, RZ, c[0x0][0x4f0], R6 ;  /* 0x00013c00ff000a19 */ /* 0x000fe20000011606 */
[----:B------:R-:W-:Y:S02]  /*102f0*/  IMAD R3, R7, c[0x0][0x3ec], R3 ;  /* 0x0000fb0007037a24 */ /* 0x000fe400078e0203 */
[C---:B------:R-:W-:Y:S01]  /*10300*/  IMAD R7, R14.reuse, c[0x0][0x3f4], R5 ;  /* 0x0000fd000e077a24 */ /* 0x040fe200078e0205 */
[----:B------:R-:W-:Y:S01]  /*10310*/  SHF.R.S32.HI R6, RZ, 0x1f, R0 ;  /* 0x0000001fff067819 */ /* 0x000fe20000011400 */
[----:B------:R-:W-:Y:S01]  /*10320*/  IMAD.WIDE.U32 R2, R14, c[0x0][0x3f0], R2 ;  /* 0x0000fc000e027a25 */ /* 0x000fe200078e0002 */
[----:B------:R-:W-:-:S03]  /*10330*/  IADD3 R5, -R0, RZ, RZ ;  /* 0x000000ff00057210 */ /* 0x000fc60007ffe1ff */
[----:B------:R-:W-:Y:S01]  /*10340*/  IMAD R6, R6, c[0x0][0x3e0], RZ ;  /* 0x0000f80006067a24 */ /* 0x000fe200078e02ff */
[----:B------:R-:W-:Y:S01]  /*10350*/  IADD3 R3, R3, R7, RZ ;  /* 0x0000000703037210 */ /* 0x000fe20007ffe0ff */
[----:B------:R-:W-:Y:S02]  /*10360*/  IMAD R4, R5, c[0x0][0x4e8], R4 ;  /* 0x00013a0005047a24 */ /* 0x000fe400078e0204 */
[C---:B------:R-:W-:Y:S02]  /*10370*/  IMAD R6, R0.reuse, c[0x0][0x3e4], R6 ;  /* 0x0000f90000067a24 */ /* 0x040fe400078e0206 */
[----:B------:R-:W-:Y:S01]  /*10380*/  IMAD.WIDE.U32 R2, R0, c[0x0][0x3e0], R2 ;  /* 0x0000f80000027a25 */ /* 0x000fe200078e0002 */
[----:B------:R-:W-:-:S03]  /*10390*/  SHF.R.S32.HI R0, RZ, 0x1f, R4 ;  /* 0x0000001fff007819 */ /* 0x000fc60000011404 */
[----:B------:R-:W-:Y:S02]  /*103a0*/  IMAD.IADD R3, R3, 0x1, R6 ;  /* 0x0000000103037824 */ /* 0x000fe400078e0206 */
        /* <DEDUP_REMOVED lines=8> */
.L_x_1107:
[----:B------:R-:W-:Y:S05]  /*10430*/  BRA.DIV ~URZ, `(.L_x_1059) ;  /* 0x00001fc27f007947 */ /* 0x000fea000b800000 */
[----:B------:R3:W4:Y:S02]  /*10440*/  SHFL.IDX PT, R0, R9, RZ, 0x181f ;  /* 0x00181fff09007589 */ /* 0x00072400000e0000 */
.L_x_1108:
[----:B------:R-:W-:Y:S01]  /*10450*/  IMAD R7, R19, c[0x0][0x4e8], RZ ;  /* 0x00013a0013077a24 */ /* 0x000fe200078e02ff */
[----:B------:R-:W-:Y:S04]  /*10460*/  BSSY B0, `(.L_x_1060) ;  /* 0x000000d000007945 */ /* 0x000fe80003800000 */
[----:B------:R-:W-:-:S13]  /*10470*/  ISETP.GE.AND P0, PT, R8, R7, PT ;  /* 0x000000070800720c */ /* 0x000fda0003f06270 */
[----:B------:R-:W-:Y:S05]  /*10480*/  @P0 BRA `(.L_x_1061) ;  /* 0x000000a000000947 */ /* 0x000fea0003800000 */
[----:B------:R-:W5:Y:S04]  /*10490*/  LDL.64 R12, [R1+0x30] ;  /* 0x00003000010c7983 */ /* 0x000f680000100a00 */
[----:B---3--:R-:W3:Y:S01]  /*104a0*/  LDL R11, [R1+0x2c] ;  /* 0x00002c00010b7983 */ /* 0x008ee20000100800 */
[----:B-----5:R-:W-:Y:S02]  /*104b0*/  ISETP.GE.AND P1, PT, R12, c[0x0][0x3c8], PT ;  /* 0x0000f2000c007a0c */ /* 0x020fe40003f26270 */
[----:B---3--:R-:W-:-:S11]  /*104c0*/  ISETP.GE.AND P0, PT, R11, c[0x0][0x3c8], PT ;  /* 0x0000f2000b007a0c */ /* 0x008fd60003f06270 */
[CC--:B----4-:R-:W-:Y:S02]  /*104d0*/  @!P1 LEA R4, P3, R12.reuse, R0.reuse, 0x1 ;  /* 0x000000000c049211 */ /* 0x0d0fe400078608ff */
[C---:B------:R-:W-:Y:S02]  /*104e0*/  @!P0 LEA R2, P2, R11.reuse, R0, 0x1 ;  /* 0x000000000b028211 */ /* 0x040fe400078408ff */
[-C--:B--2---:R-:W-:Y:S02]  /*104f0*/  @!P1 LEA.HI.X R5, R12, R10.reuse, R40, 0x1, P3 ;  /* 0x0000000a0c059211 */ /* 0x084fe400018f0c28 */
[----:B------:R-:W-:-:S03]  /*10500*/  @!P0 LEA.HI.X R3, R11, R10, R41, 0x1, P2 ;  /* 0x0000000a0b038211 */ /* 0x000fc600010f0c29 */
[----:B------:R2:W-:Y:S04]  /*10510*/  @!P1 ST.E.128 [R4.64], RZ ;  /* 0x000000ff04009985 */ /* 0x0005e8000c101d06 */
[----:B------:R2:W-:Y:S02]  /*10520*/  @!P0 ST.E.128 [R2.64], RZ ;  /* 0x000000ff02008985 */ /* 0x0005e4000c101d06 */
.L_x_1061:
[----:B------:R-:W-:Y:S05]  /*10530*/  BSYNC B0 ;  /* 0x0000000000007941 */ /* 0x000fea0003800000 */
.L_x_1060:
[----:B------:R-:W-:Y:S05]  /*10540*/  BRA.DIV ~URZ, `(.L_x_1062) ;  /* 0x00001f127f007947 */ /* 0x000fea000b800000 */
[----:B--2---:R2:W1:Y:S04]  /*10550*/  SHFL.IDX PT, R10, R6, 0x1, 0x181f ;  /* 0x00381f00060a7f89 */ /* 0x00446800000e0000 */
[----:B----4-:R2:W4:Y:S02]  /*10560*/  SHFL.IDX PT, R0, R9, 0x1, 0x181f ;  /* 0x00381f0009007f89 */ /* 0x01052400000e0000 */
.L_x_1109:
        /* <DEDUP_REMOVED lines=8> */
[CC--:B----4-:R-:W-:Y:S02]  /*105f0*/  @!P1 LEA R4, P3, R12.reuse, R0.reuse, 0x1 ;  /* 0x000000000c049211 */ /* 0x0d0fe400078608ff */
[C---:B------:R-:W-:Y:S02]  /*10600*/  @!P0 LEA R2, P2, R11.reuse, R0, 0x1 ;  /* 0x000000000b028211 */ /* 0x040fe400078408ff */
[-C--:B-1----:R-:W-:Y:S02]  /*10610*/  @!P1 LEA.HI.X R5, R12, R10.reuse, R40, 0x1, P3 ;  /* 0x0000000a0c059211 */ /* 0x082fe400018f0c28 */
[----:B------:R-:W-:-:S03]  /*10620*/  @!P0 LEA.HI.X R3, R11, R10, R41, 0x1, P2 ;  /* 0x0000000a0b038211 */ /* 0x000fc600010f0c29 */
[----:B------:R1:W-:Y:S04]  /*10630*/  @!P1 ST.E.128 [R4.64], RZ ;  /* 0x000000ff04009985 */ /* 0x0003e8000c101d06 */
[----:B------:R1:W-:Y:S02]  /*10640*/  @!P0 ST.E.128 [R2.64], RZ ;  /* 0x000000ff02008985 */ /* 0x0003e4000c101d06 */
.L_x_1064:
[----:B------:R-:W-:Y:S05]  /*10650*/  BSYNC B0 ;  /* 0x0000000000007941 */ /* 0x000fea0003800000 */
.L_x_1063:
[----:B------:R-:W-:Y:S05]  /*10660*/  BRA.DIV ~URZ, `(.L_x_1065) ;  /* 0x00001eb27f007947 */ /* 0x000fea000b800000 */
[----:B-1----:R1:W2:Y:S02]  /*10670*/  SHFL.IDX PT, R10, R6, 0x2, 0x181f ;  /* 0x00581f00060a7f89 */ /* 0x0022a400000e0000 */
.L_x_1110:
[----:B------:R-:W-:Y:S05]  /*10680*/  BRA.DIV ~URZ, `(.L_x_1066) ;  /* 0x00001f027f007947 */ /* 0x000fea000b800000 */
[----:B----4-:R4:W1:Y:S02]  /*10690*/  SHFL.IDX PT, R0, R9, 0x2, 0x181f ;  /* 0x00581f0009007f89 */ /* 0x01086400000e0000 */
.L_x_1111:
        /* <DEDUP_REMOVED lines=8> */
[CC--:B-1----:R-:W-:Y:S02]  /*10720*/  @!P1 LEA R4, P3, R12.reuse, R0.reuse, 0x1 ;  /* 0x000000000c049211 */ /* 0x0c2fe400078608ff */
[C---:B------:R-:W-:Y:S02]  /*10730*/  @!P0 LEA R2, P2, R11.reuse, R0, 0x1 ;  /* 0x000000000b028211 */ /* 0x040fe400078408ff */
[-C--:B--2---:R-:W-:Y:S02]  /*10740*/  @!P1 LEA.HI.X R5, R12, R10.reuse, R40, 0x1, P3 ;  /* 0x0000000a0c059211 */ /* 0x084fe400018f0c28 */
[----:B------:R-:W-:-:S03]  /*10750*/  @!P0 LEA.HI.X R3, R11, R10, R41, 0x1, P2 ;  /* 0x0000000a0b038211 */ /* 0x000fc600010f0c29 */
[----:B------:R1:W-:Y:S04]  /*10760*/  @!P1 ST.E.128 [R4.64], RZ ;  /* 0x000000ff04009985 */ /* 0x0003e8000c101d06 */
[----:B------:R1:W-:Y:S02]  /*10770*/  @!P0 ST.E.128 [R2.64], RZ ;  /* 0x000000ff02008985 */ /* 0x0003e4000c101d06 */
.L_x_1068:
[----:B------:R-:W-:Y:S05]  /*10780*/  BSYNC B0 ;  /* 0x0000000000007941 */ /* 0x000fea0003800000 */
.L_x_1067:
[----:B------:R-:W-:Y:S05]  /*10790*/  BRA.DIV ~URZ, `(.L_x_1069) ;  /* 0x00001e527f007947 */ /* 0x000fea000b800000 */
[----:B-12---:R-:W1:Y:S04]  /*107a0*/  SHFL.IDX PT, R6, R6, 0x3, 0x181f ;  /* 0x00781f0006067f89 */ /* 0x006e6800000e0000 */
[----:B------:R2:W3:Y:S02]  /*107b0*/  SHFL.IDX PT, R0, R9, 0x3, 0x181f ;  /* 0x00781f0009007f89 */ /* 0x0004e400000e0000 */
.L_x_1112:
[----:B------:R-:W-:-:S04]  /*107c0*/  IADD3 R2, R8, 0x60, RZ ;  /* 0x0000006008027810 */ /* 0x000fc80007ffe0ff */
[----:B------:R-:W-:-:S13]  /*107d0*/  ISETP.GE.AND P0, PT, R2, R7, PT ;  /* 0x000000070200720c */ /* 0x000fda0003f06270 */
[----:B------:R-:W-:Y:S05]  /*107e0*/  @P0 BRA `(.L_x_1049) ;  /* 0x000000a000000947 */ /* 0x000fea0003800000 */
[----:B------:R-:W5:Y:S04]  /*107f0*/  LDL.64 R10, [R1+0x30] ;  /* 0x00003000010a7983 */ /* 0x000f680000100a00 */
[----:B--234-:R-:W2:Y:S01]  /*10800*/  LDL R9, [R1+0x2c] ;  /* 0x00002c0001097983 */ /* 0x01cea20000100800 */
[----:B-----5:R-:W-:Y:S02]  /*10810*/  ISETP.GE.AND P1, PT, R10, c[0x0][0x3c8], PT ;  /* 0x0000f2000a007a0c */ /* 0x020fe40003f26270 */
[----:B--2---:R-:W-:-:S11]  /*10820*/  ISETP.GE.AND P0, PT, R9, c[0x0][0x3c8], PT ;  /* 0x0000f20009007a0c */ /* 0x004fd60003f06270 */
[CC--:B------:R-:W-:Y:S02]  /*10830*/  @!P1 LEA R4, P3, R10.reuse, R0.reuse, 0x1 ;  /* 0x000000000a049211 */ /* 0x0c0fe400078608ff */
[C---:B------:R-:W-:Y:S02]  /*10840*/  @!P0 LEA R2, P2, R9.reuse, R0, 0x1 ;  /* 0x0000000009028211 */ /* 0x040fe400078408ff */
[-C--:B-1----:R-:W-:Y:S02]  /*10850*/  @!P1 LEA.HI.X R5, R10, R6.reuse, R40, 0x1, P3 ;  /* 0x000000060a059211 */ /* 0x082fe400018f0c28 */
[----:B------:R-:W-:-:S03]  /*10860*/  @!P0 LEA.HI.X R3, R9, R6, R41, 0x1, P2 ;  /* 0x0000000609038211 */ /* 0x000fc600010f0c29 */
[----:B------:R1:W-:Y:S04]  /*10870*/  @!P1 ST.E.128 [R4.64], RZ ;  /* 0x000000ff04009985 */ /* 0x0003e8000c101d06 */
[----:B------:R1:W-:Y:S02]  /*10880*/  @!P0 ST.E.128 [R2.64], RZ ;  /* 0x000000ff02008985 */ /* 0x0003e4000c101d06 */
.L_x_1049:
[----:B------:R-:W-:Y:S05]  /*10890*/  BSYNC B1 ;  /* 0x0000000000017941 */ /* 0x000fea0003800000 */
.L_x_1033:
[----:B-1-34-:R-:W3:Y:S02]  /*108a0*/  LDL R0, [R1+0x94] ;  /* 0x0000940001007983 */ /* 0x01aee40000100800 */
[----:B---3--:R-:W-:-:S13]  /*108b0*/  ISETP.NE.AND P0, PT, R0, RZ, PT ;  /* 0x000000ff0000720c */ /* 0x008fda0003f05270 */
[----:B------:R-:W-:Y:S01]  /*108c0*/  @P0 WARPSYNC 0xffffffff ;  /* 0xffffffff00000948 */ /* 0x000fe20003800000 */
[----:B------:R-:W-:Y:S06]  /*108d0*/  @P0 BAR.SYNC.DEFER_BLOCKING 0x5, 0x100 ;  /* 0x0144000000000b1d */ /* 0x000fec0000010000 */
[----:B------:R-:W1:Y:S04]  /*108e0*/  @P0 LDS.128 R4, [0xf100] ;  /* 0x00f10000ff040984 */ /* 0x000e680000000c00 */
[----:B-1----:R1:W-:Y:S04]  /*108f0*/  @P0 STL.64 [R1+0x48], R4 ;  /* 0x0000480401000387 */ /* 0x0023e80000100a00 */
[----:B------:R1:W-:Y:S04]  /*10900*/  @P0 STL.64 [R1+0x50], R6 ;  /* 0x0000500601000387 */ /* 0x0003e80000100a00 */
[----:B------:R-:W-:Y:S06]  /*10910*/  @P0 BAR.ARV 0x4, 0x100 ;  /* 0x0104000000000b1d */ /* 0x000fec0000002000 */
[----:B------:R-:W-:Y:S05]  /*10920*/  @P0 BRA `(.L_x_1070) ;  /* 0x0000105000000947 */ /* 0x000fea0003800000 */
[----:B------:R-:W3:Y:S01]  /*10930*/  S2R R0, SR_TID.X ;  /* 0x0000000000007919 */ /* 0x000ee20000002100 */
[----:B-1----:R-:W-:Y:S01]  /*10940*/  IMAD.MOV.U32 R7, RZ, RZ, RZ ;  /* 0x000000ffff077224 */ /* 0x002fe200078e00ff */
[----:B--23--:R-:W-:-:S04]  /*10950*/  LOP3.LUT R14, R0, 0x1f, RZ, 0xc0, !PT ;  /* 0x0000001f000e7812 */ /* 0x00cfc800078ec0ff */
[----:B------:R-:W-:Y:S01]  /*10960*/  ISETP.NE.AND P6, PT, R14, 0x1f, PT ;  /* 0x0000001f0e00780c */ /* 0x000fe20003fc5270 */
[----:B------:R-:W-:Y:S10]  /*10970*/  BRA.DIV ~URZ, `(.L_x_1071) ;  /* 0x00001d327f007947 */ /* 0x000ff4000b800000 */
[----:B------:R1:W2:Y:S02]  /*10980*/  SHFL.IDX PT, R9, R67, RZ, 0x1f ;  /* 0x00001fff43097589 */ /* 0x0002a400000e0000 */
.L_x_1113:
[----:B------:R-:W-:Y:S05]  /*10990*/  BRA.DIV ~URZ, `(.L_x_1072) ;  /* 0x00001d827f007947 */ /* 0x000fea000b800000 */
[----:B------:R3:W4:Y:S02]  /*109a0*/  SHFL.IDX PT, R8, R67, 0x1, 0x1f ;  /* 0x00201f0043087f89 */ /* 0x00072400000e0000 */
.L_x_1114:
        /* <DEDUP_REMOVED lines=19> */
.L_x_1115:
        /* <DEDUP_REMOVED lines=16> */
.L_x_1116:
[----:B---3--:R-:W-:Y:S01]  /*10be0*/  IMAD R0, R0, c[0x0][0x538], RZ ;  /* 0x00014e0000007a24 */ /* 0x008fe200078e02ff */
[----:B------:R-:W-:Y:S04]  /*10bf0*/  BSSY B1, `(.L_x_1075) ;  /* 0x00000cf000017945 */ /* 0x000fe80003800000 */
[----:B----4-:R-:W-:-:S04]  /*10c00*/  IADD3 R8, R0, R8, RZ ;  /* 0x0000000800087210 */ /* 0x010fc80007ffe0ff */
[----:B--2---:R-:W-:-:S13]  /*10c10*/  ISETP.GT.AND P0, PT, R8, R9, PT ;  /* 0x000000090800720c */ /* 0x004fda0003f04270 */
[----:B------:R-:W-:Y:S05]  /*10c20*/  @P0 BRA `(.L_x_1076) ;  /* 0x0000025000000947 */ /* 0x000fea0003800000 */
.L_x_1080:
        /* <DEDUP_REMOVED lines=17> */
.L_x_1117:
        /* <DEDUP_REMOVED lines=16> */
.L_x_1118:
[----:B--2---:R-:W-:-:S05]  /*10e40*/  IMAD R0, R0, c[0x0][0x538], RZ ;  /* 0x00014e0000007a24 */ /* 0x004fca00078e02ff */
[----:B------:R-:W-:-:S04]  /*10e50*/  IADD3 R8, R0, R8, RZ ;  /* 0x0000000800087210 */ /* 0x000fc80007ffe0ff */
[----:B------:R-:W-:-:S13]  /*10e60*/  ISETP.GT.AND P0, PT, R8, R9, PT ;  /* 0x000000090800720c */ /* 0x000fda0003f04270 */
[----:B-1----:R-:W-:Y:S05]  /*10e70*/  @!P0 BRA `(.L_x_1080) ;  /* 0xfffffdb000008947 */ /* 0x002fea000383ffff */
.L_x_1076:
[----:B------:R-:W-:-:S05]  /*10e80*/  IADD3 R11, -R0, R8, RZ ;  /* 0x00000008000b7210 */ /* 0x000fca0007ffe1ff */
[----:B------:R-:W-:-:S05]  /*10e90*/  IMAD R0, R4, c[0x0][0x538], R11 ;  /* 0x00014e0004007a24 */ /* 0x000fca00078e020b */
[----:B------:R-:W-:Y:S01]  /*10ea0*/  ISETP.GT.AND P0, PT, R0, R9, PT ;  /* 0x000000090000720c */ /* 0x000fe20003f04270 */
[----:B------:R-:W-:-:S12]  /*10eb0*/  BRA.DIV ~URZ, `(.L_x_1081) ;  /* 0x00001ca27f007947 */ /* 0x000fd8000b800000 */
[----:B------:R-:W-:-:S03]  /*10ec0*/  VOTE.ANY R10, PT, !P0 ;  /* 0x00000000000a7806 */ /* 0x000fc600040e0100 */
.L_x_1119:
[----:B------:R-:W2:Y:S01]  /*10ed0*/  LDL.LU R0, [R1+0x54] ;  /* 0x0000540001007983 */ /* 0x000ea20000300800 */
[----:B------:R-:W2:Y:S02]  /*10ee0*/  POPC R8, R10 ;  /* 0x0000000a00087309 */ /* 0x000ea40000000000 */
[----:B--2---:R-:W-:-:S05]  /*10ef0*/  IADD3 R0, R8, R0, RZ ;  /* 0x0000000008007210 */ /* 0x004fca0007ffe0ff */
[----:B------:R2:W-:Y:S01]  /*10f00*/  STL [R1+0x54], R0 ;  /* 0x0000540001007387 */ /* 0x0005e20000100800 */
[----:B------:R-:W-:Y:S05]  /*10f10*/  BRA.DIV ~URZ, `(.L_x_1082) ;  /* 0x00001c927f007947 */ /* 0x000fea000b800000 */
[----:B------:R3:W4:Y:S04]  /*10f20*/  SHFL.IDX PT, R12, R6, R8, 0x1f ;  /* 0x00001f08060c7589 */ /* 0x00072800000e0000 */
[----:B------:R3:W1:Y:S02]  /*10f30*/  SHFL.IDX PT, R7, R7, R8, 0x1f ;  /* 0x00001f0807077589 */ /* 0x00066400000e0000 */
.L_x_1120:
[----:B------:R-:W-:Y:S01]  /*10f40*/  ISETP.NE.AND P0, PT, R10, RZ, PT ;  /* 0x000000ff0a00720c */ /* 0x000fe20003f05270 */
[----:B------:R-:W-:-:S12]  /*10f50*/  BSSY B0, `(.L_x_1083) ;  /* 0x0000005000007945 */ /* 0x000fd80003800000 */
[----:B------:R-:W-:Y:S05]  /*10f60*/  @!P0 BRA `(.L_x_1084) ;  /* 0x0000003000008947 */ /* 0x000fea0003800000 */
[----:B------:R-:W-:Y:S01]  /*10f70*/  IADD3 R3, R8, -0x1, RZ ;  /* 0xffffffff08037810 */ /* 0x000fe20007ffe0ff */
[----:B------:R-:W-:Y:S05]  /*10f80*/  BRA.DIV ~URZ, `(.L_x_1085) ;  /* 0x00001cf27f007947 */ /* 0x000fea000b800000 */
[----:B------:R2:W3:Y:S02]  /*10f90*/  SHFL.IDX PT, R13, R4, R3, 0x1f ;  /* 0x00001f03040d7589 */ /* 0x0004e400000e0000 */
.L_x_1084:
[----:B------:R-:W-:Y:S05]  /*10fa0*/  BSYNC B0 ;  /* 0x0000000000007941 */ /* 0x000fea0003800000 */
.L_x_1083:
        /* <DEDUP_REMOVED lines=68> */
.L_x_1087:
        /* <DEDUP_REMOVED lines=17> */
[----:B------:R-:W-:-:S04]  /*11500*/  IMAD.MOV.U32 R6, RZ, RZ, R0 ;  /* 0x000000ffff067224 */ /* 0x000fc800078e0000 */
        /* <DEDUP_REMOVED lines=12> */
[----:B------:R-:W-:-:S05]  /*115d0*/  IMAD.MOV.U32 R2, RZ, RZ, R0 ;  /* 0x000000ffff027224 */ /* 0x000fca00078e0000 */
[----:B------:R-:W-:Y:S02]  /*115e0*/  @!P1 IADD3 R2, -R2, RZ, RZ ;  /* 0x000000ff02029210 */ /* 0x000fe40007ffe1ff */
        /* <DEDUP_REMOVED lines=15> */
[----:B------:R-:W-:Y:S01]  /*116e0*/  IMAD R7, R6, R4, RZ ;  /* 0x0000000406077224 */ /* 0x000fe200078e02ff */
[----:B------:R-:W-:Y:S01]  /*116f0*/  MOV R6, R2 ;  /* 0x0000000200067202 */ /* 0x000fe20000000f00 */
[----:B------:R-:W-:-:S04]  /*11700*/  IMAD.MOV.U32 R2, RZ, RZ, RZ ;  /* 0x000000ffff027224 */ /* 0x000fc800078e00ff */
[----:B------:R-:W-:-:S04]  /*11710*/  IMAD.HI.U32 R7, R3, R7, R2 ;  /* 0x0000000703077227 */ /* 0x000fc800078e0002 */
[----:B------:R-:W-:-:S04]  /*11720*/  IMAD.MOV R2, RZ, RZ, -R8 ;  /* 0x000000ffff027224 */ /* 0x000fc800078e0a08 */
        /* <DEDUP_REMOVED lines=17> */
.L_x_1088:
[----:B------:R-:W-:Y:S05]  /*11840*/  BSYNC B0 ;  /* 0x0000000000007941 */ /* 0x000fea0003800000 */
.L_x_1086:
[----:B------:R-:W-:-:S04]  /*11850*/  LOP3.LUT R2, RZ, R2, RZ, 0x33, !PT ;  /* 0x00000002ff027212 */ /* 0x000fc800078e33ff */
[----:B-1----:R-:W-:-:S05]  /*11860*/  IADD3 R0, R2, R12, RZ ;  /* 0x0000000c02007210 */ /* 0x002fca0007ffe0ff */
[----:B------:R1:W-:Y:S01]  /*11870*/  STL [R1+0x4c], R0 ;  /* 0x00004c0001007387 */ /* 0x0003e20000100800 */
[----:B------:R-:W-:Y:S05]  /*11880*/  BRA `(.L_x_1089) ;  /* 0x0000005000007947 */ /* 0x000fea0003800000 */
.L_x_1077:
[----:B------:R-:W-:Y:S01]  /*11890*/  MOV R0, c[0x0][0x53c] ;  /* 0x00014f0000007a02 */ /* 0x000fe20000000f00 */
[----:B------:R2:W-:Y:S04]  /*118a0*/  STL [R1+0x48], R9 ;  /* 0x0000480901007387 */ /* 0x0005e80000100800 */
[----:B------:R2:W-:Y:S04]  /*118b0*/  STL [R1+0x4c], RZ ;  /* 0x00004cff01007387 */ /* 0x0005e80000100800 */
[----:B------:R2:W-:Y:S04]  /*118c0*/  STL [R1+0x50], RZ ;  /* 0x000050ff01007387 */ /* 0x0005e80000100800 */
[----:B------:R2:W-:Y:S02]  /*118d0*/  STL [R1+0x54], R0 ;  /* 0x0000540001007387 */ /* 0x0005e40000100800 */
.L_x_1089:
[----:B------:R-:W-:Y:S05]  /*118e0*/  BSYNC B1 ;  /* 0x0000000000017941 */ /* 0x000fea0003800000 */
.L_x_1075:
        /* <DEDUP_REMOVED lines=9> */
.L_x_1070:
[----:B--2---:R-:W2:Y:S02]  /*11980*/  LDL R0, [R1+0x54] ;  /* 0x0000540001007983 */ /* 0x004ea40000100800 */
[----:B--2---:R-:W-:-:S13]  /*11990*/  ISETP.GE.AND P0, PT, R0, c[0x0][0x53c], PT ;  /* 0x00014f0000007a0c */ /* 0x004fda0003f06270 */
[----:B-1----:R-:W-:Y:S01]  /*119a0*/  @P0 CALL.REL.NOINC `(.L_x_1090) ;  /* 0x0000001000000944 */ /* 0x002fe20003c00000 */
[----:B------:R-:W-:Y:S05]  /*119b0*/  BRA `(.L_x_1091) ;  /* 0xfffefec000007947 */ /* 0x000fea000383ffff */
.L_x_1090:
[----:B------:R-:W-:Y:S05]  /*119c0*/  EXIT ;  /* 0x000000000000794d */ /* 0x000fea0003800000 */
.L_x_999:
[----:B------:R-:W-:Y:S01]  /*119d0*/  IMAD.MOV.U32 R0, RZ, RZ, R5 ;  /* 0x000000ffff007224 */ /* 0x000fe200078e0005 */
[----:B------:R-:W-:Y:S02]  /*119e0*/  MOV R2, 0x1 ;  /* 0x0000000100027802 */ /* 0x000fe40000000f00 */
[----:B------:R-:W-:Y:S02]  /*119f0*/  MOV R3, 0x11a10 ;  /* 0x00011a1000037802 */ /* 0x000fe40000000f00 */
[----:B------:R-:W-:Y:S05]  /*11a00*/  CALL.REL.NOINC `($__internal_22_$__cuda_sm70_shflsync_up_p) ;  /* 0x0000136000007944 */ /* 0x000fea0003c00000 */
[----:B------:R-:W-:Y:S01]  /*11a10*/  MOV R0, R4 ;  /* 0x0000000400007202 */ /* 0x000fe20000000f00 */
[----:B------:R-:W-:Y:S05]  /*11a20*/  BRA `(.L_x_1092) ;  /* 0xfffeea3000007947 */ /* 0x000fea000383ffff */
.L_x_1000:
[----:B------:R-:W-:Y:S01]  /*11a30*/  IMAD.MOV.U32 R0, RZ, RZ, R5 ;  /* 0x000000ffff007224 */ /* 0x000fe200078e0005 */
[----:B------:R-:W-:Y:S02]  /*11a40*/  MOV R2, 0x2 ;  /* 0x0000000200027802 */ /* 0x000fe40000000f00 */
[----:B------:R-:W-:Y:S02]  /*11a50*/  MOV R3, 0x11a70 ;  /* 0x00011a7000037802 */ /* 0x000fe40000000f00 */
[----:B------:R-:W-:Y:S05]  /*11a60*/  CALL.REL.NOINC `($__internal_22_$__cuda_sm70_shflsync_up_p) ;  /* 0x0000130000007944 */ /* 0x000fea0003c00000 */
[----:B------:R-:W-:Y:S01]  /*11a70*/  SEL R0, R4, RZ, P4 ;  /* 0x000000ff04007207 */ /* 0x000fe20002000000 */
[----:B------:R-:W-:Y:S01]  /*11a80*/  IMAD.MOV.U32 R2, RZ, RZ, 0x4 ;  /* 0x00000004ff027424 */ /* 0x000fe200078e00ff */
[----:B------:R-:W-:-:S03]  /*11a90*/  MOV R3, 0x11ac0 ;  /* 0x00011ac000037802 */ /* 0x000fc60000000f00 */
[----:B------:R-:W-:Y:S02]  /*11aa0*/  IMAD.IADD R0, R5, 0x1, R0 ;  /* 0x0000000105007824 */ /* 0x000fe400078e0200 */
        /* <DEDUP_REMOVED lines=14> */
[----:B------:R-:W-:Y:S01]  /*11b90*/  IMAD.IADD R4, R0, 0x1, R4 ;  /* 0x0000000100047824 */ /* 0x000fe200078e0204 */
[----:B------:R-:W-:-:S03]  /*11ba0*/  MOV R0, 0x1f ;  /* 0x0000001f00007802 */ /* 0x000fc60000000f00 */
[----:B------:R-:W-:Y:S02]  /*11bb0*/  IMAD.MOV.U32 R5, RZ, RZ, R4 ;  /* 0x000000ffff057224 */ /* 0x000fe400078e0004 */
[----:B------:R-:W-:Y:S05]  /*11bc0*/  CALL.REL.NOINC `($__internal_21_$__cuda_sm70_shflsync_idx_p) ;  /* 0x0000115000007944 */ /* 0x000fea0003c00000 */
[----:B------:R-:W-:Y:S05]  /*11bd0*/  BRA `(.L_x_1093) ;  /* 0xfffee98000007947 */ /* 0x000fea000383ffff */
.L_x_1002:
[----:B------:R-:W-:Y:S02]  /*11be0*/  SEL R0, RZ, 0x1, P0 ;  /* 0x00000001ff007807 */ /* 0x000fe40000000000 */
[----:B------:R-:W-:Y:S02]  /*11bf0*/  MOV R2, 0x11c10 ;  /* 0x00011c1000027802 */ /* 0x000fe40000000f00 */
[----:B------:R-:W-:Y:S05]  /*11c00*/  CALL.REL.NOINC `($__internal_23_$__cuda_sm70_votesync_ballot) ;  /* 0x000011d000007944 */ /* 0x000fea0003c00000 */
[----:B------:R-:W-:Y:S01]  /*11c10*/  MOV R10, R0 ;  /* 0x00000000000a7202 */ /* 0x000fe20000000f00 */
[----:B------:R-:W-:Y:S05]  /*11c20*/  BRA `(.L_x_1094) ;  /* 0xfffee9c000007947 */ /* 0x000fea000383ffff */
.L_x_1003:
[----:B------:R-:W-:Y:S01]  /*11c30*/  IMAD.MOV.U32 R5, RZ, RZ, R9 ;  /* 0x000000ffff057224 */ /* 0x000fe200078e0009 */
[----:B------:R-:W-:Y:S01]  /*11c40*/  MOV R3, R6 ;  /* 0x0000000600037202 */ /* 0x000fe20000000f00 */
[----:B-1----:R-:W-:Y:S01]  /*11c50*/  IMAD.MOV.U32 R0, RZ, RZ, 0x1f ;  /* 0x0000001fff007424 */ /* 0x002fe200078e00ff */
[----:B------:R-:W-:Y:S02]  /*11c60*/  MOV R2, 0x11c80 ;  /* 0x00011c8000027802 */ /* 0x000fe40000000f00 */
[----:B------:R-:W-:Y:S05]  /*11c70*/  CALL.REL.NOINC `($__internal_21_$__cuda_sm70_shflsync_idx_p) ;  /* 0x000010a000007944 */ /* 0x000fea0003c00000 */
[----:B------:R-:W-:Y:S01]  /*11c80*/  IMAD.MOV.U32 R12, RZ, RZ, R0 ;  /* 0x000000ffff0c7224 */ /* 0x000fe200078e0000 */
[----:B------:R-:W-:Y:S01]  /*11c90*/  MOV R5, R8 ;  /* 0x0000000800057202 */ /* 0x000fe20000000f00 */
[----:B------:R-:W-:Y:S01]  /*11ca0*/  IMAD.MOV.U32 R7, RZ, RZ, RZ ;  /* 0x000000ffff077224 */ /* 0x000fe200078e00ff */
[----:B------:R-:W-:Y:S01]  /*11cb0*/  MOV R3, R6 ;  /* 0x0000000600037202 */ /* 0x000fe20000000f00 */
[----:B------:R-:W-:Y:S01]  /*11cc0*/  IMAD.MOV.U32 R0, RZ, RZ, 0x1f ;  /* 0x0000001fff007424 */ /* 0x000fe200078e00ff */
[----:B------:R-:W-:-:S02]  /*11cd0*/  MOV R2, 0x11cf0 ;  /* 0x00011cf000027802 */ /* 0x000fc40000000f00 */
[----:B------:R-:W-:Y:S05]  /*11ce0*/  CALL.REL.NOINC `($__internal_21_$__cuda_sm70_shflsync_idx_p) ;  /* 0x0000103000007944 */ /* 0x000fea0003c00000 */
[----:B------:R-:W-:Y:S01]  /*11cf0*/  MOV R9, R0 ;  /* 0x0000000000097202 */ /* 0x000fe20000000f00 */
[----:B------:R-:W-:Y:S05]  /*11d00*/  BRA `(.L_x_1095) ;  /* 0xfffee95000007947 */ /* 0x000fea000383ffff */
.L_x_1006:
[----:B------:R-:W-:Y:S01]  /*11d10*/  IMAD.MOV.U32 R5, RZ, RZ, R4 ;  /* 0x000000ffff057224 */ /* 0x000fe200078e0004 */
[----:B-1----:R-:W-:-:S02]  /*11d20*/  MOV R0, 0x1f ;  /* 0x0000001f00007802 */ /* 0x002fc40000000f00 */
[----:B------:R-:W-:Y:S02]  /*11d30*/  MOV R2, 0x11d50 ;  /* 0x00011d5000027802 */ /* 0x000fe40000000f00 */
[----:B--234-:R-:W-:Y:S05]  /*11d40*/  CALL.REL.NOINC `($__internal_21_$__cuda_sm70_shflsync_idx_p) ;  /* 0x00000fd000007944 */ /* 0x01cfea0003c00000 */
[----:B------:R-:W-:Y:S01]  /*11d50*/  MOV R7, R0 ;  /* 0x0000000000077202 */ /* 0x000fe20000000f00 */
[----:B------:R-:W-:Y:S05]  /*11d60*/  BRA `(.L_x_1005) ;  /* 0xfffee95000007947 */ /* 0x000fea000383ffff */
.L_x_1029:
[----:B-1----:R1:W5:Y:S01]  /*11d70*/  LDL R2, [R1+0x24] ;  /* 0x0000240001027983 */ /* 0x0023620000100800 */
[----:B------:R-:W-:Y:S02]  /*11d80*/  MOV R5, 0x2 ;  /* 0x0000000200057802 */ /* 0x000fe40000000f00 */
[----:B------:R-:W-:Y:S02]  /*11d90*/  MOV R4, 0x11db0 ;  /* 0x00011db000047802 */ /* 0x000fe40000000f00 */
[----:B-1---5:R-:W-:Y:S05]  /*11da0*/  CALL.REL.NOINC `($__internal_20_$__cuda_sm70_shflsync_bfly_p) ;  /* 0x00000f3000007944 */ /* 0x022fea0003c00000 */
[----:B------:R-:W-:Y:S01]  /*11db0*/  MOV R0, R2 ;  /* 0x0000000200007202 */ /* 0x000fe20000000f00 */
[----:B------:R-:W-:Y:S05]  /*11dc0*/  BRA `(.L_x_1096) ;  /* 0xffffb7a000007947 */ /* 0x000fea000383ffff */
.L_x_1030:
[----:B------:R-:W-:Y:S01]  /*11dd0*/  IMAD.MOV.U32 R2, RZ, RZ, R0 ;  /* 0x000000ffff027224 */ /* 0x000fe200078e0000 */
[----:B------:R-:W-:Y:S02]  /*11de0*/  MOV R5, 0x1 ;  /* 0x0000000100057802 */ /* 0x000fe40000000f00 */
[----:B------:R-:W-:Y:S02]  /*11df0*/  MOV R4, 0x11e10 ;  /* 0x00011e1000047802 */ /* 0x000fe40000000f00 */
[----:B------:R-:W-:Y:S05]  /*11e00*/  CALL.REL.NOINC `($__internal_20_$__cuda_sm70_shflsync_bfly_p) ;  /* 0x00000ed000007944 */ /* 0x000fea0003c00000 */
[----:B------:R-:W-:Y:S02]  /*11e10*/  FADD.FTZ R0, R0, R2 ;  /* 0x0000000200007221 */ /* 0x000fe40000010000 */
[----:B------:R1:W5:Y:S01]  /*11e20*/  LDL R2, [R1+0x20] ;  /* 0x0000200001027983 */ /* 0x0003620000100800 */
[----:B------:R-:W-:-:S02]  /*11e30*/  MOV R5, 0x2 ;  /* 0x0000000200057802 */ /* 0x000fc40000000f00 */
[----:B------:R-:W-:Y:S02]  /*11e40*/  MOV R4, 0x11e60 ;  /* 0x00011e6000047802 */ /* 0x000fe40000000f00 */
[----:B-1---5:R-:W-:Y:S05]  /*11e50*/  CALL.REL.NOINC `($__internal_20_$__cuda_sm70_shflsync_bfly_p) ;  /* 0x00000e8000007944 */ /* 0x022fea0003c00000 */
[----:B------:R-:W2:Y:S01]  /*11e60*/  LDL.LU R3, [R1+0x20] ;  /* 0x0000200001037983 */ /* 0x000ea20000300800 */
[----:B------:R-:W-:Y:S02]  /*11e70*/  MOV R5, 0x1 ;  /* 0x0000000100057802 */ /* 0x000fe40000000f00 */
[----:B------:R-:W-:Y:S01]  /*11e80*/  MOV R4, 0x11ec0 ;  /* 0x00011ec000047802 */ /* 0x000fe20000000f00 */
[----:B--2---:R-:W-:-:S05]  /*11e90*/  FADD.FTZ R3, R3, R2 ;  /* 0x0000000203037221 */ /* 0x004fca0000010000 */
[----:B------:R-:W-:Y:S02]  /*11ea0*/  MOV R2, R3 ;  /* 0x0000000300027202 */ /* 0x000fe40000000f00 */
[----:B------:R-:W-:Y:S05]  /*11eb0*/  CALL.REL.NOINC `($__internal_20_$__cuda_sm70_shflsync_bfly_p) ;  /* 0x00000e2000007944 */ /* 0x000fea0003c00000 */
[----:B------:R-:W-:Y:S01]  /*11ec0*/  MOV R4, R2 ;  /* 0x0000000200047202 */ /* 0x000fe20000000f00 */
[----:B------:R-:W-:Y:S05]  /*11ed0*/  BRA `(.L_x_1097) ;  /* 0xffffb72000007947 */ /* 0x000fea000383ffff */
.L_x_1037:
[----:B-1234-:R-:W-:Y:S01]  /*11ee0*/  IMAD.MOV.U32 R5, RZ, RZ, R7 ;  /* 0x000000ffff057224 */ /* 0x01efe200078e0007 */
[----:B------:R-:W-:Y:S01]  /*11ef0*/  MOV R3, RZ ;  /* 0x000000ff00037202 */ /* 0x000fe20000000f00 */
[----:B------:R-:W-:Y:S01]  /*11f00*/  IMAD.MOV.U32 R0, RZ, RZ, 0x181f ;  /* 0x0000181fff007424 */ /* 0x000fe200078e00ff */
[----:B------:R-:W-:Y:S02]  /*11f10*/  MOV R2, 0x11f30 ;  /* 0x00011f3000027802 */ /* 0x000fe40000000f00 */
[----:B------:R-:W-:Y:S05]  /*11f20*/  CALL.REL.NOINC `($__internal_21_$__cuda_sm70_shflsync_idx_p) ;  /* 0x00000df000007944 */ /* 0x000fea0003c00000 */
[----:B------:R-:W-:Y:S01]  /*11f30*/  MOV R9, R0 ;  /* 0x0000000000097202 */ /* 0x000fe20000000f00 */
[----:B------:R-:W-:Y:S05]  /*11f40*/  BRA `(.L_x_1098) ;  /* 0xffffcb8000007947 */ /* 0x000fea000383ffff */
.L_x_1038:
[----:B------:R-:W-:Y:S01]  /*11f50*/  IMAD.MOV.U32 R5, RZ, RZ, R8 ;  /* 0x000000ffff057224 */ /* 0x000fe200078e0008 */
[----:B------:R-:W-:Y:S01]  /*11f60*/  MOV R3, RZ ;  /* 0x000000ff00037202 */ /* 0x000fe20000000f00 */
[----:B------:R-:W-:Y:S01]  /*11f70*/  IMAD.MOV.U32 R0, RZ, RZ, 0x181f ;  /* 0x0000181fff007424 */ /* 0x000fe200078e00ff */
[----:B------:R-:W-:Y:S02]  /*11f80*/  MOV R2, 0x11fa0 ;  /* 0x00011fa000027802 */ /* 0x000fe40000000f00 */
[----:B-12---:R-:W-:Y:S05]  /*11f90*/  CALL.REL.NOINC `($__internal_21_$__cuda_sm70_shflsync_idx_p) ;  /* 0x00000d8000007944 */ /* 0x006fea0003c00000 */
[----:B------:R-:W-:Y:S05]  /*11fa0*/  BRA `(.L_x_1099) ;  /* 0xffffcb4000007947 */ /* 0x000fea000383ffff */
.L_x_1041:
[----:B--2---:R-:W-:Y:S01]  /*11fb0*/  IMAD.MOV.U32 R5, RZ, RZ, R7 ;  /* 0x000000ffff057224 */ /* 0x004fe200078e0007 */
[----:B------:R-:W-:Y:S01]  /*11fc0*/  MOV R3, 0x1 ;  /* 0x0000000100037802 */ /* 0x000fe20000000f00 */
[----:B----4-:R-:W-:Y:S01]  /*11fd0*/  IMAD.MOV.U32 R0, RZ, RZ, 0x181f ;  /* 0x0000181fff007424 */ /* 0x010fe200078e00ff */
[----:B------:R-:W-:-:S02]  /*11fe0*/  MOV R2, 0x12000 ;  /* 0x0001200000027802 */ /* 0x000fc40000000f00 */
[----:B-1-3--:R-:W-:Y:S05]  /*11ff0*/  CALL.REL.NOINC `($__internal_21_$__cuda_sm70_shflsync_idx_p) ;  /* 0x00000d2000007944 */ /* 0x00afea0003c00000 */
[----:B------:R-:W-:Y:S01]  /*12000*/  IMAD.MOV.U32 R9, RZ, RZ, R0 ;  /* 0x000000ffff097224 */ /* 0x000fe200078e0000 */
[----:B------:R-:W-:Y:S01]  /*12010*/  MOV R3, 0x1 ;  /* 0x0000000100037802 */ /* 0x000fe20000000f00 */
[----:B------:R-:W-:Y:S01]  /*12020*/  IMAD.MOV.U32 R5, RZ, RZ, R8 ;  /* 0x000000ffff057224 */ /* 0x000fe200078e0008 */
[----:B------:R-:W-:-:S02]  /*12030*/  MOV R0, 0x181f ;  /* 0x0000181f00007802 */ /* 0x000fc40000000f00 */
[----:B------:R-:W-:Y:S02]  /*12040*/  MOV R2, 0x12060 ;  /* 0x0001206000027802 */ /* 0x000fe40000000f00 */
[----:B------:R-:W-:Y:S05]  /*12050*/  CALL.REL.NOINC `($__internal_21_$__cuda_sm70_shflsync_idx_p) ;  /* 0x00000cc000007944 */ /* 0x000fea0003c00000 */
[----:B------:R-:W-:Y:S05]  /*12060*/  BRA `(.L_x_1100) ;  /* 0xffffcb9000007947 */ /* 0x000fea000383ffff */
.L_x_1044:
[----:B-1----:R-:W-:Y:S01]  /*12070*/  IMAD.MOV.U32 R5, RZ, RZ, R7 ;  /* 0x000000ffff057224 */ /* 0x002fe200078e0007 */
[----:B------:R-:W-:Y:S01]  /*12080*/  MOV R3, 0x2 ;  /* 0x0000000200037802 */ /* 0x000fe20000000f00 */
[----:B----4-:R-:W-:Y:S01]  /*12090*/  IMAD.MOV.U32 R0, RZ, RZ, 0x181f ;  /* 0x0000181fff007424 */ /* 0x010fe200078e00ff */
[----:B------:R-:W-:Y:S02]  /*120a0*/  MOV R2, 0x120c0 ;  /* 0x000120c000027802 */ /* 0x000fe40000000f00 */
[----:B--23--:R-:W-:Y:S05]  /*120b0*/  CALL.REL.NOINC `($__internal_21_$__cuda_sm70_shflsync_idx_p) ;  /* 0x00000c6000007944 */ /* 0x00cfea0003c00000 */
[----:B------:R-:W-:Y:S01]  /*120c0*/  MOV R9, R0 ;  /* 0x0000000000097202 */ /* 0x000fe20000000f00 */
[----:B------:R-:W-:Y:S05]  /*120d0*/  BRA `(.L_x_1101) ;  /* 0xffffcc3000007947 */ /* 0x000fea000383ffff */
.L_x_1045:
[----:B------:R-:W-:Y:S01]  /*120e0*/  IMAD.MOV.U32 R5, RZ, RZ, R8 ;  /* 0x000000ffff057224 */ /* 0x000fe200078e0008 */
[----:B------:R-:W-:Y:S01]  /*120f0*/  MOV R3, 0x2 ;  /* 0x0000000200037802 */ /* 0x000fe20000000f00 */
[----:B----4-:R-:W-:Y:S01]  /*12100*/  IMAD.MOV.U32 R0, RZ, RZ, 0x181f ;  /* 0x0000181fff007424 */ /* 0x010fe200078e00ff */
[----:B------:R-:W-:Y:S02]  /*12110*/  MOV R2, 0x12130 ;  /* 0x0001213000027802 */ /* 0x000fe40000000f00 */
[----:B-123--:R-:W-:Y:S05]  /*12120*/  CALL.REL.NOINC `($__internal_21_$__cuda_sm70_shflsync_idx_p) ;  /* 0x00000bf000007944 */ /* 0x00efea0003c00000 */
[----:B------:R-:W-:Y:S05]  /*12130*/  BRA `(.L_x_1102) ;  /* 0xffffcbf000007947 */ /* 0x000fea000383ffff */
.L_x_1048:
[----:B-1----:R-:W-:Y:S01]  /*12140*/  IMAD.MOV.U32 R5, RZ, RZ, R7 ;  /* 0x000000ffff057224 */ /* 0x002fe200078e0007 */
[----:B------:R-:W-:Y:S01]  /*12150*/  MOV R3, 0x3 ;  /* 0x0000000300037802 */ /* 0x000fe20000000f00 */
[----:B------:R-:W-:Y:S01]  /*12160*/  IMAD.MOV.U32 R0, RZ, RZ, 0x181f ;  /* 0x0000181fff007424 */ /* 0x000fe200078e00ff */
[----:B------:R-:W-:-:S02]  /*12170*/  MOV R2, 0x12190 ;  /* 0x0001219000027802 */ /* 0x000fc40000000f00 */
[----:B--234-:R-:W-:Y:S05]  /*12180*/  CALL.REL.NOINC `($__internal_21_$__cuda_sm70_shflsync_idx_p) ;  /* 0x00000b9000007944 */ /* 0x01cfea0003c00000 */
[----:B------:R-:W-:Y:S01]  /*12190*/  IMAD.MOV.U32 R7, RZ, RZ, R0 ;  /* 0x000000ffff077224 */ /* 0x000fe200078e0000 */
[----:B------:R-:W-:Y:S01]  /*121a0*/  MOV R3, 0x3 ;  /* 0x0000000300037802 */ /* 0x000fe20000000f00 */
[----:B------:R-:W-:Y:S01]  /*121b0*/  IMAD.MOV.U32 R5, RZ, RZ, R8 ;  /* 0x000000ffff057224 */ /* 0x000fe200078e0008 */
[----:B------:R-:W-:-:S02]  /*121c0*/  MOV R0, 0x181f ;  /* 0x0000181f00007802 */ /* 0x000fc40000000f00 */
[----:B------:R-:W-:Y:S02]  /*121d0*/  MOV R2, 0x121f0 ;  /* 0x000121f000027802 */ /* 0x000fe40000000f00 */
[----:B------:R-:W-:Y:S05]  /*121e0*/  CALL.REL.NOINC `($__internal_21_$__cuda_sm70_shflsync_idx_p) ;  /* 0x00000b3000007944 */ /* 0x000fea0003c00000 */
[----:B------:R-:W-:Y:S05]  /*121f0*/  BRA `(.L_x_1103) ;  /* 0xffffcc5000007947 */ /* 0x000fea000383ffff */
.L_x_1050:
[----:B------:R-:W-:Y:S01]  /*12200*/  IMAD.MOV.U32 R5, RZ, RZ, R14 ;  /* 0x000000ffff057224 */ /* 0x000fe200078e000e */
[----:B------:R-:W-:Y:S01]  /*12210*/  MOV R3, RZ ;  /* 0x000000ff00037202 */ /* 0x000fe20000000f00 */
[----:B------:R-:W-:Y:S01]  /*12220*/  IMAD.MOV.U32 R0, RZ, RZ, 0x1c1f ;  /* 0x00001c1fff007424 */ /* 0x000fe200078e00ff */
[----:B------:R-:W-:Y:S02]  /*12230*/  MOV R2, 0x12250 ;  /* 0x0001225000027802 */ /* 0x000fe40000000f00 */
[----:B------:R-:W-:Y:S05]  /*12240*/  CALL.REL.NOINC `($__internal_21_$__cuda_sm70_shflsync_idx_p) ;  /* 0x00000ad000007944 */ /* 0x000fea0003c00000 */
[----:B------:R-:W-:Y:S01]  /*12250*/  MOV R4, R0 ;  /* 0x0000000000047202 */ /* 0x000fe20000000f00 */
[----:B------:R-:W-:Y:S05]  /*12260*/  BRA `(.L_x_1104) ;  /* 0xffffcef000007947 */ /* 0x000fea000383ffff */
.L_x_1051:
[----:B------:R-:W-:Y:S01]  /*12270*/  IMAD.MOV.U32 R5, RZ, RZ, R28 ;  /* 0x000000ffff057224 */ /* 0x000fe200078e001c */
[----:B------:R-:W-:Y:S01]  /*12280*/  MOV R3, RZ ;  /* 0x000000ff00037202 */ /* 0x000fe20000000f00 */
[----:B------:R-:W-:Y:S01]  /*12290*/  IMAD.MOV.U32 R0, RZ, RZ, 0x1c1f ;  /* 0x00001c1fff007424 */ /* 0x000fe200078e00ff */
[----:B------:R-:W-:Y:S02]  /*122a0*/  MOV R2, 0x122c0 ;  /* 0x000122c000027802 */ /* 0x000fe40000000f00 */
[----:B-12---:R-:W-:Y:S05]  /*122b0*/  CALL.REL.NOINC `($__internal_21_$__cuda_sm70_shflsync_idx_p) ;  /* 0x00000a6000007944 */ /* 0x006fea0003c00000 */
[----:B------:R-:W-:Y:S05]  /*122c0*/  BRA `(.L_x_1105) ;  /* 0xffffceb000007947 */ /* 0x000fea000383ffff */
.L_x_1054:
[----:B------:R-:W-:Y:S01]  /*122d0*/  IMAD.MOV.U32 R5, RZ, RZ, R14 ;  /* 0x000000ffff057224 */ /* 0x000fe200078e000e */
[----:B----4-:R-:W-:Y:S01]  /*122e0*/  MOV R3, 0x1 ;  /* 0x0000000100037802 */ /* 0x010fe20000000f00 */
[----:B------:R-:W-:Y:S01]  /*122f0*/  IMAD.MOV.U32 R0, RZ, RZ, 0x1c1f ;  /* 0x00001c1fff007424 */ /* 0x000fe200078e00ff */
[----:B------:R-:W-:-:S02]  /*12300*/  MOV R2, 0x12320 ;  /* 0x0001232000027802 */ /* 0x000fc40000000f00 */
[----:B-123--:R-:W-:Y:S05]  /*12310*/  CALL.REL.NOINC `($__internal_21_$__cuda_sm70_shflsync_idx_p) ;  /* 0x00000a0000007944 */ /* 0x00efea0003c00000 */
[----:B------:R-:W-:Y:S01]  /*12320*/  IMAD.MOV.U32 R4, RZ, RZ, R0 ;  /* 0x000000ffff047224 */ /* 0x000fe200078e0000 */
[----:B------:R-:W-:Y:S01]  /*12330*/  MOV R3, 0x1 ;  /* 0x0000000100037802 */ /* 0x000fe20000000f00 */
[----:B------:R-:W-:Y:S01]  /*12340*/  IMAD.MOV.U32 R5, RZ, RZ, R28 ;  /* 0x000000ffff057224 */ /* 0x000fe200078e001c */
[----:B------:R-:W-:-:S02]  /*12350*/  MOV R0, 0x1c1f ;  /* 0x00001c1f00007802 */ /* 0x000fc40000000f00 */
[----:B------:R-:W-:Y:S02]  /*12360*/  MOV R2, 0x12380 ;  /* 0x0001238000027802 */ /* 0x000fe40000000f00 */
[----:B------:R-:W-:Y:S05]  /*12370*/  CALL.REL.NOINC `($__internal_21_$__cuda_sm70_shflsync_idx_p) ;  /* 0x000009a000007944 */ /* 0x000fea0003c00000 */
[----:B------:R-:W-:Y:S05]  /*12380*/  BRA `(.L_x_1106) ;  /* 0xffffd45000007947 */ /* 0x000fea000383ffff */
.L_x_1058:
[----:B------:R-:W-:Y:S01]  /*12390*/  IMAD.MOV.U32 R5, RZ, RZ, R6 ;  /* 0x000000ffff057224 */ /* 0x000fe200078e0006 */
[----:B------:R-:W-:Y:S01]  /*123a0*/  MOV R3, RZ ;  /* 0x000000ff00037202 */ /* 0x000fe20000000f00 */
[----:B------:R-:W-:Y:S01]  /*123b0*/  IMAD.MOV.U32 R0, RZ, RZ, 0x181f ;  /* 0x0000181fff007424 */ /* 0x000fe200078e00ff */
[----:B------:R-:W-:Y:S02]  /*123c0*/  MOV R2, 0x123e0 ;  /* 0x000123e000027802 */ /* 0x000fe40000000f00 */
[----:B------:R-:W-:Y:S05]  /*123d0*/  CALL.REL.NOINC `($__internal_21_$__cuda_sm70_shflsync_idx_p) ;  /* 0x0000094000007944 */ /* 0x000fea0003c00000 */
[----:B------:R-:W-:Y:S01]  /*123e0*/  MOV R10, R0 ;  /* 0x00000000000a7202 */ /* 0x000fe20000000f00 */
[----:B------:R-:W-:Y:S05]  /*123f0*/  BRA `(.L_x_1107) ;  /* 0xffffe03000007947 */ /* 0x000fea000383ffff */
.L_x_1059:
[----:B------:R-:W-:Y:S01]  /*12400*/  IMAD.MOV.U32 R5, RZ, RZ, R9 ;  /* 0x000000ffff057224 */ /* 0x000fe200078e0009 */
[----:B------:R-:W-:Y:S01]  /*12410*/  MOV R3, RZ ;  /* 0x000000ff00037202 */ /* 0x000fe20000000f00 */
[----:B------:R-:W-:Y:S01]  /*12420*/  IMAD.MOV.U32 R0, RZ, RZ, 0x181f ;  /* 0x0000181fff007424 */ /* 0x000fe200078e00ff */
[----:B------:R-:W-:Y:S02]  /*12430*/  MOV R2, 0x12450 ;  /* 0x0001245000027802 */ /* 0x000fe40000000f00 */
[----:B-12---:R-:W-:Y:S05]  /*12440*/  CALL.REL.NOINC `($__internal_21_$__cuda_sm70_shflsync_idx_p) ;  /* 0x000008d000007944 */ /* 0x006fea0003c00000 */
[----:B------:R-:W-:Y:S05]  /*12450*/  BRA `(.L_x_1108) ;  /* 0xffffdff000007947 */ /* 0x000fea000383ffff */
.L_x_1062:
        /* <DEDUP_REMOVED lines=12> */
.L_x_1065:
[----:B-1----:R-:W-:Y:S01]  /*12520*/  IMAD.MOV.U32 R5, RZ, RZ, R6 ;  /* 0x000000ffff057224 */ /* 0x002fe200078e0006 */
[----:B------:R-:W-:Y:S01]  /*12530*/  MOV R3, 0x2 ;  /* 0x0000000200037802 */ /* 0x000fe20000000f00 */
[----:B----4-:R-:W-:Y:S01]  /*12540*/  IMAD.MOV.U32 R0, RZ, RZ, 0x181f ;  /* 0x0000181fff007424 */ /* 0x010fe200078e00ff */
[----:B------:R-:W-:Y:S02]  /*12550*/  MOV R2, 0x12570 ;  /* 0x0001257000027802 */ /* 0x000fe40000000f00 */
[----:B--23--:R-:W-:Y:S05]  /*12560*/  CALL.REL.NOINC `($__internal_21_$__cuda_sm70_shflsync_idx_p) ;  /* 0x000007b000007944 */ /* 0x00cfea0003c00000 */
[----:B------:R-:W-:Y:S01]  /*12570*/  MOV R10, R0 ;  /* 0x00000000000a7202 */ /* 0x000fe20000000f00 */
[----:B------:R-:W-:Y:S05]  /*12580*/  BRA `(.L_x_1110) ;  /* 0xffffe0f000007947 */ /* 0x000fea000383ffff */
.L_x_1066:
[----:B------:R-:W-:Y:S01]  /*12590*/  IMAD.MOV.U32 R5, RZ, RZ, R9 ;  /* 0x000000ffff057224 */ /* 0x000fe200078e0009 */
[----:B------:R-:W-:Y:S01]  /*125a0*/  MOV R3, 0x2 ;  /* 0x0000000200037802 */ /* 0x000fe20000000f00 */
[----:B----4-:R-:W-:Y:S01]  /*125b0*/  IMAD.MOV.U32 R0, RZ, RZ, 0x181f ;  /* 0x0000181fff007424 */ /* 0x010fe200078e00ff */
[----:B------:R-:W-:Y:S02]  /*125c0*/  MOV R2, 0x125e0 ;  /* 0x000125e000027802 */ /* 0x000fe40000000f00 */
[----:B-123--:R-:W-:Y:S05]  /*125d0*/  CALL.REL.NOINC `($__internal_21_$__cuda_sm70_shflsync_idx_p) ;  /* 0x0000074000007944 */ /* 0x00efea0003c00000 */
[----:B------:R-:W-:Y:S05]  /*125e0*/  BRA `(.L_x_1111) ;  /* 0xffffe0b000007947 */ /* 0x000fea000383ffff */
.L_x_1069:
        /* <DEDUP_REMOVED lines=12> */
.L_x_1071:
[----:B------:R-:W-:Y:S01]  /*126b0*/  IMAD.MOV.U32 R5, RZ, RZ, R67 ;  /* 0x000000ffff057224 */ /* 0x000fe200078e0043 */
[----:B------:R-:W-:Y:S01]  /*126c0*/  MOV R3, RZ ;  /* 0x000000ff00037202 */ /* 0x000fe20000000f00 */
[----:B------:R-:W-:Y:S01]  /*126d0*/  IMAD.MOV.U32 R0, RZ, RZ, 0x1f ;  /* 0x0000001fff007424 */ /* 0x000fe200078e00ff */
[----:B------:R-:W-:Y:S02]  /*126e0*/  MOV R2, 0x12700 ;  /* 0x0001270000027802 */ /* 0x000fe40000000f00 */
[----:B------:R-:W-:Y:S05]  /*126f0*/  CALL.REL.NOINC `($__internal_21_$__cuda_sm70_shflsync_idx_p) ;  /* 0x0000062000007944 */ /* 0x000fea0003c00000 */
[----:B------:R-:W-:Y:S01]  /*12700*/  MOV R9, R0 ;  /* 0x0000000000097202 */ /* 0x000fe20000000f00 */
[----:B------:R-:W-:Y:S05]  /*12710*/  BRA `(.L_x_1113) ;  /* 0xffffe27000007947 */ /* 0x000fea000383ffff */
.L_x_1072:
[----:B------:R-:W-:Y:S01]  /*12720*/  IMAD.MOV.U32 R5, RZ, RZ, R67 ;  /* 0x000000ffff057224 */ /* 0x000fe200078e0043 */
[----:B------:R-:W-:Y:S01]  /*12730*/  MOV R3, 0x1 ;  /* 0x0000000100037802 */ /* 0x000fe20000000f00 */
[----:B------:R-:W-:Y:S01]  /*12740*/  IMAD.MOV.U32 R0, RZ, RZ, 0x1f ;  /* 0x0000001fff007424 */ /* 0x000fe200078e00ff */
[----:B------:R-:W-:Y:S02]  /*12750*/  MOV R2, 0x12770 ;  /* 0x0001277000027802 */ /* 0x000fe40000000f00 */
[----:B-12---:R-:W-:Y:S05]  /*12760*/  CALL.REL.NOINC `($__internal_21_$__cuda_sm70_shflsync_idx_p) ;  /* 0x000005b000007944 */ /* 0x006fea0003c00000 */
[----:B------:R-:W-:Y:S01]  /*12770*/  MOV R8, R0 ;  /* 0x0000000000087202 */ /* 0x000fe20000000f00 */
[----:B------:R-:W-:Y:S05]  /*12780*/  BRA `(.L_x_1114) ;  /* 0xffffe22000007947 */ /* 0x000fea000383ffff */
.L_x_1073:
[----:B------:R-:W-:Y:S02]  /*12790*/  MOV R2, 0x1 ;  /* 0x0000000100027802 */ /* 0x000fe40000000f00 */
[----:B------:R-:W-:-:S02]  /*127a0*/  MOV R3, 0x127c0 ;  /* 0x000127c000037802 */ /* 0x000fc40000000f00 */
[----:B-1234-:R-:W-:Y:S05]  /*127b0*/  CALL.REL.NOINC `($__internal_22_$__cuda_sm70_shflsync_up_p) ;  /* 0x000005b000007944 */ /* 0x01efea0003c00000 */
[----:B------:R-:W-:Y:S05]  /*127c0*/  BRA `(.L_x_1115) ;  /* 0xffffe31000007947 */ /* 0x000fea000383ffff */
.L_x_1074:
[----:B------:R-:W-:Y:S02]  /*127d0*/  MOV R2, 0x2 ;  /* 0x0000000200027802 */ /* 0x000fe40000000f00 */
[----:B------:R-:W-:-:S02]  /*127e0*/  MOV R3, 0x12800 ;  /* 0x0001280000037802 */ /* 0x000fc40000000f00 */
[----:B--2-4-:R-:W-:Y:S05]  /*127f0*/  CALL.REL.NOINC `($__internal_22_$__cuda_sm70_shflsync_up_p) ;  /* 0x0000057000007944 */ /* 0x014fea0003c00000 */
[----:B------:R-:W-:Y:S01]  /*12800*/  SEL R3, R4, RZ, P1 ;  /* 0x000000ff04037207 */ /* 0x000fe20000800000 */
[----:B------:R-:W-:-:S04]  /*12810*/  IMAD.MOV.U32 R2, RZ, RZ, 0x4 ;  /* 0x00000004ff027424 */ /* 0x000fc800078e00ff */
[----:B------:R-:W-:Y:S01]  /*12820*/  IMAD.IADD R0, R0, 0x1, R3 ;  /* 0x0000000100007824 */ /* 0x000fe200078e0203 */
        /* <DEDUP_REMOVED lines=20> */
.L_x_1078:
[----:B------:R-:W-:Y:S02]  /*12970*/  MOV R2, 0x1 ;  /* 0x0000000100027802 */ /* 0x000fe40000000f00 */
[----:B------:R-:W-:Y:S02]  /*12980*/  MOV R3, 0x129a0 ;  /* 0x000129a000037802 */ /* 0x000fe40000000f00 */
[----:B------:R-:W-:Y:S05]  /*12990*/  CALL.REL.NOINC `($__internal_22_$__cuda_sm70_shflsync_up_p) ;  /* 0x000003d000007944 */ /* 0x000fea0003c00000 */
[----:B------:R-:W-:Y:S01]  /*129a0*/  MOV R2, R4 ;  /* 0x0000000400027202 */ /* 0x000fe20000000f00 */
[----:B------:R-:W-:Y:S05]  /*129b0*/  BRA `(.L_x_1117) ;  /* 0xffffe38000007947 */ /* 0x000fea000383ffff */
.L_x_1079:
        /* <DEDUP_REMOVED lines=26> */
.L_x_1081:
[----:B------:R-:W-:Y:S02]  /*12b60*/  SEL R0, RZ, 0x1, P0 ;  /* 0x00000001ff007807 */ /* 0x000fe40000000000 */
[----:B------:R-:W-:Y:S02]  /*12b70*/  MOV R2, 0x12b90 ;  /* 0x00012b9000027802 */ /* 0x000fe40000000f00 */
[----:B-1----:R-:W-:Y:S05]  /*12b80*/  CALL.REL.NOINC `($__internal_23_$__cuda_sm70_votesync_ballot) ;  /* 0x0000025000007944 */ /* 0x002fea0003c00000 */
[----:B------:R-:W-:Y:S01]  /*12b90*/  MOV R10, R0 ;  /* 0x00000000000a7202 */ /* 0x000fe20000000f00 */
[----:B------:R-:W-:Y:S05]  /*12ba0*/  BRA `(.L_x_1119) ;  /* 0xffffe32000007947 */ /* 0x000fea000383ffff */
.L_x_1082:
[----:B------:R-:W-:Y:S01]  /*12bb0*/  IMAD.MOV.U32 R5, RZ, RZ, R6 ;  /* 0x000000ffff057224 */ /* 0x000fe200078e0006 */
[----:B------:R-:W-:Y:S01]  /*12bc0*/  MOV R3, R8 ;  /* 0x0000000800037202 */ /* 0x000fe20000000f00 */
[----:B--2---:R-:W-:Y:S01]  /*12bd0*/  IMAD.MOV.U32 R0, RZ, RZ, 0x1f ;  /* 0x0000001fff007424 */ /* 0x004fe200078e00ff */
[----:B------:R-:W-:Y:S02]  /*12be0*/  MOV R2, 0x12c00 ;  /* 0x00012c0000027802 */ /* 0x000fe40000000f00 */
[----:B-1----:R-:W-:Y:S05]  /*12bf0*/  CALL.REL.NOINC `($__internal_21_$__cuda_sm70_shflsync_idx_p) ;  /* 0x0000012000007944 */ /* 0x002fea0003c00000 */
[----:B------:R-:W-:Y:S01]  /*12c00*/  IMAD.MOV.U32 R12, RZ, RZ, R0 ;  /* 0x000000ffff0c7224 */ /* 0x000fe200078e0000 */
[----:B------:R-:W-:Y:S01]  /*12c10*/  MOV R3, R8 ;  /* 0x0000000800037202 */ /* 0x000fe20000000f00 */
[----:B------:R-:W-:Y:S01]  /*12c20*/  IMAD.MOV.U32 R5, RZ, RZ, R7 ;  /* 0x000000ffff057224 */ /* 0x000fe200078e0007 */
[----:B------:R-:W-:Y:S02]  /*12c30*/  MOV R0, 0x1f ;  /* 0x0000001f00007802 */ /* 0x000fe40000000f00 */
[----:B------:R-:W-:-:S02]  /*12c40*/  MOV R2, 0x12c60 ;  /* 0x00012c6000027802 */ /* 0x000fc40000000f00 */
[----:B------:R-:W-:Y:S05]  /*12c50*/  CALL.REL.NOINC `($__internal_21_$__cuda_sm70_shflsync_idx_p) ;  /* 0x000000c000007944 */ /* 0x000fea0003c00000 */
[----:B------:R-:W-:Y:S01]  /*12c60*/  MOV R7, R0 ;  /* 0x0000000000077202 */ /* 0x000fe20000000f00 */
[----:B------:R-:W-:Y:S05]  /*12c70*/  BRA `(.L_x_1120) ;  /* 0xffffe2c000007947 */ /* 0x000fea000383ffff */
.L_x_1085:
[----:B------:R-:W-:Y:S01]  /*12c80*/  IMAD.MOV.U32 R5, RZ, RZ, R4 ;  /* 0x000000ffff057224 */ /* 0x000fe200078e0004 */
[----:B--2---:R-:W-:-:S02]  /*12c90*/  MOV R0, 0x1f ;  /* 0x0000001f00007802 */ /* 0x004fc40000000f00 */
[----:B------:R-:W-:Y:S02]  /*12ca0*/  MOV R2, 0x12cc0 ;  /* 0x00012cc000027802 */ /* 0x000fe40000000f00 */
[----:B-1-34-:R-:W-:Y:S05]  /*12cb0*/  CALL.REL.NOINC `($__internal_21_$__cuda_sm70_shflsync_idx_p) ;  /* 0x0000006000007944 */ /* 0x01afea0003c00000 */
[----:B------:R-:W-:Y:S01]  /*12cc0*/  MOV R13, R0 ;  /* 0x00000000000d7202 */ /* 0x000fe20000000f00 */
[----:B------:R-:W-:Y:S05]  /*12cd0*/  BRA `(.L_x_1084) ;  /* 0xffffe2c000007947 */ /* 0x000fea000383ffff */
        .weak           $__internal_20_$__cuda_sm70_shflsync_bfly_p
        .type           $__internal_20_$__cuda_sm70_shflsync_bfly_p,@function
        .size           $__internal_20_$__cuda_sm70_shflsync_bfly_p,($__internal_21_$__cuda_sm70_shflsync_idx_p - $__internal_20_$__cuda_sm70_shflsync_bfly_p)
$__internal_20_$__cuda_sm70_shflsync_bfly_p:
[----:B------:R-:W-:Y:S04]  /*12ce0*/  WARPSYNC R6 ;  /* 0x0000000600007348 */ /* 0x000fe80003800000 */
[----:B------:R1:W2:Y:S02]  /*12cf0*/  SHFL.BFLY PT, R2, R2, R5, R7 ;  /* 0x0c00000502027389 */ /* 0x0002a400000e0007 */
[----:B-1----:R-:W-:-:S04]  /*12d00*/  MOV R5, 0x0 ;  /* 0x0000000000057802 */ /* 0x002fc80000000f00 */
[----:B--2---:R-:W-:Y:S05]  /*12d10*/  RET.REL.NODEC R4 `(_ZN7cutlass13device_kernelIN5flash19enable_sm80_to_sm89INS1_16FlashAttnFwdSm80INS1_25CollectiveMainloopFwdSm80ILi8ELi1ELb1EN4cute5tupleIJNS5_1CILi128EEENS7_ILi112EEES8_EEELi128ENS_10bfloat16_tEfNS_4arch4Sm80ELb1ELb0ELb0ELb1ELb0ELb0ELb1ELb1EEENS1_21CollectiveEpilogueFwdINS6_IJS8_S8_S9_EEENS6_IJNS7_ILi1EEESH_SH_EEESB_SD_Li256ELb1ELb1ELb1ELb0EEENS1_36VarlenDynamicPersistentTileSchedulerILi128ELi112ELi256ELi256ELb1ELb1ELb0ELb1ELb1ELb1EEEEEEEEEvNT_6ParamsE) ;  /* 0xfffed2e004007950 */ /* 0x004fea0003c3ffff */
        .weak           $__internal_21_$__cuda_sm70_shflsync_idx_p
        .type           $__internal_21_$__cuda_sm70_shflsync_idx_p,@function
        .size           $__internal_21_$__cuda_sm70_shflsync_idx_p,($__internal_22_$__cuda_sm70_shflsync_up_p - $__internal_21_$__cuda_sm70_shflsync_idx_p)
$__internal_21_$__cuda_sm70_shflsync_idx_p:
[----:B------:R-:W-:-:S04]  /*12d20*/  MOV R98, 0xffffffff ;  /* 0xffffffff00627802 */ /* 0x000fc80000000f00 */
[----:B------:R-:W-:Y:S04]  /*12d30*/  WARPSYNC R98 ;  /* 0x0000006200007348 */ /* 0x000fe80003800000 */
[----:B------:R1:W2:Y:S02]  /*12d40*/  SHFL.IDX PT, R0, R5, R3, R0 ;  /* 0x0000000305007389 */ /* 0x0002a400000e0000 */
[----:B-1----:R-:W-:-:S04]  /*12d50*/  MOV R3, 0x0 ;  /* 0x0000000000037802 */ /* 0x002fc80000000f00 */
[----:B--2---:R-:W-:Y:S05]  /*12d60*/  RET.REL.NODEC R2 `(_ZN7cutlass13device_kernelIN5flash19enable_sm80_to_sm89INS1_16FlashAttnFwdSm80INS1_25CollectiveMainloopFwdSm80ILi8ELi1ELb1EN4cute5tupleIJNS5_1CILi128EEENS7_ILi112EEES8_EEELi128ENS_10bfloat16_tEfNS_4arch4Sm80ELb1ELb0ELb0ELb1ELb0ELb0ELb1ELb1EEENS1_21CollectiveEpilogueFwdINS6_IJS8_S8_S9_EEENS6_IJNS7_ILi1EEESH_SH_EEESB_SD_Li256ELb1ELb1ELb1ELb0EEENS1_36VarlenDynamicPersistentTileSchedulerILi128ELi112ELi256ELi256ELb1ELb1ELb0ELb1ELb1ELb1EEEEEEEEEvNT_6ParamsE) ;  /* 0xfffed29002007950 */ /* 0x004fea0003c3ffff */
        .weak           $__internal_22_$__cuda_sm70_shflsync_up_p
        .type           $__internal_22_$__cuda_sm70_shflsync_up_p,@function
        .size           $__internal_22_$__cuda_sm70_shflsync_up_p,($__internal_23_$__cuda_sm70_votesync_ballot - $__internal_22_$__cuda_sm70_shflsync_up_p)
$__internal_22_$__cuda_sm70_shflsync_up_p:
[----:B------:R-:W-:Y:S02]  /*12d70*/  IMAD.MOV.U32 R4, RZ, RZ, RZ ;  /* 0x000000ffff047224 */ /* 0x000fe400078e00ff */
[----:B------:R-:W-:-:S04]  /*12d80*/  IMAD.MOV.U32 R10, RZ, RZ, -0x1 ;  /* 0xffffffffff0a7424 */ /* 0x000fc800078e00ff */
[----:B------:R-:W-:Y:S04]  /*12d90*/  WARPSYNC R10 ;  /* 0x0000000a00007348 */ /* 0x000fe80003800000 */
[----:B------:R1:W2:Y:S02]  /*12da0*/  SHFL.UP PT, R4, R0, R2, R4 ;  /* 0x0400000200047389 */ /* 0x0002a400000e0004 */
[----:B-1----:R-:W-:Y:S02]  /*12db0*/  MOV R2, R3 ;  /* 0x0000000300027202 */ /* 0x002fe40000000f00 */
[----:B------:R-:W-:-:S04]  /*12dc0*/  MOV R3, 0x0 ;  /* 0x0000000000037802 */ /* 0x000fc80000000f00 */
[----:B--2---:R-:W-:Y:S05]  /*12dd0*/  RET.REL.NODEC R2 `(_ZN7cutlass13device_kernelIN5flash19enable_sm80_to_sm89INS1_16FlashAttnFwdSm80INS1_25CollectiveMainloopFwdSm80ILi8ELi1ELb1EN4cute5tupleIJNS5_1CILi128EEENS7_ILi112EEES8_EEELi128ENS_10bfloat16_tEfNS_4arch4Sm80ELb1ELb0ELb0ELb1ELb0ELb0ELb1ELb1EEENS1_21CollectiveEpilogueFwdINS6_IJS8_S8_S9_EEENS6_IJNS7_ILi1EEESH_SH_EEESB_SD_Li256ELb1ELb1ELb1ELb0EEENS1_36VarlenDynamicPersistentTileSchedulerILi128ELi112ELi256ELi256ELb1ELb1ELb0ELb1ELb1ELb1EEEEEEEEEvNT_6ParamsE) ;  /* 0xfffed22002007950 */ /* 0x004fea0003c3ffff */
        .weak           $__internal_23_$__cuda_sm70_votesync_ballot
        .type           $__internal_23_$__cuda_sm70_votesync_ballot,@function
        .size           $__internal_23_$__cuda_sm70_votesync_ballot,(.L_x_1366 - $__internal_23_$__cuda_sm70_votesync_ballot)
$__internal_23_$__cuda_sm70_votesync_ballot:
[----:B------:R-:W-:Y:S01]  /*12de0*/  ISETP.NE.U32.AND P0, PT, R0, 0x1, PT ;  /* 0x000000010000780c */ /* 0x000fe20003f05070 */
[----:B------:R-:W-:-:S04]  /*12df0*/  IMAD.MOV.U32 R3, RZ, RZ, -0x1 ;  /* 0xffffffffff037424 */ /* 0x000fc800078e00ff */
[----:B------:R-:W-:Y:S08]  /*12e00*/  WARPSYNC R3 ;  /* 0x0000000300007348 */ /* 0x000ff00003800000 */
[----:B------:R-:W-:-:S04]  /*12e10*/  VOTE.ANY R0, PT, !P0 ;  /* 0x0000000000007806 */ /* 0x000fc800040e0100 */
[----:B------:R-:W-:Y:S01]  /*12e20*/  LOP3.LUT R0, R0, R3, RZ, 0xc0, !PT ;  /* 0x0000000300007212 */ /* 0x000fe200078ec0ff */
[----:B------:R-:W-:-:S04]  /*12e30*/  IMAD.MOV.U32 R3, RZ, RZ, 0x0 ;  /* 0x00000000ff037424 */ /* 0x000fc800078e00ff */
[----:B------:R-:W-:Y:S05]  /*12e40*/  RET.REL.NODEC R2 `(_ZN7cutlass13device_kernelIN5flash19enable_sm80_to_sm89INS1_16FlashAttnFwdSm80INS1_25CollectiveMainloopFwdSm80ILi8ELi1ELb1EN4cute5tupleIJNS5_1CILi128EEENS7_ILi112EEES8_EEELi128ENS_10bfloat16_tEfNS_4arch4Sm80ELb1ELb0ELb0ELb1ELb0ELb0ELb1ELb1EEENS1_21CollectiveEpilogueFwdINS6_IJS8_S8_S9_EEENS6_IJNS7_ILi1EEESH_SH_EEESB_SD_Li256ELb1ELb1ELb1ELb0EEENS1_36VarlenDynamicPersistentTileSchedulerILi128ELi112ELi256ELi256ELb1ELb1ELb0ELb1ELb1ELb1EEEEEEEEEvNT_6ParamsE) ;  /* 0xfffed1b002007950 */ /* 0x000fea0003c3ffff */
.L_x_1121:
        /* <DEDUP_REMOVED lines=11> */
.L_x_1366:


//--------------------- .text._ZN7cutlass13device_kernelIN5flash19enable_sm80_to_sm89INS1_16FlashAttnFwdSm80INS1_25CollectiveMainloopFwdSm80ILi8ELi1ELb1EN4cute5tupleIJNS5_1CILi128EEENS7_ILi112EEES8_EEELi128ENS_10bfloat16_tEfNS_4arch4Sm80ELb1ELb0ELb0ELb1ELb0ELb1ELb1ELb1EEENS1_21CollectiveEpilogueFwdINS6_IJS8_S8_S9_EEENS6_IJNS7_ILi1EEESH_SH_EEESB_SD_Li256ELb1ELb1ELb1ELb0EEENS1_36VarlenDynamicPersistentTileSchedulerILi128ELi112ELi256ELi256ELb1ELb1ELb0ELb1ELb1ELb1EEEEEEEEEvNT_6ParamsE --------------------------
	.section	.text._ZN7cutlass13device_kernelIN5flash19enable_sm80_to_sm89INS1_16FlashAttnFwdSm80INS1_25CollectiveMainloopFwdSm80ILi8ELi1ELb1EN4cute5tupleIJNS5_1CILi128EEENS7_ILi112EEES8_EEELi128ENS_10bfloat16_tEfNS_4arch4Sm80ELb1ELb0ELb0ELb1ELb0ELb1ELb1ELb1EEENS1_21CollectiveEpilogueFwdINS6_IJS8_S8_S9_EEENS6_IJNS7_ILi1EEESH_SH_EEESB_SD_Li256ELb1ELb1ELb1ELb0EEENS1_36VarlenDynamicPersistentTileSchedulerILi128ELi112ELi256ELi256ELb1ELb1ELb0ELb1ELb1ELb1EEEEEEEEEvNT_6ParamsE,"ax",@progbits
	.sectioninfo	@"SHI_REGISTERS=255"
	.align	128
.text._ZN7cutlass13device_kernelIN5flash19enable_sm80_to_sm89INS1_16FlashAttnFwdSm80INS1_25CollectiveMainloopFwdSm80ILi8ELi1ELb1EN4cute5tupleIJNS5_1CILi128EEENS7_ILi112EEES8_EEELi128ENS_10bfloat16_tEfNS_4arch4Sm80ELb1ELb0ELb0ELb1ELb0ELb1ELb1ELb1EEENS1_21CollectiveEpilogueFwdINS6_IJS8_S8_S9_EEENS6_IJNS7_ILi1EEESH_SH_EEESB_SD_Li256ELb1ELb1ELb1ELb0EEENS1_36VarlenDynamicPersistentTileSchedulerILi128ELi112ELi256ELi256ELb1ELb1ELb0ELb1ELb1ELb1EEEEEEEEEvNT_6ParamsE:
        .type           _ZN7cutlass13device_kernelIN5flash19enable_sm80_to_sm89INS1_16FlashAttnFwdSm80INS1_25CollectiveMainloopFwdSm80ILi8ELi1ELb1EN4cute5tupleIJNS5_1CILi128EEENS7_ILi112EEES8_EEELi128ENS_10bfloat16_tEfNS_4arch4Sm80ELb1ELb0ELb0ELb1ELb0ELb1ELb1ELb1EEENS1_21CollectiveEpilogueFwdINS6_IJS8_S8_S9_EEENS6_IJNS7_ILi1EEESH_SH_EEESB_SD_Li256ELb1ELb1ELb1ELb0EEENS1_36VarlenDynamicPersistentTileSchedulerILi128ELi112ELi256ELi256ELb1ELb1ELb0ELb1ELb1ELb1EEEEEEEEEvNT_6ParamsE,@function
        .size           _ZN7cutlass13device_kernelIN5flash19enable_sm80_to_sm89INS1_16FlashAttnFwdSm80INS1_25CollectiveMainloopFwdSm80ILi8ELi1ELb1EN4cute5tupleIJNS5_1CILi128EEENS7_ILi112EEES8_EEELi128ENS_10bfloat16_tEfNS_4arch4Sm80ELb1ELb0ELb0ELb1ELb0ELb1ELb1ELb1EEENS1_21CollectiveEpilogueFwdINS6_IJS8_S8_S9_EEENS6_IJNS7_ILi1EEESH_SH_EEESB_SD_Li256ELb1ELb1ELb1ELb0EEENS1_36VarlenDynamicPersistentTileSchedulerILi128ELi112ELi256ELi256ELb1ELb1ELb0ELb1ELb1ELb1EEEEEEEEEvNT_6ParamsE,(.L_x_1371 - _ZN7cutlass13device_kernelIN5flash19enable_sm80_to_sm89INS1_16FlashAttnFwdSm80INS1_25CollectiveMainloopFwdSm80ILi8ELi1ELb1EN4cute5tupleIJNS5_1CILi128EEENS7_ILi112EEES8_EEELi128ENS_10bfloat16_tEfNS_4arch4Sm80ELb1ELb0ELb0ELb1ELb0ELb1ELb1ELb1EEENS1_21CollectiveEpilogueFwdINS6_IJS8_S8_S9_EEENS6_IJNS7_ILi1EEESH_SH_EEESB_SD_Li256ELb1ELb1ELb1ELb0EEENS1_36VarlenDynamicPersistentTileSchedulerILi128ELi112ELi256ELi256ELb1ELb1ELb0ELb1ELb1ELb1EEEEEEEEEvNT_6ParamsE)
        .other          _ZN7cutlass13device_kernelIN5flash19enable_sm80_to_sm89INS1_16FlashAttnFwdSm80INS1_25CollectiveMainloopFwdSm80ILi8ELi1ELb1EN4cute5tupleIJNS5_1CILi128EEENS7_ILi112EEES8_EEELi128ENS_10bfloat16_tEfNS_4arch4Sm80ELb1ELb0ELb0ELb1ELb0ELb1ELb1ELb1EEENS1_21CollectiveEpilogueFwdINS6_IJS8_S8_S9_EEENS6_IJNS7_ILi1EEESH_SH_EEESB_SD_Li256ELb1ELb1ELb1ELb0EEENS1_36VarlenDynamicPersistentTileSchedulerILi128ELi112ELi256ELi256ELb1ELb1ELb0ELb1ELb1ELb1EEEEEEEEEvNT_6ParamsE,@"STO_CUDA_ENTRY STV_DEFAULT"
_ZN7cutlass13device_kernelIN5flash19enable_sm80_to_sm89INS1_16FlashAttnFwdSm80INS1_25CollectiveMainloopFwdSm80ILi8ELi1ELb1EN4cute5tupleIJNS5_1CILi128EEENS7_ILi112EEES8_EEELi128ENS_10bfloat16_tEfNS_4arch4Sm80ELb1ELb0ELb0ELb1ELb0ELb1ELb1ELb1EEENS1_21CollectiveEpilogueFwdINS6_IJS8_S8_S9_EEENS6_IJNS7_ILi1EEESH_SH_EEESB_SD_Li256ELb1ELb1ELb1ELb0EEENS1_36VarlenDynamicPersistentTileSchedulerILi128ELi112ELi256ELi256ELb1ELb1ELb0ELb1ELb1ELb1EEEEEEEEEvNT_6ParamsE:
        /* <DEDUP_REMOVED lines=54> */
.L_x_1127:
        /* <DEDUP_REMOVED lines=16> */
.L_x_1306:
        /* <DEDUP_REMOVED lines=16> */
.L_x_1307:
[----:B--2---:R-:W-:-:S05]  /*0560*/  IMAD R0, R0, c[0x0][0x538], RZ ;  /* 0x00014e0000007a24 */ /* 0x004fca00078e02ff */
[----:B------:R-:W-:-:S04]  /*0570*/  IADD3 R6, R0, R6, RZ ;  /* 0x0000000600067210 */ /* 0x000fc80007ffe0ff */
[----:B------:R-:W-:-:S13]  /*0580*/  ISETP.GT.AND P0, PT, R6, UR4, PT ;  /* 0x0000000406007c0c */ /* 0x000fda000bf04270 */
[----:B-1----:R-:W-:Y:S05]  /*0590*/  @!P0 BRA `(.L_x_1127) ;  /* 0xfffffdc000008947 */ /* 0x002fea000383ffff */
.L_x_1123:
[----:B------:R-:W-:-:S05]  /*05a0*/  IADD3 R11, -R0, R6, RZ ;  /* 0x00000006000b7210 */ /* 0x000fca0007ffe1ff */
[----:B------:R-:W-:-:S05]  /*05b0*/  IMAD R0, R4, c[0x0][0x538], R11 ;  /* 0x00014e0004007a24 */ /* 0x000fca00078e020b */
[----:B------:R-:W-:Y:S01]  /*05c0*/  ISETP.GT.AND P0, PT, R0, UR4, PT ;  /* 0x0000000400007c0c */ /* 0x000fe2000bf04270 */
[----:B------:R-:W-:-:S12]  /*05d0*/  BRA.DIV ~URZ, `(.L_x_1128) ;  /* 0x0001dda27f007947 */ /* 0x000fd8000b800000 */
[----:B------:R-:W-:-:S04]  /*05e0*/  VOTE.ANY R10, PT, !P0 ;  /* 0x00000000000a7806 */ /* 0x000fc800040e0100 */
.L_x_1308:
[----:B------:R-:W1:Y:S02]  /*05f0*/  POPC R6, R10 ;  /* 0x0000000a00067309 */ /* 0x000e640000000000 */
[----:B-1----:R-:W-:-:S05]  /*0600*/  IADD3 R0, R6, R7, RZ ;  /* 0x0000000706007210 */ /* 0x002fca0007ffe0ff */
[----:B------:R1:W-:Y:S01]  /*0610*/  STL [R1+0x54], R0 ;  /* 0x0000540001007387 */ /* 0x0003e20000100800 */
[----:B------:R-:W-:Y:S05]  /*0620*/  BRA.DIV ~URZ, `(.L_x_1129) ;  /* 0x0001dda27f007947 */ /* 0x000fea000b800000 */
[----:B------:R2:W3:Y:S01]  /*0630*/  SHFL.IDX PT, R12, R9, R6, 0x1f ;  /* 0x00001f06090c7589 */ /* 0x0004e200000e0000 */
[----:B------:R-:W-:-:S03]  /*0640*/  MOV R7, RZ ;  /* 0x000000ff00077202 */ /* 0x000fc60000000f00 */
[----:B------:R2:W4:Y:S04]  /*0650*/  SHFL.IDX PT, R9, R8, R6, 0x1f ;  /* 0x00001f0608097589 */ /* 0x00052800000e0000 */
.L_x_1309:
[----:B------:R-:W-:Y:S01]  /*0660*/  ISETP.NE.AND P0, PT, R10, RZ, PT ;  /* 0x000000ff0a00720c */ /* 0x000fe20003f05270 */
[----:B------:R-:W-:-:S12]  /*0670*/  BSSY B0, `(.L_x_1130) ;  /* 0x0000005000007945 */ /* 0x000fd80003800000 */
[----:B------:R-:W-:Y:S05]  /*0680*/  @!P0 BRA `(.L_x_1131) ;  /* 0x0000003000008947 */ /* 0x000fea0003800000 */
[----:B------:R-:W-:Y:S01]  /*0690*/  IADD3 R3, R6, -0x1, RZ ;  /* 0xffffffff06037810 */ /* 0x000fe20007ffe0ff */
[----:B------:R-:W-:Y:S05]  /*06a0*/  BRA.DIV ~URZ, `(.L_x_1132) ;  /* 0x0001de027f007947 */ /* 0x000fea000b800000 */
[----:B------:R1:W2:Y:S02]  /*06b0*/  SHFL.IDX PT, R7, R4, R3, 0x1f ;  /* 0x00001f0304077589 */ /* 0x0002a400000e0000 */
.L_x_1131:
[----:B------:R-:W-:Y:S05]  /*06c0*/  BSYNC B0 ;  /* 0x0000000000007941 */ /* 0x000fea0003800000 */
.L_x_1130:
        /* <DEDUP_REMOVED lines=69> */
.L_x_1134:
        /* <DEDUP_REMOVED lines=70> */
.L_x_1135:
[----:B------:R-:W-:Y:S05]  /*0f80*/  BSYNC B0 ;  /* 0x0000000000007941 */ /* 0x000fea0003800000 */
.L_x_1133:
[----:B------:R-:W-:-:S04]  /*0f90*/  LOP3.LUT R0, RZ, R0, RZ, 0x33, !PT ;  /* 0x00000000ff007212 */ /* 0x000fc800078e33ff */
[----:B------:R-:W-:-:S05]  /*0fa0*/  IADD3 R0, R0, R12, RZ ;  /* 0x0000000c00007210 */ /* 0x000fca0007ffe0ff */
[----:B------:R2:W-:Y:S01]  /*0fb0*/  STL [R1+0x4c], R0 ;  /* 0x00004c0001007387 */ /* 0x0005e20000100800 */
[----:B------:R-:W-:Y:S05]  /*0fc0*/  BRA `(.L_x_1136) ;  /* 0x0000006000007947 */ /* 0x000fea0003800000 */
.L_x_1124:
[----:B------:R-:W-:Y:S01]  /*0fd0*/  MOV R0, UR4 ;  /* 0x0000000400007c02 */ /* 0x000fe20008000f00 */
[----:B------:R-:W-:Y:S04]  /*0fe0*/  STL [R1+0x4c], RZ ;  /* 0x00004cff01007387 */ /* 0x000fe80000100800 */
[----:B------:R-:W-:Y:S04]  /*0ff0*/  STL [R1+0x50], RZ ;  /* 0x000050ff01007387 */ /* 0x000fe80000100800 */
[----:B------:R1:W-:Y:S02]  /*1000*/  STL [R1+0x48], R0 ;  /* 0x0000480001007387 */ /* 0x0003e40000100800 */
[----:B-1----:R-:W-:-:S05]  /*1010*/  MOV R0, c[0x0][0x53c] ;  /* 0x00014f0000007a02 */ /* 0x002fca0000000f00 */
[----:B------:R1:W-:Y:S02]  /*1020*/  STL [R1+0x54], R0 ;  /* 0x0000540001007387 */ /* 0x0003e40000100800 */
.L_x_1136:
        /* <DEDUP_REMOVED lines=8> */
.L_x_1122:
[----:B-12---:R-:W2:Y:S02]  /*10b0*/  LDL R0, [R1+0x54] ;  /* 0x0000540001007983 */ /* 0x006ea40000100800 */
[----:B--2---:R-:W-:-:S13]  /*10c0*/  ISETP.GE.AND P0, PT, R0, c[0x0][0x53c], PT ;  /* 0x00014f0000007a0c */ /* 0x004fda0003f06270 */
[----:B------:R-:W-:Y:S05]  /*10d0*/  @P0 EXIT ;  /* 0x000000000000094d */ /* 0x000fea0003800000 */
[----:B------:R-:W1:Y:S02]  /*10e0*/  S2R R18, SR_TID.X ;  /* 0x0000000000127919 */ /* 0x000e640000002100 */
[----:B-1----:R-:W-:-:S04]  /*10f0*/  SHF.R.S32.HI R16, RZ, 0x1f, R18 ;  /* 0x0000001fff107819 */ /* 0x002fc80000011412 */
[CC--:B------:R-:W-:Y:S02]  /*1100*/  LEA.HI R2, R16.reuse, R18.reuse, RZ, 0x4 ;  /* 0x0000001210027211 */ /* 0x0c0fe400078f20ff */
[CC--:B---3--:R-:W-:Y:S02]  /*1110*/  LEA.HI R7, R16.reuse, R18.reuse, RZ, 0x3 ;  /* 0x0000001210077211 */ /* 0x0c8fe400078f18ff */
[----:B------:R-:W-:Y:S02]  /*1120*/  SHF.R.S32.HI R3, RZ, 0x4, R2 ;  /* 0x00000004ff037819 */ /* 0x000fe40000011402 */
[----:B------:R-:W-:Y:S02]  /*1130*/  LEA.HI R11, R16, R18, RZ, 0x2 ;  /* 0x00000012100b7211 */ /* 0x000fe400078f10ff */
[----:B------:R-:W-:Y:S02]  /*1140*/  LEA.HI R0, R2, R3, RZ, 0x1 ;  /* 0x0000000302007211 */ /* 0x000fe400078f08ff */
[----:B------:R-:W-:-:S02]  /*1150*/  SHF.R.S32.HI R6, RZ, 0x2, R11 ;  /* 0x00000002ff067819 */ /* 0x000fc4000001140b */
[----:B------:R-:W-:Y:S02]  /*1160*/  LOP3.LUT R0, R0, 0xfffffffe, RZ, 0xc0, !PT ;  /* 0xfffffffe00007812 */ /* 0x000fe400078ec0ff */
[----:B------:R-:W-:Y:S02]  /*1170*/  LOP3.LUT R5, R7, 0xfffffff8, RZ, 0xc0, !PT ;  /* 0xfffffff807057812 */ /* 0x000fe400078ec0ff */
[----:B------:R-:W-:Y:S01]  /*1180*/  SHF.R.S32.HI R17, RZ, 0x3, R7 ;  /* 0x00000003ff117819 */ /* 0x000fe20000011407 */
[----:B------:R-:W-:Y:S01]  /*1190*/  IMAD.IADD R14, R3, 0x1, -R0 ;  /* 0x00000001030e7824 */ /* 0x000fe200078e0a00 */
[----:B------:R-:W-:Y:S01]  /*11a0*/  LOP3.LUT R0, R2, 0xfffffff0, RZ, 0xc0, !PT ;  /* 0xfffffff002007812 */ /* 0x000fe200078ec0ff */
[C---:B------:R-:W-:Y:S01]  /*11b0*/  IMAD.IADD R10, R18.reuse, 0x1, -R5 ;  /* 0x00000001120a7824 */ /* 0x040fe200078e0a05 */
[----:B------:R-:W-:Y:S01]  /*11c0*/  SHF.R.S32.HI R3, RZ, 0x1f, R11 ;  /* 0x0000001fff037819 */ /* 0x000fe2000001140b */
[C---:B------:R-:W-:Y:S01]  /*11d0*/  IMAD.SHL.U32 R4, R17.reuse, 0x40, RZ ;  /* 0x0000004011047824 */ /* 0x040fe200078e00ff */
[----:B------:R-:W-:Y:S01]  /*11e0*/  IADD3 R237, -R17, 0x70, RZ ;  /* 0x0000007011ed7810 */ /* 0x000fe20007ffe1ff */
[----:B------:R-:W-:Y:S01]  /*11f0*/  IMAD.IADD R0, R18, 0x1, -R0 ;  /* 0x0000000112007824 */ /* 0x000fe200078e0a00 */
[----:B------:R-:W-:Y:S01]  /*1200*/  LEA.HI R2, R3, R6, RZ, 0x3 ;  /* 0x0000000603027211 */ /* 0x000fe200078f18ff */
[----:B------:R-:W-:Y:S01]  /*1210*/  IMAD.SHL.U32 R3, R10, 0x40, RZ ;  /* 0x000000400a037824 */ /* 0x000fe200078e00ff */
[----:B------:R-:W-:Y:S01]  /*1220*/  LOP3.LUT R4, R4, 0x1c0, RZ, 0xc0, !PT ;  /* 0x000001c004047812 */ /* 0x000fe200078ec0ff */
[----:B------:R-:W-:Y:S01]  /*1230*/  IMAD.SHL.U32 R218, R10, 0x8, RZ ;  /* 0x000000080ada7824 */ /* 0x000fe200078e00ff */
[----:B------:R-:W-:-:S02]  /*1240*/  SHF.R.S32.HI R5, RZ, 0x1f, R0 ;  /* 0x0000001fff057819 */ /* 0x000fc40000011400 */
[----:B------:R-:W-:Y:S02]  /*1250*/  LOP3.LUT R2, R2, 0xfffffff8, RZ, 0xc0, !PT ;  /* 0xfffffff802027812 */ /* 0x000fe400078ec0ff */
[----:B------:R-:W-:Y:S02]  /*1260*/  LEA.HI R12, R5, R0, RZ, 0x3 ;  /* 0x00000000050c7211 */ /* 0x000fe400078f18ff */
[----:B------:R-:W-:Y:S01]  /*1270*/  LOP3.LUT R3, R3, 0x1c0, RZ, 0xc0, !PT ;  /* 0x000001c003037812 */ /* 0x000fe200078ec0ff */
[----:B------:R-:W-:Y:S01]  /*1280*/  IMAD.IADD R2, R6, 0x1, -R2 ;  /* 0x0000000106027824 */ /* 0x000fe200078e0a02 */
[----:B------:R-:W-:Y:S02]  /*1290*/  LOP3.LUT R6, R12, 0xfffffff8, RZ, 0xc0, !PT ;  /* 0xfffffff80c067812 */ /* 0x000fe400078ec0ff */
[----:B------:R-:W-:Y:S02]  /*12a0*/  LOP3.LUT R8, R4, 0x38, R218, 0xf8, !PT ;  /* 0x0000003804087812 */ /* 0x000fe400078ef8da */
[----:B------:R-:W-:Y:S01]  /*12b0*/  SHF.R.U32.HI R5, RZ, 0x3, R4 ;  /* 0x00000003ff057819 */ /* 0x000fe20000011604 */
[----:B------:R-:W-:Y:S01]  /*12c0*/  IMAD.IADD R9, R0, 0x1, -R6 ;  /* 0x0000000100097824 */ /* 0x000fe200078e0a06 */
[----:B------:R-:W-:-:S02]  /*12d0*/  LOP3.LUT R0, R11, 0xfffffffc, RZ, 0xc0, !PT ;  /* 0xfffffffc0b007812 */ /* 0x000fc400078ec0ff */
[----:B------:R-:W-:Y:S02]  /*12e0*/  LOP3.LUT R7, R3, 0x8, R7, 0xf8, !PT ;  /* 0x0000000803077812 */ /* 0x000fe400078ef807 */
[----:B------:R-:W-:Y:S01]  /*12f0*/  SHF.R.U32.HI R4, RZ, 0x3, R3 ;  /* 0x00000003ff047819 */ /* 0x000fe20000011603 */
[----:B------:R-:W-:Y:S01]  /*1300*/  IMAD.IADD R6, R18, 0x1, -R0 ;  /* 0x0000000112067824 */ /* 0x000fe200078e0a00 */
[----:B------:R-:W-:Y:S01]  /*1310*/  LOP3.LUT R13, R8, R5, RZ, 0x3c, !PT ;  /* 0x00000005080d7212 */ /* 0x000fe200078e3cff */
[C---:B------:R-:W-:Y:S01]  /*1320*/  IMAD.SHL.U32 R0, R2.reuse, 0x40, RZ ;  /* 0x0000004002007824 */ /* 0x040fe200078e00ff */
[----:B------:R-:W-:Y:S02]  /*1330*/  LOP3.LUT R3, R2, 0x1, RZ, 0xc0, !PT ;  /* 0x0000000102037812 */ /* 0x000fe400078ec0ff */
[----:B------:R-:W-:Y:S02]  /*1340*/  LEA.HI R5, R16, R18, RZ, 0x5 ;  /* 0x0000001210057211 */ /* 0x000fe400078f28ff */
[----:B------:R-:W-:Y:S01]  /*1350*/  LOP3.LUT R15, R7, R4, RZ, 0x3c, !PT ;  /* 0x00000004070f7212 */ /* 0x000fe200078e3cff */
[----:B------:R-:W-:Y:S01]  /*1360*/  IMAD.SHL.U32 R7, R14, 0x8, RZ ;  /* 0x000000080e077824 */ /* 0x000fe200078e00ff */
[----:B------:R-:W-:-:S02]  /*1370*/  ISETP.NE.U32.AND P0, PT, R3, 0x1, PT ;  /* 0x000000010300780c */ /* 0x000fc40003f05070 */
[----:B------:R-:W-:Y:S02]  /*1380*/  SHF.R.S32.HI R4, RZ, 0x5, R5 ;  /* 0x00000005ff047819 */ /* 0x000fe40000011405 */
[----:B------:R-:W-:Y:S01]  /*1390*/  LOP3.LUT R3, R5, 0xffffffe0, RZ, 0xc0, !PT ;  /* 0xffffffe005037812 */ /* 0x000fe200078ec0ff */
[C---:B------:R-:W-:Y:S01]  /*13a0*/  IMAD.SHL.U32 R5, R9.reuse, 0x40, RZ ;  /* 0x0000004009057824 */ /* 0x040fe200078e00ff */
[----:B------:R-:W-:Y:S01]  /*13b0*/  LEA.HI R8, R16, R18, RZ, 0x6 ;  /* 0x0000001210087211 */ /* 0x000fe200078f30ff */
[----:B------:R-:W-:Y:S01]  /*13c0*/  IMAD.SHL.U32 R11, R4, 0x400, RZ ;  /* 0x00000400040b7824 */ /* 0x000fe200078e00ff */
[----:B------:R-:W-:Y:S01]  /*13d0*/  R2P PR, R2, 0x6 ;  /* 0x0000000602007804 */ /* 0x000fe20000000000 */
[----:B------:R-:W-:Y:S01]  /*13e0*/  IMAD.IADD R2, R18, 0x1, -R3 ;  /* 0x0000000112027824 */ /* 0x000fe200078e0a03 */
[----:B------:R-:W-:Y:S01]  /*13f0*/  LOP3.LUT R0, R0, 0x1c0, RZ, 0xc0, !PT ;  /* 0x000001c000007812 */ /* 0x000fe200078ec0ff */
[----:B------:R-:W-:Y:S01]  /*1400*/  IMAD.SHL.U32 R8, R8, 0x8, RZ ;  /* 0x0000000808087824 */ /* 0x000fe200078e00ff */
[----:B------:R-:W-:Y:S01]  /*1410*/  LOP3.LUT P4, RZ, R9, 0x2, RZ, 0xc0, !PT ;  /* 0x0000000209ff7812 */ /* 0x000fe2000788c0ff */
[----:B------:R-:W-:Y:S01]  /*1420*/  IMAD R6, R6, 0x2, R11 ;  /* 0x0000000206067824 */ /* 0x000fe200078e020b */
[----:B------:R-:W-:-:S02]  /*1430*/  LEA.HI R4, R0, R0, RZ, 0x1d ;  /* 0x0000000000047211 */ /* 0x000fc400078fe8ff */
[----:B------:R-:W-:Y:S02]  /*1440*/  SHF.R.S32.HI R3, RZ, 0x1f, R2 ;  /* 0x0000001fff037819 */ /* 0x000fe40000011402 */
[----:B------:R-:W-:Y:S01]  /*1450*/  LOP3.LUT R0, R5, 0x1c0, RZ, 0xc0, !PT ;  /* 0x000001c005007812 */ /* 0x000fe200078ec0ff */
[----:B------:R-:W-:Y:S01]  /*1460*/  IMAD.IADD R4, R6, 0x1, R4 ;  /* 0x0000000106047824 */ /* 0x000fe200078e0204 */
[----:B------:R-:W-:Y:S02]  /*1470*/  LOP3.LUT R5, R8, 0xfffffe00, RZ, 0xc0, !PT ;  /* 0xfffffe0008057812 */ /* 0x000fe400078ec0ff */
[----:B------:R-:W-:Y:S02]  /*1480*/  LEA.HI R3, R3, R2, RZ, 0x2 ;  /* 0x0000000203037211 */ /* 0x000fe400078f10ff */
[----:B------:R-:W-:Y:S01]  /*1490*/  LOP3.LUT R8, R13, R5, RZ, 0xfc, !PT ;  /* 0x000000050d087212 */ /* 0x000fe200078efcff */
[----:B------:R-:W-:Y:S01]  /*14a0*/  IMAD.SHL.U32 R5, R4, 0x2, RZ ;  /* 0x0000000204057824 */ /* 0x000fe200078e00ff */
[----:B------:R-:W-:-:S02]  /*14b0*/  LOP3.LUT R3, R3, 0x7ffffffc, RZ, 0xc0, !PT ;  /* 0x7ffffffc03037812 */ /* 0x000fc400078ec0ff */
[----:B------:R-:W-:Y:S01]  /*14c0*/  LOP3.LUT R6, R0, 0x8, R7, 0xf8, !PT ;  /* 0x0000000800067812 */ /* 0x000fe200078ef807 */
[----:B------:R-:W-:Y:S01]  /*14d0*/  IMAD.SHL.U32 R216, R8, 0x2, RZ ;  /* 0x0000000208d87824 */ /* 0x000fe200078e00ff */
[----:B------:R-:W-:Y:S01]  /*14e0*/  IADD3 R4, R5, 0x80, RZ ;  /* 0x0000008005047810 */ /* 0x000fe20007ffe0ff */
[----:B------:R-:W-:Y:S01]  /*14f0*/  IMAD.IADD R7, R2, 0x1, -R3 ;  /* 0x0000000102077824 */ /* 0x000fe200078e0a03 */
[----:B------:R-:W-:Y:S01]  /*1500*/  LOP3.LUT P3, RZ, R9, 0x4, RZ, 0xc0, !PT ;  /* 0x0000000409ff7812 */ /* 0x000fe2000786c0ff */
[----:B------:R-:W-:Y:S01]  /*1510*/  IMAD.MOV.U32 R9, RZ, RZ, 0x40 ;  /* 0x00000040ff097424 */ /* 0x000fe200078e00ff */
[----:B------:R-:W-:Y:S01]  /*1520*/  SHF.R.U32.HI R0, RZ, 0x3, R0 ;  /* 0x00000003ff007819 */ /* 0x000fe20000011600 */
[----:B------:R-:W-:Y:S01]  /*1530*/  IMAD.SHL.U32 R2, R12, 0x40, RZ ;  /* 0x000000400c027824 */ /* 0x000fe200078e00ff */
[----:B------:R-:W-:Y:S01]  /*1540*/  IADD3 R16, R5, 0x70, RZ ;  /* 0x0000007005107810 */ /* 0x000fe20007ffe0ff */
[----:B------:R-:W-:Y:S01]  /*1550*/  IMAD.MOV.U32 R12, RZ, RZ, 0x20 ;  /* 0x00000020ff0c7424 */ /* 0x000fe200078e00ff */
[----:B------:R-:W-:Y:S01]  /*1560*/  @P0 IADD3 R16, R4, 0x10, RZ ;  /* 0x0000001004100810 */ /* 0x000fe20007ffe0ff */
[----:B------:R-:W-:Y:S01]  /*1570*/  IMAD.SHL.U32 R7, R7, 0x2, RZ ;  /* 0x0000000207077824 */ /* 0x000fe200078e00ff */
[----:B------:R-:W-:Y:S01]  /*1580*/  IADD3 R4, R17, 0x60, RZ ;  /* 0x0000006011047810 */ /* 0x000fe20007ffe0ff */
[----:B------:R-:W-:Y:S01]  /*1590*/  IMAD R3, R14, 0x200, R15 ;  /* 0x000002000e037824 */ /* 0x000fe200078e020f */
[----:B------:R-:W-:Y:S01]  /*15a0*/  LOP3.LUT R0, R6, R0, RZ, 0x3c, !PT ;  /* 0x0000000006007212 */ /* 0x000fe200078e3cff */
[----:B------:R-:W-:Y:S01]  /*15b0*/  STL [R1+0x64], R16 ;  /* 0x0000641001007387 */ /* 0x000fe20000100800 */
[----:B------:R-:W-:-:S02]  /*15c0*/  SEL R4, R9, 0xffffffc0, !P2 ;  /* 0xffffffc009047807 */ /* 0x000fc40005000000 */
[----:B------:R-:W-:Y:S01]  /*15d0*/  IADD3 R6, R17, 0x40, RZ ;  /* 0x0000004011067810 */ /* 0x000fe20007ffe0ff */
[----:B------:R1:W-:Y:S01]  /*15e0*/  STL [R1+0x3c], R7 ;  /* 0x00003c0701007387 */ /* 0x0003e20000100800 */
[----:B------:R-:W-:Y:S02]  /*15f0*/  SEL R6, R12, 0xffffffe0, !P1 ;  /* 0xffffffe00c067807 */ /* 0x000fe40004800000 */
[----:B------:R-:W-:Y:S01]  /*1600*/  LOP3.LUT R2, R0, 0xfffffe00, R2, 0xf8, !PT ;  /* 0xfffffe0000027812 */ /* 0x000fe200078ef802 */
[----:B------:R-:W-:Y:S01]  /*1610*/  IMAD.SHL.U32 R0, R10, 0x4, RZ ;  /* 0x000000040a007824 */ /* 0x000fe200078e00ff */
[----:B------:R-:W-:Y:S01]  /*1620*/  LEA R194, R3, 0x8100, 0x1 ;  /* 0x0000810003c27811 */ /* 0x000fe200078e08ff */
[----:B------:R-:W-:Y:S01]  /*1630*/  IMAD.IADD R8, R5, 0x1, R6 ;  /* 0x0000000105087824 */ /* 0x000fe200078e0206 */
[----:B------:R-:W-:Y:S02]  /*1640*/  LEA R195, R2, 0x100, 0x1 ;  /* 0x0000010002c37811 */ /* 0x000fe400078e08ff */
[----:B------:R-:W-:-:S02]  /*1650*/  SEL R3, R12, 0xffffffe0, !P4 ;  /* 0xffffffe00c037807 */ /* 0x000fc40006000000 */
[----:B------:R-:W-:Y:S02]  /*1660*/  IADD3 R113, R0, 0x20, RZ ;  /* 0x0000002000717810 */ /* 0x000fe40007ffe0ff */
[----:B------:R-:W-:Y:S01]  /*1670*/  SEL R0, R9, 0xffffffc0, !P3 ;  /* 0xffffffc009007807 */ /* 0x000fe20005800000 */
[--C-:B------:R-:W-:Y:S01]  /*1680*/  IMAD.IADD R196, R3, 0x1, R195.reuse ;  /* 0x0000000103c47824 */ /* 0x100fe200078e02c3 */
[----:B------:R-:W-:Y:S02]  /*1690*/  IADD3 R10, R17, 0x20, RZ ;  /* 0x00000020110a7810 */ /* 0x000fe40007ffe0ff */
[----:B------:R-:W-:Y:S01]  /*16a0*/  IADD3 R218, R218, 0x40, RZ ;  /* 0x00000040dada7810 */ /* 0x000fe20007ffe0ff */
[C---:B------:R-:W-:Y:S02]  /*16b0*/  IMAD.IADD R198, R0.reuse, 0x1, R195 ;  /* 0x0000000100c67824 */ /* 0x040fe400078e02c3 */
[----:B------:R-:W-:Y:S02]  /*16c0*/  IMAD.IADD R197, R0, 0x1, R196 ;  /* 0x0000000100c57824 */ /* 0x000fe400078e02c4 */
[----:B-1----:R-:W-:-:S02]  /*16d0*/  IMAD.IADD R7, R5, 0x1, R4 ;  /* 0x0000000105077824 */ /* 0x002fc400078e0204 */
[----:B------:R-:W-:Y:S02]  /*16e0*/  IMAD.IADD R5, R2, 0x1, R11 ;  /* 0x0000000102057824 */ /* 0x000fe400078e020b */
[--C-:B------:R-:W-:Y:S01]  /*16f0*/  IMAD.IADD R2, R6, 0x1, R16.reuse ;  /* 0x0000000106027824 */ /* 0x100fe200078e0210 */
[----:B------:R1:W-:Y:S01]  /*1700*/  STL [R1+0x7c], R7 ;  /* 0x00007c0701007387 */ /* 0x0003e20000100800 */
[C---:B------:R-:W-:Y:S01]  /*1710*/  IMAD.IADD R6, R4.reuse, 0x1, R16 ;  /* 0x0000000104067824 */ /* 0x040fe200078e0210 */
[----:B------:R-:W-:Y:S02]  /*1720*/  LEA R213, R5, 0x100, 0x1 ;  /* 0x0000010005d57811 */ /* 0x000fe400078e08ff */
[----:B------:R-:W-:Y:S01]  /*1730*/  STL [R1+0x6c], R8 ;  /* 0x00006c0801007387 */ /* 0x000fe20000100800 */
[----:B-1----:R-:W-:-:S05]  /*1740*/  IMAD.IADD R7, R4, 0x1, R8 ;  /* 0x0000000104077824 */ /* 0x002fca00078e0208 */
[----:B------:R-:W-:Y:S04]  /*1750*/  STL [R1+0x78], R7 ;  /* 0x0000780701007387 */ /* 0x000fe80000100800 */
[----:B------:R-:W-:Y:S04]  /*1760*/  STL [R1+0x74], R6 ;  /* 0x0000740601007387 */ /* 0x000fe80000100800 */
[----:B------:R1:W-:Y:S02]  /*1770*/  STL [R1+0x68], R2 ;  /* 0x0000680201007387 */ /* 0x0003e40000100800 */
[----:B-1----:R-:W-:-:S05]  /*1780*/  IMAD.IADD R2, R2, 0x1, R4 ;  /* 0x0000000102027824 */ /* 0x002fca00078e0204 */
[----:B------:R1:W-:Y:S02]  /*1790*/  STL [R1+0x70], R2 ;  /* 0x0000700201007387 */ /* 0x0003e40000100800 */
.L_x_1305:
[----:B------:R-:W2:Y:S01]  /*17a0*/  LDL R0, [R1+0x54] ;  /* 0x0000540001007983 */ /* 0x000ea20000100800 */
[----:B------:R-:W-:Y:S01]  /*17b0*/  IMAD.MOV.U32 R13, RZ, RZ, 0x4 ;  /* 0x00000004ff0d7424 */ /* 0x000fe200078e00ff */
[----:B------:R-:W-:Y:S02]  /*17c0*/  ISETP.NE.U32.AND P4, PT, RZ, c[0x0][0x360], PT ;  /* 0x0000d800ff007a0c */ /* 0x000fe40003f85070 */
[----:B------:R-:W3:Y:S02]  /*17d0*/  LDL R9, [R1+0x50] ;  /* 0x0000500001097983 */ /* 0x000ee40000100800 */
[----:B------:R-:W-:Y:S01]  /*17e0*/  ISETP.NE.AND.EX P4, PT, RZ, c[0x0][0x364], PT, P4 ;  /* 0x0000d900ff007a0c */ /* 0x000fe20003f85340 */
[----:B-12---:R-:W-:-:S05]  /*17f0*/  IMAD.WIDE R2, R0, R13, c[0x0][0x588] ;  /* 0x0001620000027625 */ /* 0x006fca00078e020d */
[----:B------:R-:W2:Y:S01]  /*1800*/  LDG.E R42, [R2.64] ;  /* 0x00000006022a7981 */ /* 0x000ea2000c1e1900 */
[----:B------:R-:W-:Y:S01]  /*1810*/  ISETP.NE.U32.AND P0, PT, RZ, c[0x0][0x370], PT ;  /* 0x0000dc00ff007a0c */ /* 0x000fe20003f05070 */
[----:B------:R-:W-:Y:S01]  /*1820*/  IMAD.MOV.U32 R170, RZ, RZ, RZ ;  /* 0x000000ffffaa7224 */ /* 0x000fe200078e00ff */
[----:B------:R-:W-:Y:S02]  /*1830*/  ISETP.NE.U32.AND P3, PT, RZ, c[0x0][0x348], PT ;  /* 0x0000d200ff007a0c */ /* 0x000fe40003f65070 */
[----:B------:R-:W-:Y:S02]  /*1840*/  ISETP.NE.AND.EX P2, PT, RZ, c[0x0][0x374], PT, P0 ;  /* 0x0000dd00ff007a0c */ /* 0x000fe40003f45300 */
[----:B------:R-:W-:Y:S02]  /*1850*/  ISETP.NE.U32.AND P5, PT, RZ, c[0x0][0x358], PT ;  /* 0x0000d600ff007a0c */ /* 0x000fe40003fa5070 */
[----:B------:R-:W-:Y:S02]  /*1860*/  ISETP.NE.AND.EX P3, PT, RZ, c[0x0][0x34c], PT, P3 ;  /* 0x0000d300ff007a0c */ /* 0x000fe40003f65330 */
[----:B------:R-:W-:Y:S01]  /*1870*/  ISETP.NE.AND.EX P5, PT, RZ, c[0x0][0x35c], PT, P5 ;  /* 0x0000d700ff007a0c */ /* 0x000fe20003fa5350 */
[----:B------:R-:W-:-:S02]  /*1880*/  IMAD.MOV.U32 R163, RZ, RZ, RZ ;  /* 0x000000ffffa37224 */ /* 0x000fc400078e00ff */
[----:B------:R-:W-:Y:S02]  /*1890*/  IMAD.MOV.U32 R169, RZ, RZ, RZ ;  /* 0x000000ffffa97224 */ /* 0x000fe400078e00ff */
[----:B------:R-:W-:Y:S01]  /*18a0*/  IMAD.MOV.U32 R12, RZ, RZ, RZ ;  /* 0x000000ffff0c7224 */ /* 0x000fe200078e00ff */
[----:B--2---:R-:W-:Y:S01]  /*18b0*/  SHF.R.S32.HI R145, RZ, 0x1f, R42 ;  /* 0x0000001fff917819 */ /* 0x004fe2000001142a */
[----:B------:R1:W-:Y:S01]  /*18c0*/  STL [R1+0x40], R42 ;  /* 0x0000402a01007387 */ /* 0x0003e20000100800 */
[C---:B------:R-:W-:Y:S02]  /*18d0*/  @P4 LEA R2, P0, R42.reuse, c[0x0][0x360], 0x2 ;  /* 0x0000d8002a024a11 */ /* 0x040fe400078010ff */
[C---:B------:R-:W-:Y:S02]  /*18e0*/  @P2 LEA R4, P1, R42.reuse, c[0x0][0x370], 0x2 ;  /* 0x0000dc002a042a11 */ /* 0x040fe400078210ff */
[C-C-:B------:R-:W-:Y:S02]  /*18f0*/  @P4 LEA.HI.X R3, R42.reuse, c[0x0][0x364], R145.reuse, 0x2, P0 ;  /* 0x0000d9002a034a11 */ /* 0x140fe400000f1491 */
[----:B------:R-:W-:-:S03]  /*1900*/  @P2 LEA.HI.X R5, R42, c[0x0][0x374], R145, 0x2, P1 ;  /* 0x0000dd002a052a11 */ /* 0x000fc600008f1491 */
[----:B------:R2:W4:Y:S01]  /*1910*/  @P4 LDG.E R0, [R2.64] ;  /* 0x0000000602004981 */ /* 0x000522000c1e1900 */
[----:B------:R-:W-:-:S03]  /*1920*/  ISETP.NE.U32.AND P0, PT, RZ, c[0x0][0x350], PT ;  /* 0x0000d400ff007a0c */ /* 0x000fc60003f05070 */
[----:B------:R1:W5:Y:S01]  /*1930*/  @P2 LDG.E R170, [R4.64] ;  /* 0x0000000604aa2981 */ /* 0x000362000c1e1900 */
[----:B------:R-:W-:Y:S02]  /*1940*/  ISETP.NE.AND.EX P6, PT, RZ, c[0x0][0x354], PT, P0 ;  /* 0x0000d500ff007a0c */ /* 0x000fe40003fc5300 */
[----:B------:R-:W-:-:S04]  /*1950*/  LEA R6, P2, R42, c[0x0][0x348], 0x2 ;  /* 0x0000d2002a067a11 */ /* 0x000fc800078410ff */
[----:B------:R-:W-:-:S05]  /*1960*/  LEA.HI.X R7, R42, c[0x0][0x34c], R145, 0x2, P2 ;  /* 0x0000d3002a077a11 */ /* 0x000fca00010f1491 */
[----:B------:R3:W5:Y:S01]  /*1970*/  @P3 LDG.E R163, [R6.64] ;  /* 0x0000000606a33981 */ /* 0x000762000c1e1900 */
[C---:B--2---:R-:W-:Y:S02]  /*1980*/  LEA R2, P0, R42.reuse, c[0x0][0x358], 0x2 ;  /* 0x0000d6002a027a11 */ /* 0x044fe400078010ff */
[C---:B-1----:R-:W-:Y:S02]  /*1990*/  LEA R4, P1, R42.reuse, c[0x0][0x350], 0x2 ;  /* 0x0000d4002a047a11 */ /* 0x042fe400078210ff */
[C-C-:B------:R-:W-:Y:S02]  /*19a0*/  LEA.HI.X R3, R42.reuse, c[0x0][0x35c], R145.reuse, 0x2, P0 ;  /* 0x0000d7002a037a11 */ /* 0x140fe400000f1491 */
[----:B------:R-:W-:-:S03]  /*19b0*/  LEA.HI.X R5, R42, c[0x0][0x354], R145, 0x2, P1 ;  /* 0x0000d5002a057a11 */ /* 0x000fc600008f1491 */
[----:B------:R1:W5:Y:S04]  /*19c0*/  @P5 LDG.E R12, [R2.64] ;  /* 0x00000006020c5981 */ /* 0x000368000c1e1900 */
[----:B------:R1:W5:Y:S01]  /*19d0*/  @P6 LDG.E R169, [R4.64] ;  /* 0x0000000604a96981 */ /* 0x000362000c1e1900 */
[----:B---3--:R-:W-:-:S05]  /*19e0*/  LOP3.LUT R40, R9, 0xffff, RZ, 0xc0, !PT ;  /* 0x0000ffff09287812 */ /* 0x008fca00078ec0ff */
[----:B------:R1:W-:Y:S01]  /*19f0*/  STL [R1+0x58], R40 ;  /* 0x0000582801007387 */ /* 0x0003e20000100800 */
[----:B------:R-:W-:Y:S03]  /*1a00*/  YIELD ;  /* 0x0000000000007946 */ /* 0x000fe60003800000 */
[----:B----4-:R1:W-:Y:S01]  /*1a10*/  @P4 STL [R1+0x44], R0 ;  /* 0x0000440001004387 */ /* 0x0103e20000100800 */
        /* <DEDUP_REMOVED lines=8> */
.L_x_1137:
[----:B------:R-:W-:-:S04]  /*1aa0*/  ISETP.NE.U32.AND P0, PT, RZ, c[0x0][0x368], PT ;  /* 0x0000da00ff007a0c */ /* 0x000fc80003f05070 */
[----:B------:R-:W-:-:S13]  /*1ab0*/  ISETP.NE.AND.EX P0, PT, RZ, c[0x0][0x36c], PT, P0 ;  /* 0x0000db00ff007a0c */ /* 0x000fda0003f05300 */
[----:B------:R-:W-:Y:S05]  /*1ac0*/  @!P0 BRA `(.L_x_1138) ;  /* 0x0000004000008947 */ /* 0x000fea0003800000 */
[----:B-1----:R-:W-:-:S04]  /*1ad0*/  LEA R4, P0, R42, c[0x0][0x368], 0x2 ;  /* 0x0000da002a047a11 */ /* 0x002fc800078010ff */
[----:B------:R-:W-:-:S05]  /*1ae0*/  LEA.HI.X R5, R42, c[0x0][0x36c], R145, 0x2, P0 ;  /* 0x0000db002a057a11 */ /* 0x000fca00000f1491 */
[----:B------:R1:W5:Y:S01]  /*1af0*/  LDG.E R11, [R4.64] ;  /* 0x00000006040b7981 */ /* 0x000362000c1e1900 */
[----:B------:R-:W-:Y:S05]  /*1b00*/  BRA `(.L_x_1139) ;  /* 0x0000005000007947 */ /* 0x000fea0003800000 */
.L_x_1138:
[----:B------:R-:W-:Y:S01]  /*1b10*/  MOV R11, c[0x0][0x1d0] ;  /* 0x00007400000b7a02 */ /* 0x000fe20000000f00 */
[----:B------:R-:W-:Y:S05]  /*1b20*/  @!P6 BRA `(.L_x_1139) ;  /* 0x000000300000e947 */ /* 0x000fea0003800000 */
[----:B------:R-:W2:Y:S04]  /*1b30*/  LDG.E R6, [R4.64] ;  /* 0x0000000604067981 */ /* 0x000ea8000c1e1900 */
[----:B-1----:R-:W2:Y:S02]  /*1b40*/  LDG.E R0, [R4.64+0x4] ;  /* 0x0000040604007981 */ /* 0x002ea4000c1e1900 */
[----:B--2---:R-:W-:Y:S02]  /*1b50*/  IADD3 R11, -R6, R0, RZ ;  /* 0x00000000060b7210 */ /* 0x004fe40007ffe1ff */
.L_x_1139:
[----:B-1----:R-:W2:Y:S04]  /*1b60*/  LDL R4, [R1+0x44] ;  /* 0x0000440001047983 */ /* 0x002ea80000100800 */
[----:B------:R-:W3:Y:S04]  /*1b70*/  LDL.LU R0, [R1+0x4c] ;  /* 0x00004c0001007983 */ /* 0x000ee80000300800 */
[----:B------:R1:W4:Y:S04]  /*1b80*/  @P5 LDG.E R5, [R2.64] ;  /* 0x0000000602055981 */ /* 0x000328000c1e1900 */
[----:B------:R-:W3:Y:S01]  /*1b90*/  LDL.LU R15, [R1+0x28] ;  /* 0x00002800010f7983 */ /* 0x000ee20000300800 */
[----:B------:R-:W-:-:S04]  /*1ba0*/  ISETP.NE.U32.AND P0, PT, RZ, c[0x0][0x378], PT ;  /* 0x0000de00ff007a0c */ /* 0x000fc80003f05070 */
[----:B------:R-:W-:Y:S01]  /*1bb0*/  ISETP.NE.AND.EX P1, PT, RZ, c[0x0][0x37c], PT, P0 ;  /* 0x0000df00ff007a0c */ /* 0x000fe20003f25300 */
[----:B--2---:R-:W-:Y:S02]  /*1bc0*/  IMAD.MOV.U32 R7, RZ, RZ, R4 ;  /* 0x000000ffff077224 */ /* 0x004fe400078e0004 */
[----:B------:R1:W4:Y:S01]  /*1bd0*/  @P5 LDG.E R4, [R2.64+0x4] ;  /* 0x0000040602045981 */ /* 0x000322000c1e1900 */
[----:B-----5:R-:W-:Y:S02]  /*1be0*/  IMAD.MOV.U32 R144, RZ, RZ, R11 ;  /* 0x000000ffff907224 */ /* 0x020fe400078e000b */
[----:B------:R-:W-:-:S05]  /*1bf0*/  IMAD.MOV.U32 R6, RZ, RZ, c[0x0][0x2c4] ;  /* 0x0000b100ff067624 */ /* 0x000fca00078e00ff */
[----:B------:R-:W-:Y:S02]  /*1c00*/  ISETP.NE.AND P2, PT, R6, 0x1, PT ;  /* 0x000000010600780c */ /* 0x000fe40003f45270 */
[----:B-1----:R-:W-:-:S04]  /*1c10*/  @P1 LEA R2, P0, R42, c[0x0][0x378], 0x2 ;  /* 0x0000de002a021a11 */ /* 0x002fc800078010ff */
[----:B------:R-:W-:-:S05]  /*1c20*/  @P1 LEA.HI.X R3, R42, c[0x0][0x37c], R145, 0x2, P0 ;  /* 0x0000df002a031a11 */ /* 0x000fca00000f1491 */
[----:B------:R1:W5:Y:S01]  /*1c30*/  @P1 LDG.E R144, [R2.64] ;  /* 0x0000000602901981 */ /* 0x000362000c1e1900 */
[----:B------:R-:W-:Y:S01]  /*1c40*/  IMAD.IADD R10, R11, 0x1, -R170 ;  /* 0x000000010b0a7824 */ /* 0x000fe200078e0aaa */
[----:B---3--:R-:W-:-:S04]  /*1c50*/  LOP3.LUT R15, R15, 0xffffffdf, RZ, 0xc0, !PT ;  /* 0xffffffdf0f0f7812 */ /* 0x008fc800078ec0ff */
[----:B------:R-:W-:Y:S01]  /*1c60*/  @P2 LOP3.LUT R15, R15, 0x20, RZ, 0xfc, !PT ;  /* 0x000000200f0f2812 */ /* 0x000fe200078efcff */
[----:B-1----:R-:W-:Y:S02]  /*1c70*/  IMAD.SHL.U32 R2, R0, 0x80, RZ ;  /* 0x0000008000027824 */ /* 0x002fe400078e00ff */
[----:B------:R-:W-:-:S03]  /*1c80*/  IMAD.MOV.U32 R0, RZ, RZ, c[0x0][0x228] ;  /* 0x00008a00ff007624 */ /* 0x000fc600078e00ff */
[----:B------:R1:W-:Y:S04]  /*1c90*/  STL [R1+0x5c], R2 ;  /* 0x00005c0201007387 */ /* 0x0003e80000100800 */
[----:B------:R-:W-:Y:S01]  /*1ca0*/  STL [R1+0x28], R15 ;  /* 0x0000280f01007387 */ /* 0x000fe20000100800 */
[----:B-1----:R-:W-:-:S05]  /*1cb0*/  IADD3 R2, R2, 0x7f, RZ ;  /* 0x0000007f02027810 */ /* 0x002fca0007ffe0ff */
[----:B------:R-:W-:-:S05]  /*1cc0*/  @P2 IMAD.HI.U32 R3, R2, c[0x0][0x2c8], RZ ;  /* 0x0000b20002032a27 */ /* 0x000fca00078e00ff */
[----:B------:R-:W-:Y:S01]  /*1cd0*/  @P2 SHF.R.U32.HI R2, RZ, c[0x0][0x2cc], R3 ;  /* 0x0000b300ff022a19 */ /* 0x000fe20000011603 */
[----:B------:R-:W-:Y:S01]  /*1ce0*/  BSSY B0, `(.L_x_1140) ;  /* 0x000003a000007945 */ /* 0x000fe20003800000 */
[----:B----4-:R-:W-:-:S04]  /*1cf0*/  @P5 IMAD.IADD R0, R4, 0x1, -R5 ;  /* 0x0000000104005824 */ /* 0x010fc800078e0a05 */
[----:B------:R-:W-:Y:S02]  /*1d00*/  IMAD.IADD R6, R10, 0x1, R0 ;  /* 0x000000010a067824 */ /* 0x000fe400078e0200 */
[----:B------:R-:W-:-:S03]  /*1d10*/  IMAD.MOV.U32 R4, RZ, RZ, RZ ;  /* 0x000000ffff047224 */ /* 0x000fc600078e00ff */
[C---:B------:R-:W-:Y:S01]  /*1d20*/  IADD3 R179, R6.reuse, 0x70, -R7 ;  /* 0x0000007006b37810 */ /* 0x040fe20007ffe807 */
[----:B------:R1:W-:Y:S01]  /*1d30*/  STL [R1+0x4c], R6 ;  /* 0x00004c0601007387 */ /* 0x0003e20000100800 */
[----:B------:R-:W-:-:S03]  /*1d40*/  IADD3 R5, R6, 0x6f, RZ ;  /* 0x0000006f06057810 */ /* 0x000fc60007ffe0ff */
[----:B------:R-:W-:Y:S02]  /*1d50*/  IMAD.IADD R3, R179, 0x1, R2 ;  /* 0x00000001b3037824 */ /* 0x000fe400078e0202 */
[----:B------:R-:W-:Y:S02]  /*1d60*/  IMAD.MOV.U32 R2, RZ, RZ, RZ ;  /* 0x000000ffff027224 */ /* 0x000fe400078e00ff */
[----:B------:R-:W-:Y:S01]  /*1d70*/  IMAD.HI R4, R5, -0x6db6db6d, R4 ;  /* 0x9249249305047827 */ /* 0x000fe200078e0204 */
[----:B------:R-:W-:-:S03]  /*1d80*/  LOP3.LUT R5, R9, 0xff0000, RZ, 0xc0, !PT ;  /* 0x00ff000009057812 */ /* 0x000fc600078ec0ff */
[----:B------:R-:W-:Y:S01]  /*1d90*/  IMAD.HI R2, R3, -0x6db6db6d, R2 ;  /* 0x9249249303027827 */ /* 0x000fe200078e0202 */
[----:B-1----:R-:W-:-:S04]  /*1da0*/  LOP3.LUT R6, R9, 0xff000000, RZ, 0xc0, !PT ;  /* 0xff00000009067812 */ /* 0x002fc800078ec0ff */
[----:B------:R-:W-:-:S04]  /*1db0*/  SHF.R.U32.HI R7, RZ, 0x8, R6 ;  /* 0x00000008ff077819 */ /* 0x000fc80000011606 */
[----:B------:R-:W-:Y:S02]  /*1dc0*/  LEA.HI R5, R5, R7, RZ, 0x10 ;  /* 0x0000000705057211 */ /* 0x000fe400078f80ff */
[----:B------:R-:W-:Y:S02]  /*1dd0*/  SHF.R.U32.HI R6, RZ, 0x1f, R4 ;  /* 0x0000001fff067819 */ /* 0x000fe40000011604 */
[----:B------:R-:W-:Y:S02]  /*1de0*/  SHF.R.U32.HI R3, RZ, 0x1f, R2 ;  /* 0x0000001fff037819 */ /* 0x000fe40000011602 */
[----:B------:R-:W-:Y:S02]  /*1df0*/  SHF.R.U32.HI R8, RZ, 0x10, R5 ;  /* 0x00000010ff087819 */ /* 0x000fe40000011605 */
[----:B------:R-:W-:Y:S02]  /*1e00*/  LOP3.LUT R16, R5, 0xff, RZ, 0xc0, !PT ;  /* 0x000000ff05107812 */ /* 0x000fe400078ec0ff */
[----:B------:R-:W-:-:S02]  /*1e10*/  LEA.HI.SX32 R175, R4, R6, 0x1a ;  /* 0x0000000604af7211 */ /* 0x000fc400078fd2ff */
[----:B------:R-:W-:Y:S01]  /*1e20*/  LEA.HI.SX32 R2, R2, R3, 0x1a ;  /* 0x0000000302027211 */ /* 0x000fe200078fd2ff */
[----:B------:R1:W-:Y:S03]  /*1e30*/  STL [R1+0x50], R8 ;  /* 0x0000500801007387 */ /* 0x0003e60000100800 */
[----:B------:R-:W-:Y:S01]  /*1e40*/  IMNMX R6, R175, R2, PT ;  /* 0x00000002af067217 */ /* 0x000fe20003800200 */
[----:B------:R1:W-:Y:S03]  /*1e50*/  STL [R1+0x60], R16 ;  /* 0x0000601001007387 */ /* 0x0003e60000100800 */
[----:B------:R-:W-:Y:S02]  /*1e60*/  ISETP.GE.AND P0, PT, R6, 0x1, PT ;  /* 0x000000010600780c */ /* 0x000fe40003f06270 */
[----:B------:R-:W-:Y:S01]  /*1e70*/  ISETP.NE.AND P1, PT, R8, RZ, PT ;  /* 0x000000ff0800720c */ /* 0x000fe20003f25270 */
[----:B------:R-:W-:-:S03]  /*1e80*/  IMAD.MOV.U32 R2, RZ, RZ, RZ ;  /* 0x000000ffff027224 */ /* 0x000fc600078e00ff */
[----:B------:R-:W-:-:S07]  /*1e90*/  SEL R143, R8, c[0x0][0x338], P1 ;  /* 0x0000ce00088f7a07 */ /* 0x000fce0000800000 */
[----:B------:R-:W-:Y:S05]  /*1ea0*/  @!P0 BRA `(.L_x_1141) ;  /* 0x000001d000008947 */ /* 0x000fea0003800000 */
[----:B------:R-:W-:Y:S02]  /*1eb0*/  IABS R2, R143 ;  /* 0x0000008f00027213 */ /* 0x000fe40000000000 */
[----:B------:R-:W-:-:S03]  /*1ec0*/  IADD3 R5, R143, -0x1, R6 ;  /* 0xffffffff8f057810 */ /* 0x000fc60007ffe006 */
[----:B------:R-:W-:Y:S01]  /*1ed0*/  IMAD.MOV.U32 R4, RZ, RZ, R2 ;  /* 0x000000ffff047224 */ /* 0x000fe200078e0002 */
[----:B------:R-:W-:-:S03]  /*1ee0*/  IABS R9, R5 ;  /* 0x0000000500097213 */ /* 0x000fc60000000000 */
[----:B------:R-:W2:Y:S08]  /*1ef0*/  I2F.RP R2, R4 ;  /* 0x0000000400027306 */ /* 0x000eb00000209400 */
[----:B--2---:R-:W2:Y:S02]  /*1f00*/  MUFU.RCP R2, R2 ;  /* 0x0000000200027308 */ /* 0x004ea40000001000 */
[----:B--2---:R-:W-:-:S06]  /*1f10*/  IADD3 R2, R2, 0xffffffe, RZ ;  /* 0x0ffffffe02027810 */ /* 0x004fcc0007ffe0ff */
[----:B------:R-:W2:Y:S02]  /*1f20*/  F2I.FTZ.U32.TRUNC.NTZ R3, R2 ;  /* 0x0000000200037305 */ /* 0x000ea4000021f000 */
[----:B--2---:R-:W-:-:S04]  /*1f30*/  IMAD.MOV R2, RZ, RZ, -R3 ;  /* 0x000000ffff027224 */ /* 0x004fc800078e0a03 */
[----:B------:R-:W-:Y:S01]  /*1f40*/  IMAD.MOV.U32 R7, RZ, RZ, R2 ;  /* 0x000000ffff077224 */ /* 0x000fe200078e0002 */
[----:B------:R-:W-:-:S03]  /*1f50*/  IABS R2, R143 ;  /* 0x0000008f00027213 */ /* 0x000fc60000000000 */
[----:B------:R-:W-:Y:S02]  /*1f60*/  IMAD R7, R7, R4, RZ ;  /* 0x0000000407077224 */ /* 0x000fe400078e02ff */
[----:B-1----:R-:W-:Y:S02]  /*1f70*/  IMAD.MOV R8, RZ, RZ, -R2 ;  /* 0x000000ffff087224 */ /* 0x002fe400078e0a02 */
[----:B------:R-:W-:-:S04]  /*1f80*/  IMAD.MOV.U32 R2, RZ, RZ, RZ ;  /* 0x000000ffff027224 */ /* 0x000fc800078e00ff */
        /* <DEDUP_REMOVED lines=15> */
.L_x_1141:
[----:B------:R-:W-:Y:S05]  /*2080*/  BSYNC B0 ;  /* 0x0000000000007941 */ /* 0x000fea0003800000 */
.L_x_1140:
[----:B------:R-:W-:Y:S01]  /*2090*/  IMAD R3, R16, R2, RZ ;  /* 0x0000000210037224 */ /* 0x000fe200078e02ff */
[----:B-1----:R-:W1:Y:S03]  /*20a0*/  S2R R8, SR_TID.X ;  /* 0x0000000000087919 */ /* 0x002e660000002100 */
[C---:B------:R-:W-:Y:S02]  /*20b0*/  IMAD.IADD R2, R3.reuse, 0x1, R2 ;  /* 0x0000000103027824 */ /* 0x040fe400078e0202 */
[----:B------:R-:W-:-:S03]  /*20c0*/  IMAD R3, R3, 0x70, -R10 ;  /* 0x0000007003037824 */ /* 0x000fc600078e0a0a */
[----:B------:R-:W-:Y:S02]  /*20d0*/  IMNMX R2, R6, R2, PT ;  /* 0x0000000206027217 */ /* 0x000fe40003800200 */
[----:B------:R-:W-:-:S03]  /*20e0*/  IMNMX R3, RZ, R3, !PT ;  /* 0x00000003ff037217 */ /* 0x000fc60007800200 */
[----:B------:R-:W-:-:S05]  /*20f0*/  IMAD R2, R2, 0x70, -R10 ;  /* 0x0000007002027824 */ /* 0x000fca00078e0a0a */
[----:B------:R-:W-:-:S04]  /*2100*/  IMNMX R2, R2, R0, PT ;  /* 0x0000000002027217 */ /* 0x000fc80003800200 */
[----:B------:R-:W-:Y:S02]  /*2110*/  ISETP.GT.AND P0, PT, R2, R3, PT ;  /* 0x000000030200720c */ /* 0x000fe40003f04270 */
[----:B------:R-:W-:Y:S02]  /*2120*/  SHF.R.U32.HI R3, RZ, 0x4, R3 ;  /* 0x00000004ff037819 */ /* 0x000fe40000011603 */
[--C-:B-1----:R-:W-:Y:S02]  /*2130*/  SHF.R.S32.HI R214, RZ, 0x1f, R8.reuse ;  /* 0x0000001fffd67819 */ /* 0x102fe40000011408 */
[--C-:B------:R-:W-:Y:S01]  /*2140*/  SHF.R.S32.HI R41, RZ, 0x1f, R8.reuse ;  /* 0x0000001fff297819 */ /* 0x100fe20000011408 */
[----:B------:R-:W-:Y:S01]  /*2150*/  IMAD.WIDE.U32 R4, R3, 0x24924925, RZ ;  /* 0x2492492503047825 */ /* 0x000fe200078e00ff */
[-C--:B------:R-:W-:Y:S02]  /*2160*/  LEA.HI R4, R214, R8.reuse, RZ, 0x3 ;  /* 0x00000008d6047211 */ /* 0x080fe400078f18ff */
[----:B------:R-:W-:Y:S01]  /*2170*/  LEA.HI R41, R41, R8, RZ, 0x3 ;  /* 0x0000000829297211 */ /* 0x000fe200078f18ff */
[----:B------:R-:W-:Y:S01]  /*2180*/  IMAD.MOV.U32 R139, RZ, RZ, R5 ;  /* 0x000000ffff8b7224 */ /* 0x000fe200078e0005 */
[----:B------:R-:W-:-:S02]  /*2190*/  SHF.R.S32.HI R37, RZ, 0x1f, R8 ;  /* 0x0000001fff257819 */ /* 0x000fc40000011408 */
[----:B------:R-:W-:Y:S01]  /*21a0*/  @P0 IADD3 R3, R2, 0x6f, RZ ;  /* 0x0000006f02030810 */ /* 0x000fe20007ffe0ff */
[----:B------:R-:W-:Y:S01]  /*21b0*/  @P0 IMAD.MOV.U32 R2, RZ, RZ, RZ ;  /* 0x000000ffff020224 */ /* 0x000fe200078e00ff */
[----:B------:R-:W-:Y:S02]  /*21c0*/  SHF.R.S32.HI R41, RZ, 0x3, R41 ;  /* 0x00000003ff297819 */ /* 0x000fe40000011429 */
[----:B------:R-:W-:Y:S01]  /*21d0*/  SHF.R.S32.HI R35, RZ, 0x1f, R8 ;  /* 0x0000001fff237819 */ /* 0x000fe20000011408 */
[----:B------:R-:W-:Y:S01]  /*21e0*/  @P0 IMAD.HI R2, R3, -0x6db6db6d, R2 ;  /* 0x9249249303020827 */ /* 0x000fe200078e0202 */
[----:B------:R-:W-:Y:S02]  /*21f0*/  LOP3.LUT R3, R4, 0xfffffff8, RZ, 0xc0, !PT ;  /* 0xfffffff804037812 */ /* 0x000fe400078ec0ff */
[----:B------:R-:W-:Y:S01]  /*2200*/  SHF.R.S32.HI R36, RZ, 0x1f, R8 ;  /* 0x0000001fff247819 */ /* 0x000fe20000011408 */
[----:B------:R-:W-:Y:S01]  /*2210*/  IMAD.MOV.U32 R4, RZ, RZ, R139 ;  /* 0x000000ffff047224 */ /* 0x000fe200078e008b */
[----:B------:R-:W-:Y:S01]  /*2220*/  @P0 SHF.R.U32.HI R5, RZ, 0x1f, R2 ;  /* 0x0000001fff050819 */ /* 0x000fe20000011602 */
[----:B------:R-:W-:Y:S01]  /*2230*/  IMAD.SHL.U32 R6, R41, 0x40, RZ ;  /* 0x0000004029067824 */ /* 0x000fe200078e00ff */
[----:B------:R-:W-:Y:S01]  /*2240*/  LEA.HI R37, R37, R8, RZ, 0x3 ;  /* 0x0000000825257211 */ /* 0x000fe200078f18ff */
[----:B------:R-:W-:Y:S01]  /*2250*/  IMAD.IADD R146, R8, 0x1, -R3 ;  /* 0x0000000108927824 */ /* 0x000fe200078e0a03 */
[----:B------:R-:W-:-:S02]  /*2260*/  @P0 LEA.HI.SX32 R4, R2, R5, 0x1a ;  /* 0x0000000502040211 */ /* 0x000fc400078fd2ff */
[-C--:B------:R-:W-:Y:S01]  /*2270*/  LEA.HI R2, R214, R8.reuse, RZ, 0x6 ;  /* 0x00000008d6027211 */ /* 0x080fe200078f30ff */
[C---:B------:R-:W-:Y:S01]  /*2280*/  IMAD.SHL.U32 R32, R146.reuse, 0x8, RZ ;  /* 0x0000000892207824 */ /* 0x040fe200078e00ff */
[-C--:B------:R-:W-:Y:S01]  /*2290*/  LEA.HI R35, R35, R8.reuse, RZ, 0x3 ;  /* 0x0000000823237211 */ /* 0x080fe200078f18ff */
[----:B------:R-:W-:Y:S01]  /*22a0*/  IMAD.SHL.U32 R26, R146, 0x4, RZ ;  /* 0x00000004921a7824 */ /* 0x000fe200078e00ff */
[----:B------:R-:W-:Y:S01]  /*22b0*/  LEA.HI R36, R36, R8, RZ, 0x3 ;  /* 0x0000000824247211 */ /* 0x000fe200078f18ff */
[----:B------:R-:W-:Y:S01]  /*22c0*/  IMAD.SHL.U32 R2, R2, 0x8, RZ ;  /* 0x0000000802027824 */ /* 0x000fe200078e00ff */
[----:B------:R-:W-:Y:S02]  /*22d0*/  LOP3.LUT R158, R6, 0x1c0, RZ, 0xc0, !PT ;  /* 0x000001c0069e7812 */ /* 0x000fe400078ec0ff */
[----:B------:R-:W-:Y:S02]  /*22e0*/  ISETP.GT.AND P0, PT, R4, R139, PT ;  /* 0x0000008b0400720c */ /* 0x000fe40003f04270 */
[----:B------:R-:W-:-:S02]  /*22f0*/  SHF.R.S32.HI R37, RZ, 0x3, R37 ;  /* 0x00000003ff257819 */ /* 0x000fc40000011425 */
[----:B------:R-:W-:Y:S02]  /*2300*/  SHF.R.S32.HI R35, RZ, 0x3, R35 ;  /* 0x00000003ff237819 */ /* 0x000fe40000011423 */
[----:B------:R-:W-:Y:S02]  /*2310*/  SHF.R.S32.HI R36, RZ, 0x3, R36 ;  /* 0x00000003ff247819 */ /* 0x000fe40000011424 */
[----:B------:R-:W-:Y:S02]  /*2320*/  SHF.R.U32.HI R191, RZ, 0x3, R158 ;  /* 0x00000003ffbf7819 */ /* 0x000fe4000001169e */
[----:B------:R-:W-:Y:S02]  /*2330*/  LOP3.LUT R3, R158, 0x38, R32, 0xf8, !PT ;  /* 0x000000389e037812 */ /* 0x000fe400078ef820 */
[----:B------:R-:W-:Y:S02]  /*2340*/  IADD3 R37, R37, 0x20, RZ ;  /* 0x0000002025257810 */ /* 0x000fe40007ffe0ff */
[----:B------:R-:W-:-:S02]  /*2350*/  IADD3 R36, R36, 0x40, RZ ;  /* 0x0000004024247810 */ /* 0x000fc40007ffe0ff */
[----:B------:R-:W-:Y:S01]  /*2360*/  IADD3 R35, R35, 0x60, RZ ;  /* 0x0000006023237810 */ /* 0x000fe20007ffe0ff */
[----:B------:R-:W-:Y:S01]  /*2370*/  IMAD.SHL.U32 R7, R37, 0x40, RZ ;  /* 0x0000004025077824 */ /* 0x000fe200078e00ff */
[----:B------:R-:W-:Y:S01]  /*2380*/  LOP3.LUT R168, R2, 0xfffffe00, RZ, 0xc0, !PT ;  /* 0xfffffe0002a87812 */ /* 0x000fe200078ec0ff */
[----:B------:R-:W-:Y:S01]  /*2390*/  IMAD.SHL.U32 R5, R36, 0x40, RZ ;  /* 0x0000004024057824 */ /* 0x000fe200078e00ff */
[----:B------:R-:W-:Y:S01]  /*23a0*/  LOP3.LUT R2, R3, R191, RZ, 0x3c, !PT ;  /* 0x000000bf03027212 */ /* 0x000fe200078e3cff */
[----:B------:R-:W-:Y:S01]  /*23b0*/  IMAD.SHL.U32 R6, R35, 0x40, RZ ;  /* 0x0000004023067824 */ /* 0x000fe200078e00ff */
[----:B------:R-:W-:Y:S02]  /*23c0*/  LOP3.LUT R147, R7, 0x1c0, RZ, 0xc0, !PT ;  /* 0x000001c007937812 */ /* 0x000fe400078ec0ff */
[----:B------:R-:W-:Y:S01]  /*23d0*/  LOP3.LUT R156, R5, 0x1c0, RZ, 0xc0, !PT ;  /* 0x000001c0059c7812 */ /* 0x000fe200078ec0ff */
[----:B------:R-:W-:Y:S01]  /*23e0*/  IMAD.IADD R2, R168, 0x1, R2 ;  /* 0x00000001a8027824 */ /* 0x000fe200078e0202 */
[----:B------:R-:W-:-:S02]  /*23f0*/  LOP3.LUT R157, R6, 0x1c0, RZ, 0xc0, !PT ;  /* 0x000001c0069d7812 */ /* 0x000fc400078ec0ff */
[----:B------:R-:W-:Y:S01]  /*2400*/  SHF.R.S32.HI R33, RZ, 0x1f, R32 ;  /* 0x0000001fff217819 */ /* 0x000fe20000011420 */
[----:B------:R-:W-:Y:S01]  /*2410*/  IMAD.SHL.U32 R215, R2, 0x2, RZ ;  /* 0x0000000202d77824 */ /* 0x000fe200078e00ff */
[----:B------:R-:W-:Y:S05]  /*2420*/  @!P0 BRA `(.L_x_1142) ;  /* 0x00006f3000008947 */ /* 0x000fea0003800000 */
[----:B------:R-:W-:Y:S01]  /*2430*/  ISETP.NE.U32.AND P0, PT, RZ, c[0x0][0x340], PT ;  /* 0x0000d000ff007a0c */ /* 0x000fe20003f05070 */
[----:B------:R-:W-:-:S03]  /*2440*/  IMAD.MOV.U32 R39, RZ, RZ, R15 ;  /* 0x000000ffff277224 */ /* 0x000fc600078e000f */
[----:B------:R-:W-:-:S13]  /*2450*/  ISETP.NE.AND.EX P3, PT, RZ, c[0x0][0x344], PT, P0 ;  /* 0x0000d100ff007a0c */ /* 0x000fda0003f65300 */
[----:B------:R-:W-:-:S05]  /*2460*/  @P3 IMAD.WIDE R2, R42, R13, c[0x0][0x340] ;  /* 0x0000d0002a023625 */ /* 0x000fca00078e020d */
[----:B------:R1:W2:Y:S01]  /*2470*/  @P3 LDG.E R23, [R2.64] ;  /* 0x0000000602173981 */ /* 0x0002a2000c1e1900 */
[----:B------:R-:W-:Y:S01]  /*2480*/  SHF.R.S32.HI R29, RZ, 0x1f, R41 ;  /* 0x0000001fff1d7819 */ /* 0x000fe20000011429 */
[----:B------:R-:W-:Y:S01]  /*2490*/  IMAD.MOV.U32 R178, RZ, RZ, 0x5 ;  /* 0x00000005ffb27424 */ /* 0x000fe200078e00ff */
[----:B------:R-:W-:Y:S01]  /*24a0*/  IADD3 R128, P0, R41, R12, RZ ;  /* 0x0000000c29807210 */ /* 0x000fe20007f1e0ff */
[----:B------:R-:W-:Y:S01]  /*24b0*/  ULDC UR4, c[0x0][0x23c] ;  /* 0x00008f0000047ab9 */ /* 0x000fe20000000800 */
[----:B------:R-:W-:Y:S01]  /*24c0*/  IADD3 R38, R4, -0x1, RZ ;  /* 0xffffffff04267810 */ /* 0x000fe20007ffe0ff */
[----:B------:R-:W-:Y:S01]  /*24d0*/  USHF.L.U32 UR5, UR4, 0x6, URZ ;  /* 0x0000000604057899 */ /* 0x000fe2000800063f */
[----:B------:R-:W-:Y:S01]  /*24e0*/  LEA.HI.X.SX32 R142, R12, R29, 0x1, P0 ;  /* 0x0000001d0c8e7211 */ /* 0x000fe200000f0eff */
[----:B------:R-:W-:Y:S01]  /*24f0*/  IMAD.IADD R22, R11, 0x1, R169 ;  /* 0x000000010b167824 */ /* 0x000fe200078e02a9 */
[----:B------:R-:W-:Y:S01]  /*2500*/  SEL R25, R145, RZ, !P5 ;  /* 0x000000ff91197207 */ /* 0x000fe20006800000 */
[----:B------:R-:W-:Y:S01]  /*2510*/  UIMAD UR4, UR4, 0x60, URZ ;  /* 0x00000060040478a4 */ /* 0x000fe2000f8e023f */
[----:B------:R-:W-:Y:S01]  /*2520*/  MOV R148, 0x70 ;  /* 0x0000007000947802 */ /* 0x000fe20000000f00 */
[----:B------:R-:W-:Y:S01]  /*2530*/  IMAD R5, R142, c[0x0][0x238], RZ ;  /* 0x00008e008e057a24 */ /* 0x000fe200078e02ff */
[----:B------:R-:W-:Y:S01]  /*2540*/  SEL R28, R42, RZ, !P5 ;  /* 0x000000ff2a1c7207 */ /* 0x000fe20006800000 */
[----:B------:R-:W-:Y:S01]  /*2550*/  IMAD R4, R25, c[0x0][0x248], RZ ;  /* 0x0000920019047a24 */ /* 0x000fe200078e02ff */
[----:B------:R-:W-:Y:S01]  /*2560*/  ISETP.GE.AND P5, PT, R32, c[0x0][0x1d4], PT ;  /* 0x0000750020007a0c */ /* 0x000fe20003fa6270 */
[----:B------:R-:W-:Y:S01]  /*2570*/  IMAD R5, R128, c[0x0][0x23c], R5 ;  /* 0x00008f0080057a24 */ /* 0x000fe200078e0205 */
[----:B------:R-:W-:Y:S01]  /*2580*/  ISETP.GE.AND P4, PT, R218, c[0x0][0x1d4], PT ;  /* 0x00007500da007a0c */ /* 0x000fe20003f86270 */
[C---:B------:R-:W-:Y:S01]  /*2590*/  IMAD R185, R148.reuse, c[0x0][0x23c], RZ ;  /* 0x00008f0094b97a24 */ /* 0x040fe200078e02ff */
[----:B------:R-:W-:Y:S01]  /*25a0*/  MOV R177, c[0x0][0x238] ;  /* 0x00008e0000b17a02 */ /* 0x000fe20000000f00 */
[----:B------:R-:W-:Y:S01]  /*25b0*/  IMAD.WIDE.U32 R154, R148, c[0x0][0x238], RZ ;  /* 0x00008e00949a7a25 */ /* 0x000fe200078e00ff */
[----:B------:R-:W-:-:S02]  /*25c0*/  SHF.R.S32.HI R24, RZ, 0x1f, R22 ;  /* 0x0000001fff187819 */ /* 0x000fc40000011416 */
[----:B------:R-:W-:Y:S01]  /*25d0*/  SHF.L.U64.HI R186, R177, R178, c[0x0][0x23c] ;  /* 0x00008f00b1ba7619 */ /* 0x000fe200000102b2 */
[----:B------:R-:W-:Y:S01]  /*25e0*/  IMAD R4, R28, c[0x0][0x24c], R4 ;  /* 0x000093001c047a24 */ /* 0x000fe200078e0204 */
[----:B------:R-:W-:Y:S01]  /*25f0*/  SHF.R.S32.HI R27, RZ, 0x1f, R26 ;  /* 0x0000001fff1b7819 */ /* 0x000fe2000001141a */
[----:B-1----:R-:W-:Y:S01]  /*2600*/  IMAD.WIDE.U32 R2, R128, c[0x0][0x238], R32 ;  /* 0x00008e0080027a25 */ /* 0x002fe200078e0020 */
[----:B------:R-:W-:Y:S02]  /*2610*/  LOP3.LUT R39, R39, 0xfffffffd, RZ, 0xc0, !PT ;  /* 0xfffffffd27277812 */ /* 0x000fe400078ec0ff */
[----:B------:R-:W-:Y:S01]  /*2620*/  MOV R209, c[0x0][0x27c] ;  /* 0x00009f0000d17a02 */ /* 0x000fe20000000f00 */
[----:B------:R-:W-:Y:S01]  /*2630*/  IMAD.IADD R3, R3, 0x1, R5 ;  /* 0x0000000103037824 */ /* 0x000fe200078e0205 */
[----:B------:R-:W-:Y:S01]  /*2640*/  @P5 LOP3.LUT R39, R39, 0x2, RZ, 0xfc, !PT ;  /* 0x0000000227275812 */ /* 0x000fe200078efcff */
[----:B------:R-:W-:Y:S01]  /*2650*/  IMAD R5, R38, -0x70, R0 ;  /* 0xffffff9026057824 */ /* 0x000fe200078e0200 */
[----:B------:R-:W-:Y:S01]  /*2660*/  SHF.R.U32.HI R31, RZ, 0x3, R156 ;  /* 0x00000003ff1f7819 */ /* 0x000fe2000001169c */
[----:B------:R-:W-:Y:S01]  /*2670*/  IMAD.WIDE.U32 R2, R40, c[0x0][0x240], R2 ;  /* 0x0000900028027a25 */ /* 0x000fe200078e0002 */
[----:B------:R-:W-:-:S02]  /*2680*/  LOP3.LUT R39, R39, 0xfffffffe, RZ, 0xc0, !PT ;  /* 0xfffffffe27277812 */ /* 0x000fc400078ec0ff */
[----:B------:R-:W-:Y:S01]  /*2690*/  IMNMX R5, R5, 0x70, PT ;  /* 0x0000007005057817 */ /* 0x000fe20003800200 */
[----:B------:R-:W-:Y:S01]  /*26a0*/  IMAD R3, R40, c[0x0][0x244], R3 ;  /* 0x0000910028037a24 */ /* 0x000fe200078e0203 */
[----:B------:R-:W-:Y:S01]  /*26b0*/  @P4 LOP3.LUT R39, R39, 0x1, RZ, 0xfc, !PT ;  /* 0x0000000127274812 */ /* 0x000fe200078efcff */
[----:B------:R-:W-:Y:S01]  /*26c0*/  IMAD.IADD R185, R155, 0x1, R185 ;  /* 0x000000019bb97824 */ /* 0x000fe200078e02b9 */
[----:B------:R-:W-:Y:S01]  /*26d0*/  SHF.R.U32.HI R34, RZ, 0x3, R157 ;  /* 0x00000003ff227819 */ /* 0x000fe2000001169d */
[----:B------:R-:W-:Y:S01]  /*26e0*/  IMAD.IADD R6, R5, 0x1, -R41 ;  /* 0x0000000105067824 */ /* 0x000fe200078e0a29 */
[----:B------:R-:W-:Y:S01]  /*26f0*/  SHF.R.U32.HI R30, RZ, 0x3, R147 ;  /* 0x00000003ff1e7819 */ /* 0x000fe20000011693 */
[----:B------:R-:W-:Y:S01]  /*2700*/  IMAD.WIDE.U32 R124, R28, c[0x0][0x248], R2 ;  /* 0x000092001c7c7a25 */ /* 0x000fe200078e0002 */
[----:B------:R-:W-:Y:S01]  /*2710*/  SHF.R.S32.HI R3, RZ, 0x1f, R38 ;  /* 0x0000001fff037819 */ /* 0x000fe20000011426 */
[----:B------:R1:W-:Y:S01]  /*2720*/  STL [R1+0x28], R39 ;  /* 0x0000282701007387 */ /* 0x0003e20000100800 */
[C---:B------:R-:W-:Y:S01]  /*2730*/  ISETP.GE.AND P0, PT, R6.reuse, 0x1, PT ;  /* 0x000000010600780c */ /* 0x040fe20003f06270 */
[----:B------:R-:W-:Y:S01]  /*2740*/  IMAD R2, R185, R38, RZ ;  /* 0x00000026b9027224 */ /* 0x000fe200078e02ff */
[----:B------:R-:W-:Y:S01]  /*2750*/  IADD3 R123, R125, R4, RZ ;  /* 0x000000047d7b7210 */ /* 0x000fe20007ffe0ff */
[----:B------:R-:W-:Y:S01]  /*2760*/  IMAD.MOV.U32 R122, RZ, RZ, R124 ;  /* 0x000000ffff7a7224 */ /* 0x000fe200078e007c */
[----:B------:R-:W-:Y:S01]  /*2770*/  ISETP.GE.AND P2, PT, R6, 0x21, PT ;  /* 0x000000210600780c */ /* 0x000fe20003f46270 */
[----:B------:R-:W-:-:S02]  /*2780*/  IMAD R4, R3, R154, R2 ;  /* 0x0000009a03047224 */ /* 0x000fc400078e0202 */
[----:B------:R-:W-:-:S04]  /*2790*/  IMAD.WIDE.U32 R2, R38, R154, R122 ;  /* 0x0000009a26027225 */ /* 0x000fc800078e007a */
[----:B------:R-:W-:Y:S02]  /*27a0*/  IMAD.IADD R3, R3, 0x1, R4 ;  /* 0x0000000103037824 */ /* 0x000fe400078e0204 */
[C---:B------:R-:W-:Y:S01]  /*27b0*/  @P0 LEA R4, P1, R2.reuse, c[0x0][0x220], 0x1 ;  /* 0x0000880002040a11 */ /* 0x040fe200078208ff */
[C---:B------:R-:W-:Y:S02]  /*27c0*/  IMAD.SHL.U32 R208, R177.reuse, 0x20, RZ ;  /* 0x00000020b1d07824 */ /* 0x040fe400078e00ff */
[----:B------:R-:W-:Y:S01]  /*27d0*/  IMAD.WIDE.U32 R8, R177, 0x40, RZ ;  /* 0x00000040b1087825 */ /* 0x000fe200078e00ff */
[----:B------:R-:W-:Y:S02]  /*27e0*/  @P0 LEA.HI.X R5, R2, c[0x0][0x224], R3, 0x1, P1 ;  /* 0x0000890002050a11 */ /* 0x000fe400008f0c03 */
[----:B------:R-:W-:Y:S01]  /*27f0*/  ISETP.GE.AND P1, PT, R6, 0x41, PT ;  /* 0x000000410600780c */ /* 0x000fe20003f26270 */
[----:B------:R-:W-:Y:S02]  /*2800*/  IMAD R10, R24, c[0x0][0x1e0], RZ ;  /* 0x00007800180a7a24 */ /* 0x000fe400078e02ff */
[----:B------:R-:W-:Y:S01]  /*2810*/  @!PT LDS RZ, [RZ] ;  /* 0x00000000fffff984 */ /* 0x000fe20000000800 */
[----:B------:R-:W-:Y:S01]  /*2820*/  @!PT LDS RZ, [RZ] ;  /* 0x00000000fffff984 */ /* 0x000fe20000000800 */
[----:B------:R-:W-:Y:S01]  /*2830*/  @!PT LDS RZ, [RZ] ;  /* 0x00000000fffff984 */ /* 0x000fe20000000800 */
[----:B------:R3:W-:Y:S01]  /*2840*/  @P0 LDGSTS.E.BYPASS.LTC128B.128 [R215+0x8100], [R4.64], !P5 ;  /* 0x0810000004d70fae */ /* 0x0007e2000e901d46 */
[----:B------:R-:W-:-:S03]  /*2850*/  IMAD.WIDE.U32 R12, R41, c[0x0][0x290], R32 ;  /* 0x0000a400290c7a25 */ /* 0x000fc600078e0020 */
[----:B------:R3:W-:Y:S01]  /*2860*/  @P0 LDGSTS.E.BYPASS.LTC128B.128 [R215+0xb900], [R4.64+0x80], !P4 ;  /* 0x0b90008004d70fae */ /* 0x0007e2000e101d46 */
[----:B------:R-:W-:Y:S02]  /*2870*/  IMAD R10, R22, c[0x0][0x1e4], R10 ;  /* 0x00007900160a7a24 */ /* 0x000fe400078e020a */
[----:B------:R-:W-:-:S04]  /*2880*/  IMAD.WIDE.U32 R204, R41, c[0x0][0x1e0], RZ ;  /* 0x0000780029cc7a25 */ /* 0x000fc800078e00ff */
[----:B------:R-:W-:-:S04]  /*2890*/  IMAD.WIDE.U32 R164, R177, 0x60, RZ ;  /* 0x00000060b1a47825 */ /* 0x000fc800078e00ff */
[----:B------:R-:W-:Y:S01]  /*28a0*/  IMAD.MOV.U32 R159, RZ, RZ, c[0x0][0x280] ;  /* 0x0000a000ff9f7624 */ /* 0x000fe200078e00ff */
[----:B------:R-:W-:Y:S01]  /*28b0*/  IADD3 R184, R165, UR4, RZ ;  /* 0x00000004a5b87c10 */ /* 0x000fe2000fffe0ff */
[----:B------:R-:W-:Y:S02]  /*28c0*/  IMAD.MOV.U32 R162, RZ, RZ, c[0x0][0x290] ;  /* 0x0000a400ffa27624 */ /* 0x000fe400078e00ff */
[C---:B------:R-:W-:Y:S01]  /*28d0*/  IMAD.SHL.U32 R189, R159.reuse, 0x20, RZ ;  /* 0x000000209fbd7824 */ /* 0x040fe200078e00ff */
[-C--:B------:R-:W-:Y:S02]  /*28e0*/  SHF.L.U64.HI R166, R159, R178.reuse, c[0x0][0x284] ;  /* 0x0000a1009fa67619 */ /* 0x080fe400000102b2 */
[C---:B------:R-:W-:Y:S02]  /*28f0*/  SHF.L.U64.HI R167, R162.reuse, R178, c[0x0][0x294] ;  /* 0x0000a500a2a77619 */ /* 0x040fe400000102b2 */
[----:B------:R-:W-:Y:S02]  /*2900*/  SHF.L.U32 R190, R162, 0x5, RZ ;  /* 0x00000005a2be7819 */ /* 0x000fe400000006ff */
[----:B---3--:R-:W-:-:S04]  /*2910*/  @P2 IADD3 R5, P0, R208, R2, RZ ;  /* 0x00000002d0052210 */ /* 0x008fc80007f1e0ff */
[----:B------:R-:W-:Y:S02]  /*2920*/  @P2 IADD3.X R7, R3, R186, RZ, P0, !PT ;  /* 0x000000ba03072210 */ /* 0x000fe400007fe4ff */
[----:B------:R-:W-:-:S04]  /*2930*/  @P2 LEA R4, P0, R5, c[0x0][0x220], 0x1 ;  /* 0x0000880005042a11 */ /* 0x000fc800078008ff */
[----:B------:R-:W-:-:S05]  /*2940*/  @P2 LEA.HI.X R5, R5, c[0x0][0x224], R7, 0x1, P0 ;  /* 0x0000890005052a11 */ /* 0x000fca00000f0c07 */
[----:B------:R3:W-:Y:S04]  /*2950*/  @P2 LDGSTS.E.BYPASS.LTC128B.128 [R216+0x9100], [R4.64], !P5 ;  /* 0x0910000004d82fae */ /* 0x0007e8000e901d46 */
[----:B------:R3:W-:Y:S02]  /*2960*/  @P2 LDGSTS.E.BYPASS.LTC128B.128 [R216+0xc900], [R4.64+0x80], !P4 ;  /* 0x0c90008004d82fae */ /* 0x0007e4000e101d46 */
[----:B---3--:R-:W-:-:S04]  /*2970*/  @P1 IADD3 R5, P0, R2, R8, RZ ;  /* 0x0000000802051210 */ /* 0x008fc80007f1e0ff */
[----:B------:R-:W-:Y:S01]  /*2980*/  @P1 IADD3.X R7, R3, UR5, R9, P0, !PT ;  /* 0x0000000503071c10 */ /* 0x000fe200087fe409 */
[----:B------:R-:W-:Y:S01]  /*2990*/  IMAD.WIDE.U32 R8, R22, c[0x0][0x1e0], RZ ;  /* 0x0000780016087a25 */ /* 0x000fe200078e00ff */
[----:B------:R-:W-:-:S04]  /*29a0*/  @P1 LEA R4, P0, R5, c[0x0][0x220], 0x1 ;  /* 0x0000880005041a11 */ /* 0x000fc800078008ff */
[----:B------:R-:W-:Y:S02]  /*29b0*/  @P1 LEA.HI.X R5, R5, c[0x0][0x224], R7, 0x1, P0 ;  /* 0x0000890005051a11 */ /* 0x000fe400000f0c07 */
[----:B------:R-:W-:Y:S01]  /*29c0*/  ISETP.GT.AND P0, PT, R6, 0x60, PT ;  /* 0x000000600600780c */ /* 0x000fe20003f04270 */
[----:B------:R-:W-:Y:S02]  /*29d0*/  IMAD R6, R29, c[0x0][0x280], RZ ;  /* 0x0000a0001d067a24 */ /* 0x000fe400078e02ff */
[----:B------:R3:W-:Y:S02]  /*29e0*/  @P1 LDGSTS.E.BYPASS.LTC128B.128 [R216+0xa100], [R4.64], !P5 ;  /* 0x0a10000004d81fae */ /* 0x0007e4000e901d46 */
[C---:B------:R-:W-:Y:S02]  /*29f0*/  IMAD R16, R41.reuse, c[0x0][0x284], R6 ;  /* 0x0000a10029107a24 */ /* 0x040fe400078e0206 */
[----:B------:R-:W-:Y:S01]  /*2a00*/  IMAD.WIDE.U32 R6, R41, c[0x0][0x280], R26 ;  /* 0x0000a00029067a25 */ /* 0x000fe200078e001a */
[----:B------:R3:W-:Y:S03]  /*2a10*/  @P1 LDGSTS.E.BYPASS.LTC128B.128 [R216+0xd900], [R4.64+0x80], !P4 ;  /* 0x0d90008004d81fae */ /* 0x0007e6000e101d46 */
[----:B------:R-:W-:Y:S01]  /*2a20*/  IMAD.IADD R15, R7, 0x1, R16 ;  /* 0x00000001070f7824 */ /* 0x000fe200078e0210 */
[----:B------:R-:W-:Y:S01]  /*2a30*/  IADD3 R7, R9, R10, RZ ;  /* 0x0000000a09077210 */ /* 0x000fe20007ffe0ff */
[----:B------:R-:W-:-:S02]  /*2a40*/  IMAD R9, R29, c[0x0][0x290], RZ ;  /* 0x0000a4001d097a24 */ /* 0x000fc400078e02ff */
[----:B------:R-:W-:-:S04]  /*2a50*/  @P0 IMAD.WIDE.U32 R2, R177, 0x60, R2 ;  /* 0x00000060b1020825 */ /* 0x000fc800078e0002 */
[----:B------:R-:W-:Y:S01]  /*2a60*/  IMAD.MOV.U32 R14, RZ, RZ, R6 ;  /* 0x000000ffff0e7224 */ /* 0x000fe200078e0006 */
[----:B------:R-:W-:Y:S01]  /*2a70*/  @P0 IADD3 R17, R3, UR4, RZ ;  /* 0x0000000403110c10 */ /* 0x000fe2000fffe0ff */
[----:B------:R-:W-:-:S04]  /*2a80*/  IMAD.WIDE.U32 R10, R41, c[0x0][0x290], R26 ;  /* 0x0000a400290a7a25 */ /* 0x000fc800078e001a */
[----:B------:R-:W-:Y:S02]  /*2a90*/  IMAD R9, R41, c[0x0][0x294], R9 ;  /* 0x0000a50029097a24 */ /* 0x000fe400078e0209 */
[----:B------:R-:W-:Y:S01]  /*2aa0*/  IMAD.MOV.U32 R6, RZ, RZ, R8 ;  /* 0x000000ffff067224 */ /* 0x000fe200078e0008 */
[----:B------:R-:W-:Y:S01]  /*2ab0*/  @P0 LEA R8, P1, R2, c[0x0][0x220], 0x1 ;  /* 0x0000880002080a11 */ /* 0x000fe200078208ff */
[----:B------:R-:W-:Y:S01]  /*2ac0*/  IMAD.IADD R3, R9, 0x1, R13 ;  /* 0x0000000109037824 */ /* 0x000fe200078e020d */
[----:B------:R-:W-:Y:S01]  /*2ad0*/  IADD3 R11, R11, R9, RZ ;  /* 0x000000090b0b7210 */ /* 0x000fe20007ffe0ff */
[----:B------:R-:W-:Y:S01]  /*2ae0*/  IMAD.WIDE.U32 R6, R40, c[0x0][0x1e8], R6 ;  /* 0x00007a0028067a25 */ /* 0x000fe200078e0006 */
[----:B------:R-:W-:Y:S02]  /*2af0*/  @P0 LEA.HI.X R9, R2, c[0x0][0x224], R17, 0x1, P1 ;  /* 0x0000890002090a11 */ /* 0x000fe400008f0c11 */
[----:B------:R-:W-:Y:S01]  /*2b00*/  MOV R2, R12 ;  /* 0x0000000c00027202 */ /* 0x000fe20000000f00 */
[----:B---3--:R-:W-:Y:S01]  /*2b10*/  IMAD.WIDE.U32 R4, R41, c[0x0][0x280], R32 ;  /* 0x0000a00029047a25 */ /* 0x008fe200078e0020 */
[----:B------:R-:W-:Y:S01]  /*2b20*/  SHF.R.S32.HI R12, RZ, 0x1f, R35 ;  /* 0x0000001fff0c7819 */ /* 0x000fe20000011423 */
[----:B------:R3:W-:Y:S01]  /*2b30*/  @P0 LDGSTS.E.BYPASS.LTC128B.128 [R216+0xb100], [R8.64], !P5 ;  /* 0x0b10000008d80fae */ /* 0x0007e2000e901d46 */
[----:B------:R-:W-:Y:S01]  /*2b40*/  SHF.R.S32.HI R13, RZ, 0x1f, R36 ;  /* 0x0000001fff0d7819 */ /* 0x000fe20000011424 */
[----:B------:R-:W-:Y:S01]  /*2b50*/  IMAD.IADD R5, R16, 0x1, R5 ;  /* 0x0000000110057824 */ /* 0x000fe200078e0205 */
[----:B------:R-:W-:Y:S01]  /*2b60*/  LEA.HI R12, R12, R35, RZ, 0x3 ;  /* 0x000000230c0c7211 */ /* 0x000fe200078f18ff */
[----:B------:R3:W-:Y:S01]  /*2b70*/  @P0 LDGSTS.E.BYPASS.LTC128B.128 [R216+0xe900], [R8.64+0x80], !P4 ;  /* 0x0e90008008d80fae */ /* 0x0007e2000e101d46 */
[----:B------:R-:W-:Y:S01]  /*2b80*/  IMAD R7, R40, c[0x0][0x1ec], R7 ;  /* 0x00007b0028077a24 */ /* 0x000fe200078e0207 */
[----:B------:R-:W-:Y:S01]  /*2b90*/  LEA.HI R13, R13, R36, RZ, 0x3 ;  /* 0x000000240d0d7211 */ /* 0x000fe200078f18ff */
[----:B-----5:R-:W-:Y:S01]  /*2ba0*/  IMAD.WIDE.U32 R106, R144, c[0x0][0x280], R14 ;  /* 0x0000a000906a7a25 */ /* 0x020fe200078e000e */
[----:B------:R-:W-:Y:S01]  /*2bb0*/  SHF.L.U32 R17, R12, 0x6, RZ ;  /* 0x000000060c117819 */ /* 0x000fe200000006ff */
[----:B------:R-:W0:Y:S01]  /*2bc0*/  LDGDEPBAR ;  /* 0x00000000000079af */ /* 0x000e220000000000 */
[----:B------:R-:W-:Y:S01]  /*2bd0*/  WARPSYNC 0xffffffff ;  /* 0xffffffff00007948 */ /* 0x000fe20003800000 */
[----:B------:R-:W-:Y:S01]  /*2be0*/  IMAD.SHL.U32 R19, R13, 0x40, RZ ;  /* 0x000000400d137824 */ /* 0x000fe200078e00ff */
[----:B------:R-:W-:Y:S01]  /*2bf0*/  LOP3.LUT R17, R17, 0xfffffe00, RZ, 0xc0, !PT ;  /* 0xfffffe0011117812 */ /* 0x000fe200078ec0ff */
[----:B------:R-:W-:-:S03]  /*2c00*/  IMAD.WIDE.U32 R102, R144, c[0x0][0x280], R4 ;  /* 0x0000a00090667a25 */ /* 0x000fc600078e0004 */
[----:B------:R-:W-:Y:S01]  /*2c10*/  LOP3.LUT R19, R19, 0xfffffe00, RZ, 0xc0, !PT ;  /* 0xfffffe0013137812 */ /* 0x000fe200078ec0ff */
[----:B------:R-:W-:-:S04]  /*2c20*/  IMAD.WIDE.U32 R100, R144, c[0x0][0x290], R2 ;  /* 0x0000a40090647a25 */ /* 0x000fc800078e0002 */
[----:B------:R-:W-:Y:S01]  /*2c30*/  IMAD.WIDE.U32 R104, R144, c[0x0][0x290], R10 ;  /* 0x0000a40090687a25 */ /* 0x000fe200078e000a */
[----:B---3--:R-:W-:Y:S02]  /*2c40*/  SHF.R.S32.HI R9, RZ, 0x1f, R37 ;  /* 0x0000001fff097819 */ /* 0x008fe40000011425 */
[----:B------:R-:W-:Y:S02]  /*2c50*/  SHF.R.S32.HI R8, RZ, 0x1f, R144 ;  /* 0x0000001fff087819 */ /* 0x000fe40000011490 */
[----:B------:R-:W-:Y:S01]  /*2c60*/  LEA.HI R16, R9, R37, RZ, 0x3 ;  /* 0x0000002509107211 */ /* 0x000fe200078f18ff */
[----:B------:R-:W-:Y:S02]  /*2c70*/  IMAD R9, R29, c[0x0][0x1e0], RZ ;  /* 0x000078001d097a24 */ /* 0x000fe400078e02ff */
[----:B------:R-:W-:Y:S01]  /*2c80*/  IMAD R20, R8, c[0x0][0x290], RZ ;  /* 0x0000a40008147a24 */ /* 0x000fe200078e02ff */
[----:B------:R-:W-:Y:S01]  /*2c90*/  SHF.L.U32 R16, R16, 0x6, RZ ;  /* 0x0000000610107819 */ /* 0x000fe200000006ff */
[----:B------:R-:W-:-:S02]  /*2ca0*/  IMAD R18, R41, c[0x0][0x1e4], R9 ;  /* 0x0000790029127a24 */ /* 0x000fc400078e0209 */
[----:B------:R-:W-:Y:S01]  /*2cb0*/  IMAD R12, R144, c[0x0][0x294], R20 ;  /* 0x0000a500900c7a24 */ /* 0x000fe200078e0214 */
[----:B------:R-:W-:Y:S01]  /*2cc0*/  LOP3.LUT R20, R16, 0xfffffe00, RZ, 0xc0, !PT ;  /* 0xfffffe0010147812 */ /* 0x000fe200078ec0ff */
[----:B------:R-:W-:Y:S01]  /*2cd0*/  IMAD R21, R8, c[0x0][0x280], RZ ;  /* 0x0000a00008157a24 */ /* 0x000fe200078e02ff */
[----:B------:R-:W-:Y:S01]  /*2ce0*/  IADD3 R138, R205, R18, RZ ;  /* 0x00000012cd8a7210 */ /* 0x000fe20007ffe0ff */
[----:B------:R-:W-:Y:S01]  /*2cf0*/  IMAD.SHL.U32 R8, R209, 0x2, RZ ;  /* 0x00000002d1087824 */ /* 0x000fe200078e00ff */
[----:B------:R-:W-:Y:S01]  /*2d00*/  IADD3 R115, R12, R101, RZ ;  /* 0x000000650c737210 */ /* 0x000fe20007ffe0ff */
[----:B------:R-:W-:Y:S02]  /*2d10*/  IMAD R13, R144, c[0x0][0x284], R21 ;  /* 0x0000a100900d7a24 */ /* 0x000fe400078e0215 */
[----:B------:R-:W-:-:S03]  /*2d20*/  IMAD.IADD R117, R105, 0x1, R12 ;  /* 0x0000000169757824 */ /* 0x000fc600078e020c */
[----:B------:R-:W-:Y:S02]  /*2d30*/  IADD3 R119, R107, R13, RZ ;  /* 0x0000000d6b777210 */ /* 0x000fe40007ffe0ff */
[----:B------:R-:W-:Y:S02]  /*2d40*/  IADD3 R116, R13, R103, RZ ;  /* 0x000000670d747210 */ /* 0x000fe40007ffe0ff */
[----:B--2---:R-:W-:Y:S01]  /*2d50*/  @P3 SHF.R.S32.HI R9, RZ, 0x1f, R23 ;  /* 0x0000001fff093819 */ /* 0x004fe20000011417 */
[----:B------:R-:W-:Y:S02]  /*2d60*/  @!P3 IMAD.MOV.U32 R9, RZ, RZ, R145 ;  /* 0x000000ffff09b224 */ /* 0x000fe400078e0091 */
[----:B------:R-:W-:-:S03]  /*2d70*/  @!P3 IMAD.MOV.U32 R23, RZ, RZ, R42 ;  /* 0x000000ffff17b224 */ /* 0x000fc600078e002a */
        /* <DEDUP_REMOVED lines=8> */
[----:B-1----:R-:W-:Y:S01]  /*2e00*/  ISETP.GE.AND P0, PT, R32, c[0x0][0x27c], PT ;  /* 0x00009f0020007a0c */ /* 0x002fe20003f06270 */
[C---:B------:R-:W-:Y:S01]  /*2e10*/  IMAD.WIDE.U32 R2, R40.reuse, c[0x0][0x210], R32 ;  /* 0x0000840028027a25 */ /* 0x040fe200078e0020 */
[----:B------:R-:W-:Y:S01]  /*2e20*/  ISETP.GE.AND P2, PT, R209, 0x1, PT ;  /* 0x00000001d100780c */ /* 0x000fe20003f46270 */
[----:B------:R-:W-:Y:S01]  /*2e30*/  ULDC.U8 UR8, c[0x0][0x298] ;  /* 0x0000a60000087ab9 */ /* 0x000fe20000000000 */
[----:B------:R-:W-:Y:S01]  /*2e40*/  SEL R4, RZ, c[0x0][0x27c], !P0 ;  /* 0x00009f00ff047a07 */ /* 0x000fe20004000000 */
[C---:B------:R-:W-:Y:S01]  /*2e50*/  IMAD R5, R40.reuse, c[0x0][0x214], R3 ;  /* 0x0000850028057a24 */ /* 0x040fe200078e0203 */
[----:B------:R-:W-:Y:S01]  /*2e60*/  LOP3.LUT R39, R39, 0xfffffff7, RZ, 0xc0, !PT ;  /* 0xfffffff727277812 */ /* 0x000fe200078ec0ff */
[----:B------:R-:W-:Y:S01]  /*2e70*/  IMAD.WIDE.U32 R6, R40, c[0x0][0x260], R32 ;  /* 0x0000980028067a25 */ /* 0x000fe200078e0020 */
[----:B------:R-:W-:Y:S01]  /*2e80*/  BAR.SYNC.DEFER_BLOCKING 0x0 ;  /* 0x0000000000007b1d */ /* 0x000fe20000010000 */
[----:B------:R-:W-:Y:S02]  /*2e90*/  IADD3 R141, P1, R41, R22, RZ ;  /* 0x00000016298d7210 */ /* 0x000fe40007f3e0ff */
[----:B------:R-:W-:Y:S01]  /*2ea0*/  IMAD.IADD R3, R32, 0x1, R4 ;  /* 0x0000000120037824 */ /* 0x000fe200078e0204 */
[----:B------:R-:W-:Y:S01]  /*2eb0*/  SHF.L.U32 R187, R159, 0x6, RZ ;  /* 0x000000069fbb7819 */ /* 0x000fe200000006ff */
[----:B------:R-:W-:Y:S01]  /*2ec0*/  IMAD.MOV.U32 R4, RZ, RZ, R2 ;  /* 0x000000ffff047224 */ /* 0x000fe200078e0002 */
[----:B------:R-:W-:Y:S01]  /*2ed0*/  @P0 IADD3 R8, -R8, c[0x0][0x1d4], RZ ;  /* 0x0000750008080a10 */ /* 0x000fe20007ffe1ff */
[----:B------:R-:W-:Y:S01]  /*2ee0*/  IMAD R11, R18, c[0x0][0x218], RZ ;  /* 0x00008600120b7a24 */ /* 0x000fe200078e02ff */
[----:B------:R-:W-:Y:S01]  /*2ef0*/  SHF.R.S32.HI R9, RZ, 0x1f, R3 ;  /* 0x0000001fff097819 */ /* 0x000fe20000011403 */
[----:B------:R-:W-:Y:S01]  /*2f00*/  IMAD.WIDE.U32 R98, R16, c[0x0][0x218], R4 ;  /* 0x0000860010627a25 */ /* 0x000fe200078e0004 */
[----:B------:R-:W-:Y:S01]  /*2f10*/  SHF.R.S32.HI R10, RZ, 0x1f, R8 ;  /* 0x0000001fff0a7819 */ /* 0x000fe20000011408 */
[----:B------:R-:W-:Y:S01]  /*2f20*/  ULDC UR10, c[0x0][0x1e4] ;  /* 0x00007900000a7ab9 */ /* 0x000fe20000000800 */
[CC--:B------:R-:W-:Y:S01]  /*2f30*/  LEA.HI R2, R9.reuse, R3.reuse, RZ, 0x3 ;  /* 0x0000000309027211 */ /* 0x0c0fe200078f18ff */
[----:B------:R-:W-:Y:S01]  /*2f40*/  IMAD R7, R40, c[0x0][0x264], R7 ;  /* 0x0000990028077a24 */ /* 0x000fe200078e0207 */
[----:B------:R-:W-:Y:S01]  /*2f50*/  LEA.HI R3, R9, R3, RZ, 0x6 ;  /* 0x0000000309037211 */ /* 0x000fe200078f30ff */
[----:B------:R-:W-:Y:S01]  /*2f60*/  IMAD R18, R16, c[0x0][0x21c], R11 ;  /* 0x0000870010127a24 */ /* 0x000fe200078e020b */
[----:B------:R-:W-:Y:S01]  /*2f70*/  LEA.HI R10, R10, R8, RZ, 0x4 ;  /* 0x000000080a0a7211 */ /* 0x000fe200078f20ff */
[----:B------:R-:W-:Y:S01]  /*2f80*/  IMAD R8, R25, c[0x0][0x268], RZ ;  /* 0x00009a0019087a24 */ /* 0x000fe200078e02ff */
[----:B------:R-:W-:Y:S01]  /*2f90*/  LOP3.LUT R5, R158, 0x38, R2, 0xf8, !PT ;  /* 0x000000389e057812 */ /* 0x000fe200078ef802 */
[C---:B------:R-:W-:Y:S01]  /*2fa0*/  IMAD.WIDE.U32 R96, R28.reuse, c[0x0][0x268], R6 ;  /* 0x00009a001c607a25 */ /* 0x040fe200078e0006 */
[----:B------:R-:W-:Y:S01]  /*2fb0*/  SHF.R.S32.HI R3, RZ, 0x6, R3 ;  /* 0x00000006ff037819 */ /* 0x000fe20000011403 */
[----:B------:R-:W-:Y:S01]  /*2fc0*/  UMOV UR9, 0x60 ;  /* 0x0000006000097882 */ /* 0x000fe20000000000 */
[----:B------:R-:W-:Y:S01]  /*2fd0*/  LOP3.LUT R4, R147, 0x38, R2, 0xf8, !PT ;  /* 0x0000003893047812 */ /* 0x000fe200078ef802 */
[----:B------:R-:W-:Y:S01]  /*2fe0*/  IMAD R15, R28, c[0x0][0x26c], R8 ;  /* 0x00009b001c0f7a24 */ /* 0x000fe200078e0208 */
[----:B------:R-:W-:Y:S01]  /*2ff0*/  SHF.R.S32.HI R9, RZ, 0x4, R10 ;  /* 0x00000004ff097819 */ /* 0x000fe2000001140a */
[----:B------:R-:W-:Y:S01]  /*3000*/  IMAD R10, R3, 0x1c00, R20 ;  /* 0x00001c00030a7824 */ /* 0x000fe200078e0214 */
[----:B------:R-:W-:Y:S01]  /*3010*/  LOP3.LUT R8, R5, R191, RZ, 0x3c, !PT ;  /* 0x000000bf05087212 */ /* 0x000fe200078e3cff */
[C---:B------:R-:W-:Y:S01]  /*3020*/  IMAD R11, R3.reuse, 0x1c00, R168 ;  /* 0x00001c00030b7824 */ /* 0x040fe200078e02a8 */
[----:B------:R-:W-:Y:S01]  /*3030*/  LOP3.LUT R5, R4, R30, RZ, 0x3c, !PT ;  /* 0x0000001e04057212 */ /* 0x000fe200078e3cff */
[----:B------:R-:W-:Y:S01]  /*3040*/  ULDC UR5, c[0x0][0x284] ;  /* 0x0000a10000057ab9 */ /* 0x000fe20000000800 */
[----:B------:R-:W-:Y:S01]  /*3050*/  LEA.HI.SX32 R4, R2, R9, 0x1d ;  /* 0x0000000902047211 */ /* 0x000fe200078feaff */
[----:B------:R-:W-:Y:S01]  /*3060*/  IMAD R9, R3, 0x1c00, R19 ;  /* 0x00001c0003097824 */ /* 0x000fe200078e0213 */
[----:B------:R-:W-:Y:S01]  /*3070*/  LOP3.LUT R7, R157, 0x38, R2, 0xf8, !PT ;  /* 0x000000389d077812 */ /* 0x000fe200078ef802 */
[----:B------:R-:W-:Y:S01]  /*3080*/  IMAD.IADD R13, R10, 0x1, R5 ;  /* 0x000000010a0d7824 */ /* 0x000fe200078e0205 */
[----:B------:R-:W-:Y:S01]  /*3090*/  SHF.R.S32.HI R5, RZ, 0x1f, R4 ;  /* 0x0000001fff057819 */ /* 0x000fe20000011404 */
[----:B------:R-:W-:Y:S01]  /*30a0*/  IMAD.SHL.U32 R91, R4, 0x8, RZ ;  /* 0x00000008045b7824 */ /* 0x000fe200078e00ff */
[----:B------:R-:W-:Y:S01]  /*30b0*/  IADD3 R14, R11, R8, RZ ;  /* 0x000000080b0e7210 */ /* 0x000fe20007ffe0ff */
[----:B------:R-:W-:Y:S01]  /*30c0*/  IMAD R8, R3, 0x1c00, R17 ;  /* 0x00001c0003087824 */ /* 0x000fe200078e0211 */
[----:B------:R-:W-:Y:S01]  /*30d0*/  LEA.HI R3, R5, R4, RZ, 0x3 ;  /* 0x0000000405037211 */ /* 0x000fe200078f18ff */
[----:B------:R-:W-:Y:S01]  /*30e0*/  ULDC UR4, c[0x0][0x294] ;  /* 0x0000a50000047ab9 */ /* 0x000fe20000000800 */
[----:B------:R-:W-:Y:S01]  /*30f0*/  ISETP.NE.AND P0, PT, RZ, UR8, PT ;  /* 0x00000008ff007c0c */ /* 0x000fe2000bf05270 */
[----:B------:R-:W-:Y:S01]  /*3100*/  IMAD.MOV.U32 R176, RZ, RZ, 0x6 ;  /* 0x00000006ffb07424 */ /* 0x000fe200078e00ff */
[----:B------:R-:W-:Y:S01]  /*3110*/  LOP3.LUT R6, R156, 0x38, R2, 0xf8, !PT ;  /* 0x000000389c067812 */ /* 0x000fe200078ef802 */
[----:B------:R-:W-:Y:S01]  /*3120*/  UIMAD UR10, UR10, 0x60, URZ ;  /* 0x000000600a0a78a4 */ /* 0x000fe2000f8e023f */
[----:B------:R-:W-:Y:S01]  /*3130*/  LOP3.LUT R5, R7, R34, RZ, 0x3c, !PT ;  /* 0x0000002207057212 */ /* 0x000fe200078e3cff */
[----:B------:R-:W-:Y:S01]  /*3140*/  UIMAD UR5, UR9, UR5, URZ ;  /* 0x00000005090572a4 */ /* 0x000fe2000f8e023f */
[----:B------:R-:W-:Y:S01]  /*3150*/  @P2 LOP3.LUT R39, R39, 0x8, RZ, 0xfc, !PT ;  /* 0x0000000827272812 */ /* 0x000fe200078efcff */
[----:B------:R-:W-:Y:S01]  /*3160*/  UIMAD UR4, UR9, UR4, URZ ;  /* 0x00000004090472a4 */ /* 0x000fe2000f8e023f */
[----:B------:R-:W-:Y:S01]  /*3170*/  LOP3.LUT R6, R6, R31, RZ, 0x3c, !PT ;  /* 0x0000001f06067212 */ /* 0x000fe200078e3cff */
[----:B------:R-:W-:Y:S01]  /*3180*/  IMAD.IADD R11, R8, 0x1, R5 ;  /* 0x00000001080b7824 */ /* 0x000fe200078e0205 */
[----:B------:R-:W-:Y:S01]  /*3190*/  SHF.R.S32.HI R3, RZ, 0x3, R3 ;  /* 0x00000003ff037819 */ /* 0x000fe20000011403 */
[C---:B------:R-:W-:Y:S01]  /*31a0*/  IMAD R172, R148.reuse, c[0x0][0x1e4], RZ ;  /* 0x0000790094ac7a24 */ /* 0x040fe200078e02ff */
[--C-:B------:R-:W-:Y:S01]  /*31b0*/  LOP3.LUT R4, R147, 0x38, R91.reuse, 0xf8, !PT ;  /* 0x0000003893047812 */ /* 0x100fe200078ef85b */
[----:B------:R-:W-:Y:S01]  /*31c0*/  IMAD R173, R148, c[0x0][0x284], RZ ;  /* 0x0000a10094ad7a24 */ /* 0x000fe200078e02ff */
[----:B------:R-:W-:Y:S01]  /*31d0*/  LOP3.LUT R5, R157, 0x38, R91, 0xf8, !PT ;  /* 0x000000389d057812 */ /* 0x000fe200078ef85b */
[----:B------:R-:W-:Y:S01]  /*31e0*/  IMAD R8, R3, 0x1c00, R19 ;  /* 0x00001c0003087824 */ /* 0x000fe200078e0213 */
[----:B------:R-:W-:Y:S01]  /*31f0*/  IADD3 R12, R9, R6, RZ ;  /* 0x00000006090c7210 */ /* 0x000fe20007ffe0ff */
[----:B------:R-:W-:Y:S01]  /*3200*/  IMAD R9, R3, 0x1c00, R20 ;  /* 0x00001c0003097824 */ /* 0x000fe200078e0214 */
[----:B------:R-:W-:Y:S01]  /*3210*/  LOP3.LUT R4, R4, R30, RZ, 0x3c, !PT ;  /* 0x0000001e04047212 */ /* 0x000fe200078e3cff */
[C---:B------:R-:W-:Y:S01]  /*3220*/  IMAD R174, R148.reuse, c[0x0][0x294], RZ ;  /* 0x0000a50094ae7a24 */ /* 0x040fe200078e02ff */
[----:B------:R-:W-:Y:S01]  /*3230*/  LOP3.LUT R39, R39, 0xfffffffb, RZ, 0xc0, !PT ;  /* 0xfffffffb27277812 */ /* 0x000fe200078ec0ff */
[----:B------:R-:W-:Y:S01]  /*3240*/  IMAD.WIDE.U32 R152, R148, c[0x0][0x1e0], RZ ;  /* 0x0000780094987a25 */ /* 0x000fe200078e00ff */
[----:B------:R-:W-:-:S02]  /*3250*/  LOP3.LUT R6, R156, 0x38, R91, 0xf8, !PT ;  /* 0x000000389c067812 */ /* 0x000fc400078ef85b */
[----:B------:R-:W-:Y:S01]  /*3260*/  LOP3.LUT R10, R5, R34, RZ, 0x3c, !PT ;  /* 0x00000022050a7212 */ /* 0x000fe200078e3cff */
[----:B------:R-:W-:Y:S01]  /*3270*/  IMAD.IADD R9, R9, 0x1, R4 ;  /* 0x0000000109097824 */ /* 0x000fe200078e0204 */
[----:B------:R-:W-:Y:S01]  /*3280*/  LOP3.LUT R5, R158, 0x38, R91, 0xf8, !PT ;  /* 0x000000389e057812 */ /* 0x000fe200078ef85b */
[----:B------:R-:W-:Y:S01]  /*3290*/  IMAD R4, R3, 0x1c00, R168 ;  /* 0x00001c0003047824 */ /* 0x000fe200078e02a8 */
[----:B------:R-:W-:Y:S01]  /*32a0*/  @P0 LOP3.LUT R39, R39, 0x4, RZ, 0xfc, !PT ;  /* 0x0000000427270812 */ /* 0x000fe200078efcff */
[----:B------:R-:W-:Y:S01]  /*32b0*/  IMAD.WIDE.U32 R150, R148, c[0x0][0x280], RZ ;  /* 0x0000a00094967a25 */ /* 0x000fe200078e00ff */
[----:B------:R-:W-:Y:S02]  /*32c0*/  LOP3.LUT R7, R6, R31, RZ, 0x3c, !PT ;  /* 0x0000001f06077212 */ /* 0x000fe400078e3cff */
[----:B------:R-:W-:Y:S01]  /*32d0*/  MOV R16, c[0x0][0x1e0] ;  /* 0x0000780000107a02 */ /* 0x000fe20000000f00 */
[----:B------:R-:W-:Y:S01]  /*32e0*/  IMAD R6, R3, 0x1c00, R17 ;  /* 0x00001c0003067824 */ /* 0x000fe200078e0211 */
[----:B------:R-:W-:Y:S01]  /*32f0*/  LOP3.LUT R3, R5, R191, RZ, 0x3c, !PT ;  /* 0x000000bf05037212 */ /* 0x000fe200078e3cff */
[----:B------:R1:W-:Y:S01]  /*3300*/  STL [R1+0x28], R39 ;  /* 0x0000282701007387 */ /* 0x0003e20000100800 */
[----:B------:R-:W-:Y:S01]  /*3310*/  IADD3 R8, R8, R7, RZ ;  /* 0x0000000708087210 */ /* 0x000fe20007ffe0ff */
[----:B------:R-:W-:Y:S01]  /*3320*/  IMAD.IADD R10, R6, 0x1, R10 ;  /* 0x00000001060a7824 */ /* 0x000fe200078e020a */
[----:B------:R-:W-:Y:S01]  /*3330*/  SHF.R.S32.HI R5, RZ, 0x1f, R36 ;  /* 0x0000001fff057819 */ /* 0x000fe20000011424 */
[----:B------:R-:W-:Y:S01]  /*3340*/  IMAD.IADD R7, R4, 0x1, R3 ;  /* 0x0000000104077824 */ /* 0x000fe200078e0203 */
[----:B------:R-:W-:Y:S01]  /*3350*/  SHF.R.S32.HI R3, RZ, 0x1f, R37 ;  /* 0x0000001fff037819 */ /* 0x000fe20000011425 */
[----:B------:R-:W-:Y:S01]  /*3360*/  IMAD.WIDE.U32 R192, R35, c[0x0][0x1e0], RZ ;  /* 0x0000780023c07a25 */ /* 0x000fe200078e00ff */
[----:B------:R-:W-:-:S02]  /*3370*/  SHF.R.S32.HI R6, RZ, 0x1f, R35 ;  /* 0x0000001fff067819 */ /* 0x000fc40000011423 */
[----:B------:R-:W-:Y:S01]  /*3380*/  LOP3.LUT R110, R2, 0xfffffff8, RZ, 0xc0, !PT ;  /* 0xfffffff8026e7812 */ /* 0x000fe200078ec0ff */
[----:B------:R-:W-:Y:S01]  /*3390*/  IMAD R4, R3, c[0x0][0x1e0], RZ ;  /* 0x0000780003047a24 */ /* 0x000fe200078e02ff */
[----:B------:R-:W-:Y:S01]  /*33a0*/  ISETP.GE.AND P6, PT, R32, c[0x0][0x1d4], PT ;  /* 0x0000750020007a0c */ /* 0x000fe20003fc6270 */
[----:B------:R-:W-:Y:S01]  /*33b0*/  IMAD R3, R5, c[0x0][0x1e0], RZ ;  /* 0x0000780005037a24 */ /* 0x000fe200078e02ff */
[----:B------:R-:W-:Y:S01]  /*33c0*/  SHF.L.U64.HI R178, R16, R178, c[0x0][0x1e4] ;  /* 0x0000790010b27619 */ /* 0x000fe200000102b2 */
[----:B------:R-:W-:Y:S01]  /*33d0*/  IMAD R5, R6, c[0x0][0x1e0], RZ ;  /* 0x0000780006057a24 */ /* 0x000fe200078e02ff */
[----:B------:R-:W-:Y:S01]  /*33e0*/  IADD3 R173, R151, R173, RZ ;  /* 0x000000ad97ad7210 */ /* 0x000fe20007ffe0ff */
[----:B------:R-:W-:Y:S01]  /*33f0*/  IMAD R6, R37, c[0x0][0x1e4], R4 ;  /* 0x0000790025067a24 */ /* 0x000fe200078e0204 */
[----:B------:R-:W-:Y:S01]  /*3400*/  SHF.L.U32 R199, R16, 0x5, RZ ;  /* 0x0000000510c77819 */ /* 0x000fe200000006ff */
[C---:B------:R-:W-:Y:S01]  /*3410*/  IMAD.WIDE.U32 R182, R159.reuse, 0x60, RZ ;  /* 0x000000609fb67825 */ /* 0x040fe200078e00ff */
[----:B------:R-:W-:-:S02]  /*3420*/  SHF.L.U64.HI R159, R159, R176, c[0x0][0x284] ;  /* 0x0000a1009f9f7619 */ /* 0x000fc400000102b0 */
[----:B------:R-:W-:Y:S01]  /*3430*/  SHF.R.S32.HI R112, RZ, 0x1f, R110 ;  /* 0x0000001fff707819 */ /* 0x000fe2000001146e */
[----:B------:R-:W-:Y:S01]  /*3440*/  IMAD.WIDE.U32 R180, R162, 0x60, RZ ;  /* 0x00000060a2b47825 */ /* 0x000fe200078e00ff */
[----:B------:R-:W-:Y:S02]  /*3450*/  IADD3 R120, R183, UR5, RZ ;  /* 0x00000005b7787c10 */ /* 0x000fe4000fffe0ff */
[----:B------:R-:W-:Y:S01]  /*3460*/  SHF.R.S32.HI R111, RZ, 0x1f, R91 ;  /* 0x0000001fff6f7819 */ /* 0x000fe2000001145b */
[----:B------:R-:W-:Y:S01]  /*3470*/  IMAD.WIDE.U32 R160, R16, 0x60, RZ ;  /* 0x0000006010a07825 */ /* 0x000fe200078e00ff */
[----:B------:R-:W-:Y:S02]  /*3480*/  IADD3 R121, R181, UR4, RZ ;  /* 0x00000004b5797c10 */ /* 0x000fe4000fffe0ff */
[----:B------:R-:W-:Y:S01]  /*3490*/  SHF.L.U32 R134, R14, 0x1, RZ ;  /* 0x000000010e867819 */ /* 0x000fe200000006ff */
[----:B------:R-:W-:Y:S01]  /*34a0*/  IMAD R4, R35, c[0x0][0x1e4], R5 ;  /* 0x0000790023047a24 */ /* 0x000fe200078e0205 */
[----:B------:R-:W-:Y:S01]  /*34b0*/  IADD3 R171, R161, UR10, RZ ;  /* 0x0000000aa1ab7c10 */ /* 0x000fe2000fffe0ff */
[----:B------:R-:W-:Y:S01]  /*34c0*/  IMAD.WIDE.U32 R148, R148, c[0x0][0x290], RZ ;  /* 0x0000a40094947a25 */ /* 0x000fe200078e00ff */
[----:B------:R-:W-:-:S02]  /*34d0*/  SHF.L.U32 R131, R11, 0x1, RZ ;  /* 0x000000010b837819 */ /* 0x000fc400000006ff */
[----:B------:R-:W-:Y:S01]  /*34e0*/  IADD3 R135, R193, R4, RZ ;  /* 0x00000004c1877210 */ /* 0x000fe20007ffe0ff */
[----:B------:R-:W-:Y:S01]  /*34f0*/  IMAD.WIDE.U32 R202, R37, c[0x0][0x1e0], RZ ;  /* 0x0000780025ca7a25 */ /* 0x000fe200078e00ff */
[----:B------:R-:W-:-:S03]  /*3500*/  SHF.L.U32 R127, R10, 0x1, RZ ;  /* 0x000000010a7f7819 */ /* 0x000fc600000006ff */
[----:B------:R-:W-:-:S04]  /*3510*/  IMAD.WIDE.U32 R200, R36, c[0x0][0x1e0], RZ ;  /* 0x0000780024c87a25 */ /* 0x000fc800078e00ff */
[----:B------:R-:W-:Y:S02]  /*3520*/  IMAD R3, R36, c[0x0][0x1e4], R3 ;  /* 0x0000790024037a24 */ /* 0x000fe400078e0203 */
[C---:B------:R-:W-:Y:S01]  /*3530*/  IMAD.SHL.U32 R207, R177.reuse, 0x40, RZ ;  /* 0x00000040b1cf7824 */ /* 0x040fe200078e00ff */
[-C--:B------:R-:W-:Y:S01]  /*3540*/  SHF.L.U64.HI R177, R177, R176.reuse, c[0x0][0x23c] ;  /* 0x00008f00b1b17619 */ /* 0x080fe200000102b0 */
[C---:B------:R-:W-:Y:S01]  /*3550*/  IMAD.SHL.U32 R188, R162.reuse, 0x40, RZ ;  /* 0x00000040a2bc7824 */ /* 0x040fe200078e00ff */
[-C--:B------:R-:W-:Y:S01]  /*3560*/  SHF.L.U64.HI R162, R162, R176.reuse, c[0x0][0x294] ;  /* 0x0000a500a2a27619 */ /* 0x080fe200000102b0 */
[----:B------:R-:W-:Y:S01]  /*3570*/  IMAD.X R140, R29, 0x1, R24, P1 ;  /* 0x000000011d8c7824 */ /* 0x000fe200008e0618 */
[----:B------:R-:W-:Y:S01]  /*3580*/  SHF.L.U64.HI R176, R16, R176, c[0x0][0x1e4] ;  /* 0x0000790010b07619 */ /* 0x000fe200000102b0 */
[----:B------:R-:W-:Y:S02]  /*3590*/  IMAD.IADD R172, R153, 0x1, R172 ;  /* 0x0000000199ac7824 */ /* 0x000fe400078e02ac */
[----:B------:R-:W-:-:S02]  /*35a0*/  IMAD.IADD R174, R149, 0x1, R174 ;  /* 0x0000000195ae7824 */ /* 0x000fc400078e02ae */
[----:B------:R-:W-:Y:S02]  /*35b0*/  IMAD.SHL.U32 R206, R16, 0x40, RZ ;  /* 0x0000004010ce7824 */ /* 0x000fe400078e00ff */
[----:B------:R-:W-:Y:S02]  /*35c0*/  IMAD.IADD R137, R203, 0x1, R6 ;  /* 0x00000001cb897824 */ /* 0x000fe400078e0206 */
[----:B------:R-:W-:Y:S02]  /*35d0*/  IMAD.IADD R136, R201, 0x1, R3 ;  /* 0x00000001c9887824 */ /* 0x000fe400078e0203 */
[----:B------:R-:W-:Y:S02]  /*35e0*/  IMAD.IADD R108, R99, 0x1, R18 ;  /* 0x00000001636c7824 */ /* 0x000fe400078e0212 */
[----:B------:R-:W-:Y:S02]  /*35f0*/  IMAD.IADD R109, R97, 0x1, R15 ;  /* 0x00000001616d7824 */ /* 0x000fe400078e020f */
[----:B------:R-:W-:-:S02]  /*3600*/  IMAD.SHL.U32 R133, R13, 0x2, RZ ;  /* 0x000000020d857824 */ /* 0x000fc400078e00ff */
[----:B------:R-:W-:Y:S02]  /*3610*/  IMAD.SHL.U32 R132, R12, 0x2, RZ ;  /* 0x000000020c847824 */ /* 0x000fe400078e00ff */
[----:B------:R-:W-:Y:S02]  /*3620*/  IMAD.SHL.U32 R130, R9, 0x2, RZ ;  /* 0x0000000209827824 */ /* 0x000fe400078e00ff */
[----:B------:R-:W-:Y:S02]  /*3630*/  IMAD.SHL.U32 R129, R8, 0x2, RZ ;  /* 0x0000000208817824 */ /* 0x000fe400078e00ff */
[----:B-1----:R-:W-:Y:S02]  /*3640*/  IMAD.SHL.U32 R126, R7, 0x2, RZ ;  /* 0x00000002077e7824 */ /* 0x002fe400078e00ff */
.L_x_1191:
[----:B------:R-:W-:Y:S01]  /*3650*/  SHF.R.S32.HI R95, RZ, 0x1f, R38 ;  /* 0x0000001fff5f7819 */ /* 0x000fe20000011426 */
[----:B-1----:R1:W5:Y:S01]  /*3660*/  LDL R210, [R1+0x28] ;  /* 0x0000280001d27983 */ /* 0x0023620000100800 */
[----:B------:R-:W-:Y:S01]  /*3670*/  ISETP.GE.AND P2, PT, R209, 0x1, PT ;  /* 0x00000001d100780c */ /* 0x000fe20003f46270 */
[----:B------:R-:W-:Y:S04]  /*3680*/  DEPBAR.LE SB0, 0x0 ;  /* 0x000080000000791a */ /* 0x000fe80000000000 */
[----:B------:R-:W-:Y:S01]  /*3690*/  WARPSYNC 0xffffffff ;  /* 0xffffffff00007948 */ /* 0x000fe20003800000 */
[----:B------:R-:W-:Y:S01]  /*36a0*/  BAR.SYNC.DEFER_BLOCKING 0x0 ;  /* 0x0000000000007b1d */ /* 0x000fe20000010000 */
[-C--:B------:R-:W-:Y:S02]  /*36b0*/  IMAD R2, R172, R38.reuse, RZ ;  /* 0x00000026ac027224 */ /* 0x080fe400078e02ff */
[----:B------:R-:W-:Y:S04]  /*36c0*/  IMAD.WIDE.U32 R76, R152, R38, RZ ;  /* 0x00000026984c7225 */ /* 0x000fe800078e00ff */
[----:B------:R-:W-:Y:S01]  /*36d0*/  IMAD R2, R95, R152, R2 ;  /* 0x000000985f027224 */ /* 0x000fe200078e0202 */
[----:B------:R-:W-:Y:S03]  /*36e0*/  IADD3 R3, P1, P0, R118, R76, R199 ;  /* 0x0000004c76037210 */ /* 0x000fe6000783e0c7 */
[----:B------:R-:W-:Y:S05]  /*36f0*/  IMAD.IADD R82, R77, 0x1, R2 ;  /* 0x000000014d527824 */ /* 0x000fea00078e0202 */
[----:B------:R-:W-:Y:S02]  /*3700*/  IADD3.X R7, R114, R82, R178, P1, P0 ;  /* 0x0000005272077210 */ /* 0x000fe40000fe04b2 */
[----:B------:R-:W-:Y:S04]  /*3710*/  IADD3 R4, P1, P0, R118, R76, R206 ;  /* 0x0000004c76047210 */ /* 0x000fe8000783e0ce */
[----:B------:R-:W-:Y:S02]  /*3720*/  IADD3.X R8, R114, R82, R176, P1, P0 ;  /* 0x0000005272087210 */ /* 0x000fe40000fe04b0 */
[----:B------:R-:W-:Y:S01]  /*3730*/  IADD3 R5, P1, P0, R118, R76, R160 ;  /* 0x0000004c76057210 */ /* 0x000fe2000783e0a0 */
[----:B------:R-:W2:Y:S01]  /*3740*/  S2R R10, SR_TID.X ;  /* 0x00000000000a7919 */ /* 0x000ea20000002100 */
[----:B------:R-:W-:Y:S02]  /*3750*/  BSSY B2, `(.L_x_1143) ;  /* 0x00004f4000027945 */ /* 0x000fe40003800000 */
[----:B------:R-:W-:Y:S02]  /*3760*/  IADD3.X R9, R114, R82, R171, P1, P0 ;  /* 0x0000005272097210 */ /* 0x000fe40000fe04ab */
[----:B------:R-:W-:Y:S05]  /*3770*/  IADD3 R2, P0, R118, R76, RZ ;  /* 0x0000004c76027210 */ /* 0x000fea0007f1e0ff */
[----:B------:R-:W-:Y:S01]  /*3780*/  IMAD.X R6, R82, 0x1, R114, P0 ;  /* 0x0000000152067824 */ /* 0x000fe200000e0672 */
[C---:B------:R-:W-:Y:S04]  /*3790*/  LEA R66, P0, R2.reuse, c[0x0][0x1c8], 0x1 ;  /* 0x0000720002427a11 */ /* 0x040fe800078008ff */
[----:B------:R-:W-:Y:S02]  /*37a0*/  LEA.HI.X R67, R2, c[0x0][0x1cc], R6, 0x1, P0 ;  /* 0x0000730002437a11 */ /* 0x000fe400000f0c06 */
[C---:B------:R-:W-:Y:S04]  /*37b0*/  LEA R78, P0, R3.reuse, c[0x0][0x1c8], 0x1 ;  /* 0x00007200034e7a11 */ /* 0x040fe800078008ff */
[----:B------:R-:W-:Y:S02]  /*37c0*/  LEA.HI.X R79, R3, c[0x0][0x1cc], R7, 0x1, P0 ;  /* 0x00007300034f7a11 */ /* 0x000fe400000f0c07 */
[----:B------:R-:W-:Y:S02]  /*37d0*/  LEA R80, P0, R4, c[0x0][0x1c8], 0x1 ;  /* 0x0000720004507a11 */ /* 0x000fe400078008ff */
[--C-:B--2---:R-:W-:Y:S02]  /*37e0*/  SHF.R.S32.HI R211, RZ, 0x1f, R10.reuse ;  /* 0x0000001fffd37819 */ /* 0x104fe4000001140a */
[--C-:B------:R-:W-:Y:S02]  /*37f0*/  SHF.R.S32.HI R212, RZ, 0x1f, R10.reuse ;  /* 0x0000001fffd47819 */ /* 0x100fe4000001140a */
[--C-:B------:R-:W-:Y:S02]  /*3800*/  SHF.R.S32.HI R217, RZ, 0x1f, R10.reuse ;  /* 0x0000001fffd97819 */ /* 0x100fe4000001140a */
[-C--:B------:R-:W-:Y:S02]  /*3810*/  LEA.HI R211, R211, R10.reuse, RZ, 0x3 ;  /* 0x0000000ad3d37211 */ /* 0x080fe400078f18ff */
[-C--:B------:R-:W-:Y:S02]  /*3820*/  LEA.HI R212, R212, R10.reuse, RZ, 0x3 ;  /* 0x0000000ad4d47211 */ /* 0x080fe400078f18ff */
[-C--:B------:R-:W-:Y:S02]  /*3830*/  LEA.HI R217, R217, R10.reuse, RZ, 0x3 ;  /* 0x0000000ad9d97211 */ /* 0x080fe400078f18ff */
[----:B------:R-:W-:Y:S02]  /*3840*/  SHF.R.S32.HI R219, RZ, 0x1f, R10 ;  /* 0x0000001fffdb7819 */ /* 0x000fe4000001140a */
[----:B------:R-:W-:Y:S02]  /*3850*/  LEA.HI.X R81, R4, c[0x0][0x1cc], R8, 0x1, P0 ;  /* 0x0000730004517a11 */ /* 0x000fe400000f0c08 */
[----:B------:R-:W-:Y:S02]  /*3860*/  LEA R84, P0, R5, c[0x0][0x1c8], 0x1 ;  /* 0x0000720005547a11 */ /* 0x000fe400078008ff */
[----:B------:R-:W-:Y:S02]  /*3870*/  SHF.R.S32.HI R211, RZ, 0x3, R211 ;  /* 0x00000003ffd37819 */ /* 0x000fe400000114d3 */
[----:B------:R-:W-:Y:S02]  /*3880*/  SHF.R.S32.HI R212, RZ, 0x3, R212 ;  /* 0x00000003ffd47819 */ /* 0x000fe400000114d4 */
[----:B------:R-:W-:Y:S02]  /*3890*/  SHF.R.S32.HI R217, RZ, 0x3, R217 ;  /* 0x00000003ffd97819 */ /* 0x000fe400000114d9 */
[----:B------:R-:W-:Y:S02]  /*38a0*/  LEA.HI R219, R219, R10, RZ, 0x3 ;  /* 0x0000000adbdb7211 */ /* 0x000fe400078f18ff */
[----:B------:R-:W-:Y:S02]  /*38b0*/  IADD3 R211, R211, 0x60, RZ ;  /* 0x00000060d3d37810 */ /* 0x000fe40007ffe0ff */
[----:B------:R-:W-:Y:S02]  /*38c0*/  IADD3 R212, R212, 0x40, RZ ;  /* 0x00000040d4d47810 */ /* 0x000fe40007ffe0ff */
[----:B------:R-:W-:Y:S02]  /*38d0*/  IADD3 R217, R217, 0x20, RZ ;  /* 0x00000020d9d97810 */ /* 0x000fe40007ffe0ff */
[----:B------:R-:W-:Y:S02]  /*38e0*/  SHF.R.S32.HI R219, RZ, 0x3, R219 ;  /* 0x00000003ffdb7819 */ /* 0x000fe400000114db */
[----:B------:R-:W-:Y:S01]  /*38f0*/  LEA.HI.X R85, R5, c[0x0][0x1cc], R9, 0x1, P0 ;  /* 0x0000730005557a11 */ /* 0x000fe200000f0c09 */
[----:B------:R-:W-:-:S05]  /*3900*/  @!P2 BRA `(.L_x_1144) ;  /* 0x00004ac00000a947 */ /* 0x000fca0003800000 */
[-C--:B-1----:R-:W-:Y:S01]  /*3910*/  IMAD R4, R173, R38.reuse, RZ ;  /* 0x00000026ad047224 */ /* 0x082fe200078e02ff */
[----:B-----5:R-:W-:Y:S01]  /*3920*/  LOP3.LUT P2, RZ, R210, 0x4, RZ, 0xc0, !PT ;  /* 0x00000004d2ff7812 */ /* 0x020fe2000784c0ff */
        /* <DEDUP_REMOVED lines=21> */
[----:B------:R-:W-:Y:S02]  /*3a80*/  CS2R R44, SRZ ;  /* 0x00000000002c7805 */ /* 0x000fe4000001ff00 */
[----:B------:R-:W-:Y:S01]  /*3a90*/  IMAD.X R4, R72, 0x1, R119, P0 ;  /* 0x0000000148047824 */ /* 0x000fe200000e0677 */
[----:B------:R-:W-:Y:S05]  /*3aa0*/  IADD3 R3, P0, R104, R42, RZ ;  /* 0x0000002a68037210 */ /* 0x000fea0007f1e0ff */
[----:B------:R-:W-:Y:S01]  /*3ab0*/  IMAD.X R5, R73, 0x1, R117, P0 ;  /* 0x0000000149057824 */ /* 0x000fe200000e0675 */
[C---:B------:R-:W-:Y:S04]  /*3ac0*/  LEA R6, P0, R2.reuse, c[0x0][0x270], 0x1 ;  /* 0x00009c0002067a11 */ /* 0x040fe800078008ff */
[----:B------:R-:W-:Y:S02]  /*3ad0*/  LEA.HI.X R7, R2, c[0x0][0x274], R4, 0x1, P0 ;  /* 0x00009d0002077a11 */ /* 0x000fe400000f0c04 */
[C---:B------:R-:W-:Y:S04]  /*3ae0*/  LEA R4, P0, R3.reuse, c[0x0][0x288], 0x1 ;  /* 0x0000a20003047a11 */ /* 0x040fe800078008ff */
[----:B------:R-:W-:Y:S02]  /*3af0*/  LEA.HI.X R5, R3, c[0x0][0x28c], R5, 0x1, P0 ;  /* 0x0000a30003057a11 */ /* 0x000fe400000f0c05 */
[----:B------:R-:W-:Y:S01]  /*3b00*/  ISETP.GE.AND P0, PT, R26, c[0x0][0x27c], PT ;  /* 0x00009f001a007a0c */ /* 0x000fe20003f06270 */
[----:B------:R-:W-:Y:S11]  /*3b10*/  CS2R R2, SRZ ;  /* 0x0000000000027805 */ /* 0x000ff6000001ff00 */
[----:B------:R-:W-:Y:S01]  /*3b20*/  @!UPT UIADD3 URZ, URZ, URZ, URZ ;  /* 0x0000003f3f3ff290 */ /* 0x000fe2000fffe03f */
[----:B------:R1:W5:Y:S04]  /*3b30*/  @!P0 LDG.E.64 R2, [R6.64] ;  /* 0x0000000606028981 */ /* 0x000368000c1e1b00 */
[----:B------:R1:W5:Y:S01]  /*3b40*/  @!P0 LDG.E.64 R40, [R4.64] ;  /* 0x0000000604288981 */ /* 0x000362000c1e1b00 */
[----:B------:R-:W-:Y:S11]  /*3b50*/  ISETP.GE.AND P0, PT, R113, c[0x0][0x27c], PT ;  /* 0x00009f0071007a0c */ /* 0x000ff60003f06270 */
[----:B------:R-:W-:Y:S02]  /*3b60*/  @!UPT UIADD3 URZ, URZ, URZ, URZ ;  /* 0x0000003f3f3ff290 */ /* 0x000fe4000fffe03f */
[----:B------:R1:W5:Y:S04]  /*3b70*/  @!P0 LDG.E.64 R12, [R6.64+0x40] ;  /* 0x00004006060c8981 */ /* 0x000368000c1e1b00 */
[----:B------:R1:W5:Y:S02]  /*3b80*/  @!P0 LDG.E.64 R44, [R4.64+0x40] ;  /* 0x00004006042c8981 */ /* 0x000364000c1e1b00 */
.L_x_1147:
[----:B------:R-:W-:Y:S05]  /*3b90*/  BSYNC B0 ;  /* 0x0000000000007941 */ /* 0x000fea0003800000 */
.L_x_1146:
[----:B------:R-:W-:Y:S01]  /*3ba0*/  ISETP.GE.AND P4, PT, R217, R75, PT ;  /* 0x0000004bd900720c */ /* 0x000fe20003f86270 */
[----:B-1---5:R-:W-:Y:S01]  /*3bb0*/  IMAD.MOV.U32 R7, RZ, RZ, R12 ;  /* 0x000000ffff077224 */ /* 0x022fe200078e000c */
[----:B------:R-:W-:Y:S01]  /*3bc0*/  MOV R5, R2 ;  /* 0x0000000200057202 */ /* 0x000fe20000000f00 */
        /* <DEDUP_REMOVED lines=35> */
.L_x_1149:
[----:B------:R-:W-:Y:S05]  /*3e00*/  BSYNC B0 ;  /* 0x0000000000007941 */ /* 0x000fea0003800000 */
.L_x_1148:
        /* <DEDUP_REMOVED lines=40> */
.L_x_1151:
[----:B------:R-:W-:Y:S05]  /*4090*/  BSYNC B0 ;  /* 0x0000000000007941 */ /* 0x000fea0003800000 */
.L_x_1150:
        /* <DEDUP_REMOVED lines=38> */
.L_x_1153:
[----:B------:R-:W-:Y:S05]  /*4300*/  BSYNC B0 ;  /* 0x0000000000007941 */ /* 0x000fea0003800000 */
.L_x_1152:
[----:B-1---5:R-:W-:Y:S01]  /*4310*/  MOV R5, R22 ;  /* 0x0000001600057202 */ /* 0x022fe20000000f00 */
[----:B------:R-:W-:Y:S01]  /*4320*/  IMAD.MOV.U32 R7, RZ, RZ, R28 ;  /* 0x000000ffff077224 */ /* 0x000fe200078e001c */
[----:B------:R-:W-:Y:S01]  /*4330*/  BSSY B1, `(.L_x_1154) ;  /* 0x000007a000017945 */ /* 0x000fe20003800000 */
[----:B------:R-:W-:Y:S02]  /*4340*/  IMAD.MOV.U32 R6, RZ, RZ, R29 ;  /* 0x000000ffff067224 */ /* 0x000fe400078e001d */
[----:B------:R-:W-:Y:S03]  /*4350*/  IMAD.MOV.U32 R4, RZ, RZ, R23 ;  /* 0x000000ffff047224 */ /* 0x000fe600078e0017 */
[----:B------:R-:W-:Y:S01]  /*4360*/  PRMT R37, R6, 0x5410, R7 ;  /* 0x0000541006257816 */ /* 0x000fe20000000007 */
[----:B------:R-:W-:Y:S01]  /*4370*/  IMAD.MOV.U32 R7, RZ, RZ, R56 ;  /* 0x000000ffff077224 */ /* 0x000fe200078e0038 */
[----:B------:R-:W-:Y:S01]  /*4380*/  PRMT R36, R4, 0x5410, R5 ;  /* 0x0000541004247816 */ /* 0x000fe20000000005 */
[----:B------:R-:W-:Y:S01]  /*4390*/  IMAD.MOV.U32 R5, RZ, RZ, R54 ;  /* 0x000000ffff057224 */ /* 0x000fe200078e0036 */
[----:B------:R-:W-:Y:S02]  /*43a0*/  MOV R6, R57 ;  /* 0x0000003900067202 */ /* 0x000fe40000000f00 */
        /* <DEDUP_REMOVED lines=10> */
[--C-:B------:R-:W-:Y:S02]  /*4450*/  @!P0 SHF.R.U64 R2, R2, 0x10, R3.reuse ;  /* 0x0000001002028819 */ /* 0x100fe40000001203 */
[----:B------:R-:W-:Y:S02]  /*4460*/  @!P0 SHF.R.U32.HI R3, RZ, 0x10, R3 ;  /* 0x00000010ff038819 */ /* 0x000fe40000011603 */
[----:B------:R-:W-:Y:S02]  /*4470*/  @!P0 PRMT R5, R39, 0x5410, R5 ;  /* 0x0000541027058816 */ /* 0x000fe40000000005 */
[C---:B------:R-:W-:Y:S02]  /*4480*/  @!P0 PRMT R2, R24.reuse, 0x5432, R2 ;  /* 0x0000543218028816 */ /* 0x040fe40000000002 */
[----:B------:R-:W-:Y:S02]  /*4490*/  @!P0 SHF.R.U32.HI R4, RZ, 0x10, R41 ;  /* 0x00000010ff048819 */ /* 0x000fe40000011629 */
[----:B------:R-:W-:Y:S01]  /*44a0*/  @!P0 PRMT R6, R24, 0x5410, R3 ;  /* 0x0000541018068816 */ /* 0x000fe20000000003 */
[----:B------:R-:W-:Y:S01]  /*44b0*/  @!P0 IMAD.U32 R24, R5, 0x10000, RZ ;  /* 0x0001000005188824 */ /* 0x000fe200078e00ff */
[----:B------:R-:W-:Y:S01]  /*44c0*/  @!P0 PRMT R42, R39, 0x5432, R4 ;  /* 0x00005432272a8816 */ /* 0x000fe20000000004 */
[C---:B------:R-:W-:Y:S01]  /*44d0*/  @!P0 IMAD.U32 R7, R2.reuse, 0x10000, RZ ;  /* 0x0001000002078824 */ /* 0x040fe200078e00ff */
[----:B------:R-:W-:Y:S02]  /*44e0*/  @!P0 LOP3.LUT R40, R5, 0xffff0000, RZ, 0xc0, !PT ;  /* 0xffff000005288812 */ /* 0x000fe400078ec0ff */
[----:B------:R-:W-:Y:S01]  /*44f0*/  @!P0 LOP3.LUT R5, R2, 0xffff0000, RZ, 0xc0, !PT ;  /* 0xffff000002058812 */ /* 0x000fe200078ec0ff */
[C---:B-1----:R-:W-:Y:S01]  /*4500*/  @!P0 IMAD.U32 R41, R9.reuse, 0x10000, RZ ;  /* 0x0001000009298824 */ /* 0x042fe200078e00ff */
[C---:B------:R-:W-:Y:S02]  /*4510*/  @!P0 LOP3.LUT R3, R8.reuse, 0xffff0000, RZ, 0xc0, !PT ;  /* 0xffff000008038812 */ /* 0x040fe400078ec0ff */
[----:B------:R-:W-:Y:S02]  /*4520*/  @!P0 LOP3.LUT R4, R9, 0xffff0000, RZ, 0xc0, !PT ;  /* 0xffff000009048812 */ /* 0x000fe400078ec0ff */
[----:B------:R-:W-:Y:S01]  /*4530*/  @!P0 SHF.L.U32 R39, R8, 0x10, RZ ;  /* 0x0000001008278819 */ /* 0x000fe200000006ff */
[C---:B------:R-:W-:Y:S02]  /*4540*/  @!P0 FMUL.FTZ R43, R3.reuse, R24 ;  /* 0x00000018032b8220 */ /* 0x040fe40000410000 */
[----:B------:R-:W-:Y:S02]  /*4550*/  @!P0 FMUL.FTZ R2, R3, R7 ;  /* 0x0000000703028220 */ /* 0x000fe40000410000 */
[C---:B------:R-:W-:Y:S02]  /*4560*/  @!P0 FMUL.FTZ R65, R4.reuse, R40 ;  /* 0x0000002804418220 */ /* 0x040fe40000410000 */
[----:B------:R-:W-:Y:S01]  /*4570*/  @!P0 FMUL.FTZ R3, R4, R5 ;  /* 0x0000000504038220 */ /* 0x000fe20000410000 */
[----:B------:R-:W-:Y:S01]  /*4580*/  @!P0 LOP3.LUT R4, R10, 0xffff0000, RZ, 0xc0, !PT ;  /* 0xffff00000a048812 */ /* 0x000fe200078ec0ff */
[----:B------:R-:W-:Y:S01]  /*4590*/  @!P0 FFMA.FTZ R70, R39, R7, -R43 ;  /* 0x0000000727468223 */ /* 0x000fe2000001082b */
[----:B------:R-:W-:Y:S01]  /*45a0*/  @!P0 SHF.L.U32 R43, R11, 0x10, RZ ;  /* 0x000000100b2b8819 */ /* 0x000fe200000006ff */
[----:B------:R-:W-:Y:S01]  /*45b0*/  @!P0 FFMA.FTZ R2, R24, R39, R2 ;  /* 0x0000002718028223 */ /* 0x000fe20000010002 */
[----:B------:R-:W-:Y:S01]  /*45c0*/  @!P0 SHF.L.U32 R39, R10, 0x10, RZ ;  /* 0x000000100a278819 */ /* 0x000fe200000006ff */
[C---:B------:R-:W-:Y:S01]  /*45d0*/  @!P0 IMAD.U32 R24, R42.reuse, 0x10000, RZ ;  /* 0x000100002a188824 */ /* 0x040fe200078e00ff */
[----:B------:R-:W-:Y:S01]  /*45e0*/  @!P0 LOP3.LUT R42, R42, 0xffff0000, RZ, 0xc0, !PT ;  /* 0xffff00002a2a8812 */ /* 0x000fe200078ec0ff */
[C---:B------:R-:W-:Y:S01]  /*45f0*/  @!P0 IMAD.U32 R7, R6.reuse, 0x10000, RZ ;  /* 0x0001000006078824 */ /* 0x040fe200078e00ff */
[----:B------:R-:W-:Y:S01]  /*4600*/  @!P0 LOP3.LUT R6, R6, 0xffff0000, RZ, 0xc0, !PT ;  /* 0xffff000006068812 */ /* 0x000fe200078ec0ff */
[----:B------:R-:W-:Y:S01]  /*4610*/  @!P0 FFMA.FTZ R69, R41, R5, -R65 ;  /* 0x0000000529458223 */ /* 0x000fe20000010841 */
[----:B------:R-:W-:Y:S01]  /*4620*/  @!P0 LOP3.LUT R5, R11, 0xffff0000, RZ, 0xc0, !PT ;  /* 0xffff00000b058812 */ /* 0x000fe200078ec0ff */
[C---:B------:R-:W-:Y:S02]  /*4630*/  @!P0 FMUL.FTZ R65, R4.reuse, R24 ;  /* 0x0000001804418220 */ /* 0x040fe40000410000 */
[----:B------:R-:W-:Y:S02]  /*4640*/  @!P0 FMUL.FTZ R4, R4, R7 ;  /* 0x0000000704048220 */ /* 0x000fe40000410000 */
[C---:B------:R-:W-:Y:S02]  /*4650*/  @!P0 FMUL.FTZ R68, R5.reuse, R42 ;  /* 0x0000002a05448220 */ /* 0x040fe40000410000 */
[----:B------:R-:W-:Y:S02]  /*4660*/  @!P0 FMUL.FTZ R5, R5, R6 ;  /* 0x0000000605058220 */ /* 0x000fe40000410000 */
[----:B------:R-:W-:Y:S02]  /*4670*/  @!P0 FFMA.FTZ R3, R40, R41, R3 ;  /* 0x0000002928038223 */ /* 0x000fe40000010003 */
[----:B------:R-:W-:Y:S02]  /*4680*/  @!P0 FFMA.FTZ R4, R24, R39, R4 ;  /* 0x0000002718048223 */ /* 0x000fe40000010004 */
[----:B------:R-:W-:Y:S01]  /*4690*/  @!P0 FFMA.FTZ R65, R39, R7, -R65 ;  /* 0x0000000727418223 */ /* 0x000fe20000010841 */
[----:B------:R-:W-:Y:S01]  /*46a0*/  @!P0 F2FP.BF16.PACK_AB R7, R2, R70 ;  /* 0x000000460207823e */ /* 0x000fe200000010ff */
        /* <DEDUP_REMOVED lines=10> */
.L_x_1157:
[----:B------:R-:W-:Y:S05]  /*4750*/  BSYNC B0 ;  /* 0x0000000000007941 */ /* 0x000fea0003800000 */
.L_x_1156:
        /* <DEDUP_REMOVED lines=8> */
[----:B------:R-:W-:Y:S02]  /*47e0*/  @!P0 SHF.R.U32.HI R3, RZ, 0x10, R13 ;  /* 0x00000010ff038819 */ /* 0x000fe4000001160d */
[C---:B------:R-:W-:Y:S02]  /*47f0*/  @!P0 PRMT R2, R25.reuse, 0x5432, R2 ;  /* 0x0000543219028816 */ /* 0x040fe40000000002 */
[----:B------:R-:W-:Y:S02]  /*4800*/  @!P0 PRMT R5, R58, 0x5410, R5 ;  /* 0x000054103a058816 */ /* 0x000fe40000000005 */
[----:B------:R-:W-:Y:S01]  /*4810*/  @!P0 SHF.R.U32.HI R4, RZ, 0x10, R45 ;  /* 0x00000010ff048819 */ /* 0x000fe2000001162d */
[----:B------:R-:W-:Y:S01]  /*4820*/  @!P0 IMAD.U32 R6, R2, 0x10000, RZ ;  /* 0x0001000002068824 */ /* 0x000fe200078e00ff */
[----:B------:R-:W-:Y:S01]  /*4830*/  @!P0 PRMT R7, R25, 0x5410, R3 ;  /* 0x0000541019078816 */ /* 0x000fe20000000003 */
[C---:B------:R-:W-:Y:S01]  /*4840*/  @!P0 IMAD.U32 R12, R5.reuse, 0x10000, RZ ;  /* 0x00010000050c8824 */ /* 0x040fe200078e00ff */
[----:B------:R-:W-:Y:S02]  /*4850*/  @!P0 PRMT R39, R58, 0x5432, R4 ;  /* 0x000054323a278816 */ /* 0x000fe40000000004 */
        /* <DEDUP_REMOVED lines=22> */
[-C--:B------:R-:W-:Y:S02]  /*49c0*/  @!P0 FMUL.FTZ R4, R4, R6.reuse ;  /* 0x0000000604048220 */ /* 0x080fe40000410000 */
        /* <DEDUP_REMOVED lines=9> */
[----:B------:R-:W-:Y:S02]  /*4a60*/  @!P0 F2FP.BF16.PACK_AB R3, R4, R41 ;  /* 0x000000290403823e */ /* 0x000fe400000010ff */
[----:B------:R-:W-:Y:S01]  /*4a70*/  @!P0 MOV R9, R6 ;  /* 0x0000000600098202 */ /* 0x000fe20000000f00 */
[----:B------:R-:W-:Y:S01]  /*4a80*/  @!P0 IMAD.MOV.U32 R8, RZ, RZ, R7 ;  /* 0x000000ffff088224 */ /* 0x000fe200078e0007 */
[----:B------:R-:W-:Y:S01]  /*4a90*/  @!P0 F2FP.BF16.PACK_AB R2, R5, R42 ;  /* 0x0000002a0502823e */ /* 0x000fe200000010ff */
[----:B------:R-:W-:Y:S03]  /*4aa0*/  @!P0 IMAD.MOV.U32 R10, RZ, RZ, R3 ;  /* 0x000000ffff0a8224 */ /* 0x000fe600078e0003 */
[----:B------:R-:W-:Y:S05]  /*4ab0*/  @!P0 MOV R11, R2 ;  /* 0x00000002000b8202 */ /* 0x000fea0000000f00 */
[----:B------:R1:W-:Y:S02]  /*4ac0*/  STG.E.128 [R66.64+0x80], R8 ;  /* 0x0000800842007986 */ /* 0x0003e4000c101d06 */
.L_x_1155:
[----:B------:R-:W-:Y:S05]  /*4ad0*/  BSYNC B1 ;  /* 0x0000000000017941 */ /* 0x000fea0003800000 */
.L_x_1154:
        /* <DEDUP_REMOVED lines=9> */
[----:B------:R-:W-:Y:S02]  /*4b70*/  @!P0 SHF.R.U32.HI R3, RZ, 0x10, R15 ;  /* 0x00000010ff038819 */ /* 0x000fe4000001160f */
[----:B------:R-:W-:Y:S02]  /*4b80*/  @!P0 PRMT R5, R59, 0x5410, R5 ;  /* 0x000054103b058816 */ /* 0x000fe40000000005 */
[C---:B------:R-:W-:Y:S02]  /*4b90*/  @!P0 PRMT R2, R30.reuse, 0x5432, R2 ;  /* 0x000054321e028816 */ /* 0x040fe40000000002 */
        /* <DEDUP_REMOVED lines=29> */
[-C--:B------:R-:W-:Y:S02]  /*4d70*/  @!P0 FMUL.FTZ R5, R5, R6.reuse ;  /* 0x0000000605058220 */ /* 0x080fe40000410000 */
        /* <DEDUP_REMOVED lines=14> */
.L_x_1161:
[----:B------:R-:W-:Y:S05]  /*4e60*/  BSYNC B0 ;  /* 0x0000000000007941 */ /* 0x000fea0003800000 */
.L_x_1160:
        /* <DEDUP_REMOVED lines=10> */
[----:B------:R-:W-:Y:S02]  /*4f10*/  @!P0 PRMT R2, R31, 0x5432, R2 ;  /* 0x000054321f028816 */ /* 0x000fe40000000002 */
[----:B------:R-:W-:Y:S01]  /*4f20*/  @!P0 SHF.R.U32.HI R4, RZ, 0x10, R49 ;  /* 0x00000010ff048819 */ /* 0x000fe20000011631 */
[----:B------:R-:W-:Y:S01]  /*4f30*/  @!P0 IMAD.U32 R12, R5, 0x10000, RZ ;  /* 0x00010000050c8824 */ /* 0x000fe200078e00ff */
[----:B------:R-:W-:Y:S01]  /*4f40*/  @!P0 PRMT R7, R31, 0x5410, R3 ;  /* 0x000054101f078816 */ /* 0x000fe20000000003 */
[----:B------:R-:W-:Y:S01]  /*4f50*/  @!P0 IMAD.U32 R6, R2, 0x10000, RZ ;  /* 0x0001000002068824 */ /* 0x000fe200078e00ff */
        /* <DEDUP_REMOVED lines=40> */
.L_x_1159:
[----:B------:R-:W-:Y:S05]  /*51e0*/  BSYNC B1 ;  /* 0x0000000000017941 */ /* 0x000fea0003800000 */
.L_x_1158:
        /* <DEDUP_REMOVED lines=56> */
.L_x_1165:
[----:B------:R-:W-:Y:S05]  /*5570*/  BSYNC B0 ;  /* 0x0000000000007941 */ /* 0x000fea0003800000 */
.L_x_1164:
        /* <DEDUP_REMOVED lines=55> */
.L_x_1163:
[----:B------:R-:W-:Y:S05]  /*58f0*/  BSYNC B1 ;  /* 0x0000000000017941 */ /* 0x000fea0003800000 */
.L_x_1162:
        /* <DEDUP_REMOVED lines=55> */
.L_x_1168:
[----:B------:R-:W-:Y:S05]  /*5c70*/  BSYNC B0 ;  /* 0x0000000000007941 */ /* 0x000fea0003800000 */
.L_x_1167:
        /* <DEDUP_REMOVED lines=54> */
[----:B------:R1:W-:Y:S01]  /*5fe0*/  STG.E.128 [R84.64+0x80], R8 ;  /* 0x0000800854007986 */ /* 0x0003e2000c101d06 */
[----:B------:R-:W-:-:S05]  /*5ff0*/  BRA `(.L_x_1166) ;  /* 0x0000269000007947 */ /* 0x000fca0003800000 */
.L_x_1145:
        /* <DEDUP_REMOVED lines=15> */
[----:B------:R-:W-:Y:S02]  /*60f0*/  BSSY B0, `(.L_x_1169) ;  /* 0x00000d1000007945 */ /* 0x000fe40003800000 */
[----:B------:R-:W-:Y:S04]  /*6100*/  @!P4 IADD3 R2, P1, P0, R102, R36, R189 ;  /* 0x000000246602c210 */ /* 0x000fe8000783e0bd */
[----:B------:R-:W-:Y:S02]  /*6110*/  @!P4 IADD3.X R5, R116, R72, R166, P1, P0 ;  /* 0x000000487405c210 */ /* 0x000fe40000fe04a6 */
[----:B------:R-:W-:Y:S04]  /*6120*/  @!P4 IADD3 R3, P1, P0, R100, R42, R190 ;  /* 0x0000002a6403c210 */ /* 0x000fe8000783e0be */
[C---:B------:R-:W-:Y:S02]  /*6130*/  @!P4 IADD3.X R8, R115.reuse, R73, R167, P1, P0 ;  /* 0x000000497308c210 */ /* 0x040fe40000fe04a7 */
[----:B------:R-:W-:Y:S04]  /*6140*/  ISETP.GE.AND P0, PT, R212, R75, PT ;  /* 0x0000004bd400720c */ /* 0x000fe80003f06270 */
[----:B------:R-:W-:Y:S11]  /*6150*/  ISETP.GE.OR P2, PT, R32, c[0x0][0x27c], P0 ;  /* 0x00009f0020007a0c */ /* 0x000ff60000746670 */
[----:B------:R-:W-:Y:S02]  /*6160*/  @!UPT UIADD3 URZ, URZ, URZ, URZ ;  /* 0x0000003f3f3ff290 */ /* 0x000fe4000fffe03f */
[----:B------:R-:W-:Y:S04]  /*6170*/  @!P2 IADD3 R6, P1, P0, R102, R187, R36 ;  /* 0x000000bb6606a210 */ /* 0x000fe8000783e024 */
[----:B------:R-:W-:Y:S02]  /*6180*/  @!P2 IADD3.X R9, R116, R159, R72, P1, P0 ;  /* 0x0000009f7409a210 */ /* 0x000fe40000fe0448 */
[----:B------:R-:W-:Y:S04]  /*6190*/  @!P2 IADD3 R7, P1, P0, R100, R188, R42 ;  /* 0x000000bc6407a210 */ /* 0x000fe8000783e02a */
[--C-:B------:R-:W-:Y:S02]  /*61a0*/  @!P2 IADD3.X R12, R115, R162, R73.reuse, P1, P0 ;  /* 0x000000a2730ca210 */ /* 0x100fe40000fe0449 */
        /* <DEDUP_REMOVED lines=10> */
[----:B------:R1:W2:Y:S01]  /*6250*/  @!P4 LDG.E.128 R16, [R4.64] ;  /* 0x000000060410c981 */ /* 0x0002a2000c1e1d00 */
[----:B------:R-:W-:Y:S02]  /*6260*/  @!P4 LEA.HI.X R3, R3, c[0x0][0x28c], R8, 0x1, P0 ;  /* 0x0000a3000303ca11 */ /* 0x000fe400000f0c08 */
[C---:B------:R-:W-:Y:S04]  /*6270*/  @!P2 LEA R8, P0, R6.reuse, c[0x0][0x270], 0x1 ;  /* 0x00009c000608aa11 */ /* 0x040fe800078008ff */
[----:B------:R-:W-:Y:S01]  /*6280*/  @!P2 LEA.HI.X R9, R6, c[0x0][0x274], R9, 0x1, P0 ;  /* 0x00009d000609aa11 */ /* 0x000fe200000f0c09 */
[----:B------:R3:W4:Y:S01]  /*6290*/  @!P4 LDG.E.128 R60, [R2.64] ;  /* 0x00000006023cc981 */ /* 0x000722000c1e1d00 */
[C---:B------:R-:W-:Y:S04]  /*62a0*/  @!P2 LEA R6, P0, R7.reuse, c[0x0][0x288], 0x1 ;  /* 0x0000a2000706aa11 */ /* 0x040fe800078008ff */
[----:B------:R-:W-:Y:S02]  /*62b0*/  @!P2 LEA.HI.X R7, R7, c[0x0][0x28c], R12, 0x1, P0 ;  /* 0x0000a3000707aa11 */ /* 0x000fe400000f0c0c */
[C---:B------:R-:W-:Y:S01]  /*62c0*/  @!P1 LEA R12, P0, R10.reuse, c[0x0][0x270], 0x1 ;  /* 0x00009c000a0c9a11 */ /* 0x040fe200078008ff */
[----:B------:R1:W4:Y:S03]  /*62d0*/  @!P2 LDG.E.128 R20, [R8.64] ;  /* 0x000000060814a981 */ /* 0x000326000c1e1d00 */
[----:B------:R-:W-:Y:S02]  /*62e0*/  @!P1 LEA.HI.X R13, R10, c[0x0][0x274], R13, 0x1, P0 ;  /* 0x00009d000a0d9a11 */ /* 0x000fe400000f0c0d */
[C---:B------:R-:W-:Y:S03]  /*62f0*/  @!P1 LEA R10, P0, R11.reuse, c[0x0][0x288], 0x1 ;  /* 0x0000a2000b0a9a11 */ /* 0x040fe600078008ff */
[----:B------:R1:W4:Y:S01]  /*6300*/  @!P2 LDG.E.128 R64, [R6.64] ;  /* 0x000000060640a981 */ /* 0x000322000c1e1d00 */
[----:B------:R-:W-:Y:S02]  /*6310*/  @!P1 LEA.HI.X R11, R11, c[0x0][0x28c], R14, 0x1, P0 ;  /* 0x0000a3000b0b9a11 */ /* 0x000fe400000f0c0e */
[-C--:B------:R-:W-:Y:S04]  /*6320*/  ISETP.GE.AND P0, PT, R219, R75.reuse, PT ;  /* 0x0000004bdb00720c */ /* 0x080fe80003f06270 */
[----:B------:R-:W-:Y:S01]  /*6330*/  ISETP.GE.OR P0, PT, R32, c[0x0][0x27c], P0 ;  /* 0x00009f0020007a0c */ /* 0x000fe20000706670 */
[----:B------:R-:W4:Y:S08]  /*6340*/  @!P1 LDG.E.128 R28, [R12.64] ;  /* 0x000000060c1c9981 */ /* 0x000f30000c1e1d00 */
[----:B------:R-:W4:Y:S04]  /*6350*/  @!P1 LDG.E.128 R68, [R10.64] ;  /* 0x000000060a449981 */ /* 0x000f28000c1e1d00 */
[----:B---3--:R-:W-:Y:S05]  /*6360*/  @!P0 IADD3 R2, P1, R102, R36, RZ ;  /* 0x0000002466028210 */ /* 0x008fea0007f3e0ff */
[----:B------:R-:W-:Y:S01]  /*6370*/  @!P0 IMAD.X R3, R72, 0x1, R116, P1 ;  /* 0x0000000148038824 */ /* 0x000fe200008e0674 */
[C---:B-1----:R-:W-:Y:S01]  /*6380*/  @!P0 LEA R8, P1, R2.reuse, c[0x0][0x270], 0x1 ;  /* 0x00009c0002088a11 */ /* 0x042fe200078208ff */
[----:B------:R-:W-:Y:S03]  /*6390*/  CS2R R6, SRZ ;  /* 0x0000000000067805 */ /* 0x000fe6000001ff00 */
[----:B------:R-:W-:Y:S02]  /*63a0*/  @!P0 LEA.HI.X R9, R2, c[0x0][0x274], R3, 0x1, P1 ;  /* 0x00009d0002098a11 */ /* 0x000fe400008f0c03 */
[----:B------:R-:W-:Y:S02]  /*63b0*/  @!P0 IADD3 R3, P1, R100, R42, RZ ;  /* 0x0000002a64038210 */ /* 0x000fe40007f3e0ff */
[----:B------:R-:W-:Y:S03]  /*63c0*/  CS2R R42, SRZ ;  /* 0x00000000002a7805 */ /* 0x000fe6000001ff00 */
[----:B------:R-:W-:Y:S01]  /*63d0*/  @!P0 IMAD.X R4, R73, 0x1, R115, P1 ;  /* 0x0000000149048824 */ /* 0x000fe200008e0673 */
[C---:B------:R-:W-:Y:S04]  /*63e0*/  @!P0 LEA R2, P1, R3.reuse, c[0x0][0x288], 0x1 ;  /* 0x0000a20003028a11 */ /* 0x040fe800078208ff */
[----:B------:R-:W-:Y:S02]  /*63f0*/  @!P0 LEA.HI.X R3, R3, c[0x0][0x28c], R4, 0x1, P1 ;  /* 0x0000a30003038a11 */ /* 0x000fe400008f0c04 */
[----:B------:R-:W-:Y:S01]  /*6400*/  CS2R R4, SRZ ;  /* 0x0000000000047805 */ /* 0x000fe2000001ff00 */
[----:B------:R-:W-:Y:S02]  /*6410*/  ISETP.GE.AND P1, PT, R32, c[0x0][0x27c], PT ;  /* 0x00009f0020007a0c */ /* 0x000fe40003f26270 */
        /* <DEDUP_REMOVED lines=8> */
[----:B----4-:R-:W-:Y:S02]  /*64a0*/  IMAD.MOV.U32 R9, RZ, RZ, R62 ;  /* 0x000000ffff097224 */ /* 0x010fe400078e003e */
        /* <DEDUP_REMOVED lines=32> */
[----:B------:R-:W-:Y:S01]  /*66b0*/  LDS.128 R12, [R126+0x8100] ;  /* 0x008100007e0c7984 */ /* 0x000fe20000000c00 */
[----:B-----5:R-:W-:Y:S01]  /*66c0*/  @!P1 SHF.R.U64 R39, R40, 0x10, R41 ;  /* 0x0000001028279819 */ /* 0x020fe20000001229 */
[----:B------:R-:W-:Y:S01]  /*66d0*/  IMAD.MOV.U32 R11, RZ, RZ, R7 ;  /* 0x000000ffff0b7224 */ /* 0x000fe200078e0007 */
[----:B------:R-:W-:Y:S01]  /*66e0*/  @!P1 SHF.R.U32.HI R44, RZ, 0x10, R41 ;  /* 0x00000010ff2c9819 */ /* 0x000fe20000011629 */
[----:B------:R-:W-:Y:S01]  /*66f0*/  IMAD.X R3, R82, 0x1, R138, P0 ;  /* 0x0000000152037824 */ /* 0x000fe200000e068a */
[-C--:B------:R-:W-:Y:S01]  /*6700*/  IADD3 R8, P2, P0, R92, R2.reuse, R110 ;  /* 0x000000025c087210 */ /* 0x080fe2000785e06e */
[----:B------:R-:W-:Y:S01]  /*6710*/  IMAD.MOV.U32 R46, RZ, RZ, R43 ;  /* 0x000000ffff2e7224 */ /* 0x000fe200078e002b */
[----:B------:R-:W-:Y:S01]  /*6720*/  MOV R10, R5 ;  /* 0x00000005000a7202 */ /* 0x000fe20000000f00 */
[----:B------:R-:W1:Y:S01]  /*6730*/  LDS.128 R56, [R134+0x8100] ;  /* 0x0081000086387984 */ /* 0x000e620000000c00 */
[-C--:B------:R-:W-:Y:S01]  /*6740*/  IADD3.X R9, R94, R3.reuse, R112, P2, P0 ;  /* 0x000000035e097210 */ /* 0x080fe200017e0470 */
[----:B------:R-:W-:Y:S01]  /*6750*/  IMAD.MOV.U32 R45, RZ, RZ, R41 ;  /* 0x000000ffff2d7224 */ /* 0x000fe200078e0029 */
[----:B------:R-:W-:Y:S01]  /*6760*/  ISETP.GE.AND P0, PT, R91, c[0x0][0x1d4], PT ;  /* 0x000075005b007a0c */ /* 0x000fe20003f06270 */
[----:B------:R-:W-:Y:S01]  /*6770*/  IMAD.MOV.U32 R41, RZ, RZ, R42 ;  /* 0x000000ffff297224 */ /* 0x000fe200078e002a */
[--C-:B------:R-:W-:Y:S02]  /*6780*/  @!P1 SHF.R.U64 R42, R42, 0x10, R43.reuse ;  /* 0x000000102a2a9819 */ /* 0x100fe4000000122b */
[----:B------:R-:W-:Y:S02]  /*6790*/  @!P1 SHF.R.U32.HI R43, RZ, 0x10, R43 ;  /* 0x00000010ff2b9819 */ /* 0x000fe4000001162b */
[----:B------:R-:W-:Y:S02]  /*67a0*/  @!P1 PRMT R47, R41, 0x5410, R42 ;  /* 0x00005410292f9816 */ /* 0x000fe4000000002a */
[----:B------:R-:W-:Y:S05]  /*67b0*/  @!P1 PRMT R51, R46, 0x5410, R43 ;  /* 0x000054102e339816 */ /* 0x000fea000000002b */
[----:B------:R-:W-:Y:S04]  /*67c0*/  @!P0 IADD3 R2, P3, P2, R92, R2, R91 ;  /* 0x000000025c028210 */ /* 0x000fe80007a7e05b */
[----:B------:R-:W-:Y:S02]  /*67d0*/  @!P0 IADD3.X R3, R94, R3, R111, P3, P2 ;  /* 0x000000035e038210 */ /* 0x000fe40001fe446f */
[C---:B------:R-:W-:Y:S04]  /*67e0*/  LEA R80, P2, R8.reuse, c[0x0][0x1c8], 0x1 ;  /* 0x0000720008507a11 */ /* 0x040fe800078408ff */
[----:B------:R-:W-:Y:S01]  /*67f0*/  LEA.HI.X R81, R8, c[0x0][0x1cc], R9, 0x1, P2 ;  /* 0x0000730008517a11 */ /* 0x000fe200010f0c09 */
[----:B------:R-:W-:Y:S01]  /*6800*/  IMAD.MOV.U32 R9, RZ, RZ, R40 ;  /* 0x000000ffff097224 */ /* 0x000fe200078e0028 */
[----:B------:R-:W-:Y:S01]  /*6810*/  @!P0 LEA R78, P2, R2, c[0x0][0x1c8], 0x1 ;  /* 0x00007200024e8a11 */ /* 0x000fe200078408ff */
[----:B------:R-:W-:Y:S01]  /*6820*/  IMAD.MOV.U32 R8, RZ, RZ, R4 ;  /* 0x000000ffff087224 */ /* 0x000fe200078e0004 */
[----:B------:R-:W-:Y:S02]  /*6830*/  @!P1 SHF.R.U64 R4, R4, 0x10, R5 ;  /* 0x0000001004049819 */ /* 0x000fe40000001205 */
[----:B------:R-:W-:Y:S02]  /*6840*/  @!P0 LEA.HI.X R79, R2, c[0x0][0x1cc], R3, 0x1, P2 ;  /* 0x00007300024f8a11 */ /* 0x000fe400010f0c03 */
[----:B------:R-:W-:Y:S02]  /*6850*/  @!P1 PRMT R40, R9, 0x5410, R39 ;  /* 0x0000541009289816 */ /* 0x000fe40000000027 */
[----:B------:R-:W-:Y:S02]  /*6860*/  @!P1 PRMT R9, R8, 0x5410, R4 ;  /* 0x0000541008099816 */ /* 0x000fe40000000004 */
[----:B------:R-:W-:Y:S01]  /*6870*/  @!P1 SHF.R.U32.HI R2, RZ, 0x10, R7 ;  /* 0x00000010ff029819 */ /* 0x000fe20000011607 */
[----:B-1----:R-:W-:Y:S01]  /*6880*/  @!P1 IMAD.U32 R42, R57, 0x10000, RZ ;  /* 0x00010000392a9824 */ /* 0x002fe200078e00ff */
[----:B------:R-:W-:Y:S02]  /*6890*/  @!P1 SHF.L.U32 R4, R13, 0x10, RZ ;  /* 0x000000100d049819 */ /* 0x000fe400000006ff */
[C---:B------:R-:W-:Y:S02]  /*68a0*/  @!P1 SHF.L.U32 R46, R58.reuse, 0x10, RZ ;  /* 0x000000103a2e9819 */ /* 0x040fe400000006ff */
[----:B------:R-:W-:Y:S02]  /*68b0*/  @!P1 LOP3.LUT R48, R58, 0xffff0000, RZ, 0xc0, !PT ;  /* 0xffff00003a309812 */ /* 0x000fe400078ec0ff */
[C---:B------:R-:W-:Y:S02]  /*68c0*/  @!P1 SHF.L.U32 R50, R59.reuse, 0x10, RZ ;  /* 0x000000103b329819 */ /* 0x040fe400000006ff */
[----:B------:R-:W-:Y:S02]  /*68d0*/  @!P1 LOP3.LUT R52, R59, 0xffff0000, RZ, 0xc0, !PT ;  /* 0xffff00003b349812 */ /* 0x000fe400078ec0ff */
[----:B------:R-:W-:Y:S01]  /*68e0*/  @!P1 PRMT R11, R11, 0x5410, R2 ;  /* 0x000054100b0b9816 */ /* 0x000fe20000000002 */
[----:B------:R-:W-:Y:S01]  /*68f0*/  @!P1 IMAD.U32 R2, R12, 0x10000, RZ ;  /* 0x000100000c029824 */ /* 0x000fe200078e00ff */
[----:B------:R-:W-:Y:S02]  /*6900*/  @!P1 SHF.R.U32.HI R3, RZ, 0x10, R5 ;  /* 0x00000010ff039819 */ /* 0x000fe40000011605 */
[----:B------:R-:W-:Y:S02]  /*6910*/  @!P1 SHF.R.U64 R5, R6, 0x10, R7 ;  /* 0x0000001006059819 */ /* 0x000fe40000001207 */
[----:B------:R-:W-:Y:S02]  /*6920*/  @!P1 SHF.L.U32 R7, R56, 0x10, RZ ;  /* 0x0000001038079819 */ /* 0x000fe400000006ff */
[----:B------:R-:W-:Y:S02]  /*6930*/  @!P1 PRMT R39, R45, 0x5410, R44 ;  /* 0x000054102d279816 */ /* 0x000fe4000000002c */
[----:B------:R-:W-:Y:S01]  /*6940*/  @!P1 PRMT R8, R10, 0x5410, R3 ;  /* 0x000054100a089816 */ /* 0x000fe20000000003 */
[----:B------:R-:W-:Y:S01]  /*6950*/  @!P1 IMAD.U32 R3, R9, 0x10000, RZ ;  /* 0x0001000009039824 */ /* 0x000fe200078e00ff */
[----:B------:R-:W-:Y:S01]  /*6960*/  @!P1 PRMT R10, R6, 0x5410, R5 ;  /* 0x00005410060a9816 */ /* 0x000fe20000000005 */
[----:B------:R-:W-:Y:S02]  /*6970*/  @!P1 IMAD.U32 R6, R40, 0x10000, RZ ;  /* 0x0001000028069824 */ /* 0x000fe400078e00ff */
[----:B------:R-:W-:Y:S02]  /*6980*/  @!P1 IMAD.U32 R41, R39, 0x10000, RZ ;  /* 0x0001000027299824 */ /* 0x000fe400078e00ff */
[C---:B------:R-:W-:Y:S02]  /*6990*/  @!P1 FMUL.FTZ R43, R2.reuse, R6 ;  /* 0x00000006022b9220 */ /* 0x040fe40000410000 */
[-C--:B------:R-:W-:Y:S02]  /*69a0*/  @!P1 FMUL.FTZ R2, R2, R3.reuse ;  /* 0x0000000302029220 */ /* 0x080fe40000410000 */
[----:B------:R-:W-:Y:S01]  /*69b0*/  @!P1 FFMA.FTZ R90, R7, R3, -R43 ;  /* 0x00000003075a9223 */ /* 0x000fe2000001082b */
[----:B------:R-:W-:Y:S01]  /*69c0*/  @!P1 LOP3.LUT R3, R13, 0xffff0000, RZ, 0xc0, !PT ;  /* 0xffff00000d039812 */ /* 0x000fe200078ec0ff */
[----:B------:R-:W-:Y:S01]  /*69d0*/  @!P1 FFMA.FTZ R2, R6, R7, R2 ;  /* 0x0000000706029223 */ /* 0x000fe20000010002 */
[----:B------:R-:W-:Y:S01]  /*69e0*/  @!P1 LOP3.LUT R7, R12, 0xffff0000, RZ, 0xc0, !PT ;  /* 0xffff00000c079812 */ /* 0x000fe200078ec0ff */
[C---:B------:R-:W-:Y:S01]  /*69f0*/  @!P1 IMAD.U32 R5, R8.reuse, 0x10000, RZ ;  /* 0x0001000008059824 */ /* 0x040fe200078e00ff */
[----:B------:R-:W-:Y:S01]  /*6a00*/  @!P1 LOP3.LUT R6, R8, 0xffff0000, RZ, 0xc0, !PT ;  /* 0xffff000008069812 */ /* 0x000fe200078ec0ff */
[C---:B------:R-:W-:Y:S01]  /*6a10*/  @!P1 FMUL.FTZ R44, R4.reuse, R41 ;  /* 0x00000029042c9220 */ /* 0x040fe20000410000 */
[----:B------:R-:W-:Y:S01]  /*6a20*/  @!P1 LOP3.LUT R8, R9, 0xffff0000, RZ, 0xc0, !PT ;  /* 0xffff000009089812 */ /* 0x000fe200078ec0ff */
[-C--:B------:R-:W-:Y:S01]  /*6a30*/  @!P1 FMUL.FTZ R4, R4, R5.reuse ;  /* 0x0000000504049220 */ /* 0x080fe20000410000 */
[----:B------:R-:W-:Y:S01]  /*6a40*/  @!P1 LOP3.LUT R43, R39, 0xffff0000, RZ, 0xc0, !PT ;  /* 0xffff0000272b9812 */ /* 0x000fe200078ec0ff */
[----:B------:R-:W-:Y:S01]  /*6a50*/  @!P1 FFMA.FTZ R89, R42, R5, -R44 ;  /* 0x000000052a599223 */ /* 0x000fe2000001082c */
[----:B------:R-:W-:Y:S01]  /*6a60*/  @!P1 LOP3.LUT R39, R40, 0xffff0000, RZ, 0xc0, !PT ;  /* 0xffff000028279812 */ /* 0x000fe200078ec0ff */
[C---:B------:R-:W-:Y:S01]  /*6a70*/  @!P1 FMUL.FTZ R5, R3.reuse, R6 ;  /* 0x0000000603059220 */ /* 0x040fe20000410000 */
[----:B------:R-:W-:Y:S01]  /*6a80*/  @!P1 LOP3.LUT R40, R56, 0xffff0000, RZ, 0xc0, !PT ;  /* 0xffff000038289812 */ /* 0x000fe200078ec0ff */
[----:B------:R-:W-:Y:S01]  /*6a90*/  @!P1 FMUL.FTZ R9, R3, R43 ;  /* 0x0000002b03099220 */ /* 0x000fe20000410000 */
[----:B------:R-:W-:Y:S01]  /*6aa0*/  @!P1 LOP3.LUT R44, R57, 0xffff0000, RZ, 0xc0, !PT ;  /* 0xffff0000392c9812 */ /* 0x000fe200078ec0ff */
[C---:B------:R-:W-:Y:S02]  /*6ab0*/  @!P1 FMUL.FTZ R45, R7.reuse, R39 ;  /* 0x00000027072d9220 */ /* 0x040fe40000410000 */
[-C--:B------:R-:W-:Y:S02]  /*6ac0*/  @!P1 FMUL.FTZ R3, R7, R8.reuse ;  /* 0x0000000807039220 */ /* 0x080fe40000410000 */
[----:B------:R-:W-:Y:S01]  /*6ad0*/  @!P1 FFMA.FTZ R87, R40, R8, -R45 ;  /* 0x0000000828579223 */ /* 0x000fe2000001082d */
[----:B------:R-:W-:Y:S01]  /*6ae0*/  @!P1 LOP3.LUT R8, R14, 0xffff0000, RZ, 0xc0, !PT ;  /* 0xffff00000e089812 */ /* 0x000fe200078ec0ff */
[C---:B------:R-:W-:Y:S01]  /*6af0*/  @!P1 IMAD.U32 R45, R47.reuse, 0x10000, RZ ;  /* 0x000100002f2d9824 */ /* 0x040fe200078e00ff */
[----:B------:R-:W-:Y:S01]  /*6b00*/  @!P1 LOP3.LUT R47, R47, 0xffff0000, RZ, 0xc0, !PT ;  /* 0xffff00002f2f9812 */ /* 0x000fe200078ec0ff */
[----:B------:R-:W-:Y:S01]  /*6b10*/  @!P1 FFMA.FTZ R88, R44, R6, -R9 ;  /* 0x000000062c589223 */ /* 0x000fe20000010809 */
[----:B------:R-:W-:Y:S01]  /*6b20*/  @!P1 LOP3.LUT R9, R10, 0xffff0000, RZ, 0xc0, !PT ;  /* 0xffff00000a099812 */ /* 0x000fe200078ec0ff */
[----:B------:R-:W-:Y:S02]  /*6b30*/  @!P1 IMAD.U32 R6, R14, 0x10000, RZ ;  /* 0x000100000e069824 */ /* 0x000fe400078e00ff */
[----:B------:R-:W-:Y:S02]  /*6b40*/  @!P1 IMAD.U32 R7, R10, 0x10000, RZ ;  /* 0x000100000a079824 */ /* 0x000fe400078e00ff */
[----:B------:R-:W-:Y:S02]  /*6b50*/  @!P1 FMUL.FTZ R10, R6, R45 ;  /* 0x0000002d060a9220 */ /* 0x000fe40000410000 */
[----:B------:R-:W-:Y:S02]  /*6b60*/  @!P1 FMUL.FTZ R49, R8, R47 ;  /* 0x0000002f08319220 */ /* 0x000fe40000410000 */
[----:B------:R-:W-:Y:S01]  /*6b70*/  @!P1 FFMA.FTZ R86, R46, R7, -R10 ;  /* 0x000000072e569223 */ /* 0x000fe2000001080a */
[----:B------:R-:W-:Y:S01]  /*6b80*/  @!P1 LOP3.LUT R10, R15, 0xffff0000, RZ, 0xc0, !PT ;  /* 0xffff00000f0a9812 */ /* 0x000fe200078ec0ff */
[----:B------:R-:W-:Y:S02]  /*6b90*/  @!P1 FFMA.FTZ R85, R48, R9, -R49 ;  /* 0x0000000930559223 */ /* 0x000fe40000010831 */
[C---:B------:R-:W-:Y:S01]  /*6ba0*/  @!P1 IMAD.U32 R49, R51.reuse, 0x10000, RZ ;  /* 0x0001000033319824 */ /* 0x040fe200078e00ff */
[----:B------:R-:W-:Y:S01]  /*6bb0*/  @!P1 LOP3.LUT R51, R51, 0xffff0000, RZ, 0xc0, !PT ;  /* 0xffff000033339812 */ /* 0x000fe200078ec0ff */
[----:B------:R-:W-:Y:S02]  /*6bc0*/  @!P1 FMUL.FTZ R6, R6, R7 ;  /* 0x0000000706069220 */ /* 0x000fe40000410000 */
[----:B------:R-:W-:Y:S02]  /*6bd0*/  @!P1 FMUL.FTZ R7, R8, R9 ;  /* 0x0000000908079220 */ /* 0x000fe40000410000 */
[----:B------:R-:W-:Y:S02]  /*6be0*/  @!P1 IMAD.U32 R8, R15, 0x10000, RZ ;  /* 0x000100000f089824 */ /* 0x000fe400078e00ff */
[C---:B------:R-:W-:Y:S01]  /*6bf0*/  @!P1 IMAD.U32 R9, R11.reuse, 0x10000, RZ ;  /* 0x000100000b099824 */ /* 0x040fe200078e00ff */
[----:B------:R-:W-:Y:S01]  /*6c00*/  @!P1 LOP3.LUT R11, R11, 0xffff0000, RZ, 0xc0, !PT ;  /* 0xffff00000b0b9812 */ /* 0x000fe200078ec0ff */
[----:B------:R-:W-:Y:S01]  /*6c10*/  @!P1 FFMA.FTZ R3, R39, R40, R3 ;  /* 0x0000002827039223 */ /* 0x000fe20000010003 */
[----:B------:R-:W-:Y:S01]  /*6c20*/  @!P1 F2FP.BF16.PACK_AB R39, R85, R86 ;  /* 0x000000565527923e */ /* 0x000fe200000010ff */
[----:B------:R-:W-:Y:S02]  /*6c30*/  @!P1 FMUL.FTZ R83, R8, R49 ;  /* 0x0000003108539220 */ /* 0x000fe40000410000 */
[----:B------:R-:W-:Y:S02]  /*6c40*/  @!P1 FMUL.FTZ R84, R10, R51 ;  /* 0x000000330a549220 */ /* 0x000fe40000410000 */
[----:B------:R-:W-:Y:S02]  /*6c50*/  @!P1 FFMA.FTZ R4, R41, R42, R4 ;  /* 0x0000002a29049223 */ /* 0x000fe40000010004 */
[----:B------:R-:W-:Y:S02]  /*6c60*/  @!P1 FFMA.FTZ R5, R43, R44, R5 ;  /* 0x0000002c2b059223 */ /* 0x000fe40000010005 */
[----:B------:R-:W-:Y:S02]  /*6c70*/  @!P1 FFMA.FTZ R83, R50, R9, -R83 ;  /* 0x0000000932539223 */ /* 0x000fe40000010853 */
[----:B------:R-:W-:Y:S01]  /*6c80*/  @!P1 FFMA.FTZ R84, R52, R11, -R84 ;  /* 0x0000000b34549223 */ /* 0x000fe20000010854 */
[----:B------:R-:W-:Y:S01]  /*6c90*/  @!P1 F2FP.BF16.PACK_AB R4, R5, R4 ;  /* 0x000000040504923e */ /* 0x000fe200000010ff */
[----:B------:R-:W-:Y:S02]  /*6ca0*/  @!P1 FMUL.FTZ R8, R8, R9 ;  /* 0x0000000908089220 */ /* 0x000fe40000410000 */
[----:B------:R-:W-:Y:S01]  /*6cb0*/  @!P1 FFMA.FTZ R6, R45, R46, R6 ;  /* 0x0000002e2d069223 */ /* 0x000fe20000010006 */
[----:B------:R-:W-:Y:S01]  /*6cc0*/  @!P1 F2FP.BF16.PACK_AB R40, R84, R83 ;  /* 0x000000535428923e */ /* 0x000fe200000010ff */
[----:B------:R-:W-:Y:S01]  /*6cd0*/  @!P1 FMUL.FTZ R9, R10, R11 ;  /* 0x0000000b0a099220 */ /* 0x000fe20000410000 */
[----:B------:R-:W-:Y:S01]  /*6ce0*/  @!P1 F2FP.BF16.PACK_AB R11, R88, R89 ;  /* 0x00000059580b923e */ /* 0x000fe200000010ff */
[----:B------:R-:W-:Y:S01]  /*6cf0*/  @!P1 FFMA.FTZ R7, R47, R48, R7 ;  /* 0x000000302f079223 */ /* 0x000fe20000010007 */
[----:B------:R-:W-:Y:S01]  /*6d00*/  @!P1 F2FP.BF16.PACK_AB R10, R87, R90 ;  /* 0x0000005a570a923e */ /* 0x000fe200000010ff */
[----:B------:R-:W-:Y:S01]  /*6d10*/  @!P1 FFMA.FTZ R8, R49, R50, R8 ;  /* 0x0000003231089223 */ /* 0x000fe20000010008 */
[----:B------:R-:W-:Y:S01]  /*6d20*/  @!P1 MOV R59, R40 ;  /* 0x00000028003b9202 */ /* 0x000fe20000000f00 */
[----:B------:R-:W-:Y:S01]  /*6d30*/  @!P1 FFMA.FTZ R9, R51, R52, R9 ;  /* 0x0000003433099223 */ /* 0x000fe20000010009 */
[----:B------:R-:W-:Y:S01]  /*6d40*/  @!P1 MOV R56, R10 ;  /* 0x0000000a00389202 */ /* 0x000fe20000000f00 */
[----:B------:R-:W-:Y:S01]  /*6d50*/  @!P1 IMAD.MOV.U32 R57, RZ, RZ, R11 ;  /* 0x000000ffff399224 */ /* 0x000fe200078e000b */
[----:B------:R-:W-:Y:S01]  /*6d60*/  @!P1 F2FP.BF16.PACK_AB R10, R3, R2 ;  /* 0x00000002030a923e */ /* 0x000fe200000010ff */
[----:B------:R-:W-:Y:S01]  /*6d70*/  @!P1 IMAD.MOV.U32 R58, RZ, RZ, R39 ;  /* 0x000000ffff3a9224 */ /* 0x000fe200078e0027 */
[----:B------:R-:W-:Y:S01]  /*6d80*/  @!P1 F2FP.BF16.PACK_AB R2, R9, R8 ;  /* 0x000000080902923e */ /* 0x000fe200000010ff */
[----:B------:R-:W-:Y:S01]  /*6d90*/  @!P1 IMAD.MOV.U32 R13, RZ, RZ, R4 ;  /* 0x000000ffff0d9224 */ /* 0x000fe200078e0004 */
[----:B------:R-:W-:Y:S01]  /*6da0*/  @!P1 F2FP.BF16.PACK_AB R3, R7, R6 ;  /* 0x000000060703923e */ /* 0x000fe200000010ff */
[----:B------:R-:W-:Y:S01]  /*6db0*/  @!P1 IMAD.MOV.U32 R12, RZ, RZ, R10 ;  /* 0x000000ffff0c9224 */ /* 0x000fe200078e000a */
[----:B------:R1:W-:Y:S01]  /*6dc0*/  STG.E.128 [R80.64], R56 ;  /* 0x0000003850007986 */ /* 0x0003e2000c101d06 */
[----:B------:R-:W-:Y:S01]  /*6dd0*/  @!P1 IMAD.MOV.U32 R15, RZ, RZ, R2 ;  /* 0x000000ffff0f9224 */ /* 0x000fe200078e0002 */
[----:B------:R-:W-:Y:S06]  /*6de0*/  @!P1 MOV R14, R3 ;  /* 0x00000003000e9202 */ /* 0x000fec0000000f00 */
[----:B------:R1:W-:Y:S02]  /*6df0*/  @!P0 STG.E.128 [R78.64], R12 ;  /* 0x0000000c4e008986 */ /* 0x0003e4000c101d06 */
.L_x_1170:
[----:B------:R-:W-:Y:S05]  /*6e00*/  BSYNC B0 ;  /* 0x0000000000007941 */ /* 0x000fea0003800000 */
.L_x_1169:
[----:B------:R-:W-:Y:S01]  /*6e10*/  ISETP.GE.OR P0, PT, R217, R75, P6 ;  /* 0x0000004bd900720c */ /* 0x000fe20003706670 */
[----:B------:R-:W-:Y:S01]  /*6e20*/  @!UPT UIADD3 URZ, URZ, URZ, URZ ;  /* 0x0000003f3f3ff290 */ /* 0x000fe2000fffe03f */
[----:B------:R-:W-:Y:S11]  /*6e30*/  BSSY B0, `(.L_x_1171) ;  /* 0x0000071000007945 */ /* 0x000ff60003800000 */
[----:B------:R-:W-:-:S05]  /*6e40*/  @P0 BRA `(.L_x_1172) ;  /* 0x000006f000000947 */ /* 0x000fca0003800000 */
[----:B------:R-:W-:Y:S01]  /*6e50*/  IADD3 R2, P0, R202, R76, RZ ;  /* 0x0000004cca027210 */ /* 0x000fe20007f1e0ff */
[----:B-1----:R-:W1:Y:S01]  /*6e60*/  LDS.128 R12, [R130+0x8100] ;  /* 0x00810000820c7984 */ /* 0x002e620000000c00 */
[--C-:B-----5:R-:W-:Y:S02]  /*6e70*/  @!P1 SHF.R.U64 R6, R60, 0x10, R61.reuse ;  /* 0x000000103c069819 */ /* 0x120fe4000000123d */
[----:B------:R-:W-:Y:S01]  /*6e80*/  @!P1 SHF.R.U32.HI R7, RZ, 0x10, R61 ;  /* 0x00000010ff079819 */ /* 0x000fe2000001163d */
[----:B------:R-:W-:Y:S01]  /*6e90*/  IMAD.X R3, R82, 0x1, R137, P0 ;  /* 0x0000000152037824 */ /* 0x000fe200000e0689 */
[-C--:B------:R-:W-:Y:S02]  /*6ea0*/  IADD3 R4, P2, P0, R92, R2.reuse, R110 ;  /* 0x000000025c047210 */ /* 0x080fe4000785e06e */
[----:B------:R-:W-:Y:S01]  /*6eb0*/  @!P1 SHF.R.U64 R9, R62, 0x10, R63 ;  /* 0x000000103e099819 */ /* 0x000fe2000000123f */
[----:B------:R-:W2:Y:S01]  /*6ec0*/  LDS.128 R48, [R133+0x8100] ;  /* 0x0081000085307984 */ /* 0x000ea20000000c00 */
[-C--:B------:R-:W-:Y:S02]  /*6ed0*/  IADD3.X R5, R94, R3.reuse, R112, P2, P0 ;  /* 0x000000035e057210 */ /* 0x080fe400017e0470 */
[----:B------:R-:W-:Y:S02]  /*6ee0*/  ISETP.GE.AND P0, PT, R91, c[0x0][0x1d4], PT ;  /* 0x000075005b007a0c */ /* 0x000fe40003f06270 */
[C---:B------:R-:W-:Y:S02]  /*6ef0*/  @!P1 PRMT R41, R54.reuse, 0x5432, R9 ;  /* 0x0000543236299816 */ /* 0x040fe40000000009 */
[----:B------:R-:W-:Y:S04]  /*6f00*/  @!P1 SHF.R.U32.HI R10, RZ, 0x10, R63 ;  /* 0x00000010ff0a9819 */ /* 0x000fe8000001163f */
[----:B------:R-:W-:Y:S04]  /*6f10*/  @!P1 PRMT R39, R54, 0x5410, R10 ;  /* 0x0000541036279816 */ /* 0x000fe8000000000a */
[C---:B------:R-:W-:Y:S01]  /*6f20*/  @!P1 LOP3.LUT R45, R39.reuse, 0xffff0000, RZ, 0xc0, !PT ;  /* 0xffff0000272d9812 */ /* 0x040fe200078ec0ff */
[----:B------:R-:W-:Y:S01]  /*6f30*/  @!P1 IMAD.U32 R43, R39, 0x10000, RZ ;  /* 0x00010000272b9824 */ /* 0x000fe200078e00ff */
[----:B------:R-:W-:Y:S04]  /*6f40*/  @!P0 IADD3 R2, P3, P2, R92, R2, R91 ;  /* 0x000000025c028210 */ /* 0x000fe80007a7e05b */
[----:B------:R-:W-:Y:S02]  /*6f50*/  @!P0 IADD3.X R3, R94, R3, R111, P3, P2 ;  /* 0x000000035e038210 */ /* 0x000fe40001fe446f */
[C---:B------:R-:W-:Y:S04]  /*6f60*/  LEA R58, P2, R4.reuse, c[0x0][0x1c8], 0x1 ;  /* 0x00007200043a7a11 */ /* 0x040fe800078408ff */
[----:B------:R-:W-:Y:S02]  /*6f70*/  LEA.HI.X R59, R4, c[0x0][0x1cc], R5, 0x1, P2 ;  /* 0x00007300043b7a11 */ /* 0x000fe400010f0c05 */
[----:B------:R-:W-:Y:S02]  /*6f80*/  @!P0 LEA R56, P2, R2, c[0x0][0x1c8], 0x1 ;  /* 0x0000720002388a11 */ /* 0x000fe400078408ff */
[----:B------:R-:W-:Y:S02]  /*6f90*/  @!P1 SHF.R.U64 R4, R18, 0x10, R19 ;  /* 0x0000001012049819 */ /* 0x000fe40000001213 */
[----:B------:R-:W-:Y:S02]  /*6fa0*/  @!P0 LEA.HI.X R57, R2, c[0x0][0x1cc], R3, 0x1, P2 ;  /* 0x0000730002398a11 */ /* 0x000fe400010f0c03 */
[----:B------:R-:W-:Y:S02]  /*6fb0*/  @!P1 SHF.R.U64 R2, R16, 0x10, R17 ;  /* 0x0000001010029819 */ /* 0x000fe40000001211 */
[----:B------:R-:W-:Y:S02]  /*6fc0*/  @!P1 PRMT R11, R25, 0x5432, R4 ;  /* 0x00005432190b9816 */ /* 0x000fe40000000004 */
[----:B------:R-:W-:Y:S01]  /*6fd0*/  @!P1 PRMT R8, R24, 0x5432, R2 ;  /* 0x0000543218089816 */ /* 0x000fe20000000002 */
[----:B-1----:R-:W-:Y:S01]  /*6fe0*/  @!P1 IMAD.U32 R2, R12, 0x10000, RZ ;  /* 0x000100000c029824 */ /* 0x002fe200078e00ff */
[----:B------:R-:W-:Y:S01]  /*6ff0*/  @!P1 SHF.L.U32 R4, R13, 0x10, RZ ;  /* 0x000000100d049819 */ /* 0x000fe200000006ff */
[----:B--2---:R-:W-:Y:S01]  /*7000*/  @!P1 IMAD.U32 R9, R48, 0x10000, RZ ;  /* 0x0001000030099824 */ /* 0x004fe200078e00ff */
[C---:B------:R-:W-:Y:S01]  /*7010*/  @!P1 LOP3.LUT R46, R51.reuse, 0xffff0000, RZ, 0xc0, !PT ;  /* 0xffff0000332e9812 */ /* 0x040fe200078ec0ff */
[----:B------:R-:W-:Y:S01]  /*7020*/  @!P1 IMAD.U32 R44, R51, 0x10000, RZ ;  /* 0x00010000332c9824 */ /* 0x000fe200078e00ff */
[----:B------:R-:W-:Y:S02]  /*7030*/  @!P1 LOP3.LUT R42, R50, 0xffff0000, RZ, 0xc0, !PT ;  /* 0xffff0000322a9812 */ /* 0x000fe400078ec0ff */
[----:B------:R-:W-:Y:S01]  /*7040*/  @!P1 SHF.R.U32.HI R5, RZ, 0x10, R19 ;  /* 0x00000010ff059819 */ /* 0x000fe20000011613 */
[----:B------:R-:W-:Y:S01]  /*7050*/  @!P1 IMAD.U32 R19, R49, 0x10000, RZ ;  /* 0x0001000031139824 */ /* 0x000fe200078e00ff */
[----:B------:R-:W-:Y:S02]  /*7060*/  @!P1 SHF.R.U32.HI R3, RZ, 0x10, R17 ;  /* 0x00000010ff039819 */ /* 0x000fe40000011611 */
[C---:B------:R-:W-:Y:S02]  /*7070*/  @!P1 PRMT R17, R53.reuse, 0x5410, R6 ;  /* 0x0000541035119816 */ /* 0x040fe40000000006 */
[----:B------:R-:W-:Y:S02]  /*7080*/  @!P1 PRMT R16, R53, 0x5432, R7 ;  /* 0x0000543235109816 */ /* 0x000fe40000000007 */
[----:B------:R-:W-:Y:S01]  /*7090*/  @!P1 PRMT R6, R24, 0x5410, R3 ;  /* 0x0000541018069816 */ /* 0x000fe20000000003 */
[----:B------:R-:W-:Y:S01]  /*70a0*/  @!P1 IMAD.U32 R7, R17, 0x10000, RZ ;  /* 0x0001000011079824 */ /* 0x000fe200078e00ff */
[----:B------:R-:W-:Y:S01]  /*70b0*/  @!P1 PRMT R10, R25, 0x5410, R5 ;  /* 0x00005410190a9816 */ /* 0x000fe20000000005 */
[C---:B------:R-:W-:Y:S01]  /*70c0*/  @!P1 IMAD.U32 R3, R8.reuse, 0x10000, RZ ;  /* 0x0001000008039824 */ /* 0x040fe200078e00ff */
[----:B------:R-:W-:Y:S01]  /*70d0*/  @!P1 LOP3.LUT R8, R8, 0xffff0000, RZ, 0xc0, !PT ;  /* 0xffff000008089812 */ /* 0x000fe200078ec0ff */
[----:B------:R-:W-:Y:S02]  /*70e0*/  @!P1 IMAD.U32 R18, R16, 0x10000, RZ ;  /* 0x0001000010129824 */ /* 0x000fe400078e00ff */
[----:B------:R-:W-:Y:S02]  /*70f0*/  @!P1 FMUL.FTZ R24, R2, R7 ;  /* 0x0000000702189220 */ /* 0x000fe40000410000 */
[C---:B------:R-:W-:Y:S01]  /*7100*/  @!P1 IMAD.U32 R5, R6.reuse, 0x10000, RZ ;  /* 0x0001000006059824 */ /* 0x040fe200078e00ff */
[----:B------:R-:W-:Y:S01]  /*7110*/  @!P1 LOP3.LUT R6, R6, 0xffff0000, RZ, 0xc0, !PT ;  /* 0xffff000006069812 */ /* 0x000fe200078ec0ff */
[-C--:B------:R-:W-:Y:S02]  /*7120*/  @!P1 FMUL.FTZ R2, R2, R3.reuse ;  /* 0x0000000302029220 */ /* 0x080fe40000410000 */
[----:B------:R-:W-:Y:S02]  /*7130*/  @!P1 FMUL.FTZ R25, R4, R18 ;  /* 0x0000001204199220 */ /* 0x000fe40000410000 */
[----:B------:R-:W-:Y:S01]  /*7140*/  @!P1 FFMA.FTZ R63, R9, R3, -R24 ;  /* 0x00000003093f9223 */ /* 0x000fe20000010818 */
[----:B------:R-:W-:Y:S01]  /*7150*/  @!P1 LOP3.LUT R3, R13, 0xffff0000, RZ, 0xc0, !PT ;  /* 0xffff00000d039812 */ /* 0x000fe200078ec0ff */
[----:B------:R-:W-:Y:S01]  /*7160*/  @!P1 FFMA.FTZ R62, R19, R5, -R25 ;  /* 0x00000005133e9223 */ /* 0x000fe20000010819 */
[----:B------:R-:W-:Y:S01]  /*7170*/  @!P1 LOP3.LUT R25, R49, 0xffff0000, RZ, 0xc0, !PT ;  /* 0xffff000031199812 */ /* 0x000fe200078ec0ff */
[----:B------:R-:W-:Y:S01]  /*7180*/  @!P1 FFMA.FTZ R2, R7, R9, R2 ;  /* 0x0000000907029223 */ /* 0x000fe20000010002 */
[----:B------:R-:W-:Y:S01]  /*7190*/  @!P1 LOP3.LUT R24, R16, 0xffff0000, RZ, 0xc0, !PT ;  /* 0xffff000010189812 */ /* 0x000fe200078ec0ff */
[----:B------:R-:W-:Y:S01]  /*71a0*/  @!P1 FMUL.FTZ R4, R4, R5 ;  /* 0x0000000504049220 */ /* 0x000fe20000410000 */
[----:B------:R-:W-:Y:S01]  /*71b0*/  @!P1 LOP3.LUT R7, R12, 0xffff0000, RZ, 0xc0, !PT ;  /* 0xffff00000c079812 */ /* 0x000fe200078ec0ff */
[----:B------:R-:W-:Y:S01]  /*71c0*/  @!P1 FMUL.FTZ R5, R3, R6 ;  /* 0x0000000603059220 */ /* 0x000fe20000410000 */
[----:B------:R-:W-:Y:S01]  /*71d0*/  @!P1 LOP3.LUT R16, R17, 0xffff0000, RZ, 0xc0, !PT ;  /* 0xffff000011109812 */ /* 0x000fe200078ec0ff */
[----:B------:R-:W-:Y:S01]  /*71e0*/  @!P1 FMUL.FTZ R9, R3, R24 ;  /* 0x0000001803099220 */ /* 0x000fe20000410000 */
[----:B------:R-:W-:Y:S01]  /*71f0*/  @!P1 LOP3.LUT R17, R48, 0xffff0000, RZ, 0xc0, !PT ;  /* 0xffff000030119812 */ /* 0x000fe200078ec0ff */
[----:B------:R-:W-:Y:S02]  /*7200*/  @!P1 FMUL.FTZ R3, R7, R8 ;  /* 0x0000000807039220 */ /* 0x000fe40000410000 */
[----:B------:R-:W-:Y:S01]  /*7210*/  @!P1 FFMA.FTZ R61, R25, R6, -R9 ;  /* 0x00000006193d9223 */ /* 0x000fe20000010809 */
[----:B------:R-:W-:Y:S01]  /*7220*/  @!P1 SHF.L.U32 R6, R15, 0x10, RZ ;  /* 0x000000100f069819 */ /* 0x000fe200000006ff */
[----:B------:R-:W-:Y:S01]  /*7230*/  @!P1 FMUL.FTZ R40, R7, R16 ;  /* 0x0000001007289220 */ /* 0x000fe20000410000 */
[----:B------:R-:W-:Y:S01]  /*7240*/  @!P1 LOP3.LUT R9, R15, 0xffff0000, RZ, 0xc0, !PT ;  /* 0xffff00000f099812 */ /* 0x000fe200078ec0ff */
[C---:B------:R-:W-:Y:S01]  /*7250*/  @!P1 IMAD.U32 R7, R10.reuse, 0x10000, RZ ;  /* 0x000100000a079824 */ /* 0x040fe200078e00ff */
[----:B------:R-:W-:Y:S01]  /*7260*/  @!P1 LOP3.LUT R10, R10, 0xffff0000, RZ, 0xc0, !PT ;  /* 0xffff00000a0a9812 */ /* 0x000fe200078ec0ff */
[----:B------:R-:W-:Y:S02]  /*7270*/  @!P1 FFMA.FTZ R60, R17, R8, -R40 ;  /* 0x00000008113c9223 */ /* 0x000fe40000010828 */
[C---:B------:R-:W-:Y:S02]  /*7280*/  @!P1 FMUL.FTZ R39, R6.reuse, R43 ;  /* 0x0000002b06279220 */ /* 0x040fe40000410000 */
[C---:B------:R-:W-:Y:S02]  /*7290*/  @!P1 FMUL.FTZ R40, R9.reuse, R45 ;  /* 0x0000002d09289220 */ /* 0x040fe40000410000 */
[-C--:B------:R-:W-:Y:S01]  /*72a0*/  @!P1 FMUL.FTZ R8, R6, R7.reuse ;  /* 0x0000000706089220 */ /* 0x080fe20000410000 */
[----:B------:R-:W-:Y:S01]  /*72b0*/  @!P1 SHF.L.U32 R6, R14, 0x10, RZ ;  /* 0x000000100e069819 */ /* 0x000fe200000006ff */
[----:B------:R-:W-:Y:S02]  /*72c0*/  @!P1 FFMA.FTZ R54, R44, R7, -R39 ;  /* 0x000000072c369223 */ /* 0x000fe40000010827 */
[-C--:B------:R-:W-:Y:S02]  /*72d0*/  @!P1 FMUL.FTZ R9, R9, R10.reuse ;  /* 0x0000000a09099220 */ /* 0x080fe40000410000 */
[----:B------:R-:W-:Y:S01]  /*72e0*/  @!P1 FFMA.FTZ R53, R46, R10, -R40 ;  /* 0x0000000a2e359223 */ /* 0x000fe20000010828 */
[----:B------:R-:W-:Y:S01]  /*72f0*/  @!P1 LOP3.LUT R10, R14, 0xffff0000, RZ, 0xc0, !PT ;  /* 0xffff00000e0a9812 */ /* 0x000fe200078ec0ff */
[C---:B------:R-:W-:Y:S01]  /*7300*/  @!P1 IMAD.U32 R39, R41.reuse, 0x10000, RZ ;  /* 0x0001000029279824 */ /* 0x040fe200078e00ff */
[----:B------:R-:W-:Y:S01]  /*7310*/  @!P1 LOP3.LUT R41, R41, 0xffff0000, RZ, 0xc0, !PT ;  /* 0xffff000029299812 */ /* 0x000fe200078ec0ff */
[C---:B------:R-:W-:Y:S01]  /*7320*/  @!P1 IMAD.U32 R7, R11.reuse, 0x10000, RZ ;  /* 0x000100000b079824 */ /* 0x040fe200078e00ff */
[----:B------:R-:W-:Y:S01]  /*7330*/  @!P1 LOP3.LUT R11, R11, 0xffff0000, RZ, 0xc0, !PT ;  /* 0xffff00000b0b9812 */ /* 0x000fe200078ec0ff */
[----:B------:R-:W-:Y:S02]  /*7340*/  @!P1 IMAD.U32 R40, R50, 0x10000, RZ ;  /* 0x0001000032289824 */ /* 0x000fe400078e00ff */
[----:B------:R-:W-:Y:S02]  /*7350*/  @!P1 FMUL.FTZ R47, R6, R39 ;  /* 0x00000027062f9220 */ /* 0x000fe40000410000 */
[----:B------:R-:W-:Y:S02]  /*7360*/  @!P1 FMUL.FTZ R52, R10, R41 ;  /* 0x000000290a349220 */ /* 0x000fe40000410000 */
[----:B------:R-:W-:Y:S01]  /*7370*/  @!P1 FFMA.FTZ R3, R16, R17, R3 ;  /* 0x0000001110039223 */ /* 0x000fe20000010003 */
[----:B------:R-:W-:Y:S01]  /*7380*/  @!P1 F2FP.BF16.PACK_AB R17, R53, R54 ;  /* 0x000000363511923e */ /* 0x000fe200000010ff */
[----:B------:R-:W-:Y:S02]  /*7390*/  @!P1 FMUL.FTZ R6, R6, R7 ;  /* 0x0000000706069220 */ /* 0x000fe40000410000 */
[----:B------:R-:W-:Y:S02]  /*73a0*/  @!P1 FFMA.FTZ R4, R18, R19, R4 ;  /* 0x0000001312049223 */ /* 0x000fe40000010004 */
[----:B------:R-:W-:Y:S02]  /*73b0*/  @!P1 FFMA.FTZ R47, R40, R7, -R47 ;  /* 0x00000007282f9223 */ /* 0x000fe4000001082f */
[----:B------:R-:W-:Y:S01]  /*73c0*/  @!P1 FMUL.FTZ R7, R10, R11 ;  /* 0x0000000b0a079220 */ /* 0x000fe20000410000 */
[----:B------:R-:W-:Y:S01]  /*73d0*/  @!P1 F2FP.BF16.PACK_AB R10, R60, R63 ;  /* 0x0000003f3c0a923e */ /* 0x000fe200000010ff */
[----:B------:R-:W-:Y:S01]  /*73e0*/  @!P1 FFMA.FTZ R52, R42, R11, -R52 ;  /* 0x0000000b2a349223 */ /* 0x000fe20000010834 */
[----:B------:R-:W-:Y:S01]  /*73f0*/  @!P1 F2FP.BF16.PACK_AB R11, R61, R62 ;  /* 0x0000003e3d0b923e */ /* 0x000fe200000010ff */
[----:B------:R-:W-:Y:S02]  /*7400*/  @!P1 FFMA.FTZ R5, R24, R25, R5 ;  /* 0x0000001918059223 */ /* 0x000fe40000010005 */
[----:B------:R-:W-:Y:S01]  /*7410*/  @!P1 FFMA.FTZ R6, R39, R40, R6 ;  /* 0x0000002827069223 */ /* 0x000fe20000010006 */
[----:B------:R-:W-:Y:S01]  /*7420*/  @!P1 MOV R49, R11 ;  /* 0x0000000b00319202 */ /* 0x000fe20000000f00 */
[----:B------:R-:W-:Y:S01]  /*7430*/  @!P1 FFMA.FTZ R7, R41, R42, R7 ;  /* 0x0000002a29079223 */ /* 0x000fe20000010007 */
[----:B------:R-:W-:Y:S01]  /*7440*/  @!P1 F2FP.BF16.PACK_AB R16, R52, R47 ;  /* 0x0000002f3410923e */ /* 0x000fe200000010ff */
[----:B------:R-:W-:Y:S01]  /*7450*/  @!P1 FFMA.FTZ R8, R43, R44, R8 ;  /* 0x0000002c2b089223 */ /* 0x000fe20000010008 */
[----:B------:R-:W-:Y:S01]  /*7460*/  @!P1 F2FP.BF16.PACK_AB R4, R5, R4 ;  /* 0x000000040504923e */ /* 0x000fe200000010ff */
[----:B------:R-:W-:Y:S02]  /*7470*/  @!P1 FFMA.FTZ R9, R45, R46, R9 ;  /* 0x0000002e2d099223 */ /* 0x000fe40000010009 */
[----:B------:R-:W-:Y:S01]  /*7480*/  @!P1 IMAD.MOV.U32 R48, RZ, RZ, R10 ;  /* 0x000000ffff309224 */ /* 0x000fe200078e000a */
[----:B------:R-:W-:Y:S01]  /*7490*/  @!P1 F2FP.BF16.PACK_AB R10, R3, R2 ;  /* 0x00000002030a923e */ /* 0x000fe200000010ff */
[----:B------:R-:W-:Y:S01]  /*74a0*/  @!P1 IMAD.MOV.U32 R50, RZ, RZ, R16 ;  /* 0x000000ffff329224 */ /* 0x000fe200078e0010 */
[----:B------:R-:W-:Y:S01]  /*74b0*/  @!P1 F2FP.BF16.PACK_AB R3, R7, R6 ;  /* 0x000000060703923e */ /* 0x000fe200000010ff */
        /* <DEDUP_REMOVED lines=8> */
.L_x_1172:
[----:B------:R-:W-:Y:S05]  /*7540*/  BSYNC B0 ;  /* 0x0000000000007941 */ /* 0x000fea0003800000 */
.L_x_1171:
        /* <DEDUP_REMOVED lines=10> */
[----:B------:R-:W-:Y:S01]  /*75f0*/  @!P1 PRMT R17, R55, 0x5410, R6 ;  /* 0x0000541037119816 */ /* 0x000fe20000000006 */
[----:B------:R-:W2:Y:S01]  /*7600*/  LDS.128 R44, [R132+0x8100] ;  /* 0x00810000842c7984 */ /* 0x000ea20000000c00 */
[-C--:B------:R-:W-:Y:S02]  /*7610*/  IADD3.X R5, R94, R3.reuse, R112, P2, P0 ;  /* 0x000000035e057210 */ /* 0x080fe400017e0470 */
[----:B------:R-:W-:Y:S02]  /*7620*/  ISETP.GE.AND P0, PT, R91, c[0x0][0x1d4], PT ;  /* 0x000075005b007a0c */ /* 0x000fe40003f06270 */
[--C-:B------:R-:W-:Y:S02]  /*7630*/  @!P1 SHF.R.U32.HI R9, RZ, 0x10, R67.reuse ;  /* 0x00000010ff099819 */ /* 0x100fe40000011643 */
[----:B------:R-:W-:Y:S02]  /*7640*/  @!P1 SHF.R.U64 R11, R66, 0x10, R67 ;  /* 0x00000010420b9819 */ /* 0x000fe40000001243 */
[----:B------:R-:W-:Y:S01]  /*7650*/  @!P1 PRMT R16, R55, 0x5432, R7 ;  /* 0x0000543237109816 */ /* 0x000fe20000000007 */
[----:B------:R-:W-:Y:S01]  /*7660*/  @!P1 IMAD.U32 R7, R17, 0x10000, RZ ;  /* 0x0001000011079824 */ /* 0x000fe200078e00ff */
[----:B------:R-:W-:Y:S03]  /*7670*/  @!P1 PRMT R24, R72, 0x5432, R11 ;  /* 0x0000543248189816 */ /* 0x000fe6000000000b */
[----:B------:R-:W-:Y:S02]  /*7680*/  @!P1 IMAD.U32 R18, R16, 0x10000, RZ ;  /* 0x0001000010129824 */ /* 0x000fe400078e00ff */
        /* <DEDUP_REMOVED lines=13> */
[----:B------:R-:W-:Y:S01]  /*7760*/  @!P1 LOP3.LUT R40, R47, 0xffff0000, RZ, 0xc0, !PT ;  /* 0xffff00002f289812 */ /* 0x000fe200078ec0ff */
[----:B------:R-:W-:Y:S01]  /*7770*/  @!P1 FMUL.FTZ R20, R2, R7 ;  /* 0x0000000702149220 */ /* 0x000fe20000410000 */
[----:B------:R-:W-:Y:S02]  /*7780*/  @!P1 LOP3.LUT R25, R46, 0xffff0000, RZ, 0xc0, !PT ;  /* 0xffff00002e199812 */ /* 0x000fe400078ec0ff */
[----:B------:R-:W-:Y:S01]  /*7790*/  @!P1 PRMT R22, R72, 0x5410, R9 ;  /* 0x0000541048169816 */ /* 0x000fe20000000009 */
[----:B------:R-:W-:Y:S01]  /*77a0*/  @!P1 IMAD.U32 R9, R44, 0x10000, RZ ;  /* 0x000100002c099824 */ /* 0x000fe200078e00ff */
[----:B------:R-:W-:Y:S01]  /*77b0*/  @!P1 SHF.R.U32.HI R3, RZ, 0x10, R21 ;  /* 0x00000010ff039819 */ /* 0x000fe20000011615 */
[----:B------:R-:W-:Y:S01]  /*77c0*/  @!P1 FMUL.FTZ R21, R4, R18 ;  /* 0x0000001204159220 */ /* 0x000fe20000410000 */
[----:B------:R-:W-:Y:S02]  /*77d0*/  @!P1 SHF.R.U32.HI R5, RZ, 0x10, R23 ;  /* 0x00000010ff059819 */ /* 0x000fe40000011617 */
[----:B------:R-:W-:Y:S01]  /*77e0*/  @!P1 PRMT R6, R34, 0x5410, R3 ;  /* 0x0000541022069816 */ /* 0x000fe20000000003 */
[----:B------:R-:W-:Y:S01]  /*77f0*/  @!P1 IMAD.U32 R3, R8, 0x10000, RZ ;  /* 0x0001000008039824 */ /* 0x000fe200078e00ff */
[----:B------:R-:W-:Y:S01]  /*7800*/  @!P1 PRMT R10, R35, 0x5410, R5 ;  /* 0x00005410230a9816 */ /* 0x000fe20000000005 */
[----:B------:R-:W-:Y:S01]  /*7810*/  @!P1 IMAD.U32 R34, R22, 0x10000, RZ ;  /* 0x0001000016229824 */ /* 0x000fe200078e00ff */
[----:B------:R-:W-:Y:S01]  /*7820*/  @!P1 LOP3.LUT R8, R8, 0xffff0000, RZ, 0xc0, !PT ;  /* 0xffff000008089812 */ /* 0x000fe200078ec0ff */
[C---:B------:R-:W-:Y:S01]  /*7830*/  @!P1 IMAD.U32 R5, R6.reuse, 0x10000, RZ ;  /* 0x0001000006059824 */ /* 0x040fe200078e00ff */
[----:B------:R-:W-:Y:S01]  /*7840*/  @!P1 LOP3.LUT R6, R6, 0xffff0000, RZ, 0xc0, !PT ;  /* 0xffff000006069812 */ /* 0x000fe200078ec0ff */
[-C--:B------:R-:W-:Y:S01]  /*7850*/  @!P1 FMUL.FTZ R2, R2, R3.reuse ;  /* 0x0000000302029220 */ /* 0x080fe20000410000 */
[----:B------:R-:W-:Y:S01]  /*7860*/  @!P1 LOP3.LUT R39, R22, 0xffff0000, RZ, 0xc0, !PT ;  /* 0xffff000016279812 */ /* 0x000fe200078ec0ff */
        /* <DEDUP_REMOVED lines=10> */
[----:B------:R-:W-:Y:S01]  /*7910*/  @!P1 IMAD.U32 R35, R47, 0x10000, RZ ;  /* 0x000100002f239824 */ /* 0x000fe200078e00ff */
[----:B------:R-:W-:Y:S01]  /*7920*/  @!P1 LOP3.LUT R17, R44, 0xffff0000, RZ, 0xc0, !PT ;  /* 0xffff00002c119812 */ /* 0x000fe200078ec0ff */
[----:B------:R-:W-:Y:S02]  /*7930*/  @!P1 FMUL.FTZ R9, R3, R20 ;  /* 0x0000001403099220 */ /* 0x000fe40000410000 */
[----:B------:R-:W-:Y:S02]  /*7940*/  @!P1 FMUL.FTZ R23, R7, R16 ;  /* 0x0000001007179220 */ /* 0x000fe40000410000 */
[----:B------:R-:W-:Y:S01]  /*7950*/  @!P1 FFMA.FTZ R54, R21, R6, -R9 ;  /* 0x0000000615369223 */ /* 0x000fe20000010809 */
[----:B------:R-:W-:Y:S01]  /*7960*/  @!P1 SHF.L.U32 R6, R15, 0x10, RZ ;  /* 0x000000100f069819 */ /* 0x000fe200000006ff */
[-C--:B------:R-:W-:Y:S01]  /*7970*/  @!P1 FMUL.FTZ R3, R7, R8.reuse ;  /* 0x0000000807039220 */ /* 0x080fe20000410000 */
[----:B------:R-:W-:Y:S01]  /*7980*/  @!P1 LOP3.LUT R9, R15, 0xffff0000, RZ, 0xc0, !PT ;  /* 0xffff00000f099812 */ /* 0x000fe200078ec0ff */
[C---:B------:R-:W-:Y:S01]  /*7990*/  @!P1 IMAD.U32 R7, R10.reuse, 0x10000, RZ ;  /* 0x000100000a079824 */ /* 0x040fe200078e00ff */
[----:B------:R-:W-:Y:S01]  /*79a0*/  @!P1 LOP3.LUT R10, R10, 0xffff0000, RZ, 0xc0, !PT ;  /* 0xffff00000a0a9812 */ /* 0x000fe200078ec0ff */
[----:B------:R-:W-:Y:S02]  /*79b0*/  @!P1 FFMA.FTZ R49, R17, R8, -R23 ;  /* 0x0000000811319223 */ /* 0x000fe40000010817 */
[C---:B------:R-:W-:Y:S02]  /*79c0*/  @!P1 FMUL.FTZ R22, R6.reuse, R34 ;  /* 0x0000002206169220 */ /* 0x040fe40000410000 */
[----:B------:R-:W-:Y:S02]  /*79d0*/  @!P1 FMUL.FTZ R23, R9, R39 ;  /* 0x0000002709179220 */ /* 0x000fe40000410000 */
        /* <DEDUP_REMOVED lines=18> */
[-C--:B------:R-:W-:Y:S01]  /*7b00*/  @!P1 FMUL.FTZ R7, R10, R11.reuse ;  /* 0x0000000b0a079220 */ /* 0x080fe20000410000 */
        /* <DEDUP_REMOVED lines=23> */
.L_x_1174:
[----:B------:R-:W-:Y:S05]  /*7c80*/  BSYNC B0 ;  /* 0x0000000000007941 */ /* 0x000fea0003800000 */
.L_x_1173:
[----:B-1----:R-:W-:Y:S05]  /*7c90*/  IADD3 R53, P0, R192, R76, RZ ;  /* 0x0000004cc0357210 */ /* 0x002fea0007f1e0ff */
[----:B------:R-:W-:Y:S01]  /*7ca0*/  IMAD.X R54, R82, 0x1, R135, P0 ;  /* 0x0000000152367824 */ /* 0x000fe200000e0687 */
[----:B------:R-:W-:Y:S11]  /*7cb0*/  ISETP.GE.OR P0, PT, R211, R75, P6 ;  /* 0x0000004bd300720c */ /* 0x000ff60003706670 */
[----:B------:R-:W-:Y:S02]  /*7cc0*/  @!UPT UIADD3 URZ, URZ, URZ, URZ ;  /* 0x0000003f3f3ff290 */ /* 0x000fe4000fffe03f */
[----:B------:R-:W-:-:S05]  /*7cd0*/  @P0 BRA `(.L_x_1166) ;  /* 0x000009b000000947 */ /* 0x000fca0003800000 */
[----:B------:R-:W-:Y:S01]  /*7ce0*/  IADD3 R2, P2, P0, R92, R53, R110 ;  /* 0x000000355c027210 */ /* 0x000fe2000785e06e */
[----:B------:R-:W1:Y:S01]  /*7cf0*/  LDS.128 R12, [R127+0x8100] ;  /* 0x008100007f0c7984 */ /* 0x000e620000000c00 */
[----:B-----5:R-:W-:Y:S02]  /*7d00*/  @!P1 SHF.R.U32.HI R7, RZ, 0x10, R69 ;  /* 0x00000010ff079819 */ /* 0x020fe40000011645 */
[----:B------:R-:W-:Y:S02]  /*7d10*/  IADD3.X R3, R94, R54, R112, P2, P0 ;  /* 0x000000365e037210 */ /* 0x000fe400017e0470 */
[----:B------:R-:W-:Y:S02]  /*7d20*/  LEA R48, P0, R2, c[0x0][0x1c8], 0x1 ;  /* 0x0000720002307a11 */ /* 0x000fe400078008ff */
[----:B------:R-:W-:Y:S01]  /*7d30*/  @!P1 SHF.R.U64 R4, R30, 0x10, R31 ;  /* 0x000000101e049819 */ /* 0x000fe2000000121f */
[----:B------:R-:W2:Y:S01]  /*7d40*/  LDS.128 R40, [R131+0x8100] ;  /* 0x0081000083287984 */ /* 0x000ea20000000c00 */
[----:B------:R-:W-:Y:S02]  /*7d50*/  LEA.HI.X R49, R2, c[0x0][0x1cc], R3, 0x1, P0 ;  /* 0x0000730002317a11 */ /* 0x000fe400000f0c03 */
[--C-:B------:R-:W-:Y:S02]  /*7d60*/  @!P1 SHF.R.U64 R3, R28, 0x10, R29.reuse ;  /* 0x000000101c039819 */ /* 0x100fe4000000121d */
[----:B------:R-:W-:Y:S02]  /*7d70*/  @!P1 SHF.R.U32.HI R2, RZ, 0x10, R29 ;  /* 0x00000010ff029819 */ /* 0x000fe4000001161d */
[C---:B------:R-:W-:Y:S02]  /*7d80*/  @!P1 PRMT R8, R36.reuse, 0x5432, R3 ;  /* 0x0000543224089816 */ /* 0x040fe40000000003 */
[----:B------:R-:W-:Y:S02]  /*7d90*/  @!P1 PRMT R5, R36, 0x5410, R2 ;  /* 0x0000541024059816 */ /* 0x000fe40000000002 */
[----:B------:R-:W-:Y:S02]  /*7da0*/  @!P1 SHF.R.U64 R9, R70, 0x10, R71 ;  /* 0x0000001046099819 */ /* 0x000fe40000001247 */
[----:B------:R-:W-:Y:S01]  /*7db0*/  @!P1 SHF.R.U32.HI R6, RZ, 0x10, R31 ;  /* 0x00000010ff069819 */ /* 0x000fe2000001161f */
[----:B------:R-:W-:Y:S01]  /*7dc0*/  @!P1 IMAD.U32 R3, R5, 0x10000, RZ ;  /* 0x0001000005039824 */ /* 0x000fe200078e00ff */
[----:B------:R-:W-:Y:S02]  /*7dd0*/  @!P1 PRMT R39, R74, 0x5410, R9 ;  /* 0x000054104a279816 */ /* 0x000fe40000000009 */
[----:B------:R-:W-:Y:S02]  /*7de0*/  @!P1 PRMT R9, R37, 0x5410, R4 ;  /* 0x0000541025099816 */ /* 0x000fe40000000004 */
[----:B------:R-:W-:Y:S01]  /*7df0*/  @!P1 PRMT R7, R73, 0x5410, R7 ;  /* 0x0000541049079816 */ /* 0x000fe20000000007 */
[----:B------:R-:W-:Y:S01]  /*7e00*/  @!P1 IMAD.U32 R25, R39, 0x10000, RZ ;  /* 0x0001000027199824 */ /* 0x000fe200078e00ff */
[----:B------:R-:W-:Y:S02]  /*7e10*/  @!P1 SHF.R.U64 R10, R68, 0x10, R69 ;  /* 0x00000010440a9819 */ /* 0x000fe40000001245 */
[C---:B------:R-:W-:Y:S01]  /*7e20*/  @!P1 LOP3.LUT R23, R7.reuse, 0xffff0000, RZ, 0xc0, !PT ;  /* 0xffff000007179812 */ /* 0x040fe200078ec0ff */
[----:B------:R-:W-:Y:S01]  /*7e30*/  @!P1 IMAD.U32 R21, R7, 0x10000, RZ ;  /* 0x0001000007159824 */ /* 0x000fe200078e00ff */
[----:B------:R-:W-:Y:S02]  /*7e40*/  @!P1 PRMT R10, R73, 0x5432, R10 ;  /* 0x00005432490a9816 */ /* 0x000fe4000000000a */
[----:B------:R-:W-:Y:S02]  /*7e50*/  @!P1 SHF.R.U32.HI R11, RZ, 0x10, R71 ;  /* 0x00000010ff0b9819 */ /* 0x000fe40000011647 */
[----:B------:R-:W-:Y:S01]  /*7e60*/  ISETP.GE.AND P0, PT, R91, c[0x0][0x1d4], PT ;  /* 0x000075005b007a0c */ /* 0x000fe20003f06270 */
[----:B------:R-:W-:Y:S01]  /*7e70*/  @!P1 IMAD.U32 R17, R10, 0x10000, RZ ;  /* 0x000100000a119824 */ /* 0x000fe200078e00ff */
[----:B------:R-:W-:Y:S01]  /*7e80*/  @!P1 PRMT R29, R74, 0x5432, R11 ;  /* 0x000054324a1d9816 */ /* 0x000fe2000000000b */
[----:B-1----:R-:W-:Y:S01]  /*7e90*/  @!P1 IMAD.U32 R2, R13, 0x10000, RZ ;  /* 0x000100000d029824 */ /* 0x002fe200078e00ff */
[----:B------:R-:W-:Y:S01]  /*7ea0*/  @!P1 PRMT R11, R37, 0x5432, R6 ;  /* 0x00005432250b9816 */ /* 0x000fe20000000006 */
[----:B------:R-:W-:Y:S01]  /*7eb0*/  @!P1 IMAD.U32 R7, R12, 0x10000, RZ ;  /* 0x000100000c079824 */ /* 0x000fe200078e00ff */
[----:B------:R-:W-:Y:S01]  /*7ec0*/  @!P1 LOP3.LUT R35, R29, 0xffff0000, RZ, 0xc0, !PT ;  /* 0xffff00001d239812 */ /* 0x000fe200078ec0ff */
[C---:B------:R-:W-:Y:S02]  /*7ed0*/  @!P1 FMUL.FTZ R16, R2.reuse, R21 ;  /* 0x0000001502109220 */ /* 0x040fe40000410000 */
[----:B------:R-:W-:Y:S01]  /*7ee0*/  @!P1 FMUL.FTZ R4, R2, R3 ;  /* 0x0000000302049220 */ /* 0x000fe20000410000 */
[----:B------:R-:W-:Y:S01]  /*7ef0*/  @!P1 LOP3.LUT R2, R13, 0xffff0000, RZ, 0xc0, !PT ;  /* 0xffff00000d029812 */ /* 0x000fe200078ec0ff */
[----:B------:R-:W-:Y:S01]  /*7f00*/  @!P1 IMAD.U32 R6, R8, 0x10000, RZ ;  /* 0x0001000008069824 */ /* 0x000fe200078e00ff */
[----:B--2---:R-:W-:Y:S01]  /*7f10*/  @!P1 SHF.L.U32 R22, R41, 0x10, RZ ;  /* 0x0000001029169819 */ /* 0x004fe200000006ff */
[----:B------:R-:W-:Y:S01]  /*7f20*/  @!P1 FMUL.FTZ R19, R7, R17 ;  /* 0x0000001107139220 */ /* 0x000fe20000410000 */
[----:B------:R-:W-:Y:S01]  /*7f30*/  @!P1 LOP3.LUT R24, R41, 0xffff0000, RZ, 0xc0, !PT ;  /* 0xffff000029189812 */ /* 0x000fe200078ec0ff */
[----:B------:R-:W-:Y:S01]  /*7f40*/  @!P1 IMAD.U32 R28, R42, 0x10000, RZ ;  /* 0x000100002a1c9824 */ /* 0x000fe200078e00ff */
[----:B------:R-:W-:Y:S01]  /*7f50*/  @!P1 SHF.L.U32 R18, R40, 0x10, RZ ;  /* 0x0000001028129819 */ /* 0x000fe200000006ff */
[----:B------:R-:W-:Y:S01]  /*7f60*/  @!P1 FFMA.FTZ R52, R22, R3, -R16 ;  /* 0x0000000316349223 */ /* 0x000fe20000010810 */
[----:B------:R-:W-:Y:S01]  /*7f70*/  @!P1 LOP3.LUT R20, R40, 0xffff0000, RZ, 0xc0, !PT ;  /* 0xffff000028149812 */ /* 0x000fe200078ec0ff */
[----:B------:R-:W-:Y:S01]  /*7f80*/  @!P1 FMUL.FTZ R16, R2, R23 ;  /* 0x0000001702109220 */ /* 0x000fe20000410000 */
[----:B------:R-:W-:Y:S01]  /*7f90*/  @!P1 LOP3.LUT R30, R42, 0xffff0000, RZ, 0xc0, !PT ;  /* 0xffff00002a1e9812 */ /* 0x000fe200078ec0ff */
[-C--:B------:R-:W-:Y:S01]  /*7fa0*/  @!P1 FFMA.FTZ R50, R18, R6.reuse, -R19 ;  /* 0x0000000612329223 */ /* 0x080fe20000010813 */
[----:B------:R-:W-:Y:S01]  /*7fb0*/  @!P1 LOP3.LUT R36, R43, 0xffff0000, RZ, 0xc0, !PT ;  /* 0xffff00002b249812 */ /* 0x000fe200078ec0ff */
[----:B------:R-:W-:Y:S01]  /*7fc0*/  @!P1 IMAD.U32 R31, R29, 0x10000, RZ ;  /* 0x000100001d1f9824 */ /* 0x000fe200078e00ff */
[----:B------:R-:W-:Y:S01]  /*7fd0*/  @!P1 LOP3.LUT R3, R5, 0xffff0000, RZ, 0xc0, !PT ;  /* 0xffff000005039812 */ /* 0x000fe200078ec0ff */
[----:B------:R-:W-:Y:S01]  /*7fe0*/  @!P1 IMAD.U32 R34, R43, 0x10000, RZ ;  /* 0x000100002b229824 */ /* 0x000fe200078e00ff */
[----:B------:R-:W-:Y:S02]  /*7ff0*/  @!P1 LOP3.LUT R29, R39, 0xffff0000, RZ, 0xc0, !PT ;  /* 0xffff0000271d9812 */ /* 0x000fe400078ec0ff */
[----:B------:R-:W-:Y:S01]  /*8000*/  @!P1 LOP3.LUT R19, R10, 0xffff0000, RZ, 0xc0, !PT ;  /* 0xffff00000a139812 */ /* 0x000fe200078ec0ff */
[-C--:B------:R-:W-:Y:S02]  /*8010*/  @!P1 FMUL.FTZ R5, R2, R3.reuse ;  /* 0x0000000302059220 */ /* 0x080fe40000410000 */
[----:B------:R-:W-:Y:S01]  /*8020*/  @!P1 FFMA.FTZ R51, R24, R3, -R16 ;  /* 0x0000000318339223 */ /* 0x000fe20000010810 */
[----:B------:R-:W-:Y:S01]  /*8030*/  @!P1 LOP3.LUT R3, R12, 0xffff0000, RZ, 0xc0, !PT ;  /* 0xffff00000c039812 */ /* 0x000fe200078ec0ff */
[----:B------:R-:W-:Y:S01]  /*8040*/  @!P1 FMUL.FTZ R2, R7, R6 ;  /* 0x0000000607029220 */ /* 0x000fe20000410000 */
[----:B------:R-:W-:Y:S01]  /*8050*/  @!P1 LOP3.LUT R6, R8, 0xffff0000, RZ, 0xc0, !PT ;  /* 0xffff000008069812 */ /* 0x000fe200078ec0ff */
[----:B------:R-:W-:Y:S01]  /*8060*/  @!P1 IMAD.U32 R7, R14, 0x10000, RZ ;  /* 0x000100000e079824 */ /* 0x000fe200078e00ff */
[----:B------:R-:W-:Y:S01]  /*8070*/  @!P1 SHF.L.U32 R8, R9, 0x10, RZ ;  /* 0x0000001009089819 */ /* 0x000fe200000006ff */
[----:B------:R-:W-:Y:S01]  /*8080*/  @!P1 FMUL.FTZ R10, R3, R19 ;  /* 0x00000013030a9220 */ /* 0x000fe20000410000 */
[----:B------:R-:W-:Y:S01]  /*8090*/  @!P1 LOP3.LUT R9, R9, 0xffff0000, RZ, 0xc0, !PT ;  /* 0xffff000009099812 */ /* 0x000fe200078ec0ff */
[----:B------:R-:W-:Y:S02]  /*80a0*/  @!P1 FMUL.FTZ R16, R7, R25 ;  /* 0x0000001907109220 */ /* 0x000fe40000410000 */
[-C--:B------:R-:W-:Y:S02]  /*80b0*/  @!P1 FMUL.FTZ R3, R3, R6.reuse ;  /* 0x0000000603039220 */ /* 0x080fe40000410000 */
[----:B------:R-:W-:Y:S01]  /*80c0*/  @!P1 FFMA.FTZ R47, R20, R6, -R10 ;  /* 0x00000006142f9223 */ /* 0x000fe2000001080a */
[----:B------:R-:W-:Y:S01]  /*80d0*/  @!P1 SHF.L.U32 R10, R15, 0x10, RZ ;  /* 0x000000100f0a9819 */ /* 0x000fe200000006ff */
[-C--:B------:R-:W-:Y:S01]  /*80e0*/  @!P1 FMUL.FTZ R6, R7, R8.reuse ;  /* 0x0000000807069220 */ /* 0x080fe20000410000 */
[----:B------:R-:W-:Y:S01]  /*80f0*/  @!P1 LOP3.LUT R7, R14, 0xffff0000, RZ, 0xc0, !PT ;  /* 0xffff00000e079812 */ /* 0x000fe200078ec0ff */
[----:B------:R-:W-:Y:S01]  /*8100*/  @!P1 FFMA.FTZ R46, R28, R8, -R16 ;  /* 0x000000081c2e9223 */ /* 0x000fe20000010810 */
[----:B------:R-:W-:Y:S01]  /*8110*/  @!P1 LOP3.LUT R16, R15, 0xffff0000, RZ, 0xc0, !PT ;  /* 0xffff00000f109812 */ /* 0x000fe200078ec0ff */
[C---:B------:R-:W-:Y:S01]  /*8120*/  @!P1 IMAD.U32 R8, R11.reuse, 0x10000, RZ ;  /* 0x000100000b089824 */ /* 0x040fe200078e00ff */
[----:B------:R-:W-:Y:S01]  /*8130*/  @!P1 LOP3.LUT R11, R11, 0xffff0000, RZ, 0xc0, !PT ;  /* 0xffff00000b0b9812 */ /* 0x000fe200078ec0ff */
[C---:B------:R-:W-:Y:S02]  /*8140*/  @!P1 FMUL.FTZ R44, R7.reuse, R29 ;  /* 0x0000001d072c9220 */ /* 0x040fe40000410000 */
[----:B------:R-:W-:Y:S02]  /*8150*/  @!P1 FMUL.FTZ R39, R10, R31 ;  /* 0x0000001f0a279220 */ /* 0x000fe40000410000 */
[----:B------:R-:W-:Y:S02]  /*8160*/  @!P1 FMUL.FTZ R37, R16, R35 ;  /* 0x0000002310259220 */ /* 0x000fe40000410000 */
[-C--:B------:R-:W-:Y:S02]  /*8170*/  @!P1 FMUL.FTZ R7, R7, R9.reuse ;  /* 0x0000000907079220 */ /* 0x080fe40000410000 */
[----:B------:R-:W-:Y:S01]  /*8180*/  @!P1 FFMA.FTZ R9, R30, R9, -R44 ;  /* 0x000000091e099223 */ /* 0x000fe2000001082c */
[----:B------:R-:W-:Y:S01]  /*8190*/  @!P1 F2FP.BF16.PACK_AB R44, R51, R52 ;  /* 0x00000034332c923e */ /* 0x000fe200000010ff */
[----:B------:R-:W-:Y:S01]  /*81a0*/  @!P1 FFMA.FTZ R45, R34, R8, -R39 ;  /* 0x00000008222d9223 */ /* 0x000fe20000010827 */
[----:B------:R-:W-:Y:S01]  /*81b0*/  @!P1 F2FP.BF16.PACK_AB R39, R47, R50 ;  /* 0x000000322f27923e */ /* 0x000fe200000010ff */
[----:B------:R-:W-:Y:S02]  /*81c0*/  @!P1 FFMA.FTZ R37, R36, R11, -R37 ;  /* 0x0000000b24259223 */ /* 0x000fe40000010825 */
[----:B------:R-:W-:Y:S01]  /*81d0*/  @!P1 FMUL.FTZ R8, R10, R8 ;  /* 0x000000080a089220 */ /* 0x000fe20000410000 */
[----:B------:R-:W-:Y:S01]  /*81e0*/  @!P1 F2FP.BF16.PACK_AB R10, R9, R46 ;  /* 0x0000002e090a923e */ /* 0x000fe200000010ff */
[----:B------:R-:W-:Y:S01]  /*81f0*/  @!P1 IMAD.MOV.U32 R41, RZ, RZ, R44 ;  /* 0x000000ffff299224 */ /* 0x000fe200078e002c */
[----:B------:R-:W-:Y:S01]  /*8200*/  @!P1 F2FP.BF16.PACK_AB R37, R37, R45 ;  /* 0x0000002d2525923e */ /* 0x000fe200000010ff */
[----:B------:R-:W-:Y:S01]  /*8210*/  @!P1 FFMA.FTZ R2, R17, R18, R2 ;  /* 0x0000001211029223 */ /* 0x000fe20000010002 */
[----:B------:R-:W-:Y:S01]  /*8220*/  @!P1 MOV R40, R39 ;  /* 0x0000002700289202 */ /* 0x000fe20000000f00 */
[----:B------:R-:W-:Y:S01]  /*8230*/  @!P1 IMAD.MOV.U32 R42, RZ, RZ, R10 ;  /* 0x000000ffff2a9224 */ /* 0x000fe200078e000a */
[----:B------:R-:W-:Y:S01]  /*8240*/  @!P1 MOV R43, R37 ;  /* 0x00000025002b9202 */ /* 0x000fe20000000f00 */
[----:B------:R-:W-:Y:S02]  /*8250*/  @!P1 FFMA.FTZ R3, R19, R20, R3 ;  /* 0x0000001413039223 */ /* 0x000fe40000010003 */
[----:B------:R-:W-:Y:S02]  /*8260*/  @!P1 FFMA.FTZ R4, R21, R22, R4 ;  /* 0x0000001615049223 */ /* 0x000fe40000010004 */
[----:B------:R-:W-:Y:S01]  /*8270*/  @!P1 FFMA.FTZ R5, R23, R24, R5 ;  /* 0x0000001817059223 */ /* 0x000fe20000010005 */
[----:B------:R1:W-:Y:S01]  /*8280*/  STG.E.128 [R48.64], R40 ;  /* 0x0000002830007986 */ /* 0x0003e2000c101d06 */
[----:B------:R-:W-:Y:S01]  /*8290*/  @!P1 FFMA.FTZ R6, R25, R28, R6 ;  /* 0x0000001c19069223 */ /* 0x000fe20000010006 */
[----:B------:R-:W-:Y:S01]  /*82a0*/  @!P1 F2FP.BF16.PACK_AB R10, R3, R2 ;  /* 0x00000002030a923e */ /* 0x000fe200000010ff */
[----:B------:R-:W-:Y:S01]  /*82b0*/  @!P1 FMUL.FTZ R9, R16, R11 ;  /* 0x0000000b10099220 */ /* 0x000fe20000410000 */
[----:B------:R-:W-:Y:S01]  /*82c0*/  @!P1 F2FP.BF16.PACK_AB R4, R5, R4 ;  /* 0x000000040504923e */ /* 0x000fe200000010ff */
        /* <DEDUP_REMOVED lines=16> */
.L_x_1144:
[----:B-1----:R-:W-:Y:S01]  /*83d0*/  IMAD R2, R38, -0x70, R0 ;  /* 0xffffff9026027824 */ /* 0x002fe200078e0200 */
        /* <DEDUP_REMOVED lines=11> */
.L_x_1176:
[----:B------:R-:W-:Y:S05]  /*8490*/  BSYNC B0 ;  /* 0x0000000000007941 */ /* 0x000fea0003800000 */
.L_x_1175:
        /* <DEDUP_REMOVED lines=10> */
.L_x_1178:
[----:B------:R-:W-:Y:S05]  /*8540*/  BSYNC B0 ;  /* 0x0000000000007941 */ /* 0x000fea0003800000 */
.L_x_1177:
        /* <DEDUP_REMOVED lines=10> */
.L_x_1180:
[----:B------:R-:W-:Y:S05]  /*85f0*/  BSYNC B0 ;  /* 0x0000000000007941 */ /* 0x000fea0003800000 */
.L_x_1179:
        /* <DEDUP_REMOVED lines=9> */
.L_x_1166:
[----:B------:R-:W-:Y:S05]  /*8690*/  BSYNC B2 ;  /* 0x0000000000027941 */ /* 0x000fea0003800000 */
.L_x_1143:
[----:B-1---5:R-:W-:Y:S01]  /*86a0*/  IMAD.IADD R6, R75, 0x1, -R219 ;  /* 0x000000014b067824 */ /* 0x022fe200078e0adb */
[----:B------:R-:W-:Y:S01]  /*86b0*/  ISETP.GE.AND P5, PT, R218, c[0x0][0x1d4], PT ;  /* 0x00007500da007a0c */ /* 0x000fe20003fa6270 */
[----:B--2---:R-:W-:Y:S01]  /*86c0*/  IMAD R2, R95, 0x70, RZ ;  /* 0x000000705f027824 */ /* 0x004fe200078e02ff */
[----:B------:R-:W-:Y:S01]  /*86d0*/  BSSY B0, `(.L_x_1181) ;  /* 0x0000052000007945 */ /* 0x000fe20003800000 */
[----:B------:R-:W-:Y:S01]  /*86e0*/  IMAD.WIDE.U32 R14, R38, 0x70, RZ ;  /* 0x00000070260e7825 */ /* 0x000fe200078e00ff */
[C---:B------:R-:W-:Y:S02]  /*86f0*/  ISETP.GE.AND P2, PT, R6.reuse, 0x21, PT ;  /* 0x000000210600780c */ /* 0x040fe40003f46270 */
[C---:B------:R-:W-:Y:S01]  /*8700*/  ISETP.GE.AND P3, PT, R6.reuse, 0x1, PT ;  /* 0x000000010600780c */ /* 0x040fe20003f66270 */
[----:B------:R-:W-:Y:S01]  /*8710*/  IMAD.IADD R16, R15, 0x1, R2 ;  /* 0x000000010f107824 */ /* 0x000fe200078e0202 */
[----:B------:R-:W-:Y:S02]  /*8720*/  ISETP.GE.AND P1, PT, R6, 0x41, PT ;  /* 0x000000410600780c */ /* 0x000fe40003f26270 */
[----:B------:R-:W-:Y:S04]  /*8730*/  IADD3 R2, P0, R128, R14, RZ ;  /* 0x0000000e80027210 */ /* 0x000fe80007f1e0ff */
[----:B------:R-:W-:Y:S03]  /*8740*/  IADD3.X R3, R16, R142, RZ, P0, !PT ;  /* 0x0000008e10037210 */ /* 0x000fe600007fe4ff */
[C---:B------:R-:W-:Y:S02]  /*8750*/  @P2 IADD3 R7, P0, R2.reuse, 0x20, RZ ;  /* 0x0000002002072810 */ /* 0x040fe40007f1e0ff */
[-C--:B------:R-:W-:Y:S01]  /*8760*/  @P3 MOV R4, R96.reuse ;  /* 0x0000006000043202 */ /* 0x080fe20000000f00 */
[----:B------:R-:W-:Y:S02]  /*8770*/  @P3 IMAD.MOV.U32 R5, RZ, RZ, R109 ;  /* 0x000000ffff053224 */ /* 0x000fe400078e006d */
[----:B------:R-:W-:Y:S02]  /*8780*/  @P3 IMAD R8, R3, c[0x0][0x258], RZ ;  /* 0x0000960003083a24 */ /* 0x000fe400078e02ff */
[----:B------:R-:W-:Y:S01]  /*8790*/  @P2 IMAD.X R9, RZ, RZ, R3, P0 ;  /* 0x000000ffff092224 */ /* 0x000fe200000e0603 */
[C---:B------:R-:W-:Y:S01]  /*87a0*/  @P1 IADD3 R13, P0, R2.reuse, 0x40, RZ ;  /* 0x00000040020d1810 */ /* 0x040fe20007f1e0ff */
[C---:B------:R-:W-:Y:S04]  /*87b0*/  @P3 IMAD.WIDE.U32 R4, R2.reuse, c[0x0][0x258], R4 ;  /* 0x0000960002043a25 */ /* 0x040fe800078e0004 */
[----:B------:R-:W-:Y:S02]  /*87c0*/  @P3 IMAD R8, R2, c[0x0][0x25c], R8 ;  /* 0x0000970002083a24 */ /* 0x000fe400078e0208 */
[----:B------:R-:W-:Y:S01]  /*87d0*/  @P1 IMAD.X R15, RZ, RZ, R3, P0 ;  /* 0x000000ffff0f1224 */ /* 0x000fe200000e0603 */
[C---:B------:R-:W-:Y:S01]  /*87e0*/  @P3 LEA R10, P0, R4.reuse, c[0x0][0x250], 0x1 ;  /* 0x00009400040a3a11 */ /* 0x040fe200078008ff */
[----:B------:R-:W-:Y:S02]  /*87f0*/  @P3 IMAD.IADD R5, R5, 0x1, R8 ;  /* 0x0000000105053824 */ /* 0x000fe400078e0208 */
[----:B------:R-:W-:Y:S03]  /*8800*/  @P2 IMAD R8, R9, c[0x0][0x258], RZ ;  /* 0x0000960009082a24 */ /* 0x000fe600078e02ff */
[----:B------:R-:W-:Y:S01]  /*8810*/  @P3 LEA.HI.X R11, R4, c[0x0][0x254], R5, 0x1, P0 ;  /* 0x00009500040b3a11 */ /* 0x000fe200000f0c05 */
[----:B------:R-:W-:Y:S01]  /*8820*/  @P2 IMAD.MOV.U32 R5, RZ, RZ, R109 ;  /* 0x000000ffff052224 */ /* 0x000fe200078e006d */
[-C--:B------:R-:W-:Y:S05]  /*8830*/  @P2 MOV R4, R96.reuse ;  /* 0x0000006000042202 */ /* 0x080fea0000000f00 */
[C---:B------:R-:W-:Y:S04]  /*8840*/  @P2 IMAD.WIDE.U32 R4, R7.reuse, c[0x0][0x258], R4 ;  /* 0x0000960007042a25 */ /* 0x040fe800078e0004 */
[----:B------:R-:W-:Y:S01]  /*8850*/  @P2 IMAD R7, R7, c[0x0][0x25c], R8 ;  /* 0x0000970007072a24 */ /* 0x000fe200078e0208 */
[C---:B------:R-:W-:Y:S04]  /*8860*/  @P2 LEA R8, P0, R4.reuse, c[0x0][0x250], 0x1 ;  /* 0x0000940004082a11 */ /* 0x040fe800078008ff */
[----:B------:R-:W-:Y:S01]  /*8870*/  @P2 IADD3 R7, R5, R7, RZ ;  /* 0x0000000705072210 */ /* 0x000fe20007ffe0ff */
[----:B------:R-:W-:Y:S03]  /*8880*/  @P1 IMAD R5, R15, c[0x0][0x258], RZ ;  /* 0x000096000f051a24 */ /* 0x000fe600078e02ff */
[----:B------:R-:W-:Y:S01]  /*8890*/  @P2 LEA.HI.X R9, R4, c[0x0][0x254], R7, 0x1, P0 ;  /* 0x0000950004092a11 */ /* 0x000fe200000f0c07 */
[C---:B------:R-:W-:Y:S01]  /*88a0*/  @P1 IMAD R5, R13.reuse, c[0x0][0x25c], R5 ;  /* 0x000097000d051a24 */ /* 0x040fe200078e0205 */
[----:B------:R-:W-:Y:S11]  /*88b0*/  ISETP.GE.AND P0, PT, R6, 0x61, PT ;  /* 0x000000610600780c */ /* 0x000ff60003f06270 */
[----:B------:R-:W-:Y:S02]  /*88c0*/  @!UPT UIADD3 URZ, URZ, URZ, URZ ;  /* 0x0000003f3f3ff290 */ /* 0x000fe4000fffe03f */
[----:B------:R-:W-:Y:S02]  /*88d0*/  @P0 IADD3 R4, P4, R2, 0x60, RZ ;  /* 0x0000006002040810 */ /* 0x000fe40007f9e0ff */
[----:B------:R-:W-:Y:S03]  /*88e0*/  @P1 MOV R2, R96 ;  /* 0x0000006000021202 */ /* 0x000fe60000000f00 */
[----:B------:R-:W-:Y:S02]  /*88f0*/  @P0 IMAD.X R12, RZ, RZ, R3, P4 ;  /* 0x000000ffff0c0224 */ /* 0x000fe400020e0603 */
[----:B------:R-:W-:Y:S04]  /*8900*/  @P1 IMAD.MOV.U32 R3, RZ, RZ, R109 ;  /* 0x000000ffff031224 */ /* 0x000fe800078e006d */
[----:B------:R-:W-:Y:S05]  /*8910*/  @P1 IMAD.WIDE.U32 R2, R13, c[0x0][0x258], R2 ;  /* 0x000096000d021a25 */ /* 0x000fea00078e0002 */
[----:B------:R-:W-:Y:S02]  /*8920*/  @P1 LEA R6, P4, R2, c[0x0][0x250], 0x1 ;  /* 0x0000940002061a11 */ /* 0x000fe400078808ff */
[----:B------:R-:W-:Y:S01]  /*8930*/  @P1 IADD3 R3, R3, R5, RZ ;  /* 0x0000000503031210 */ /* 0x000fe20007ffe0ff */
[----:B------:R-:W-:Y:S03]  /*8940*/  @P0 IMAD R5, R12, c[0x0][0x258], RZ ;  /* 0x000096000c050a24 */ /* 0x000fe600078e02ff */
[----:B------:R-:W-:Y:S01]  /*8950*/  @P1 LEA.HI.X R7, R2, c[0x0][0x254], R3, 0x1, P4 ;  /* 0x0000950002071a11 */ /* 0x000fe200020f0c03 */
[----:B------:R-:W-:Y:S01]  /*8960*/  @P0 IMAD.MOV.U32 R2, RZ, RZ, R96 ;  /* 0x000000ffff020224 */ /* 0x000fe200078e0060 */
[----:B------:R-:W-:Y:S05]  /*8970*/  @P0 MOV R3, R109 ;  /* 0x0000006d00030202 */ /* 0x000fea0000000f00 */
[C---:B------:R-:W-:Y:S04]  /*8980*/  @P0 IMAD.WIDE.U32 R2, R4.reuse, c[0x0][0x258], R2 ;  /* 0x0000960004020a25 */ /* 0x040fe800078e0002 */
[----:B------:R-:W-:Y:S04]  /*8990*/  @P0 IMAD R4, R4, c[0x0][0x25c], R5 ;  /* 0x0000970004040a24 */ /* 0x000fe800078e0205 */
[----:B------:R-:W-:Y:S01]  /*89a0*/  @P0 IMAD.IADD R3, R3, 0x1, R4 ;  /* 0x0000000103030824 */ /* 0x000fe200078e0204 */
[C---:B------:R-:W-:Y:S04]  /*89b0*/  @P0 LEA R4, P4, R2.reuse, c[0x0][0x250], 0x1 ;  /* 0x0000940002040a11 */ /* 0x040fe800078808ff */
        /* <DEDUP_REMOVED lines=11> */
[----:B------:R1:W-:Y:S05]  /*8a70*/  @P1 LDGSTS.E.BYPASS.LTC128B.128 [R216+0x5900], [R6.64+0x80], !P5 ;  /* 0x0590008006d81fae */ /* 0x0003ea000e901d46 */
[----:B------:R1:W-:Y:S05]  /*8a80*/  @P0 LDGSTS.E.BYPASS.LTC128B.128 [R216+0x3100], [R4.64], !P4 ;  /* 0x0310000004d80fae */ /* 0x0003ea000e101d46 */
[----:B------:R1:W-:Y:S01]  /*8a90*/  @P0 LDGSTS.E.BYPASS.LTC128B.128 [R216+0x6900], [R4.64+0x80], !P5 ;  /* 0x0690008004d80fae */ /* 0x0003e2000e901d46 */
[----:B------:R-:W-:Y:S04]  /*8aa0*/  IADD3 R12, P0, R141, R14, RZ ;  /* 0x0000000e8d0c7210 */ /* 0x000fe80007f1e0ff */
[----:B------:R-:W0:Y:S01]  /*8ab0*/  LDGDEPBAR ;  /* 0x00000000000079af */ /* 0x000e220000000000 */
[----:B------:R-:W-:Y:S02]  /*8ac0*/  IADD3.X R13, R16, R140, RZ, P0, !PT ;  /* 0x0000008c100d7210 */ /* 0x000fe400007fe4ff */
[----:B------:R-:W-:Y:S01]  /*8ad0*/  ISETP.GT.AND P0, PT, R75, R219, PT ;  /* 0x000000db4b00720c */ /* 0x000fe20003f04270 */
[----:B------:R-:W-:Y:S04]  /*8ae0*/  DEPBAR.LE SB0, 0x0 ;  /* 0x000080000000791a */ /* 0x000fe80000000000 */
[----:B------:R-:W-:Y:S08]  /*8af0*/  BAR.SYNC.DEFER_BLOCKING 0x0 ;  /* 0x0000000000007b1d */ /* 0x000ff00000010000 */
[----:B------:R-:W-:-:S05]  /*8b00*/  @!P0 BRA `(.L_x_1182) ;  /* 0x000000e000008947 */ /* 0x000fca0003800000 */
[----:B-1----:R-:W1:Y:S01]  /*8b10*/  @!P6 LDS.128 R8, [R215+0x100] ;  /* 0x00010000d708e984 */ /* 0x002e620000000c00 */
[----:B------:R-:W-:Y:S01]  /*8b20*/  MOV R4, R98 ;  /* 0x0000006200047202 */ /* 0x000fe20000000f00 */
[----:B------:R-:W-:Y:S01]  /*8b30*/  IMAD R2, R13, c[0x0][0x208], RZ ;  /* 0x000082000d027a24 */ /* 0x000fe200078e02ff */
[----:B------:R-:W-:Y:S03]  /*8b40*/  MOV R5, R108 ;  /* 0x0000006c00057202 */ /* 0x000fe60000000f00 */
[C---:B------:R-:W-:Y:S02]  /*8b50*/  IMAD R2, R12.reuse, c[0x0][0x20c], R2 ;  /* 0x000083000c027a24 */ /* 0x040fe400078e0202 */
[----:B------:R-:W-:Y:S05]  /*8b60*/  IMAD.WIDE.U32 R4, R12, c[0x0][0x208], R4 ;  /* 0x000082000c047a25 */ /* 0x000fea00078e0004 */
[----:B------:R-:W-:Y:S02]  /*8b70*/  IADD3 R3, R5, R2, RZ ;  /* 0x0000000205037210 */ /* 0x000fe40007ffe0ff */
[C---:B------:R-:W-:Y:S04]  /*8b80*/  LEA R2, P0, R4.reuse, c[0x0][0x1f8], 0x1 ;  /* 0x00007e0004027a11 */ /* 0x040fe800078008ff */
[----:B------:R-:W-:Y:S02]  /*8b90*/  LEA.HI.X R3, R4, c[0x0][0x1fc], R3, 0x1, P0 ;  /* 0x00007f0004037a11 */ /* 0x000fe400000f0c03 */
[----:B------:R-:W-:Y:S11]  /*8ba0*/  ISETP.GE.AND P0, PT, R218, c[0x0][0x1d4], PT ;  /* 0x00007500da007a0c */ /* 0x000ff60003f06270 */
[----:B------:R-:W-:Y:S02]  /*8bb0*/  @!UPT UIADD3 URZ, URZ, URZ, URZ ;  /* 0x0000003f3f3ff290 */ /* 0x000fe4000fffe03f */
[----:B------:R-:W2:Y:S04]  /*8bc0*/  @!P0 LDS.128 R4, [R215+0x3900] ;  /* 0x00390000d7048984 */ /* 0x000ea80000000c00 */
[----:B-1----:R1:W-:Y:S04]  /*8bd0*/  @!P6 STG.E.128 [R2.64], R8 ;  /* 0x000000080200e986 */ /* 0x0023e8000c101d06 */
[----:B--2---:R1:W-:Y:S02]  /*8be0*/  @!P0 STG.E.128 [R2.64+0x80], R4 ;  /* 0x0000800402008986 */ /* 0x0043e4000c101d06 */
.L_x_1182:
[----:B-1----:R-:W-:Y:S05]  /*8bf0*/  BSYNC B0 ;  /* 0x0000000000007941 */ /* 0x002fea0003800000 */
.L_x_1181:
[----:B------:R-:W-:Y:S01]  /*8c00*/  ISETP.GE.AND P0, PT, R217, R75, PT ;  /* 0x0000004bd900720c */ /* 0x000fe20003f06270 */
[----:B------:R-:W-:Y:S01]  /*8c10*/  @!UPT UIADD3 URZ, URZ, URZ, URZ ;  /* 0x0000003f3f3ff290 */ /* 0x000fe2000fffe03f */
[----:B------:R-:W-:Y:S11]  /*8c20*/  BSSY B0, `(.L_x_1183) ;  /* 0x0000012000007945 */ /* 0x000ff60003800000 */
[----:B------:R-:W-:-:S05]  /*8c30*/  @P0 BRA `(.L_x_1184) ;  /* 0x0000010000000947 */ /* 0x000fca0003800000 */
[----:B------:R-:W1:Y:S01]  /*8c40*/  @!P6 LDS.128 R8, [R215+0x1100] ;  /* 0x00110000d708e984 */ /* 0x000e620000000c00 */
[----:B------:R-:W-:Y:S01]  /*8c50*/  IADD3 R2, P0, R12, 0x20, RZ ;  /* 0x000000200c027810 */ /* 0x000fe20007f1e0ff */
[----:B------:R-:W-:Y:S01]  /*8c60*/  IMAD.MOV.U32 R4, RZ, RZ, R98 ;  /* 0x000000ffff047224 */ /* 0x000fe200078e0062 */
[----:B------:R-:W-:Y:S03]  /*8c70*/  MOV R5, R108 ;  /* 0x0000006c00057202 */ /* 0x000fe60000000f00 */
[----:B------:R-:W-:Y:S02]  /*8c80*/  IMAD.X R3, RZ, RZ, R13, P0 ;  /* 0x000000ffff037224 */ /* 0x000fe400000e060d */
[C---:B------:R-:W-:Y:S04]  /*8c90*/  IMAD.WIDE.U32 R4, R2.reuse, c[0x0][0x208], R4 ;  /* 0x0000820002047a25 */ /* 0x040fe800078e0004 */
[----:B------:R-:W-:Y:S04]  /*8ca0*/  IMAD R3, R3, c[0x0][0x208], RZ ;  /* 0x0000820003037a24 */ /* 0x000fe800078e02ff */
[----:B------:R-:W-:Y:S01]  /*8cb0*/  IMAD R3, R2, c[0x0][0x20c], R3 ;  /* 0x0000830002037a24 */ /* 0x000fe200078e0203 */
[C---:B------:R-:W-:Y:S04]  /*8cc0*/  LEA R2, P0, R4.reuse, c[0x0][0x1f8], 0x1 ;  /* 0x00007e0004027a11 */ /* 0x040fe800078008ff */
[----:B------:R-:W-:Y:S04]  /*8cd0*/  IADD3 R3, R5, R3, RZ ;  /* 0x0000000305037210 */ /* 0x000fe80007ffe0ff */
[----:B------:R-:W-:Y:S02]  /*8ce0*/  LEA.HI.X R3, R4, c[0x0][0x1fc], R3, 0x1, P0 ;  /* 0x00007f0004037a11 */ /* 0x000fe400000f0c03 */
[----:B------:R-:W-:Y:S11]  /*8cf0*/  ISETP.GE.AND P0, PT, R218, c[0x0][0x1d4], PT ;  /* 0x00007500da007a0c */ /* 0x000ff60003f06270 */
[----:B------:R-:W-:Y:S02]  /*8d00*/  @!UPT UIADD3 URZ, URZ, URZ, URZ ;  /* 0x0000003f3f3ff290 */ /* 0x000fe4000fffe03f */
[----:B------:R-:W2:Y:S04]  /*8d10*/  @!P0 LDS.128 R4, [R215+0x4900] ;  /* 0x00490000d7048984 */ /* 0x000ea80000000c00 */
[----:B-1----:R1:W-:Y:S04]  /*8d20*/  @!P6 STG.E.128 [R2.64], R8 ;  /* 0x000000080200e986 */ /* 0x0023e8000c101d06 */
[----:B--2---:R1:W-:Y:S02]  /*8d30*/  @!P0 STG.E.128 [R2.64+0x80], R4 ;  /* 0x0000800402008986 */ /* 0x0043e4000c101d06 */
.L_x_1184:
[----:B------:R-:W-:Y:S05]  /*8d40*/  BSYNC B0 ;  /* 0x0000000000007941 */ /* 0x000fea0003800000 */
.L_x_1183:
[----:B------:R-:W-:Y:S01]  /*8d50*/  ISETP.GE.AND P0, PT, R212, R75, PT ;  /* 0x0000004bd400720c */ /* 0x000fe20003f06270 */
[----:B------:R-:W-:Y:S01]  /*8d60*/  @!UPT UIADD3 URZ, URZ, URZ, URZ ;  /* 0x0000003f3f3ff290 */ /* 0x000fe2000fffe03f */
[----:B------:R-:W-:Y:S11]  /*8d70*/  BSSY B0, `(.L_x_1185) ;  /* 0x0000012000007945 */ /* 0x000ff60003800000 */
[----:B------:R-:W-:-:S05]  /*8d80*/  @P0 BRA `(.L_x_1186) ;  /* 0x0000010000000947 */ /* 0x000fca0003800000 */
[----:B-1----:R-:W1:Y:S01]  /*8d90*/  @!P6 LDS.128 R8, [R215+0x2100] ;  /* 0x00210000d708e984 */ /* 0x002e620000000c00 */
        /* <DEDUP_REMOVED lines=15> */
.L_x_1186:
[----:B------:R-:W-:Y:S05]  /*8e90*/  BSYNC B0 ;  /* 0x0000000000007941 */ /* 0x000fea0003800000 */
.L_x_1185:
        /* <DEDUP_REMOVED lines=20> */
.L_x_1188:
[----:B------:R-:W-:Y:S05]  /*8fe0*/  BSYNC B0 ;  /* 0x0000000000007941 */ /* 0x000fea0003800000 */
.L_x_1187:
[----:B------:R-:W-:Y:S01]  /*8ff0*/  ISETP.GT.AND P5, PT, R38, R139, PT ;  /* 0x0000008b2600720c */ /* 0x000fe20003fa4270 */
[----:B------:R-:W-:Y:S01]  /*9000*/  @!UPT UIADD3 URZ, URZ, URZ, URZ ;  /* 0x0000003f3f3ff290 */ /* 0x000fe2000fffe03f */
[----:B------:R-:W-:Y:S11]  /*9010*/  BSSY B0, `(.L_x_1189) ;  /* 0x000002f000007945 */ /* 0x000ff60003800000 */
[----:B------:R-:W-:-:S05]  /*9020*/  @!P5 BRA `(.L_x_1190) ;  /* 0x000002d00000d947 */ /* 0x000fca0003800000 */
[----:B-1----:R-:W-:Y:S01]  /*9030*/  IADD3 R4, R38, -0x1, RZ ;  /* 0xffffffff26047810 */ /* 0x002fe20007ffe0ff */
[----:B------:R-:W-:Y:S01]  /*9040*/  IMAD.MOV.U32 R2, RZ, RZ, R124 ;  /* 0x000000ffff027224 */ /* 0x000fe200078e007c */
[----:B------:R-:W-:Y:S01]  /*9050*/  ISETP.GE.AND P2, PT, R237, 0x21, PT ;  /* 0x00000021ed00780c */ /* 0x000fe20003f46270 */
[----:B------:R-:W-:Y:S01]  /*9060*/  IMAD.MOV.U32 R3, RZ, RZ, R123 ;  /* 0x000000ffff037224 */ /* 0x000fe200078e007b */
[----:B------:R-:W-:Y:S01]  /*9070*/  SHF.R.S32.HI R6, RZ, 0x1f, R4 ;  /* 0x0000001fff067819 */ /* 0x000fe20000011404 */
[----:B------:R-:W-:Y:S01]  /*9080*/  IMAD R5, R185, R4, RZ ;  /* 0x00000004b9057224 */ /* 0x000fe200078e02ff */
[C---:B------:R-:W-:Y:S01]  /*9090*/  ISETP.GE.AND P1, PT, R237.reuse, 0x41, PT ;  /* 0x00000041ed00780c */ /* 0x040fe20003f26270 */
[-C--:B------:R-:W-:Y:S01]  /*90a0*/  IMAD.WIDE.U32 R2, R4, R154.reuse, R2 ;  /* 0x0000009a04027225 */ /* 0x080fe200078e0002 */
[----:B------:R-:W-:Y:S02]  /*90b0*/  ISETP.GE.AND P3, PT, R237, 0x1, PT ;  /* 0x00000001ed00780c */ /* 0x000fe40003f66270 */
[----:B------:R-:W-:Y:S01]  /*90c0*/  P2R R11, PR, RZ, 0x20 ;  /* 0x00000020ff0b7803 */ /* 0x000fe20000000000 */
[----:B------:R-:W-:Y:S01]  /*90d0*/  IMAD R4, R6, R154, R5 ;  /* 0x0000009a06047224 */ /* 0x000fe200078e0205 */
[----:B------:R-:W-:Y:S03]  /*90e0*/  LOP3.LUT P5, RZ, R210, 0x2, RZ, 0xc0, !PT ;  /* 0x00000002d2ff7812 */ /* 0x000fe600078ac0ff */
[----:B------:R-:W-:Y:S01]  /*90f0*/  IMAD.IADD R3, R3, 0x1, R4 ;  /* 0x0000000103037824 */ /* 0x000fe200078e0204 */
[-C--:B------:R-:W-:Y:S05]  /*9100*/  @P2 IADD3 R4, P0, R208, R2.reuse, RZ ;  /* 0x00000002d0042210 */ /* 0x080fea0007f1e0ff */
        /* <DEDUP_REMOVED lines=11> */
[----:B------:R-:W-:Y:S02]  /*91c0*/  @P1 LEA R4, P0, R5, c[0x0][0x220], 0x1 ;  /* 0x0000880005041a11 */ /* 0x000fe400078008ff */
        /* <DEDUP_REMOVED lines=19> */
.L_x_1190:
[----:B------:R-:W-:Y:S05]  /*9300*/  BSYNC B0 ;  /* 0x0000000000007941 */ /* 0x000fea0003800000 */
.L_x_1189:
[----:B------:R-:W0:Y:S01]  /*9310*/  LDGDEPBAR ;  /* 0x00000000000079af */ /* 0x000e220000000000 */
[----:B------:R-:W-:Y:S01]  /*9320*/  IADD3 R38, R38, -0x1, RZ ;  /* 0xffffffff26267810 */ /* 0x000fe20007ffe0ff */
[----:B------:R-:W-:-:S05]  /*9330*/  @P5 BRA `(.L_x_1191) ;  /* 0xffffa31000005947 */ /* 0x000fca000383ffff */
[----:B------:R-:W-:Y:S01]  /*9340*/  WARPSYNC 0xffffffff ;  /* 0xffffffff00007948 */ /* 0x000fe20003800000 */
[----:B------:R-:W-:Y:S06]  /*9350*/  BAR.SYNC.DEFER_BLOCKING 0x0 ;  /* 0x0000000000007b1d */ /* 0x000fec0000010000 */
.L_x_1142:
[----:B------:R-:W2:Y:S01]  /*9360*/  LDL R251, [R1+0x5c] ;  /* 0x00005c0001fb7983 */ /* 0x000ea20000100800 */
[----:B------:R-:W-:-:S05]  /*9370*/  IMAD.MOV.U32 R160, RZ, RZ, c[0x0][0x2c4] ;  /* 0x0000b100ffa07624 */ /* 0x000fca00078e00ff */
[----:B------:R-:W-:Y:S01]  /*9380*/  ISETP.NE.AND P4, PT, R160, 0x1, PT ;  /* 0x00000001a000780c */ /* 0x000fe20003f85270 */
[----:B------:R-:W-:Y:S01]  /*9390*/  BSSY B0, `(.L_x_1192) ;  /* 0x000002b000007945 */ /* 0x000fe20003800000 */
[----:B-1----:R-:W-:Y:S01]  /*93a0*/  IMAD.IADD R10, R169, 0x1, R170 ;  /* 0x00000001a90a7824 */ /* 0x002fe200078e02aa */
[----:B--2---:R-:W-:-:S10]  /*93b0*/  IADD3 R0, R251, 0x7f, RZ ;  /* 0x0000007ffb007810 */ /* 0x004fd40007ffe0ff */
[----:B------:R-:W-:-:S05]  /*93c0*/  @P4 IMAD.HI.U32 R2, R0, c[0x0][0x2c8], RZ ;  /* 0x0000b20000024a27 */ /* 0x000fca00078e00ff */
[----:B------:R-:W-:Y:S01]  /*93d0*/  @P4 SHF.R.U32.HI R0, RZ, c[0x0][0x2cc], R2 ;  /* 0x0000b300ff004a19 */ /* 0x000fe20000011602 */
[----:B------:R-:W-:-:S04]  /*93e0*/  IMAD.MOV.U32 R2, RZ, RZ, RZ ;  /* 0x000000ffff027224 */ /* 0x000fc800078e00ff */
[----:B------:R-:W-:-:S04]  /*93f0*/  IMAD.IADD R3, R179, 0x1, R0 ;  /* 0x00000001b3037824 */ /* 0x000fc800078e0200 */
[----:B------:R-:W-:-:S05]  /*9400*/  IMAD.HI R2, R3, -0x6db6db6d, R2 ;  /* 0x9249249303027827 */ /* 0x000fca00078e0202 */
[----:B------:R-:W-:-:S04]  /*9410*/  SHF.R.U32.HI R0, RZ, 0x1f, R2 ;  /* 0x0000001fff007819 */ /* 0x000fc80000011602 */
[----:B------:R-:W-:-:S04]  /*9420*/  LEA.HI.SX32 R2, R2, R0, 0x1a ;  /* 0x0000000002027211 */ /* 0x000fc800078fd2ff */
[----:B------:R-:W-:-:S04]  /*9430*/  IMNMX R5, R175, R2, PT ;  /* 0x00000002af057217 */ /* 0x000fc80003800200 */
[----:B------:R-:W-:Y:S01]  /*9440*/  ISETP.GE.AND P0, PT, R5, 0x1, PT ;  /* 0x000000010500780c */ /* 0x000fe20003f06270 */
[----:B------:R-:W-:-:S12]  /*9450*/  IMAD.MOV.U32 R0, RZ, RZ, RZ ;  /* 0x000000ffff007224 */ /* 0x000fd800078e00ff */
[----:B------:R-:W-:Y:S05]  /*9460*/  @!P0 BRA `(.L_x_1193) ;  /* 0x000001d000008947 */ /* 0x000fea0003800000 */
[----:B------:R-:W-:Y:S02]  /*9470*/  IABS R0, R143 ;  /* 0x0000008f00007213 */ /* 0x000fe40000000000 */
[----:B------:R-:W-:-:S03]  /*9480*/  IADD3 R6, R143, -0x1, R5 ;  /* 0xffffffff8f067810 */ /* 0x000fc60007ffe005 */
        /* <DEDUP_REMOVED lines=27> */
.L_x_1193:
[----:B------:R-:W-:Y:S05]  /*9640*/  BSYNC B0 ;  /* 0x0000000000007941 */ /* 0x000fea0003800000 */
.L_x_1192:
[----:B------:R-:W2:Y:S01]  /*9650*/  LDL R2, [R1+0x60] ;  /* 0x0000600001027983 */ /* 0x000ea20000100800 */
[----:B------:R-:W-:Y:S01]  /*9660*/  PRMT R3, RZ, 0x7610, R3 ;  /* 0x00007610ff037816 */ /* 0x000fe20000000003 */
[----:B------:R-:W-:Y:S01]  /*9670*/  IMAD.MOV.U32 R24, RZ, RZ, RZ ;  /* 0x000000ffff187224 */ /* 0x000fe200078e00ff */
[----:B------:R-:W-:Y:S01]  /*9680*/  MOV R22, RZ ;  /* 0x000000ff00167202 */ /* 0x000fe20000000f00 */
        /* <DEDUP_REMOVED lines=32> */
[----:B--2---:R-:W-:-:S04]  /*9890*/  IMAD R252, R2, R0, RZ ;  /* 0x0000000002fc7224 */ /* 0x004fc800078e02ff */
[----:B------:R-:W-:Y:S01]  /*98a0*/  IMAD.IADD R0, R252, 0x1, R0 ;  /* 0x00000001fc007824 */ /* 0x000fe200078e0200 */
[----:B------:R1:W-:Y:S04]  /*98b0*/  STL [R1+0x38], R252 ;  /* 0x000038fc01007387 */ /* 0x0003e80000100800 */
[----:B------:R-:W-:-:S04]  /*98c0*/  IMNMX R250, R5, R0, PT ;  /* 0x0000000005fa7217 */ /* 0x000fc80003800200 */
[----:B------:R-:W-:-:S13]  /*98d0*/  ISETP.GT.AND P0, PT, R250, R252, PT ;  /* 0x000000fcfa00720c */ /* 0x000fda0003f04270 */
[----:B------:R-:W-:Y:S05]  /*98e0*/  @!P0 BRA `(.L_x_1194) ;  /* 0x000109d000008947 */ /* 0x000fea0003800000 */
[----:B------:R-:W2:Y:S04]  /*98f0*/  LDL R9, [R1+0x40] ;  /* 0x0000400001097983 */ /* 0x000ea80000100800 */
[----:B------:R-:W3:Y:S01]  /*9900*/  S2R R2, SR_TID.X ;  /* 0x0000000000027919 */ /* 0x000ee20000002100 */
[----:B------:R-:W-:-:S03]  /*9910*/  ISETP.NE.U32.AND P0, PT, RZ, c[0x0][0x340], PT ;  /* 0x0000d000ff007a0c */ /* 0x000fc60003f05070 */
[----:B------:R-:W4:Y:S01]  /*9920*/  LDL R11, [R1+0x58] ;  /* 0x00005800010b7983 */ /* 0x000f220000100800 */
[----:B------:R-:W-:Y:S02]  /*9930*/  ISETP.NE.AND.EX P1, PT, RZ, c[0x0][0x344], PT, P0 ;  /* 0x0000d100ff007a0c */ /* 0x000fe40003f25300 */
[----:B---3--:R-:W-:-:S04]  /*9940*/  SHF.R.S32.HI R106, RZ, 0x1f, R2 ;  /* 0x0000001fff6a7819 */ /* 0x008fc80000011402 */
[----:B------:R-:W-:-:S07]  /*9950*/  LEA.HI R106, R106, R2, RZ, 0x3 ;  /* 0x000000026a6a7211 */ /* 0x000fce00078f18ff */
[----:B------:R-:W-:Y:S01]  /*9960*/  @P1 IMAD.MOV.U32 R2, RZ, RZ, 0x4 ;  /* 0x00000004ff021424 */ /* 0x000fe200078e00ff */
[----:B------:R-:W-:-:S03]  /*9970*/  SHF.R.S32.HI R106, RZ, 0x3, R106 ;  /* 0x00000003ff6a7819 */ /* 0x000fc6000001146a */
[----:B--2---:R-:W-:-:S05]  /*9980*/  @P1 IMAD.WIDE R2, R9, R2, c[0x0][0x340] ;  /* 0x0000d00009021625 */ /* 0x004fca00078e0202 */
[----:B------:R2:W3:Y:S01]  /*9990*/  @P1 LDG.E R7, [R2.64] ;  /* 0x0000000602071981 */ /* 0x0004e2000c1e1900 */
[----:B------:R-:W-:Y:S01]  /*99a0*/  IADD3 R0, P0, R106, R10, RZ ;  /* 0x0000000a6a007210 */ /* 0x000fe20007f1e0ff */
[----:B------:R-:W-:Y:S01]  /*99b0*/  WARPSYNC 0xffffffff ;  /* 0xffffffff00007948 */ /* 0x000fe20003800000 */
[----:B------:R-:W-:Y:S02]  /*99c0*/  ISETP.GE.AND P6, PT, R32, c[0x0][0x1d4], PT ;  /* 0x0000750020007a0c */ /* 0x000fe40003fc6270 */
[----:B------:R-:W-:Y:S02]  /*99d0*/  ISETP.GE.AND P5, PT, R218, c[0x0][0x1d4], PT ;  /* 0x00007500da007a0c */ /* 0x000fe40003fa6270 */
[----:B------:R-:W-:Y:S02]  /*99e0*/  SHF.R.S32.HI R36, RZ, 0x1f, R218 ;  /* 0x0000001fff247819 */ /* 0x000fe400000114da */
[----:B------:R-:W-:Y:S02]  /*99f0*/  IADD3 R112, R250, -0x1, RZ ;  /* 0xfffffffffa707810 */ /* 0x000fe40007ffe0ff */
[----:B------:R-:W-:-:S02]  /*9a00*/  SEL R76, RZ, 0x1, P6 ;  /* 0x00000001ff4c7807 */ /* 0x000fc40003000000 */
[----:B--2---:R-:W-:Y:S02]  /*9a10*/  SHF.R.S32.HI R2, RZ, 0x1f, R106 ;  /* 0x0000001fff027819 */ /* 0x004fe4000001146a */
[----:B------:R-:W-:Y:S02]  /*9a20*/  MOV R3, R33 ;  /* 0x0000002100037202 */ /* 0x000fe40000000f00 */
[----:B------:R-:W-:Y:S01]  /*9a30*/  LEA.HI.X.SX32 R4, R10, R2, 0x1, P0 ;  /* 0x000000020a047211 */ /* 0x000fe200000f0eff */
[----:B------:R-:W-:Y:S01]  /*9a40*/  IMAD.MOV.U32 R2, RZ, RZ, R32 ;  /* 0x000000ffff027224 */ /* 0x000fe200078e0020 */
[----:B------:R-:W-:-:S03]  /*9a50*/  ISETP.NE.U32.AND P0, PT, RZ, c[0x0][0x350], PT ;  /* 0x0000d400ff007a0c */ /* 0x000fc60003f05070 */
[C---:B------:R-:W-:Y:S01]  /*9a60*/  IMAD R6, R4.reuse, c[0x0][0x1e0], RZ ;  /* 0x0000780004067a24 */ /* 0x040fe200078e02ff */
[----:B------:R-:W-:Y:S01]  /*9a70*/  ISETP.NE.AND.EX P0, PT, RZ, c[0x0][0x354], PT, P0 ;  /* 0x0000d500ff007a0c */ /* 0x000fe20003f05300 */
[----:B------:R-:W-:Y:S02]  /*9a80*/  IMAD R8, R4, c[0x0][0x208], RZ ;  /* 0x0000820004087a24 */ /* 0x000fe400078e02ff */
[----:B------:R-:W-:-:S04]  /*9a90*/  IMAD.WIDE.U32 R4, R0, c[0x0][0x1e0], R2 ;  /* 0x0000780000047a25 */ /* 0x000fc800078e0002 */
[C---:B------:R-:W-:Y:S02]  /*9aa0*/  IMAD R6, R0.reuse, c[0x0][0x1e4], R6 ;  /* 0x0000790000067a24 */ /* 0x040fe400078e0206 */
[----:B------:R-:W-:-:S04]  /*9ab0*/  IMAD.WIDE.U32 R2, R0, c[0x0][0x208], R2 ;  /* 0x0000820000027a25 */ /* 0x000fc800078e0002 */
[----:B------:R-:W-:Y:S02]  /*9ac0*/  IMAD R0, R0, c[0x0][0x20c], R8 ;  /* 0x0000830000007a24 */ /* 0x000fe400078e0208 */
[----:B------:R-:W-:-:S03]  /*9ad0*/  IMAD.IADD R5, R5, 0x1, R6 ;  /* 0x0000000105057824 */ /* 0x000fc600078e0206 */
[----:B------:R-:W-:Y:S01]  /*9ae0*/  IADD3 R3, R3, R0, RZ ;  /* 0x0000000003037210 */ /* 0x000fe20007ffe0ff */
[----:B----4-:R-:W-:-:S04]  /*9af0*/  IMAD.WIDE.U32 R4, R11, c[0x0][0x1e8], R4 ;  /* 0x00007a000b047a25 */ /* 0x010fc800078e0004 */
[----:B------:R-:W-:-:S04]  /*9b00*/  IMAD.WIDE.U32 R2, R11, c[0x0][0x210], R2 ;  /* 0x000084000b027a25 */ /* 0x000fc800078e0002 */
[C---:B------:R-:W-:Y:S02]  /*9b10*/  IMAD R3, R11.reuse, c[0x0][0x214], R3 ;  /* 0x000085000b037a24 */ /* 0x040fe400078e0203 */
[----:B------:R-:W-:Y:S01]  /*9b20*/  IMAD R5, R11, c[0x0][0x1ec], R5 ;  /* 0x00007b000b057a24 */ /* 0x000fe200078e0205 */
[----:B---3--:R-:W-:Y:S01]  /*9b30*/  @P1 SHF.R.S32.HI R0, RZ, 0x1f, R7 ;  /* 0x0000001fff001819 */ /* 0x008fe20000011407 */
[----:B------:R-:W-:Y:S01]  /*9b40*/  @!P1 IMAD.MOV.U32 R0, RZ, RZ, R145 ;  /* 0x000000ffff009224 */ /* 0x000fe200078e0091 */
[----:B------:R-:W-:-:S04]  /*9b50*/  @!P1 MOV R7, R9 ;  /* 0x0000000900079202 */ /* 0x000fc80000000f00 */
[----:B------:R-:W-:Y:S02]  /*9b60*/  SEL R6, R0, RZ, !P0 ;  /* 0x000000ff00067207 */ /* 0x000fe40004000000 */
[----:B------:R-:W-:Y:S02]  /*9b70*/  SEL R0, R7, RZ, !P0 ;  /* 0x000000ff07007207 */ /* 0x000fe40004000000 */
[----:B------:R-:W-:Y:S01]  /*9b80*/  SHF.R.S32.HI R7, RZ, 0x1f, R163 ;  /* 0x0000001fff077819 */ /* 0x000fe200000114a3 */
[C---:B------:R-:W-:Y:S01]  /*9b90*/  IMAD R8, R6.reuse, c[0x0][0x1f0], RZ ;  /* 0x00007c0006087a24 */ /* 0x040fe200078e02ff */
[----:B------:R-:W-:Y:S01]  /*9ba0*/  ISETP.NE.U32.AND P0, PT, RZ, c[0x0][0x348], PT ;  /* 0x0000d200ff007a0c */ /* 0x000fe20003f05070 */
[----:B------:R-:W-:Y:S02]  /*9bb0*/  IMAD R6, R6, c[0x0][0x218], RZ ;  /* 0x0000860006067a24 */ /* 0x000fe400078e02ff */
[----:B------:R-:W-:Y:S01]  /*9bc0*/  IMAD.WIDE.U32 R78, R0, c[0x0][0x218], R2 ;  /* 0x00008600004e7a25 */ /* 0x000fe200078e0002 */
[----:B------:R-:W-:-:S03]  /*9bd0*/  ISETP.NE.AND.EX P0, PT, RZ, c[0x0][0x34c], PT, P0 ;  /* 0x0000d300ff007a0c */ /* 0x000fc60003f05300 */
[----:B------:R-:W-:Y:S01]  /*9be0*/  IMAD.WIDE.U32 R164, R0, c[0x0][0x1f0], R4 ;  /* 0x00007c0000a47a25 */ /* 0x000fe200078e0004 */
[----:B------:R-:W-:-:S03]  /*9bf0*/  SEL R10, R145, RZ, !P0 ;  /* 0x000000ff910a7207 */ /* 0x000fc60004000000 */
[C---:B------:R-:W-:Y:S01]  /*9c00*/  IMAD R3, R0.reuse, c[0x0][0x1f4], R8 ;  /* 0x00007d0000037a24 */ /* 0x040fe200078e0208 */
[----:B------:R2:W-:Y:S01]  /*9c10*/  STL.64 [R1+0x18], R164 ;  /* 0x000018a401007387 */ /* 0x0005e20000100a00 */
[----:B------:R-:W-:Y:S01]  /*9c20*/  IMAD R2, R0, c[0x0][0x21c], R6 ;  /* 0x0000870000027a24 */ /* 0x000fe200078e0206 */
[----:B------:R-:W-:Y:S01]  /*9c30*/  SEL R8, R9, RZ, !P0 ;  /* 0x000000ff09087207 */ /* 0x000fe20004000000 */
[----:B------:R-:W-:Y:S01]  /*9c40*/  IMAD R0, R7, c[0x0][0x178], RZ ;  /* 0x00005e0007007a24 */ /* 0x000fe200078e02ff */
[----:B------:R-:W-:Y:S01]  /*9c50*/  IADD3 R161, R165, R3, RZ ;  /* 0x00000003a5a17210 */ /* 0x000fe20007ffe0ff */
[----:B------:R-:W-:Y:S01]  /*9c60*/  IMAD.IADD R77, R79, 0x1, R2 ;  /* 0x000000014f4d7824 */ /* 0x000fe200078e0202 */
[----:B------:R2:W-:Y:S01]  /*9c70*/  STL.64 [R1+0x8], R78 ;  /* 0x0000084e01007387 */ /* 0x0005e20000100a00 */
[C---:B------:R-:W-:Y:S02]  /*9c80*/  IMAD R0, R163.reuse, c[0x0][0x17c], R0 ;  /* 0x00005f00a3007a24 */ /* 0x040fe400078e0200 */
[----:B------:R-:W-:Y:S01]  /*9c90*/  IMAD.WIDE.U32 R4, R163, c[0x0][0x178], RZ ;  /* 0x00005e00a3047a25 */ /* 0x000fe200078e00ff */
[----:B------:R2:W-:Y:S03]  /*9ca0*/  STL [R1+0x10], R161 ;  /* 0x000010a101007387 */ /* 0x0005e60000100800 */
[----:B------:R-:W-:Y:S01]  /*9cb0*/  IMAD.IADD R9, R5, 0x1, R0 ;  /* 0x0000000105097824 */ /* 0x000fe200078e0200 */
[----:B------:R2:W-:Y:S04]  /*9cc0*/  STL [R1], R77 ;  /* 0x0000004d01007387 */ /* 0x0005e80000100800 */
[----:B------:R-:W3:Y:S01]  /*9cd0*/  LDL R167, [R1+0x4c] ;  /* 0x00004c0001a77983 */ /* 0x000ee20000100800 */
[----:B------:R-:W-:Y:S01]  /*9ce0*/  IMAD.MOV.U32 R75, RZ, RZ, 0x70 ;  /* 0x00000070ff4b7424 */ /* 0x000fe200078e00ff */
[----:B------:R-:W-:Y:S01]  /*9cf0*/  SHF.R.S32.HI R74, RZ, 0x1f, R112 ;  /* 0x0000001fff4a7819 */ /* 0x000fe20000011470 */
[----:B------:R-:W-:Y:S01]  /*9d00*/  IMAD.WIDE.U32 R2, R112, c[0x0][0x1e0], RZ ;  /* 0x0000780070027a25 */ /* 0x000fe200078e00ff */
[----:B------:R-:W4:Y:S01]  /*9d10*/  LDL R217, [R1+0x44] ;  /* 0x0000440001d97983 */ /* 0x000f220000100800 */
[----:B------:R-:W-:-:S02]  /*9d20*/  P2R R34, PR, RZ, 0x20 ;  /* 0x00000020ff227803 */ /* 0x000fc40000000000 */
[----:B------:R-:W-:Y:S01]  /*9d30*/  IMAD R75, R250, -0x70, R75 ;  /* 0xffffff90fa4b7824 */ /* 0x000fe200078e024b */
[----:B------:R-:W-:Y:S01]  /*9d40*/  P2R R35, PR, RZ, 0x40 ;  /* 0x00000040ff237803 */ /* 0x000fe20000000000 */
[----:B------:R-:W-:Y:S02]  /*9d50*/  IMAD R0, R74, c[0x0][0x1e0], RZ ;  /* 0x000078004a007a24 */ /* 0x000fe400078e02ff */
[----:B------:R-:W-:Y:S02]  /*9d60*/  IMAD.MOV.U32 R6, RZ, RZ, R164 ;  /* 0x000000ffff067224 */ /* 0x000fe400078e00a4 */
[----:B------:R-:W-:Y:S02]  /*9d70*/  IMAD R0, R112, c[0x0][0x1e4], R0 ;  /* 0x0000790070007a24 */ /* 0x000fe400078e0200 */
[----:B------:R-:W-:Y:S02]  /*9d80*/  IMAD.MOV.U32 R7, RZ, RZ, R161 ;  /* 0x000000ffff077224 */ /* 0x000fe400078e00a1 */
[----:B------:R-:W-:-:S02]  /*9d90*/  IMAD.IADD R0, R3, 0x1, R0 ;  /* 0x0000000103007824 */ /* 0x000fc400078e0200 */
[----:B------:R-:W-:-:S04]  /*9da0*/  IMAD.WIDE.U32 R2, R2, 0x70, R6 ;  /* 0x0000007002027825 */ /* 0x000fc800078e0006 */
[----:B------:R-:W-:Y:S02]  /*9db0*/  IMAD R0, R0, 0x70, RZ ;  /* 0x0000007000007824 */ /* 0x000fe400078e02ff */
[----:B------:R-:W-:Y:S02]  /*9dc0*/  IMAD.MOV.U32 R159, RZ, RZ, c[0x0][0x1e0] ;  /* 0x00007800ff9f7624 */ /* 0x000fe400078e00ff */
[----:B------:R-:W-:Y:S02]  /*9dd0*/  IMAD.IADD R3, R3, 0x1, R0 ;  /* 0x0000000103037824 */ /* 0x000fe400078e0200 */
[----:B------:R-:W-:Y:S02]  /*9de0*/  IMAD.MOV.U32 R115, RZ, RZ, c[0x0][0x1e4] ;  /* 0x00007900ff737624 */ /* 0x000fe400078e00ff */
[----:B------:R-:W-:Y:S01]  /*9df0*/  IMAD.WIDE.U32 R6, R159, 0x20, RZ ;  /* 0x000000209f067825 */ /* 0x000fe200078e00ff */
[----:B------:R-:W-:Y:S01]  /*9e00*/  BAR.SYNC.DEFER_BLOCKING 0x0 ;  /* 0x0000000000007b1d */ /* 0x000fe20000010000 */
[----:B------:R-:W-:-:S02]  /*9e10*/  ISETP.GE.AND P6, PT, R32, c[0x0][0x198], PT ;  /* 0x0000660020007a0c */ /* 0x000fc40003fc6270 */
[----:B---3--:R-:W-:-:S05]  /*9e20*/  IMAD.IADD R114, R167, 0x1, R75 ;  /* 0x00000001a7727824 */ /* 0x008fca00078e024b */
[----:B------:R-:W-:-:S05]  /*9e30*/  IMNMX R5, R114, 0x70, PT ;  /* 0x0000007072057817 */ /* 0x000fca0003800200 */
[----:B------:R-:W-:Y:S02]  /*9e40*/  IMAD.IADD R22, R5, 0x1, -R106 ;  /* 0x0000000105167824 */ /* 0x000fe400078e0a6a */
[----:B------:R-:W-:-:S03]  /*9e50*/  IMAD.SHL.U32 R5, R115, 0x20, RZ ;  /* 0x0000002073057824 */ /* 0x000fc600078e00ff */
[C---:B------:R-:W-:Y:S02]  /*9e60*/  ISETP.GE.AND P3, PT, R22.reuse, 0x1, PT ;  /* 0x000000011600780c */ /* 0x040fe40003f66270 */
[C---:B------:R-:W-:Y:S02]  /*9e70*/  ISETP.GE.AND P2, PT, R22.reuse, 0x21, PT ;  /* 0x000000211600780c */ /* 0x040fe40003f46270 */
[----:B------:R-:W-:Y:S01]  /*9e80*/  ISETP.GE.AND P1, PT, R22, 0x41, PT ;  /* 0x000000411600780c */ /* 0x000fe20003f26270 */
[----:B----4-:R-:W-:Y:S01]  /*9e90*/  IMAD R52, R217, c[0x0][0x2c4], RZ ;  /* 0x0000b100d9347a24 */ /* 0x010fe200078e02ff */
[----:B------:R-:W-:Y:S02]  /*9ea0*/  P2R R31, PR, RZ, 0x4 ;  /* 0x00000004ff1f7803 */ /* 0x000fe40000000000 */
[----:B------:R-:W-:-:S05]  /*9eb0*/  P2R R23, PR, RZ, 0x2 ;  /* 0x00000002ff177803 */ /* 0x000fca0000000000 */
[----:B------:R-:W-:-:S04]  /*9ec0*/  @P3 LEA R28, P0, R2, c[0x0][0x1c8], 0x1 ;  /* 0x00007200021c3a11 */ /* 0x000fc800078008ff */
[C---:B------:R-:W-:Y:S02]  /*9ed0*/  @P3 LEA.HI.X R29, R2.reuse, c[0x0][0x1cc], R3, 0x1, P0 ;  /* 0x00007300021d3a11 */ /* 0x040fe400000f0c03 */
[----:B------:R-:W-:-:S04]  /*9ee0*/  @P2 IADD3 R0, P0, R2, R6, RZ ;  /* 0x0000000602002210 */ /* 0x000fc80007f1e0ff */
[----:B------:R-:W-:Y:S01]  /*9ef0*/  @P2 IADD3.X R5, R3, R7, R5, P0, !PT ;  /* 0x0000000703052210 */ /* 0x000fe200007fe405 */
[----:B------:R-:W-:Y:S01]  /*9f00*/  IMAD.WIDE.U32 R6, R159, 0x40, RZ ;  /* 0x000000409f067825 */ /* 0x000fe200078e00ff */
[----:B------:R-:W-:-:S04]  /*9f10*/  @P2 LEA R24, P0, R0, c[0x0][0x1c8], 0x1 ;  /* 0x0000720000182a11 */ /* 0x000fc800078008ff */
[----:B------:R-:W-:Y:S01]  /*9f20*/  @P2 LEA.HI.X R25, R0, c[0x0][0x1cc], R5, 0x1, P0 ;  /* 0x0000730000192a11 */ /* 0x000fe200000f0c05 */
[----:B------:R-:W-:Y:S01]  /*9f30*/  IMAD.SHL.U32 R5, R115, 0x40, RZ ;  /* 0x0000004073057824 */ /* 0x000fe200078e00ff */
[----:B------:R-:W-:-:S04]  /*9f40*/  @P1 IADD3 R0, P0, R2, R6, RZ ;  /* 0x0000000602001210 */ /* 0x000fc80007f1e0ff */
[----:B------:R-:W-:Y:S02]  /*9f50*/  @P1 IADD3.X R5, R3, R7, R5, P0, !PT ;  /* 0x0000000703051210 */ /* 0x000fe400007fe405 */
[----:B------:R-:W-:-:S04]  /*9f60*/  @P1 LEA R20, P0, R0, c[0x0][0x1c8], 0x1 ;  /* 0x0000720000141a11 */ /* 0x000fc800078008ff */
[----:B------:R-:W-:Y:S02]  /*9f70*/  @P1 LEA.HI.X R21, R0, c[0x0][0x1cc], R5, 0x1, P0 ;  /* 0x0000730000151a11 */ /* 0x000fe400000f0c05 */
[----:B------:R-:W-:-:S13]  /*9f80*/  ISETP.GE.AND P0, PT, R22, 0x61, PT ;  /* 0x000000611600780c */ /* 0x000fda0003f06270 */
[----:B------:R-:W-:Y:S02]  /*9f90*/  @P0 IMAD R0, R115, 0x60, RZ ;  /* 0x0000006073000824 */ /* 0x000fe400078e02ff */
[----:B------:R-:W-:-:S04]  /*9fa0*/  @P0 IMAD.WIDE.U32 R2, R159, 0x60, R2 ;  /* 0x000000609f020825 */ /* 0x000fc800078e0002 */
[----:B------:R-:W-:Y:S01]  /*9fb0*/  @P0 IMAD.IADD R0, R0, 0x1, R3 ;  /* 0x0000000100000824 */ /* 0x000fe200078e0203 */
[----:B------:R-:W-:Y:S01]  /*9fc0*/  @P0 LEA R18, P3, R2, c[0x0][0x1c8], 0x1 ;  /* 0x0000720002120a11 */ /* 0x000fe200078608ff */
[----:B------:R-:W-:-:S03]  /*9fd0*/  IMAD.MOV.U32 R3, RZ, RZ, R9 ;  /* 0x000000ffff037224 */ /* 0x000fc600078e0009 */
[----:B------:R-:W-:Y:S01]  /*9fe0*/  @P0 LEA.HI.X R19, R2, c[0x0][0x1cc], R0, 0x1, P3 ;  /* 0x0000730002130a11 */ /* 0x000fe200018f0c00 */
[----:B------:R-:W-:Y:S02]  /*9ff0*/  IMAD R0, R146, 0x20, R106 ;  /* 0x0000002092007824 */ /* 0x000fe400078e026a */
[----:B------:R-:W-:Y:S02]  /*a000*/  IMAD.MOV.U32 R2, RZ, RZ, R4 ;  /* 0x000000ffff027224 */ /* 0x000fe400078e0004 */
[----:B------:R-:W-:Y:S02]  /*a010*/  IMAD.IADD R4, R251, 0x1, R0 ;  /* 0x00000001fb047824 */ /* 0x000fe400078e0200 */
[----:B------:R-:W-:-:S04]  /*a020*/  IMAD.WIDE.U32 R2, R11, c[0x0][0x1b8], R2 ;  /* 0x00006e000b027a25 */ /* 0x000fc800078e0002 */
[----:B------:R-:W-:-:S04]  /*a030*/  @P4 IMAD.HI.U32 R5, R4, c[0x0][0x2c8], RZ ;  /* 0x0000b20004054a27 */ /* 0x000fc800078e00ff */
[----:B------:R-:W-:Y:S01]  /*a040*/  IMAD.MOV.U32 R0, RZ, RZ, R4 ;  /* 0x000000ffff007224 */ /* 0x000fe200078e0004 */
[----:B------:R-:W-:Y:S01]  /*a050*/  @P4 SHF.R.U32.HI R0, RZ, c[0x0][0x2cc], R5 ;  /* 0x0000b300ff004a19 */ /* 0x000fe20000011605 */
[----:B------:R-:W-:Y:S02]  /*a060*/  IMAD R6, R10, c[0x0][0x1c0], RZ ;  /* 0x000070000a067a24 */ /* 0x000fe400078e02ff */
        /* <DEDUP_REMOVED lines=8> */
[C---:B------:R-:W-:Y:S02]  /*a0f0*/  IMAD R5, R0.reuse, c[0x0][0x1b4], R5 ;  /* 0x00006d0000057a24 */ /* 0x040fe400078e0205 */
[----:B------:R-:W-:Y:S01]  /*a100*/  IMAD.WIDE.U32 R2, R0, c[0x0][0x1b0], R2 ;  /* 0x00006c0000027a25 */ /* 0x000fe200078e0002 */
[----:B------:R-:W-:-:S03]  /*a110*/  SHF.R.S32.HI R0, RZ, 0x1f, R4 ;  /* 0x0000001fff007819 */ /* 0x000fc60000011404 */
[----:B------:R-:W-:Y:S02]  /*a120*/  IMAD.IADD R3, R3, 0x1, R5 ;  /* 0x0000000103037824 */ /* 0x000fe400078e0205 */
[----:B------:R-:W-:Y:S02]  /*a130*/  IMAD R0, R0, c[0x0][0x1a8], RZ ;  /* 0x00006a0000007a24 */ /* 0x000fe400078e02ff */
[----:B------:R-:W-:-:S04]  /*a140*/  IMAD.WIDE.U32 R2, R4, c[0x0][0x1a8], R2 ;  /* 0x00006a0004027a25 */ /* 0x000fc800078e0002 */
[----:B------:R-:W-:-:S04]  /*a150*/  IMAD R0, R4, c[0x0][0x1ac], R0 ;  /* 0x00006b0004007a24 */ /* 0x000fc800078e0200 */
[----:B------:R-:W-:Y:S01]  /*a160*/  IMAD.IADD R0, R3, 0x1, R0 ;  /* 0x0000000103007824 */ /* 0x000fe200078e0200 */
[----:B------:R-:W-:-:S04]  /*a170*/  LEA R3, P3, R2, c[0x0][0x160], 0x1 ;  /* 0x0000580002037a11 */ /* 0x000fc800078608ff */
[----:B------:R-:W-:Y:S01]  /*a180*/  LEA.HI.X R2, R2, c[0x0][0x164], R0, 0x1, P3 ;  /* 0x0000590002027a11 */ /* 0x000fe200018f0c00 */
[----:B------:R-:W3:Y:S01]  /*a190*/  SHFL.IDX PT, R4, R3, RZ, 0x181f ;  /* 0x00181fff03047589 */ /* 0x000ee200000e0000 */
[----:B------:R-:W-:-:S03]  /*a1a0*/  IMAD.IADD R0, R106, 0x1, R251 ;  /* 0x000000016a007824 */ /* 0x000fc600078e02fb */
[----:B------:R-:W4:Y:S02]  /*a1b0*/  SHFL.IDX PT, R5, R2, RZ, 0x181f ;  /* 0x00181fff02057589 */ /* 0x000f2400000e0000 */
[C---:B------:R-:W-:Y:S02]  /*a1c0*/  ISETP.GE.AND P3, PT, R0.reuse, R52, PT ;  /* 0x000000340000720c */ /* 0x040fe40003f66270 */
[----:B------:R-:W-:-:S11]  /*a1d0*/  IADD3 R6, R0, 0x20, RZ ;  /* 0x0000002000067810 */ /* 0x000fd60007ffe0ff */
[----:B---3--:R-:W-:-:S04]  /*a1e0*/  @!P3 LEA R16, P4, R32, R4, 0x1 ;  /* 0x000000042010b211 */ /* 0x008fc800078808ff */
[-C--:B----4-:R-:W-:Y:S02]  /*a1f0*/  @!P3 LEA.HI.X R17, R32, R5.reuse, R33, 0x1, P4 ;  /* 0x000000052011b211 */ /* 0x090fe400020f0c21 */
[C---:B------:R-:W-:Y:S02]  /*a200*/  @!P3 LEA R14, P4, R218.reuse, R4, 0x1 ;  /* 0x00000004da0eb211 */ /* 0x040fe400078808ff */
[----:B------:R-:W3:Y:S02]  /*a210*/  SHFL.IDX PT, R4, R3, 0x1, 0x181f ;  /* 0x00381f0003047f89 */ /* 0x000ee400000e0000 */
[----:B------:R-:W-:Y:S02]  /*a220*/  @!P3 LEA.HI.X R15, R218, R5, R36, 0x1, P4 ;  /* 0x00000005da0fb211 */ /* 0x000fe400020f0c24 */
[----:B------:R-:W4:Y:S01]  /*a230*/  SHFL.IDX PT, R5, R2, 0x1, 0x181f ;  /* 0x00381f0002057f89 */ /* 0x000f2200000e0000 */
[----:B------:R-:W-:Y:S02]  /*a240*/  ISETP.GE.AND P1, PT, R6, R52, PT ;  /* 0x000000340600720c */ /* 0x000fe40003f26270 */
[----:B------:R-:W-:Y:S01]  /*a250*/  IADD3 R6, R0, 0x40, RZ ;  /* 0x0000004000067810 */ /* 0x000fe20007ffe0ff */
[----:B------:R1:W-:Y:S10]  /*a260*/  @!P3 LDGSTS.E.BYPASS.LTC128B.128 [R215+0x100], [R16.64], !P6 ;  /* 0x0010000010d7bfae */ /* 0x0003f4000f101d46 */
[----:B---3--:R-:W-:-:S04]  /*a270*/  @!P1 LEA R12, P4, R32, R4, 0x1 ;  /* 0x00000004200c9211 */ /* 0x008fc800078808ff */
[-C--:B----4-:R-:W-:Y:S02]  /*a280*/  @!P1 LEA.HI.X R13, R32, R5.reuse, R33, 0x1, P4 ;  /* 0x00000005200d9211 */ /* 0x090fe400020f0c21 */
[C---:B------:R-:W-:Y:S02]  /*a290*/  @!P1 LEA R10, P4, R218.reuse, R4, 0x1 ;  /* 0x00000004da0a9211 */ /* 0x040fe400078808ff */
[----:B------:R-:W3:Y:S02]  /*a2a0*/  SHFL.IDX PT, R4, R3, 0x2, 0x181f ;  /* 0x00581f0003047f89 */ /* 0x000ee400000e0000 */
[----:B------:R-:W-:Y:S02]  /*a2b0*/  @!P1 LEA.HI.X R11, R218, R5, R36, 0x1, P4 ;  /* 0x00000005da0b9211 */ /* 0x000fe400020f0c24 */
[----:B------:R-:W4:Y:S01]  /*a2c0*/  SHFL.IDX PT, R5, R2, 0x2, 0x181f ;  /* 0x00581f0002057f89 */ /* 0x000f2200000e0000 */
[----:B------:R-:W-:-:S13]  /*a2d0*/  ISETP.GE.AND P2, PT, R6, R52, PT ;  /* 0x000000340600720c */ /* 0x000fda0003f46270 */
[----:B---3--:R-:W-:-:S04]  /*a2e0*/  @!P2 LEA R8, P4, R32, R4, 0x1 ;  /* 0x000000042008a211 */ /* 0x008fc800078808ff */
[-C--:B----4-:R-:W-:Y:S02]  /*a2f0*/  @!P2 LEA.HI.X R9, R32, R5.reuse, R33, 0x1, P4 ;  /* 0x000000052009a211 */ /* 0x090fe400020f0c21 */
[C---:B------:R-:W-:Y:S02]  /*a300*/  @!P2 LEA R6, P4, R218.reuse, R4, 0x1 ;  /* 0x00000004da06a211 */ /* 0x040fe400078808ff */
[----:B------:R-:W3:Y:S02]  /*a310*/  SHFL.IDX PT, R4, R3, 0x3, 0x181f ;  /* 0x00781f0003047f89 */ /* 0x000ee400000e0000 */
[----:B------:R-:W-:Y:S02]  /*a320*/  @!P2 LEA.HI.X R7, R218, R5, R36, 0x1, P4 ;  /* 0x00000005da07a211 */ /* 0x000fe400020f0c24 */
[----:B------:R4:W2:Y:S02]  /*a330*/  SHFL.IDX PT, R5, R2, 0x3, 0x181f ;  /* 0x00781f0002057f89 */ /* 0x0008a400000e0000 */
[----:B----4-:R-:W-:-:S04]  /*a340*/  IADD3 R2, R0, 0x60, RZ ;  /* 0x0000006000027810 */ /* 0x010fc80007ffe0ff */
[----:B------:R-:W-:-:S13]  /*a350*/  ISETP.GE.AND P5, PT, R2, R52, PT ;  /* 0x000000340200720c */ /* 0x000fda0003fa6270 */
[----:B---3--:R-:W-:-:S04]  /*a360*/  @!P5 LEA R2, P4, R218, R4, 0x1 ;  /* 0x00000004da02d211 */ /* 0x008fc800078808ff */
[----:B--2---:R-:W-:Y:S02]  /*a370*/  @!P5 LEA.HI.X R3, R218, R5, R36, 0x1, P4 ;  /* 0x00000005da03d211 */ /* 0x004fe400020f0c24 */
[----:B------:R-:W-:-:S04]  /*a380*/  @!P5 LEA R4, P4, R32, R4, 0x1 ;  /* 0x000000042004d211 */ /* 0x000fc800078808ff */
[----:B------:R-:W-:Y:S02]  /*a390*/  @!P5 LEA.HI.X R5, R32, R5, R33, 0x1, P4 ;  /* 0x000000052005d211 */ /* 0x000fe400020f0c21 */
[----:B------:R-:W-:Y:S02]  /*a3a0*/  ISETP.GE.AND P4, PT, R218, c[0x0][0x198], PT ;  /* 0x00006600da007a0c */ /* 0x000fe40003f86270 */
[----:B------:R-:W-:Y:S02]  /*a3b0*/  P2R R44, PR, RZ, 0x20 ;  /* 0x00000020ff2c7803 */ /* 0x000fe40000000000 */
[----:B------:R-:W-:-:S09]  /*a3c0*/  P2R R40, PR, RZ, 0x4 ;  /* 0x00000004ff287803 */ /* 0x000fd20000000000 */
[----:B------:R1:W-:Y:S04]  /*a3d0*/  @!P3 LDGSTS.E.BYPASS.LTC128B.128 [R215+0x4100], [R14.64], !P4 ;  /* 0x041000000ed7bfae */ /* 0x0003e8000e101d46 */
[----:B------:R1:W-:Y:S04]  /*a3e0*/  @!P1 LDGSTS.E.BYPASS.LTC128B.128 [R216+0x1100], [R12.64], !P6 ;  /* 0x011000000cd89fae */ /* 0x0003e8000f101d46 */
[----:B------:R1:W-:Y:S04]  /*a3f0*/  @!P1 LDGSTS.E.BYPASS.LTC128B.128 [R216+0x5100], [R10.64], !P4 ;  /* 0x051000000ad89fae */ /* 0x0003e8000e101d46 */
[----:B------:R1:W-:Y:S04]  /*a400*/  @!P2 LDGSTS.E.BYPASS.LTC128B.128 [R216+0x2100], [R8.64], !P6 ;  /* 0x0210000008d8afae */ /* 0x0003e8000f101d46 */
[----:B------:R1:W-:Y:S04]  /*a410*/  @!P2 LDGSTS.E.BYPASS.LTC128B.128 [R216+0x6100], [R6.64], !P4 ;  /* 0x0610000006d8afae */ /* 0x0003e8000e101d46 */
[----:B------:R1:W-:Y:S01]  /*a420*/  @!P5 LDGSTS.E.BYPASS.LTC128B.128 [R216+0x3100], [R4.64], !P6 ;  /* 0x0310000004d8dfae */ /* 0x0003e2000f101d46 */
[----:B------:R-:W-:-:S03]  /*a430*/  ISETP.NE.AND P6, PT, R35, RZ, PT ;  /* 0x000000ff2300720c */ /* 0x000fc60003fc5270 */
[----:B------:R1:W-:Y:S01]  /*a440*/  @!P5 LDGSTS.E.BYPASS.LTC128B.128 [R216+0x7100], [R2.64], !P4 ;  /* 0x0710000002d8dfae */ /* 0x0003e2000e101d46 */
[----:B------:R-:W-:Y:S02]  /*a450*/  ISETP.GE.AND P4, PT, R22, 0x1, PT ;  /* 0x000000011600780c */ /* 0x000fe40003f86270 */
[----:B------:R-:W-:Y:S01]  /*a460*/  ISETP.NE.AND P5, PT, R34, RZ, PT ;  /* 0x000000ff2200720c */ /* 0x000fe20003fa5270 */
[----:B------:R-:W0:Y:S01]  /*a470*/  LDGDEPBAR ;  /* 0x00000000000079af */ /* 0x000e220000000000 */
[----:B------:R-:W-:Y:S02]  /*a480*/  ISETP.NE.AND P2, PT, R31, RZ, PT ;  /* 0x000000ff1f00720c */ /* 0x000fe40003f45270 */
[----:B------:R-:W-:Y:S02]  /*a490*/  P2R R30, PR, RZ, 0x2 ;  /* 0x00000002ff1e7803 */ /* 0x000fe40000000000 */
[----:B------:R-:W-:-:S05]  /*a4a0*/  ISETP.NE.AND P1, PT, R23, RZ, PT ;  /* 0x000000ff1700720c */ /* 0x000fca0003f25270 */
[----:B------:R1:W-:Y:S04]  /*a4b0*/  @P4 LDGSTS.E.BYPASS.LTC128B.128 [R215+0x8100], [R28.64], !P6 ;  /* 0x081000001cd74fae */ /* 0x0003e8000f101d46 */
[----:B------:R1:W-:Y:S04]  /*a4c0*/  @P4 LDGSTS.E.BYPASS.LTC128B.128 [R215+0xb900], [R28.64+0x80], !P5 ;  /* 0x0b9000801cd74fae */ /* 0x0003e8000e901d46 */
[----:B------:R1:W-:Y:S04]  /*a4d0*/  @P2 LDGSTS.E.BYPASS.LTC128B.128 [R216+0x9100], [R24.64], !P6 ;  /* 0x0910000018d82fae */ /* 0x0003e8000f101d46 */
[----:B------:R1:W-:Y:S04]  /*a4e0*/  @P2 LDGSTS.E.BYPASS.LTC128B.128 [R216+0xc900], [R24.64+0x80], !P5 ;  /* 0x0c90008018d82fae */ /* 0x0003e8000e901d46 */
[----:B------:R1:W-:Y:S04]  /*a4f0*/  @P1 LDGSTS.E.BYPASS.LTC128B.128 [R216+0xa100], [R20.64], !P6 ;  /* 0x0a10000014d81fae */ /* 0x0003e8000f101d46 */
        /* <DEDUP_REMOVED lines=8> */
.L_x_1195:
[----:B------:R-:W-:Y:S01]  /*a580*/  ULDC.U8 UR4, c[0x0][0x298] ;  /* 0x0000a60000047ab9 */ /* 0x000fe20000000000 */
[----:B-1---5:R-:W-:Y:S01]  /*a590*/  SHF.R.S32.HI R2, RZ, 0x1f, R144 ;  /* 0x0000001fff027819 */ /* 0x022fe20000011490 */
[----:B------:R-:W-:Y:S01]  /*a5a0*/  IMAD.WIDE.U32 R4, R144, c[0x0][0x280], RZ ;  /* 0x0000a00090047a25 */ /* 0x000fe200078e00ff */
[----:B------:R-:W-:Y:S01]  /*a5b0*/  ISETP.NE.AND P0, PT, RZ, UR4, PT ;  /* 0x00000004ff007c0c */ /* 0x000fe2000bf05270 */
[----:B------:R-:W-:Y:S01]  /*a5c0*/  BSSY B2, `(.L_x_1196) ;  /* 0x00004eb000027945 */ /* 0x000fe20003800000 */
[----:B------:R-:W-:Y:S01]  /*a5d0*/  LEA R0, R146, R0, 0x5 ;  /* 0x0000000092007211 */ /* 0x000fe200078e28ff */
[C---:B------:R-:W-:Y:S02]  /*a5e0*/  IMAD R3, R2.reuse, c[0x0][0x280], RZ ;  /* 0x0000a00002037a24 */ /* 0x040fe400078e02ff */
        /* <DEDUP_REMOVED lines=10> */
[----:B------:R-:W-:Y:S01]  /*a690*/  SHF.R.S32.HI R22, RZ, 0x1f, R26 ;  /* 0x0000001fff167819 */ /* 0x000fe2000001141a */
[----:B------:R-:W-:Y:S01]  /*a6a0*/  CS2R R34, SRZ ;  /* 0x0000000000227805 */ /* 0x000fe2000001ff00 */
[----:B------:R-:W-:Y:S01]  /*a6b0*/  SHF.R.S32.HI R57, RZ, 0x1f, R113 ;  /* 0x0000001fff397819 */ /* 0x000fe20000011471 */
[----:B------:R-:W-:Y:S01]  /*a6c0*/  CS2R R20, SRZ ;  /* 0x0000000000147805 */ /* 0x000fe2000001ff00 */
[----:B------:R-:W-:Y:S01]  /*a6d0*/  CS2R R14, SRZ ;  /* 0x00000000000e7805 */ /* 0x000fe2000001ff00 */
[----:B------:R-:W-:Y:S01]  /*a6e0*/  CS2R R24, SRZ ;  /* 0x0000000000187805 */ /* 0x000fe2000001ff00 */
[----:B------:R-:W-:-:S04]  /*a6f0*/  CS2R R16, SRZ ;  /* 0x0000000000107805 */ /* 0x000fc8000001ff00 */
[----:B------:R-:W-:-:S05]  /*a700*/  @P1 IMAD.HI.U32 R3, R0, c[0x0][0x2c8], RZ ;  /* 0x0000b20000031a27 */ /* 0x000fca00078e00ff */
[----:B------:R-:W-:-:S04]  /*a710*/  @P1 SHF.R.U32.HI R0, RZ, c[0x0][0x2cc], R3 ;  /* 0x0000b300ff001a19 */ /* 0x000fc80000011603 */
[----:B------:R-:W-:Y:S01]  /*a720*/  SHF.R.S32.HI R3, RZ, 0x1f, R0 ;  /* 0x0000001fff037819 */ /* 0x000fe20000011400 */
[----:B------:R-:W-:-:S04]  /*a730*/  IMAD.WIDE.U32 R4, R0, c[0x0][0x280], R4 ;  /* 0x0000a00000047a25 */ /* 0x000fc800078e0004 */
[----:B------:R-:W-:Y:S01]  /*a740*/  IMAD R7, R3, c[0x0][0x280], RZ ;  /* 0x0000a00003077a24 */ /* 0x000fe200078e02ff */
[----:B------:R-:W-:-:S03]  /*a750*/  LEA R23, P0, R4, c[0x0][0x270], 0x1 ;  /* 0x00009c0004177a11 */ /* 0x000fc600078008ff */
[----:B------:R-:W-:-:S04]  /*a760*/  IMAD R6, R0, c[0x0][0x284], R7 ;  /* 0x0000a10000067a24 */ /* 0x000fc800078e0207 */
[----:B------:R-:W-:-:S05]  /*a770*/  IMAD.IADD R6, R5, 0x1, R6 ;  /* 0x0000000105067824 */ /* 0x000fca00078e0206 */
[----:B------:R-:W-:Y:S01]  /*a780*/  LEA.HI.X R13, R4, c[0x0][0x274], R6, 0x1, P0 ;  /* 0x00009d00040d7a11 */ /* 0x000fe200000f0c06 */
[----:B------:R-:W-:Y:S01]  /*a790*/  IMAD R4, R3, c[0x0][0x290], RZ ;  /* 0x0000a40003047a24 */ /* 0x000fe200078e02ff */
[----:B------:R-:W-:-:S03]  /*a7a0*/  MOV R3, R8 ;  /* 0x0000000800037202 */ /* 0x000fc60000000f00 */
[----:B------:R1:W2:Y:S02]  /*a7b0*/  SHFL.IDX PT, R5, R13, RZ, 0x181f ;  /* 0x00181fff0d057589 */ /* 0x0002a400000e0000 */
[----:B------:R-:W-:-:S04]  /*a7c0*/  IMAD.WIDE.U32 R2, R0, c[0x0][0x290], R2 ;  /* 0x0000a40000027a25 */ /* 0x000fc800078e0002 */
[----:B------:R-:W-:Y:S01]  /*a7d0*/  IMAD R0, R0, c[0x0][0x294], R4 ;  /* 0x0000a50000007a24 */ /* 0x000fe200078e0204 */
[----:B------:R-:W-:-:S03]  /*a7e0*/  LEA R19, P0, R2, c[0x0][0x288], 0x1 ;  /* 0x0000a20002137a11 */ /* 0x000fc600078008ff */
[----:B------:R-:W-:Y:S02]  /*a7f0*/  IMAD.IADD R0, R3, 0x1, R0 ;  /* 0x0000000103007824 */ /* 0x000fe400078e0200 */
[----:B------:R1:W3:Y:S03]  /*a800*/  SHFL.IDX PT, R10, R19, RZ, 0x181f ;  /* 0x00181fff130a7589 */ /* 0x0002e600000e0000 */
[----:B------:R-:W-:Y:S02]  /*a810*/  LEA.HI.X R18, R2, c[0x0][0x28c], R0, 0x1, P0 ;  /* 0x0000a30002127a11 */ /* 0x000fe400000f0c00 */
        /* <DEDUP_REMOVED lines=8> */
[----:B----4-:R-:W-:-:S05]  /*a8a0*/  @!P1 IADD3 R8, P0, R2, R0, RZ ;  /* 0x0000000002089210 */ /* 0x010fca0007f1e0ff */
[--C-:B--2---:R-:W-:Y:S01]  /*a8b0*/  @!P1 IMAD.X R9, R5, 0x1, R3.reuse, P0 ;  /* 0x0000000105099824 */ /* 0x104fe200000e0603 */
[----:B---3--:R-:W-:Y:S01]  /*a8c0*/  @!P1 IADD3 R6, P0, R10, R0, RZ ;  /* 0x000000000a069210 */ /* 0x008fe20007f1e0ff */
        /* <DEDUP_REMOVED lines=14> */
.L_x_1199:
[----:B------:R-:W-:Y:S05]  /*a9b0*/  BSYNC B0 ;  /* 0x0000000000007941 */ /* 0x000fea0003800000 */
.L_x_1198:
[----:B------:R-:W-:Y:S01]  /*a9c0*/  ISETP.NE.AND P0, PT, R30, RZ, PT ;  /* 0x000000ff1e00720c */ /* 0x000fe20003f05270 */
[----:B--2--5:R-:W-:Y:S01]  /*a9d0*/  IMAD.MOV.U32 R4, RZ, RZ, R20 ;  /* 0x000000ffff047224 */ /* 0x024fe200078e0014 */
[----:B----4-:R-:W-:Y:S01]  /*a9e0*/  MOV R2, R14 ;  /* 0x0000000e00027202 */ /* 0x010fe20000000f00 */
[----:B------:R-:W-:Y:S01]  /*a9f0*/  IMAD.MOV.U32 R3, RZ, RZ, R21 ;  /* 0x000000ffff037224 */ /* 0x000fe200078e0015 */
[----:B-1----:R1:W2:Y:S01]  /*aa00*/  SHFL.IDX PT, R11, R13, 0x1, 0x181f ;  /* 0x00381f000d0b7f89 */ /* 0x0022a200000e0000 */
        /* <DEDUP_REMOVED lines=8> */
[----:B------:R1:W4:Y:S01]  /*aa90*/  SHFL.IDX PT, R5, R23, 0x1, 0x181f ;  /* 0x00381f0017057f89 */ /* 0x00032200000e0000 */
[----:B------:R-:W-:Y:S01]  /*aaa0*/  MOV R0, R17 ;  /* 0x0000001100007202 */ /* 0x000fe20000000f00 */
[----:B------:R-:W-:Y:S01]  /*aab0*/  CS2R R32, SRZ ;  /* 0x0000000000207805 */ /* 0x000fe2000001ff00 */
[----:B------:R-:W-:Y:S01]  /*aac0*/  PRMT R53, R3, 0x5410, R4 ;  /* 0x0000541003357816 */ /* 0x000fe20000000004 */
[----:B------:R1:W3:Y:S01]  /*aad0*/  SHFL.IDX PT, R12, R18, 0x1, 0x181f ;  /* 0x00381f00120c7f89 */ /* 0x0002e200000e0000 */
[----:B------:R-:W-:Y:S01]  /*aae0*/  PRMT R50, R0, 0x5410, R2 ;  /* 0x0000541000327816 */ /* 0x000fe20000000002 */
[----:B------:R-:W-:-:S02]  /*aaf0*/  CS2R R30, SRZ ;  /* 0x00000000001e7805 */ /* 0x000fc4000001ff00 */
[----:B---3--:R1:W3:Y:S01]  /*ab00*/  SHFL.IDX PT, R10, R19, 0x1, 0x181f ;  /* 0x00381f00130a7f89 */ /* 0x0082e200000e0000 */
        /* <DEDUP_REMOVED lines=12> */
[----:B------:R-:W-:Y:S01]  /*abd0*/  @!P1 IMAD.X R7, R12, 0x1, R2, P0 ;  /* 0x000000010c079824 */ /* 0x000fe200000e0602 */
        /* <DEDUP_REMOVED lines=10> */
.L_x_1201:
[----:B------:R-:W-:Y:S05]  /*ac80*/  BSYNC B0 ;  /* 0x0000000000007941 */ /* 0x000fea0003800000 */
.L_x_1200:
[----:B------:R-:W-:Y:S01]  /*ac90*/  ISETP.NE.AND P0, PT, R40, RZ, PT ;  /* 0x000000ff2800720c */ /* 0x000fe20003f05270 */
[----:B--2--5:R-:W-:Y:S01]  /*aca0*/  IMAD.MOV.U32 R4, RZ, RZ, R34 ;  /* 0x000000ffff047224 */ /* 0x024fe200078e0022 */
[----:B------:R-:W-:Y:S01]  /*acb0*/  MOV R2, R28 ;  /* 0x0000001c00027202 */ /* 0x000fe20000000f00 */
[----:B------:R-:W-:Y:S01]  /*acc0*/  IMAD.MOV.U32 R3, RZ, RZ, R35 ;  /* 0x000000ffff037224 */ /* 0x000fe200078e0023 */
[----:B------:R2:W1:Y:S01]  /*acd0*/  SHFL.IDX PT, R11, R13, 0x2, 0x181f ;  /* 0x00581f000d0b7f89 */ /* 0x00046200000e0000 */
        /* <DEDUP_REMOVED lines=8> */
[----:B----4-:R2:W4:Y:S01]  /*ad60*/  SHFL.IDX PT, R5, R23, 0x2, 0x181f ;  /* 0x00581f0017057f89 */ /* 0x01052200000e0000 */
[----:B------:R-:W-:Y:S01]  /*ad70*/  MOV R0, R31 ;  /* 0x0000001f00007202 */ /* 0x000fe20000000f00 */
[----:B------:R-:W-:Y:S01]  /*ad80*/  CS2R R42, SRZ ;  /* 0x00000000002a7805 */ /* 0x000fe2000001ff00 */
[----:B------:R-:W-:Y:S01]  /*ad90*/  PRMT R58, R3, 0x5410, R4 ;  /* 0x00005410033a7816 */ /* 0x000fe20000000004 */
[----:B------:R2:W3:Y:S01]  /*ada0*/  SHFL.IDX PT, R12, R18, 0x2, 0x181f ;  /* 0x00581f00120c7f89 */ /* 0x0004e200000e0000 */
[----:B------:R-:W-:Y:S01]  /*adb0*/  PRMT R55, R0, 0x5410, R2 ;  /* 0x0000541000377816 */ /* 0x000fe20000000002 */
[----:B------:R-:W-:Y:S01]  /*adc0*/  CS2R R36, SRZ ;  /* 0x0000000000247805 */ /* 0x000fe2000001ff00 */
[----:B------:R-:W-:Y:S01]  /*add0*/  CS2R R40, SRZ ;  /* 0x0000000000287805 */ /* 0x000fe2000001ff00 */
[----:B---3--:R2:W3:Y:S01]  /*ade0*/  SHFL.IDX PT, R10, R19, 0x2, 0x181f ;  /* 0x00581f00130a7f89 */ /* 0x0084e200000e0000 */
        /* <DEDUP_REMOVED lines=9> */
[----:B----4-:R-:W-:-:S05]  /*ae80*/  @!P1 IADD3 R8, P2, R5, R0, RZ ;  /* 0x0000000005089210 */ /* 0x010fca0007f5e0ff */
[--C-:B-1----:R-:W-:Y:S01]  /*ae90*/  @!P1 IMAD.X R9, R11, 0x1, R2.reuse, P2 ;  /* 0x000000010b099824 */ /* 0x102fe200010e0602 */
[----:B---3--:R-:W-:Y:S02]  /*aea0*/  @!P1 IADD3 R6, P2, R10, R0, RZ ;  /* 0x000000000a069210 */ /* 0x008fe40007f5e0ff */
[----:B------:R-:W-:Y:S01]  /*aeb0*/  @!P0 SHF.L.U64.HI R0, R113, 0x1, R57 ;  /* 0x0000000171008819 */ /* 0x000fe20000010239 */
[----:B------:R-:W-:Y:S01]  /*aec0*/  CS2R R38, SRZ ;  /* 0x0000000000267805 */ /* 0x000fe2000001ff00 */
[----:B------:R-:W-:Y:S01]  /*aed0*/  CS2R R40, SRZ ;  /* 0x0000000000287805 */ /* 0x000fe2000001ff00 */
[----:B------:R-:W-:Y:S01]  /*aee0*/  @!P1 IMAD.X R7, R12, 0x1, R2, P2 ;  /* 0x000000010c079824 */ /* 0x000fe200010e0602 */
        /* <DEDUP_REMOVED lines=8> */
.L_x_1203:
[----:B------:R-:W-:Y:S05]  /*af70*/  BSYNC B0 ;  /* 0x0000000000007941 */ /* 0x000fea0003800000 */
.L_x_1202:
[----:B------:R-:W-:Y:S01]  /*af80*/  ISETP.NE.AND P0, PT, R44, RZ, PT ;  /* 0x000000ff2c00720c */ /* 0x000fe20003f05270 */
[----:B-1---5:R-:W-:Y:S01]  /*af90*/  IMAD.MOV.U32 R4, RZ, RZ, R42 ;  /* 0x000000ffff047224 */ /* 0x022fe200078e002a */
[----:B------:R-:W-:Y:S01]  /*afa0*/  MOV R2, R36 ;  /* 0x0000002400027202 */ /* 0x000fe20000000f00 */
[----:B------:R-:W-:Y:S01]  /*afb0*/  IMAD.MOV.U32 R3, RZ, RZ, R43 ;  /* 0x000000ffff037224 */ /* 0x000fe200078e002b */
[----:B--2---:R-:W1:Y:S01]  /*afc0*/  SHFL.IDX PT, R13, R13, 0x3, 0x181f ;  /* 0x00781f000d0d7f89 */ /* 0x004e6200000e0000 */
        /* <DEDUP_REMOVED lines=12> */
[----:B------:R-:W3:Y:S04]  /*b090*/  SHFL.IDX PT, R12, R18, 0x3, 0x181f ;  /* 0x00781f00120c7f89 */ /* 0x000ee800000e0000 */
[----:B------:R1:W3:Y:S01]  /*b0a0*/  SHFL.IDX PT, R11, R19, 0x3, 0x181f ;  /* 0x00781f00130b7f89 */ /* 0x0002e200000e0000 */
[----:B--2---:R-:W-:Y:S01]  /*b0b0*/  PRMT R23, R0, 0x5410, R2 ;  /* 0x0000541000177816 */ /* 0x004fe20000000002 */
[----:B-1----:R-:W-:Y:S01]  /*b0c0*/  CS2R R18, SRZ ;  /* 0x0000000000127805 */ /* 0x002fe2000001ff00 */
[----:B------:R-:W-:Y:S05]  /*b0d0*/  @P0 BRA `(.L_x_1205) ;  /* 0x0000016000000947 */ /* 0x000fea0003800000 */
[----:B---34-:R-:W-:Y:S01]  /*b0e0*/  ISETP.GE.AND P1, PT, R26, c[0x0][0x27c], PT ;  /* 0x00009f001a007a0c */ /* 0x018fe20003f26270 */
[----:B------:R-:W-:Y:S01]  /*b0f0*/  CS2R R48, SRZ ;  /* 0x0000000000307805 */ /* 0x000fe2000001ff00 */
[----:B------:R-:W-:Y:S01]  /*b100*/  ISETP.GE.AND P0, PT, R113, c[0x0][0x27c], PT ;  /* 0x00009f0071007a0c */ /* 0x000fe20003f06270 */
[----:B------:R-:W-:-:S10]  /*b110*/  CS2R R18, SRZ ;  /* 0x0000000000127805 */ /* 0x000fd4000001ff00 */
[C---:B------:R-:W-:Y:S01]  /*b120*/  @!P1 IMAD.SHL.U32 R0, R26.reuse, 0x2, RZ ;  /* 0x000000021a009824 */ /* 0x040fe200078e00ff */
[----:B------:R-:W-:Y:S01]  /*b130*/  @!P1 SHF.L.U64.HI R3, R26, 0x1, R22 ;  /* 0x000000011a039819 */ /* 0x000fe20000010216 */
[C---:B------:R-:W-:Y:S01]  /*b140*/  @!P0 IMAD.SHL.U32 R2, R113.reuse, 0x2, RZ ;  /* 0x0000000271028824 */ /* 0x040fe200078e00ff */
[----:B------:R-:W-:Y:S02]  /*b150*/  @!P0 SHF.L.U64.HI R10, R113, 0x1, R57 ;  /* 0x00000001710a8819 */ /* 0x000fe40000010239 */
[-C--:B------:R-:W-:Y:S02]  /*b160*/  @!P1 IADD3 R8, P2, R5, R0.reuse, RZ ;  /* 0x0000000005089210 */ /* 0x080fe40007f5e0ff */
[----:B------:R-:W-:Y:S02]  /*b170*/  @!P1 IADD3 R6, P4, R11, R0, RZ ;  /* 0x000000000b069210 */ /* 0x000fe40007f9e0ff */
[-C--:B------:R-:W-:Y:S01]  /*b180*/  @!P0 IADD3 R4, P3, R5, R2.reuse, RZ ;  /* 0x0000000205048210 */ /* 0x080fe20007f7e0ff */
[--C-:B------:R-:W-:Y:S01]  /*b190*/  @!P1 IMAD.X R9, R13, 0x1, R3.reuse, P2 ;  /* 0x000000010d099824 */ /* 0x100fe200010e0603 */
[----:B------:R-:W-:Y:S01]  /*b1a0*/  @!P0 IADD3 R2, P2, R11, R2, RZ ;  /* 0x000000020b028210 */ /* 0x000fe20007f5e0ff */
[C---:B------:R-:W-:Y:S01]  /*b1b0*/  @!P1 IMAD.X R7, R12.reuse, 0x1, R3, P4 ;  /* 0x000000010c079824 */ /* 0x040fe200020e0603 */
[----:B------:R-:W-:Y:S01]  /*b1c0*/  CS2R R44, SRZ ;  /* 0x00000000002c7805 */ /* 0x000fe2000001ff00 */
[----:B------:R-:W-:Y:S01]  /*b1d0*/  CS2R R46, SRZ ;  /* 0x00000000002e7805 */ /* 0x000fe2000001ff00 */
[--C-:B------:R-:W-:Y:S01]  /*b1e0*/  @!P0 IMAD.X R5, R13, 0x1, R10.reuse, P3 ;  /* 0x000000010d058824 */ /* 0x100fe200018e060a */
[----:B------:R1:W5:Y:S01]  /*b1f0*/  @!P1 LD.E.64 R18, [R8.64] ;  /* 0x0000000608129980 */ /* 0x000362000c101b00 */
[----:B------:R-:W-:-:S03]  /*b200*/  @!P0 IMAD.X R3, R12, 0x1, R10, P2 ;  /* 0x000000010c038824 */ /* 0x000fc600010e060a */
[----:B------:R1:W5:Y:S04]  /*b210*/  @!P0 LD.E.64 R48, [R4.64] ;  /* 0x0000000604308980 */ /* 0x000368000c101b00 */
[----:B------:R1:W5:Y:S04]  /*b220*/  @!P1 LD.E.64 R44, [R6.64] ;  /* 0x00000006062c9980 */ /* 0x000368000c101b00 */
[----:B------:R1:W5:Y:S02]  /*b230*/  @!P0 LD.E.64 R46, [R2.64] ;  /* 0x00000006022e8980 */ /* 0x000364000c101b00 */
.L_x_1205:
[----:B---34-:R-:W-:Y:S05]  /*b240*/  BSYNC B0 ;  /* 0x0000000000007941 */ /* 0x018fea0003800000 */
.L_x_1204:
[----:B-1----:R-:W-:Y:S01]  /*b250*/  IADD3 R3, -R251, R52, RZ ;  /* 0x00000034fb037210 */ /* 0x002fe20007ffe1ff */
[----:B-----5:R-:W-:Y:S01]  /*b260*/  IMAD.MOV.U32 R0, RZ, RZ, R48 ;  /* 0x000000ffff007224 */ /* 0x020fe200078e0030 */
[----:B------:R-:W-:-:S04]  /*b270*/  DEPBAR.LE SB0, 0x1 ;  /* 0x000080400000791a */ /* 0x000fc80000000000 */
[----:B------:R-:W-:Y:S01]  /*b280*/  IMNMX R22, R3, 0x80, PT ;  /* 0x0000008003167817 */ /* 0x000fe20003800200 */
[----:B------:R-:W-:Y:S01]  /*b290*/  IMAD.MOV.U32 R4, RZ, RZ, R49 ;  /* 0x000000ffff047224 */ /* 0x000fe200078e0031 */
[----:B------:R-:W-:Y:S01]  /*b2a0*/  MOV R3, R47 ;  /* 0x0000002f00037202 */ /* 0x000fe20000000f00 */
[----:B------:R-:W-:Y:S01]  /*b2b0*/  IMAD.MOV.U32 R2, RZ, RZ, R18 ;  /* 0x000000ffff027224 */ /* 0x000fe200078e0012 */
[----:B------:R-:W-:Y:S01]  /*b2c0*/  BAR.SYNC.DEFER_BLOCKING 0x0 ;  /* 0x0000000000007b1d */ /* 0x000fe20000010000 */
[----:B------:R-:W-:Y:S02]  /*b2d0*/  ISETP.GE.AND P0, PT, R106, R22, PT ;  /* 0x000000166a00720c */ /* 0x000fe40003f06270 */
[----:B------:R-:W-:Y:S01]  /*b2e0*/  PRMT R64, R4, 0x5410, R0 ;  /* 0x0000541004407816 */ /* 0x000fe20000000000 */
[----:B------:R-:W-:Y:S02]  /*b2f0*/  IMAD.MOV.U32 R0, RZ, RZ, R19 ;  /* 0x000000ffff007224 */ /* 0x000fe400078e0013 */
[----:B------:R-:W-:Y:S01]  /*b300*/  IMAD.MOV.U32 R4, RZ, RZ, R46 ;  /* 0x000000ffff047224 */ /* 0x000fe200078e002e */
[----:B------:R-:W-:Y:S02]  /*b310*/  BSSY B1, `(.L_x_1206) ;  /* 0x0000069000017945 */ /* 0x000fe40003800000 */
[----:B------:R-:W-:Y:S01]  /*b320*/  PRMT R57, R0, 0x5410, R2 ;  /* 0x0000541000397816 */ /* 0x000fe20000000002 */
[----:B------:R-:W-:Y:S01]  /*b330*/  IMAD.MOV.U32 R2, RZ, RZ, R44 ;  /* 0x000000ffff027224 */ /* 0x000fe200078e002c */
[----:B------:R-:W-:-:S02]  /*b340*/  MOV R0, R45 ;  /* 0x0000002d00007202 */ /* 0x000fc40000000f00 */
        /* <DEDUP_REMOVED lines=10> */
[C---:B------:R-:W-:Y:S02]  /*b3f0*/  PRMT R11, R51.reuse, 0x5432, R0 ;  /* 0x00005432330b7816 */ /* 0x040fe40000000000 */
[----:B------:R-:W-:Y:S02]  /*b400*/  PRMT R0, R50, 0x5410, R8 ;  /* 0x0000541032007816 */ /* 0x000fe40000000008 */
[----:B------:R-:W-:-:S02]  /*b410*/  PRMT R3, R51, 0x5410, R3 ;  /* 0x0000541033037816 */ /* 0x000fc40000000003 */
[----:B------:R-:W-:Y:S01]  /*b420*/  SHF.R.U64 R2, R16, 0x10, R17 ;  /* 0x0000001010027819 */ /* 0x000fe20000001211 */
[C---:B------:R-:W-:Y:S01]  /*b430*/  IMAD.U32 R15, R0.reuse, 0x10000, RZ ;  /* 0x00010000000f7824 */ /* 0x040fe200078e00ff */
[----:B------:R-:W-:Y:S01]  /*b440*/  LOP3.LUT R17, R0, 0xffff0000, RZ, 0xc0, !PT ;  /* 0xffff000000117812 */ /* 0x000fe200078ec0ff */
[C---:B------:R-:W-:Y:S01]  /*b450*/  IMAD.U32 R14, R3.reuse, 0x10000, RZ ;  /* 0x00010000030e7824 */ /* 0x040fe200078e00ff */
[----:B------:R-:W-:Y:S02]  /*b460*/  PRMT R9, R50, 0x5432, R2 ;  /* 0x0000543232097816 */ /* 0x000fe40000000002 */
[----:B------:R-:W-:Y:S01]  /*b470*/  LOP3.LUT R16, R3, 0xffff0000, RZ, 0xc0, !PT ;  /* 0xffff000003107812 */ /* 0x000fe200078ec0ff */
[C---:B-1----:R-:W-:Y:S01]  /*b480*/  IMAD.U32 R8, R6.reuse, 0x10000, RZ ;  /* 0x0001000006087824 */ /* 0x042fe200078e00ff */
[----:B------:R-:W-:Y:S01]  /*b490*/  LOP3.LUT R6, R6, 0xffff0000, RZ, 0xc0, !PT ;  /* 0xffff000006067812 */ /* 0x000fe200078ec0ff */
[C---:B------:R-:W-:Y:S01]  /*b4a0*/  IMAD.U32 R10, R7.reuse, 0x10000, RZ ;  /* 0x00010000070a7824 */ /* 0x040fe200078e00ff */
[----:B------:R-:W-:-:S02]  /*b4b0*/  LOP3.LUT R2, R7, 0xffff0000, RZ, 0xc0, !PT ;  /* 0xffff000007027812 */ /* 0x000fc400078ec0ff */
[----:B------:R-:W-:Y:S01]  /*b4c0*/  SHF.L.U32 R7, R4, 0x10, RZ ;  /* 0x0000001004077819 */ /* 0x000fe200000006ff */
[C---:B------:R-:W-:Y:S01]  /*b4d0*/  FMUL.FTZ R13, R6.reuse, R15 ;  /* 0x0000000f060d7220 */ /* 0x040fe20000410000 */
[C---:B------:R-:W-:Y:S01]  /*b4e0*/  LOP3.LUT R0, R5.reuse, 0xffff0000, RZ, 0xc0, !PT ;  /* 0xffff000005007812 */ /* 0x040fe200078ec0ff */
[-C--:B------:R-:W-:Y:S01]  /*b4f0*/  FMUL.FTZ R6, R6, R14.reuse ;  /* 0x0000000e06067220 */ /* 0x080fe20000410000 */
[----:B------:R-:W-:Y:S01]  /*b500*/  LOP3.LUT R4, R4, 0xffff0000, RZ, 0xc0, !PT ;  /* 0xffff000004047812 */ /* 0x000fe200078ec0ff */
[----:B------:R-:W-:Y:S01]  /*b510*/  FMUL.FTZ R3, R2, R17 ;  /* 0x0000001102037220 */ /* 0x000fe20000410000 */
[----:B------:R-:W-:Y:S01]  /*b520*/  SHF.L.U32 R12, R5, 0x10, RZ ;  /* 0x00000010050c7819 */ /* 0x000fe200000006ff */
[C---:B------:R-:W-:Y:S02]  /*b530*/  FFMA.FTZ R6, R8.reuse, R15, R6 ;  /* 0x0000000f08067223 */ /* 0x040fe40000010006 */
[----:B------:R-:W-:Y:S01]  /*b540*/  FFMA.FTZ R13, R8, R14, -R13 ;  /* 0x0000000e080d7223 */ /* 0x000fe2000001080d */
[----:B------:R-:W-:Y:S01]  /*b550*/  SHF.L.U32 R14, R11, 0x10, RZ ;  /* 0x000000100b0e7819 */ /* 0x000fe200000006ff */
[C---:B------:R-:W-:Y:S01]  /*b560*/  IMAD.U32 R15, R9.reuse, 0x10000, RZ ;  /* 0x00010000090f7824 */ /* 0x040fe200078e00ff */
[----:B------:R-:W-:Y:S01]  /*b570*/  LOP3.LUT R9, R9, 0xffff0000, RZ, 0xc0, !PT ;  /* 0xffff000009097812 */ /* 0x000fe200078ec0ff */
[-C--:B------:R-:W-:Y:S01]  /*b580*/  FMUL.FTZ R2, R2, R16.reuse ;  /* 0x0000001002027220 */ /* 0x080fe20000410000 */
[----:B------:R-:W-:Y:S01]  /*b590*/  LOP3.LUT R11, R11, 0xffff0000, RZ, 0xc0, !PT ;  /* 0xffff00000b0b7812 */ /* 0x000fe200078ec0ff */
[----:B------:R-:W-:Y:S01]  /*b5a0*/  FFMA.FTZ R8, R10, R16, -R3 ;  /* 0x000000100a087223 */ /* 0x000fe20000010803 */
[----:B------:R-:W-:Y:S01]  /*b5b0*/  F2FP.BF16.PACK_AB R6, R6, R13 ;  /* 0x0000000d0606723e */ /* 0x000fe200000010ff */
[----:B------:R-:W-:-:S02]  /*b5c0*/  FFMA.FTZ R10, R10, R17, R2 ;  /* 0x000000110a0a7223 */ /* 0x000fc40000010002 */
[----:B------:R-:W-:Y:S02]  /*b5d0*/  FMUL.FTZ R2, R0, R9 ;  /* 0x0000000900027220 */ /* 0x000fe40000410000 */
[C---:B------:R-:W-:Y:S02]  /*b5e0*/  FMUL.FTZ R5, R4.reuse, R15 ;  /* 0x0000000f04057220 */ /* 0x040fe40000410000 */
[-C--:B------:R-:W-:Y:S02]  /*b5f0*/  FMUL.FTZ R3, R4, R14.reuse ;  /* 0x0000000e04037220 */ /* 0x080fe40000410000 */
[----:B------:R-:W-:Y:S02]  /*b600*/  FMUL.FTZ R0, R0, R11 ;  /* 0x0000000b00007220 */ /* 0x000fe40000410000 */
[C---:B------:R-:W-:Y:S02]  /*b610*/  FFMA.FTZ R4, R7.reuse, R14, -R5 ;  /* 0x0000000e07047223 */ /* 0x040fe40000010805 */
[----:B------:R-:W-:Y:S01]  /*b620*/  FFMA.FTZ R3, R7, R15, R3 ;  /* 0x0000000f07037223 */ /* 0x000fe20000010003 */
[----:B------:R-:W-:Y:S01]  /*b630*/  F2FP.BF16.PACK_AB R7, R10, R8 ;  /* 0x000000080a07723e */ /* 0x000fe200000010ff */
[----:B------:R-:W-:-:S02]  /*b640*/  FFMA.FTZ R2, R12, R11, -R2 ;  /* 0x0000000b0c027223 */ /* 0x000fc40000010802 */
[----:B------:R-:W-:Y:S01]  /*b650*/  FFMA.FTZ R0, R12, R9, R0 ;  /* 0x000000090c007223 */ /* 0x000fe20000010000 */
[----:B------:R-:W-:-:S04]  /*b660*/  F2FP.BF16.PACK_AB R4, R3, R4 ;  /* 0x000000040304723e */ /* 0x000fc800000010ff */
[----:B------:R-:W-:-:S05]  /*b670*/  F2FP.BF16.PACK_AB R5, R0, R2 ;  /* 0x000000020005723e */ /* 0x000fca00000010ff */
[----:B------:R1:W-:Y:S02]  /*b680*/  STS.128 [R215+0x100], R4 ;  /* 0x00010004d7007388 */ /* 0x0003e40000000c00 */
.L_x_1209:
[----:B------:R-:W-:Y:S05]  /*b690*/  BSYNC B0 ;  /* 0x0000000000007941 */ /* 0x000fea0003800000 */
.L_x_1208:
[----:B------:R-:W-:-:S13]  /*b6a0*/  ISETP.GE.AND P0, PT, R113, c[0x0][0x27c], PT ;  /* 0x00009f0071007a0c */ /* 0x000fda0003f06270 */
[----:B------:R-:W-:Y:S05]  /*b6b0*/  @P0 BRA `(.L_x_1207) ;  /* 0x000002e000000947 */ /* 0x000fea0003800000 */
[----:B-1----:R-:W1:Y:S01]  /*b6c0*/  LDS.128 R4, [R215+0x4100] ;  /* 0x00410000d7047984 */ /* 0x002e620000000c00 */
        /* <DEDUP_REMOVED lines=9> */
[----:B------:R-:W-:Y:S01]  /*b760*/  IMAD.U32 R14, R3, 0x10000, RZ ;  /* 0x00010000030e7824 */ /* 0x000fe200078e00ff */
        /* <DEDUP_REMOVED lines=35> */
.L_x_1207:
[----:B------:R-:W-:Y:S05]  /*b9a0*/  BSYNC B1 ;  /* 0x0000000000017941 */ /* 0x000fea0003800000 */
.L_x_1206:
[----:B------:R-:W2:Y:S01]  /*b9b0*/  S2R R2, SR_TID.X ;  /* 0x0000000000027919 */ /* 0x000ea20000002100 */
[----:B------:R-:W-:Y:S01]  /*b9c0*/  BSSY B1, `(.L_x_1210) ;  /* 0x0000069000017945 */ /* 0x000fe20003800000 */
[----:B--2---:R-:W-:-:S04]  /*b9d0*/  SHF.R.S32.HI R0, RZ, 0x1f, R2 ;  /* 0x0000001fff007819 */ /* 0x004fc80000011402 */
[----:B------:R-:W-:-:S04]  /*b9e0*/  LEA.HI R0, R0, R2, RZ, 0x3 ;  /* 0x0000000200007211 */ /* 0x000fc800078f18ff */
[----:B------:R-:W-:-:S04]  /*b9f0*/  SHF.R.S32.HI R0, RZ, 0x3, R0 ;  /* 0x00000003ff007819 */ /* 0x000fc80000011400 */
[----:B------:R-:W-:-:S04]  /*ba00*/  IADD3 R0, R0, 0x20, RZ ;  /* 0x0000002000007810 */ /* 0x000fc80007ffe0ff */
[----:B------:R-:W-:-:S13]  /*ba10*/  ISETP.GE.AND P0, PT, R0, R22, PT ;  /* 0x000000160000720c */ /* 0x000fda0003f06270 */
[----:B------:R-:W-:Y:S05]  /*ba20*/  @P0 BRA `(.L_x_1211) ;  /* 0x0000062000000947 */ /* 0x000fea0003800000 */
[----:B------:R-:W-:Y:S01]  /*ba30*/  ISETP.GE.AND P0, PT, R26, c[0x0][0x27c], PT ;  /* 0x00009f001a007a0c */ /* 0x000fe20003f06270 */
[----:B------:R-:W-:-:S12]  /*ba40*/  BSSY B0, `(.L_x_1212) ;  /* 0x0000030000007945 */ /* 0x000fd80003800000 */
        /* <DEDUP_REMOVED lines=47> */
.L_x_1213:
[----:B------:R-:W-:Y:S05]  /*bd40*/  BSYNC B0 ;  /* 0x0000000000007941 */ /* 0x000fea0003800000 */
.L_x_1212:
        /* <DEDUP_REMOVED lines=48> */
.L_x_1211:
[----:B------:R-:W-:Y:S05]  /*c050*/  BSYNC B1 ;  /* 0x0000000000017941 */ /* 0x000fea0003800000 */
.L_x_1210:
        /* <DEDUP_REMOVED lines=57> */
.L_x_1217:
[----:B------:R-:W-:Y:S05]  /*c3f0*/  BSYNC B0 ;  /* 0x0000000000007941 */ /* 0x000fea0003800000 */
.L_x_1216:
        /* <DEDUP_REMOVED lines=48> */
.L_x_1215:
[----:B------:R-:W-:Y:S05]  /*c700*/  BSYNC B1 ;  /* 0x0000000000017941 */ /* 0x000fea0003800000 */
.L_x_1214:
[----:B------:R-:W2:Y:S02]  /*c710*/  S2R R2, SR_TID.X ;  /* 0x0000000000027919 */ /* 0x000ea40000002100 */
        /* <DEDUP_REMOVED lines=55> */
.L_x_1220:
[----:B------:R-:W-:Y:S05]  /*ca90*/  BSYNC B0 ;  /* 0x0000000000007941 */ /* 0x000fea0003800000 */
.L_x_1219:
        /* <DEDUP_REMOVED lines=47> */
[----:B------:R1:W-:Y:S01]  /*cd90*/  STS.128 [R215+0x7100], R4 ;  /* 0x00710004d7007388 */ /* 0x0003e20000000c00 */
[----:B------:R-:W-:Y:S05]  /*cda0*/  BRA `(.L_x_1218) ;  /* 0x000026c000007947 */ /* 0x000fea0003800000 */
.L_x_1197:
[----:B------:R-:W-:Y:S01]  /*cdb0*/  ISETP.NE.AND P0, PT, R160, 0x1, PT ;  /* 0x00000001a000780c */ /* 0x000fe20003f05270 */
[----:B------:R-:W-:Y:S01]  /*cdc0*/  IMAD.MOV.U32 R5, RZ, RZ, R6 ;  /* 0x000000ffff057224 */ /* 0x000fe200078e0006 */
[----:B------:R-:W-:Y:S01]  /*cdd0*/  CS2R R18, SRZ ;  /* 0x0000000000127805 */ /* 0x000fe2000001ff00 */
[----:B------:R-:W-:Y:S01]  /*cde0*/  CS2R R16, SRZ ;  /* 0x0000000000107805 */ /* 0x000fe2000001ff00 */
[----:B------:R-:W-:-:S09]  /*cdf0*/  ISETP.NE.AND P2, PT, R30, RZ, PT ;  /* 0x000000ff1e00720c */ /* 0x000fd20003f45270 */
        /* <DEDUP_REMOVED lines=9> */
[----:B------:R-:W-:Y:S02]  /*ce90*/  IMAD R4, R3, c[0x0][0x290], RZ ;  /* 0x0000a40003047a24 */ /* 0x000fe400078e02ff */
[----:B------:R-:W-:Y:S02]  /*cea0*/  IMAD.MOV.U32 R3, RZ, RZ, R8 ;  /* 0x000000ffff037224 */ /* 0x000fe400078e0008 */
[----:B------:R-:W-:Y:S02]  /*ceb0*/  SHFL.IDX PT, R5, R9, RZ, 0x181f ;  /* 0x00181fff09057589 */ /* 0x000fe400000e0000 */
[----:B------:R-:W-:-:S04]  /*cec0*/  IMAD.WIDE.U32 R2, R0, c[0x0][0x290], R2 ;  /* 0x0000a40000027a25 */ /* 0x000fc800078e0002 */
[----:B------:R-:W-:Y:S01]  /*ced0*/  IMAD R0, R0, c[0x0][0x294], R4 ;  /* 0x0000a50000007a24 */ /* 0x000fe200078e0204 */
[----:B------:R-:W-:-:S03]  /*cee0*/  LEA R8, P0, R2, c[0x0][0x288], 0x1 ;  /* 0x0000a20002087a11 */ /* 0x000fc600078008ff */
[----:B------:R-:W-:Y:S02]  /*cef0*/  IMAD.IADD R0, R3, 0x1, R0 ;  /* 0x0000000103007824 */ /* 0x000fe400078e0200 */
[----:B------:R-:W1:Y:S03]  /*cf00*/  SHFL.IDX PT, R3, R10, RZ, 0x181f ;  /* 0x00181fff0a037589 */ /* 0x000e6600000e0000 */
[----:B------:R-:W-:Y:S02]  /*cf10*/  LEA.HI.X R7, R2, c[0x0][0x28c], R0, 0x1, P0 ;  /* 0x0000a30002077a11 */ /* 0x000fe400000f0c00 */
[----:B------:R-:W-:-:S03]  /*cf20*/  ISETP.GE.OR P0, PT, R32, c[0x0][0x27c], P3 ;  /* 0x00009f0020007a0c */ /* 0x000fc60001f06670 */
[----:B------:R-:W-:Y:S10]  /*cf30*/  SHFL.IDX PT, R6, R7, RZ, 0x181f ;  /* 0x00181fff07067589 */ /* 0x000ff400000e0000 */
[C---:B------:R-:W-:Y:S01]  /*cf40*/  @!P0 IMAD.SHL.U32 R2, R32.reuse, 0x2, RZ ;  /* 0x0000000220028824 */ /* 0x040fe200078e00ff */
[----:B------:R-:W-:-:S04]  /*cf50*/  @!P0 SHF.L.U64.HI R0, R32, 0x1, R33 ;  /* 0x0000000120008819 */ /* 0x000fc80000010221 */
[----:B-1----:R-:W-:Y:S02]  /*cf60*/  @!P0 IADD3 R4, P1, R3, R2, RZ ;  /* 0x0000000203048210 */ /* 0x002fe40007f3e0ff */
[----:B------:R-:W1:Y:S02]  /*cf70*/  SHFL.IDX PT, R3, R8, RZ, 0x181f ;  /* 0x00181fff08037589 */ /* 0x000e6400000e0000 */
[----:B------:R-:W-:-:S05]  /*cf80*/  @!P0 IADD3.X R5, R5, R0, RZ, P1, !PT ;  /* 0x0000000005058210 */ /* 0x000fca0000ffe4ff */
[----:B------:R2:W3:Y:S01]  /*cf90*/  @!P0 LD.E.128 R16, [R4.64] ;  /* 0x0000000604108980 */ /* 0x0004e2000c101d00 */
[----:B------:R-:W-:Y:S01]  /*cfa0*/  CS2R R14, SRZ ;  /* 0x00000000000e7805 */ /* 0x000fe2000001ff00 */
[----:B------:R-:W-:Y:S01]  /*cfb0*/  CS2R R12, SRZ ;  /* 0x00000000000c7805 */ /* 0x000fe2000001ff00 */
[----:B-1----:R-:W-:-:S05]  /*cfc0*/  @!P0 IADD3 R2, P1, R3, R2, RZ ;  /* 0x0000000203028210 */ /* 0x002fca0007f3e0ff */
[----:B------:R-:W-:-:S05]  /*cfd0*/  @!P0 IMAD.X R3, R6, 0x1, R0, P1 ;  /* 0x0000000106038824 */ /* 0x000fca00008e0600 */
[----:B------:R1:W4:Y:S01]  /*cfe0*/  @!P0 LD.E.128 R12, [R2.64] ;  /* 0x00000006020c8980 */ /* 0x000322000c101d00 */
[----:B------:R-:W-:Y:S03]  /*cff0*/  BSSY B0, `(.L_x_1221) ;  /* 0x0000024000007945 */ /* 0x000fe60003800000 */
[----:B--2---:R2:W1:Y:S01]  /*d000*/  SHFL.IDX PT, R4, R10, 0x1, 0x181f ;  /* 0x00381f000a047f89 */ /* 0x00446200000e0000 */
[----:B------:R-:W-:-:S03]  /*d010*/  ISETP.GE.AND P1, PT, R32, c[0x0][0x27c], PT ;  /* 0x00009f0020007a0c */ /* 0x000fc60003f26270 */
[----:B------:R2:W1:Y:S01]  /*d020*/  SHFL.IDX PT, R6, R8, 0x1, 0x181f ;  /* 0x00381f0008067f89 */ /* 0x00046200000e0000 */
[----:B------:R-:W-:-:S03]  /*d030*/  CS2R R38, SRZ ;  /* 0x0000000000267805 */ /* 0x000fc6000001ff00 */
[----:B------:R2:W1:Y:S01]  /*d040*/  SHFL.IDX PT, R5, R9, 0x1, 0x181f ;  /* 0x00381f0009057f89 */ /* 0x00046200000e0000 */
[----:B------:R-:W-:-:S03]  /*d050*/  CS2R R36, SRZ ;  /* 0x0000000000247805 */ /* 0x000fc6000001ff00 */
[----:B------:R2:W1:Y:S01]  /*d060*/  SHFL.IDX PT, R11, R7, 0x1, 0x181f ;  /* 0x00381f00070b7f89 */ /* 0x00046200000e0000 */
[----:B------:R-:W-:Y:S01]  /*d070*/  CS2R R30, SRZ ;  /* 0x00000000001e7805 */ /* 0x000fe2000001ff00 */
[----:B------:R-:W-:Y:S01]  /*d080*/  CS2R R28, SRZ ;  /* 0x00000000001c7805 */ /* 0x000fe2000001ff00 */
[----:B---3--:R-:W-:Y:S01]  /*d090*/  IMAD.MOV.U32 R0, RZ, RZ, R18 ;  /* 0x000000ffff007224 */ /* 0x008fe200078e0012 */
[----:B-1----:R-:W-:Y:S01]  /*d0a0*/  MOV R3, R16 ;  /* 0x0000001000037202 */ /* 0x002fe20000000f00 */
[----:B------:R-:W-:-:S03]  /*d0b0*/  IMAD.MOV.U32 R2, RZ, RZ, R17 ;  /* 0x000000ffff027224 */ /* 0x000fc600078e0011 */
[----:B------:R-:W-:Y:S01]  /*d0c0*/  PRMT R23, R23, 0x5410, R0 ;  /* 0x0000541017177816 */ /* 0x000fe20000000000 */
[----:B------:R-:W-:Y:S01]  /*d0d0*/  IMAD.MOV.U32 R0, RZ, RZ, R19 ;  /* 0x000000ffff007224 */ /* 0x000fe200078e0013 */
[----:B------:R-:W-:-:S04]  /*d0e0*/  PRMT R22, R2, 0x5410, R3 ;  /* 0x0000541002167816 */ /* 0x000fc80000000003 */
[----:B------:R-:W-:Y:S01]  /*d0f0*/  PRMT R23, R0, 0x7610, R23 ;  /* 0x0000761000177816 */ /* 0x000fe20000000017 */
[----:B----4-:R-:W-:Y:S02]  /*d100*/  IMAD.MOV.U32 R0, RZ, RZ, R14 ;  /* 0x000000ffff007224 */ /* 0x010fe400078e000e */
[----:B------:R-:W-:Y:S01]  /*d110*/  IMAD.MOV.U32 R3, RZ, RZ, R15 ;  /* 0x000000ffff037224 */ /* 0x000fe200078e000f */
[----:B------:R-:W-:-:S04]  /*d120*/  MOV R2, R12 ;  /* 0x0000000c00027202 */ /* 0x000fc80000000f00 */
[----:B------:R-:W-:Y:S01]  /*d130*/  PRMT R24, R3, 0x5410, R0 ;  /* 0x0000541003187816 */ /* 0x000fe20000000000 */
[----:B------:R-:W-:-:S05]  /*d140*/  IMAD.MOV.U32 R0, RZ, RZ, R13 ;  /* 0x000000ffff007224 */ /* 0x000fca00078e000d */
[----:B------:R-:W-:Y:S01]  /*d150*/  PRMT R21, R0, 0x5410, R2 ;  /* 0x0000541000157816 */ /* 0x000fe20000000002 */
[----:B------:R-:W-:Y:S05]  /*d160*/  @P2 BRA `(.L_x_1222) ;  /* 0x000000c000002947 */ /* 0x000fea0003800000 */
[----:B--2---:R-:W-:Y:S01]  /*d170*/  CS2R R36, SRZ ;  /* 0x0000000000247805 */ /* 0x004fe2000001ff00 */
[----:B------:R-:W-:Y:S01]  /*d180*/  CS2R R30, SRZ ;  /* 0x00000000001e7805 */ /* 0x000fe2000001ff00 */
[----:B------:R-:W-:Y:S01]  /*d190*/  CS2R R28, SRZ ;  /* 0x00000000001c7805 */ /* 0x000fe2000001ff00 */
[----:B------:R-:W-:Y:S05]  /*d1a0*/  @P1 BRA `(.L_x_1222) ;  /* 0x0000008000001947 */ /* 0x000fea0003800000 */
[C---:B------:R-:W-:Y:S01]  /*d1b0*/  IMAD.SHL.U32 R2, R32.reuse, 0x2, RZ ;  /* 0x0000000220027824 */ /* 0x040fe200078e00ff */
[----:B------:R-:W-:-:S04]  /*d1c0*/  SHF.L.U64.HI R0, R32, 0x1, R33 ;  /* 0x0000000120007819 */ /* 0x000fc80000010221 */
[----:B------:R-:W-:-:S05]  /*d1d0*/  IADD3 R4, P0, R4, R2, RZ ;  /* 0x0000000204047210 */ /* 0x000fca0007f1e0ff */
[----:B------:R-:W-:Y:S01]  /*d1e0*/  IMAD.X R5, R5, 0x1, R0, P0 ;  /* 0x0000000105057824 */ /* 0x000fe200000e0600 */
[----:B------:R-:W-:-:S04]  /*d1f0*/  IADD3 R2, P0, R6, R2, RZ ;  /* 0x0000000206027210 */ /* 0x000fc80007f1e0ff */
[----:B------:R1:W5:Y:S01]  /*d200*/  LD.E.128 R36, [R4.64] ;  /* 0x0000000604247980 */ /* 0x000362000c101d00 */
[----:B------:R-:W-:-:S05]  /*d210*/  IMAD.X R3, R11, 0x1, R0, P0 ;  /* 0x000000010b037824 */ /* 0x000fca00000e0600 */
[----:B------:R1:W5:Y:S03]  /*d220*/  LD.E.128 R28, [R2.64] ;  /* 0x00000006021c7980 */ /* 0x000366000c101d00 */
.L_x_1222:
[----:B--2---:R-:W-:Y:S05]  /*d230*/  BSYNC B0 ;  /* 0x0000000000007941 */ /* 0x004fea0003800000 */
.L_x_1221:
[----:B-1----:R-:W1:Y:S01]  /*d240*/  SHFL.IDX PT, R3, R10, 0x2, 0x181f ;  /* 0x00581f000a037f89 */ /* 0x002e6200000e0000 */
[----:B------:R-:W-:Y:S01]  /*d250*/  ISETP.NE.AND P0, PT, R40, RZ, PT ;  /* 0x000000ff2800720c */ /* 0x000fe20003f05270 */
[----:B------:R-:W-:Y:S01]  /*d260*/  CS2R R50, SRZ ;  /* 0x0000000000327805 */ /* 0x000fe2000001ff00 */
[----:B------:R-:W-:Y:S01]  /*d270*/  CS2R R48, SRZ ;  /* 0x0000000000307805 */ /* 0x000fe2000001ff00 */
[----:B------:R-:W2:Y:S01]  /*d280*/  SHFL.IDX PT, R5, R9, 0x2, 0x181f ;  /* 0x00581f0009057f89 */ /* 0x000ea200000e0000 */
[----:B------:R-:W-:Y:S02]  /*d290*/  ISETP.GE.OR P0, PT, R32, c[0x0][0x27c], P0 ;  /* 0x00009f0020007a0c */ /* 0x000fe40000706670 */
[----:B------:R-:W-:Y:S01]  /*d2a0*/  ISETP.NE.AND P3, PT, R44, RZ, PT ;  /* 0x000000ff2c00720c */ /* 0x000fe20003f65270 */
[----:B------:R-:W3:Y:S04]  /*d2b0*/  SHFL.IDX PT, R6, R8, 0x2, 0x181f ;  /* 0x00581f0008067f89 */ /* 0x000ee800000e0000 */
[----:B------:R-:W4:Y:S06]  /*d2c0*/  SHFL.IDX PT, R11, R7, 0x2, 0x181f ;  /* 0x00581f00070b7f89 */ /* 0x000f2c00000e0000 */
        /* <DEDUP_REMOVED lines=12> */
[----:B------:R-:W-:Y:S01]  /*d390*/  CS2R R62, SRZ ;  /* 0x00000000003e7805 */ /* 0x000fe2000001ff00 */
[----:B------:R-:W2:Y:S01]  /*d3a0*/  SHFL.IDX PT, R9, R9, 0x3, 0x181f ;  /* 0x00781f0009097f89 */ /* 0x000ea200000e0000 */
[----:B------:R-:W-:Y:S01]  /*d3b0*/  CS2R R60, SRZ ;  /* 0x00000000003c7805 */ /* 0x000fe2000001ff00 */
[----:B------:R-:W-:Y:S01]  /*d3c0*/  CS2R R58, SRZ ;  /* 0x00000000003a7805 */ /* 0x000fe2000001ff00 */
[----:B------:R-:W-:Y:S01]  /*d3d0*/  CS2R R56, SRZ ;  /* 0x0000000000387805 */ /* 0x000fe2000001ff00 */
[----:B------:R2:W2:Y:S04]  /*d3e0*/  SHFL.IDX PT, R6, R8, 0x3, 0x181f ;  /* 0x00781f0008067f89 */ /* 0x0004a800000e0000 */
[----:B------:R-:W2:Y:S01]  /*d3f0*/  SHFL.IDX PT, R7, R7, 0x3, 0x181f ;  /* 0x00781f0007077f89 */ /* 0x000ea200000e0000 */
[----:B-1----:R-:W-:-:S03]  /*d400*/  IMAD.MOV.U32 R4, RZ, RZ, R38 ;  /* 0x000000ffff047224 */ /* 0x002fc600078e0026 */
[----:B------:R1:W1:Y:S01]  /*d410*/  SHFL.IDX PT, R5, R10, 0x3, 0x181f ;  /* 0x00781f000a057f89 */ /* 0x00026200000e0000 */
[----:B---3--:R-:W-:Y:S01]  /*d420*/  IMAD.MOV.U32 R2, RZ, RZ, R36 ;  /* 0x000000ffff027224 */ /* 0x008fe200078e0024 */
[----:B------:R-:W-:-:S04]  /*d430*/  MOV R3, R39 ;  /* 0x0000002700037202 */ /* 0x000fc80000000f00 */
[----:B------:R-:W-:Y:S01]  /*d440*/  PRMT R65, R3, 0x5410, R4 ;  /* 0x0000541003417816 */ /* 0x000fe20000000004 */
[----:B------:R-:W-:Y:S01]  /*d450*/  IMAD.MOV.U32 R4, RZ, RZ, R30 ;  /* 0x000000ffff047224 */ /* 0x000fe200078e001e */
[----:B------:R-:W-:Y:S01]  /*d460*/  PRMT R55, R0, 0x5410, R2 ;  /* 0x0000541000377816 */ /* 0x000fe20000000002 */
[----:B------:R-:W-:Y:S01]  /*d470*/  IMAD.MOV.U32 R2, RZ, RZ, R28 ;  /* 0x000000ffff027224 */ /* 0x000fe200078e001c */
[----:B------:R-:W-:Y:S01]  /*d480*/  MOV R3, R31 ;  /* 0x0000001f00037202 */ /* 0x000fe20000000f00 */
[----:B------:R-:W-:-:S03]  /*d490*/  IMAD.MOV.U32 R0, RZ, RZ, R29 ;  /* 0x000000ffff007224 */ /* 0x000fc600078e001d */
[----:B------:R-:W-:Y:S02]  /*d4a0*/  PRMT R64, R3, 0x5410, R4 ;  /* 0x0000541003407816 */ /* 0x000fe40000000004 */
[----:B------:R-:W-:Y:S01]  /*d4b0*/  PRMT R54, R0, 0x5410, R2 ;  /* 0x0000541000367816 */ /* 0x000fe20000000002 */
[----:B--2---:R-:W-:Y:S01]  /*d4c0*/  IMAD.MOV.U32 R4, RZ, RZ, R50 ;  /* 0x000000ffff047224 */ /* 0x004fe200078e0032 */
[----:B------:R-:W-:Y:S01]  /*d4d0*/  MOV R3, R51 ;  /* 0x0000003300037202 */ /* 0x000fe20000000f00 */
[----:B------:R-:W-:Y:S02]  /*d4e0*/  IMAD.MOV.U32 R2, RZ, RZ, R48 ;  /* 0x000000ffff027224 */ /* 0x000fe400078e0030 */
[----:B------:R-:W-:Y:S01]  /*d4f0*/  IMAD.MOV.U32 R0, RZ, RZ, R49 ;  /* 0x000000ffff007224 */ /* 0x000fe200078e0031 */
[----:B------:R-:W-:Y:S01]  /*d500*/  PRMT R69, R3, 0x5410, R4 ;  /* 0x0000541003457816 */ /* 0x000fe20000000004 */
[----:B----4-:R-:W-:-:S03]  /*d510*/  IMAD.MOV.U32 R4, RZ, RZ, R46 ;  /* 0x000000ffff047224 */ /* 0x010fc600078e002e */
[----:B------:R-:W-:Y:S01]  /*d520*/  PRMT R67, R0, 0x5410, R2 ;  /* 0x0000541000437816 */ /* 0x000fe20000000002 */
[----:B------:R-:W-:Y:S01]  /*d530*/  IMAD.MOV.U32 R2, RZ, RZ, R44 ;  /* 0x000000ffff027224 */ /* 0x000fe200078e002c */
[----:B------:R-:W-:Y:S01]  /*d540*/  MOV R3, R47 ;  /* 0x0000002f00037202 */ /* 0x000fe20000000f00 */
[----:B------:R-:W-:-:S03]  /*d550*/  IMAD.MOV.U32 R0, RZ, RZ, R45 ;  /* 0x000000ffff007224 */ /* 0x000fc600078e002d */
[----:B------:R-:W-:Y:S02]  /*d560*/  PRMT R68, R3, 0x5410, R4 ;  /* 0x0000541003447816 */ /* 0x000fe40000000004 */
[----:B------:R-:W-:Y:S01]  /*d570*/  PRMT R66, R0, 0x5410, R2 ;  /* 0x0000541000427816 */ /* 0x000fe20000000002 */
        /* <DEDUP_REMOVED lines=13> */
.L_x_1224:
[----:B-1----:R-:W-:Y:S05]  /*d650*/  BSYNC B0 ;  /* 0x0000000000007941 */ /* 0x002fea0003800000 */
.L_x_1223:
[----:B------:R-:W-:Y:S01]  /*d660*/  IADD3 R3, -R251, R52, RZ ;  /* 0x00000034fb037210 */ /* 0x000fe20007ffe1ff */
[----:B-----5:R-:W-:Y:S01]  /*d670*/  IMAD.MOV.U32 R0, RZ, RZ, R62 ;  /* 0x000000ffff007224 */ /* 0x020fe200078e003e */
[----:B------:R-:W-:-:S04]  /*d680*/  DEPBAR.LE SB0, 0x1 ;  /* 0x000080400000791a */ /* 0x000fc80000000000 */
[----:B------:R-:W-:Y:S01]  /*d690*/  IMNMX R53, R3, 0x80, PT ;  /* 0x0000008003357817 */ /* 0x000fe20003800200 */
[----:B------:R-:W-:Y:S01]  /*d6a0*/  IMAD.MOV.U32 R4, RZ, RZ, R63 ;  /* 0x000000ffff047224 */ /* 0x000fe200078e003f */
[----:B------:R-:W-:Y:S01]  /*d6b0*/  MOV R3, R59 ;  /* 0x0000003b00037202 */ /* 0x000fe20000000f00 */
[----:B------:R-:W-:Y:S01]  /*d6c0*/  IMAD.MOV.U32 R2, RZ, RZ, R60 ;  /* 0x000000ffff027224 */ /* 0x000fe200078e003c */
[----:B------:R-:W-:Y:S01]  /*d6d0*/  BAR.SYNC.DEFER_BLOCKING 0x0 ;  /* 0x0000000000007b1d */ /* 0x000fe20000010000 */
[----:B------:R-:W-:Y:S02]  /*d6e0*/  ISETP.GE.OR P0, PT, R106, R53, P1 ;  /* 0x000000356a00720c */ /* 0x000fe40000f06670 */
        /* <DEDUP_REMOVED lines=10> */
[----:B------:R-:W-:Y:S01]  /*d790*/  IMAD.MOV.U32 R0, RZ, RZ, c[0x0][0x27c] ;  /* 0x00009f00ff007624 */ /* 0x000fe200078e00ff */
[----:B------:R-:W1:Y:S01]  /*d7a0*/  LDS.128 R8, [R215+0x100] ;  /* 0x00010000d7087984 */ /* 0x000e620000000c00 */
[----:B------:R-:W-:Y:S02]  /*d7b0*/  SHF.R.U64 R12, R12, 0x10, R13 ;  /* 0x000000100c0c7819 */ /* 0x000fe4000000120d */
[--C-:B------:R-:W-:Y:S02]  /*d7c0*/  SHF.R.U64 R20, R16, 0x10, R17.reuse ;  /* 0x0000001010147819 */ /* 0x100fe40000001211 */
[----:B------:R-:W-:Y:S02]  /*d7d0*/  LEA.HI R0, R0, R146, RZ, 0x1d ;  /* 0x0000009200007211 */ /* 0x000fe400078fe8ff */
[----:B------:R-:W-:-:S02]  /*d7e0*/  SHF.R.U32.HI R16, RZ, 0x10, R17 ;  /* 0x00000010ff107819 */ /* 0x000fc40000011611 */
[----:B------:R-:W-:Y:S01]  /*d7f0*/  SHF.R.S32.HI R3, RZ, 0x1f, R0 ;  /* 0x0000001fff037819 */ /* 0x000fe20000011400 */
[----:B------:R-:W-:Y:S01]  /*d800*/  IMAD.SHL.U32 R2, R0, 0x8, RZ ;  /* 0x0000000800027824 */ /* 0x000fe200078e00ff */
[--C-:B------:R-:W-:Y:S02]  /*d810*/  SHF.R.U64 R17, R18, 0x10, R19.reuse ;  /* 0x0000001012117819 */ /* 0x100fe40000001213 */
[----:B------:R-:W-:Y:S02]  /*d820*/  LEA.HI R0, R3, R0, RZ, 0x3 ;  /* 0x0000000003007211 */ /* 0x000fe400078f18ff */
[----:B------:R-:W-:Y:S02]  /*d830*/  LOP3.LUT R2, R158, 0x38, R2, 0xf8, !PT ;  /* 0x000000389e027812 */ /* 0x000fe400078ef802 */
[----:B------:R-:W-:Y:S01]  /*d840*/  SHF.R.U32.HI R3, RZ, 0x10, R19 ;  /* 0x00000010ff037819 */ /* 0x000fe20000011613 */
[----:B------:R-:W-:Y:S01]  /*d850*/  IMAD.SHL.U32 R0, R0, 0x400, RZ ;  /* 0x0000040000007824 */ /* 0x000fe200078e00ff */
[----:B------:R-:W-:-:S02]  /*d860*/  LOP3.LUT R2, R2, R191, RZ, 0x3c, !PT ;  /* 0x000000bf02027212 */ /* 0x000fc400078e3cff */
[----:B------:R-:W-:Y:S02]  /*d870*/  SHF.R.U64 R14, R14, 0x10, R15 ;  /* 0x000000100e0e7819 */ /* 0x000fe4000000120f */
[----:B------:R-:W-:Y:S02]  /*d880*/  LOP3.LUT R0, R0, 0x7fffe000, RZ, 0xc0, !PT ;  /* 0x7fffe00000007812 */ /* 0x000fe400078ec0ff */
[----:B------:R-:W-:Y:S02]  /*d890*/  PRMT R18, R22, 0x5432, R20 ;  /* 0x0000543216127816 */ /* 0x000fe40000000014 */
[----:B------:R-:W-:Y:S02]  /*d8a0*/  IADD3 R0, R2, R0, R168 ;  /* 0x0000000002007210 */ /* 0x000fe40007ffe0a8 */
[----:B------:R-:W-:Y:S01]  /*d8b0*/  SHF.R.U32.HI R2, RZ, 0x10, R13 ;  /* 0x00000010ff027819 */ /* 0x000fe2000001160d */
[----:B------:R-:W-:Y:S01]  /*d8c0*/  IMAD.U32 R27, R18, 0x10000, RZ ;  /* 0x00010000121b7824 */ /* 0x000fe200078e00ff */
[----:B------:R-:W-:Y:S01]  /*d8d0*/  PRMT R13, R21, 0x5432, R12 ;  /* 0x00005432150d7816 */ /* 0x000fe2000000000c */
[----:B------:R-:W-:Y:S01]  /*d8e0*/  IMAD.SHL.U32 R34, R0, 0x2, RZ ;  /* 0x0000000200227824 */ /* 0x000fe200078e00ff */
[----:B------:R-:W-:-:S02]  /*d8f0*/  SHF.R.U32.HI R0, RZ, 0x10, R15 ;  /* 0x00000010ff007819 */ /* 0x000fc4000001160f */
[----:B------:R-:W-:Y:S01]  /*d900*/  PRMT R26, R23, 0x5432, R17 ;  /* 0x00005432171a7816 */ /* 0x000fe20000000011 */
[----:B------:R-:W-:Y:S01]  /*d910*/  IMAD.U32 R35, R13, 0x10000, RZ ;  /* 0x000100000d237824 */ /* 0x000fe200078e00ff */
[----:B------:R-:W2:Y:S01]  /*d920*/  LDS.128 R4, [R34+0x100] ;  /* 0x0001000022047984 */ /* 0x000ea20000000c00 */
[----:B------:R-:W-:Y:S02]  /*d930*/  PRMT R23, R23, 0x5410, R3 ;  /* 0x0000541017177816 */ /* 0x000fe40000000003 */
[----:B------:R-:W-:Y:S01]  /*d940*/  PRMT R19, R22, 0x5410, R16 ;  /* 0x0000541016137816 */ /* 0x000fe20000000010 */
[----:B-1----:R-:W-:Y:S01]  /*d950*/  IMAD.U32 R12, R8, 0x10000, RZ ;  /* 0x00010000080c7824 */ /* 0x002fe200078e00ff */
[----:B------:R-:W-:Y:S01]  /*d960*/  PRMT R15, R21, 0x5410, R2 ;  /* 0x00005410150f7816 */ /* 0x000fe20000000002 */
[----:B------:R-:W-:Y:S01]  /*d970*/  IMAD.U32 R20, R10, 0x10000, RZ ;  /* 0x000100000a147824 */ /* 0x000fe200078e00ff */
[C---:B------:R-:W-:Y:S02]  /*d980*/  PRMT R22, R24.reuse, 0x5432, R14 ;  /* 0x0000543218167816 */ /* 0x040fe4000000000e */
[----:B------:R-:W-:Y:S01]  /*d990*/  PRMT R21, R24, 0x5410, R0 ;  /* 0x0000541018157816 */ /* 0x000fe20000000000 */
[----:B------:R-:W-:Y:S01]  /*d9a0*/  IMAD.U32 R52, R15, 0x10000, RZ ;  /* 0x000100000f347824 */ /* 0x000fe200078e00ff */
[----:B------:R-:W-:-:S02]  /*d9b0*/  SHF.L.U32 R14, R9, 0x10, RZ ;  /* 0x00000010090e7819 */ /* 0x000fc400000006ff */
[----:B------:R-:W-:Y:S01]  /*d9c0*/  LOP3.LUT R16, R9, 0xffff0000, RZ, 0xc0, !PT ;  /* 0xffff000009107812 */ /* 0x000fe200078ec0ff */
[C---:B------:R-:W-:Y:S01]  /*d9d0*/  IMAD.U32 R9, R11.reuse, 0x10000, RZ ;  /* 0x000100000b097824 */ /* 0x040fe200078e00ff */
[----:B------:R-:W-:Y:S01]  /*d9e0*/  LOP3.LUT R24, R11, 0xffff0000, RZ, 0xc0, !PT ;  /* 0xffff00000b187812 */ /* 0x000fe200078ec0ff */
[----:B------:R-:W-:Y:S01]  /*d9f0*/  IMAD.U32 R43, R21, 0x10000, RZ ;  /* 0x00010000152b7824 */ /* 0x000fe200078e00ff */
[----:B------:R-:W-:Y:S02]  /*da00*/  LOP3.LUT R17, R8, 0xffff0000, RZ, 0xc0, !PT ;  /* 0xffff000008117812 */ /* 0x000fe400078ec0ff */
[----:B------:R-:W-:Y:S02]  /*da10*/  LOP3.LUT R25, R10, 0xffff0000, RZ, 0xc0, !PT ;  /* 0xffff00000a197812 */ /* 0x000fe400078ec0ff */
[----:B------:R-:W-:Y:S01]  /*da20*/  LOP3.LUT R13, R13, 0xffff0000, RZ, 0xc0, !PT ;  /* 0xffff00000d0d7812 */ /* 0x000fe200078ec0ff */
[C---:B--2---:R-:W-:Y:S01]  /*da30*/  IMAD.U32 R3, R4.reuse, 0x10000, RZ ;  /* 0x0001000004037824 */ /* 0x044fe200078e00ff */
[----:B------:R-:W-:Y:S01]  /*da40*/  SHF.L.U32 R2, R5, 0x10, RZ ;  /* 0x0000001005027819 */ /* 0x000fe200000006ff */
[----:B------:R-:W-:Y:S01]  /*da50*/  IMAD.U32 R0, R7, 0x10000, RZ ;  /* 0x0001000007007824 */ /* 0x000fe200078e00ff */
[----:B------:R-:W-:Y:S01]  /*da60*/  LOP3.LUT R8, R4, 0xffff0000, RZ, 0xc0, !PT ;  /* 0xffff000004087812 */ /* 0x000fe200078ec0ff */
[----:B------:R-:W-:Y:S01]  /*da70*/  FMUL.FTZ R11, R3, R35 ;  /* 0x00000023030b7220 */ /* 0x000fe20000410000 */
[----:B------:R-:W-:Y:S01]  /*da80*/  LOP3.LUT R4, R5, 0xffff0000, RZ, 0xc0, !PT ;  /* 0xffff000005047812 */ /* 0x000fe200078ec0ff */
[-C--:B------:R-:W-:Y:S01]  /*da90*/  FMUL.FTZ R3, R3, R27.reuse ;  /* 0x0000001b03037220 */ /* 0x080fe20000410000 */
[----:B------:R-:W-:Y:S01]  /*daa0*/  SHF.L.U32 R5, R6, 0x10, RZ ;  /* 0x0000001006057819 */ /* 0x000fe200000006ff */
[----:B------:R-:W-:Y:S01]  /*dab0*/  FFMA.FTZ R42, R12, R27, -R11 ;  /* 0x0000001b0c2a7223 */ /* 0x000fe2000001080b */
[----:B------:R-:W-:Y:S01]  /*dac0*/  LOP3.LUT R10, R6, 0xffff0000, RZ, 0xc0, !PT ;  /* 0xffff0000060a7812 */ /* 0x000fe200078ec0ff */
[----:B------:R-:W-:Y:S01]  /*dad0*/  IMAD.U32 R11, R19, 0x10000, RZ ;  /* 0x00010000130b7824 */ /* 0x000fe200078e00ff */
[----:B------:R-:W-:Y:S01]  /*dae0*/  LOP3.LUT R6, R7, 0xffff0000, RZ, 0xc0, !PT ;  /* 0xffff000007067812 */ /* 0x000fe200078ec0ff */
[----:B------:R-:W-:Y:S01]  /*daf0*/  FFMA.FTZ R41, R12, R35, R3 ;  /* 0x000000230c297223 */ /* 0x000fe20000010003 */
[----:B------:R-:W-:Y:S01]  /*db00*/  SHF.L.U32 R12, R23, 0x10, RZ ;  /* 0x00000010170c7819 */ /* 0x000fe200000006ff */
[----:B------:R-:W-:-:S02]  /*db10*/  FMUL.FTZ R7, R2, R52 ;  /* 0x0000003402077220 */ /* 0x000fc40000410000 */
[----:B------:R-:W-:Y:S02]  /*db20*/  FMUL.FTZ R3, R2, R11 ;  /* 0x0000000b02037220 */ /* 0x000fe40000410000 */
[C---:B------:R-:W-:Y:S02]  /*db30*/  FMUL.FTZ R2, R0.reuse, R43 ;  /* 0x0000002b00027220 */ /* 0x040fe40000410000 */
[-C--:B------:R-:W-:Y:S02]  /*db40*/  FMUL.FTZ R0, R0, R12.reuse ;  /* 0x0000000c00007220 */ /* 0x080fe40000410000 */
[----:B------:R-:W-:Y:S01]  /*db50*/  FFMA.FTZ R35, R9, R12, -R2 ;  /* 0x0000000c09237223 */ /* 0x000fe20000010802 */
[----:B------:R-:W-:Y:S01]  /*db60*/  LOP3.LUT R2, R18, 0xffff0000, RZ, 0xc0, !PT ;  /* 0xffff000012027812 */ /* 0x000fe200078ec0ff */
[C---:B------:R-:W-:Y:S01]  /*db70*/  FFMA.FTZ R40, R14.reuse, R11, -R7 ;  /* 0x0000000b0e287223 */ /* 0x040fe20000010807 */
[----:B------:R-:W-:Y:S01]  /*db80*/  LOP3.LUT R11, R15, 0xffff0000, RZ, 0xc0, !PT ;  /* 0xffff00000f0b7812 */ /* 0x000fe200078ec0ff */
[----:B------:R-:W-:Y:S01]  /*db90*/  FFMA.FTZ R27, R14, R52, R3 ;  /* 0x000000340e1b7223 */ /* 0x000fe20000010003 */
[----:B------:R-:W-:Y:S01]  /*dba0*/  LOP3.LUT R15, R26, 0xffff0000, RZ, 0xc0, !PT ;  /* 0xffff00001a0f7812 */ /* 0x000fe200078ec0ff */
[----:B------:R-:W-:Y:S01]  /*dbb0*/  FFMA.FTZ R14, R9, R43, R0 ;  /* 0x0000002b090e7223 */ /* 0x000fe20000010000 */
[----:B------:R-:W-:Y:S01]  /*dbc0*/  LOP3.LUT R9, R19, 0xffff0000, RZ, 0xc0, !PT ;  /* 0xffff000013097812 */ /* 0x000fe200078ec0ff */
[----:B------:R-:W-:-:S02]  /*dbd0*/  FMUL.FTZ R0, R8, R13 ;  /* 0x0000000d08007220 */ /* 0x000fc40000410000 */
[-C--:B------:R-:W-:Y:S02]  /*dbe0*/  FMUL.FTZ R3, R8, R2.reuse ;  /* 0x0000000208037220 */ /* 0x080fe40000410000 */
[----:B------:R-:W-:Y:S02]  /*dbf0*/  FFMA.FTZ R8, R17, R2, -R0 ;  /* 0x0000000211087223 */ /* 0x000fe40000010800 */
[C---:B------:R-:W-:Y:S02]  /*dc00*/  FMUL.FTZ R2, R4.reuse, R11 ;  /* 0x0000000b04027220 */ /* 0x040fe40000410000 */
[----:B------:R-:W-:Y:S01]  /*dc10*/  FMUL.FTZ R0, R4, R9 ;  /* 0x0000000904007220 */ /* 0x000fe20000410000 */
[----:B------:R-:W-:Y:S01]  /*dc20*/  F2FP.BF16.PACK_AB R8, R8, R42 ;  /* 0x0000002a0808723e */ /* 0x000fe200000010ff */
[----:B------:R-:W-:Y:S02]  /*dc30*/  IMAD.U32 R18, R22, 0x10000, RZ ;  /* 0x0001000016127824 */ /* 0x000fe400078e00ff */
[----:B------:R-:W-:-:S02]  /*dc40*/  IMAD.U32 R7, R26, 0x10000, RZ ;  /* 0x000100001a077824 */ /* 0x000fc400078e00ff */
[----:B------:R-:W-:Y:S01]  /*dc50*/  FFMA.FTZ R13, R17, R13, R3 ;  /* 0x0000000d110d7223 */ /* 0x000fe20000010003 */
[----:B------:R-:W-:Y:S01]  /*dc60*/  LOP3.LUT R17, R22, 0xffff0000, RZ, 0xc0, !PT ;  /* 0xffff000016117812 */ /* 0x000fe200078ec0ff */
[C---:B------:R-:W-:Y:S02]  /*dc70*/  FFMA.FTZ R9, R16.reuse, R9, -R2 ;  /* 0x0000000910097223 */ /* 0x040fe40000010802 */
[----:B------:R-:W-:Y:S01]  /*dc80*/  FFMA.FTZ R12, R16, R11, R0 ;  /* 0x0000000b100c7223 */ /* 0x000fe20000010000 */
[----:B------:R-:W-:Y:S01]  /*dc90*/  LOP3.LUT R16, R21, 0xffff0000, RZ, 0xc0, !PT ;  /* 0xffff000015107812 */ /* 0x000fe200078ec0ff */
[----:B------:R-:W-:Y:S01]  /*dca0*/  FMUL.FTZ R3, R5, R18 ;  /* 0x0000001205037220 */ /* 0x000fe20000410000 */
[----:B------:R-:W-:Y:S01]  /*dcb0*/  F2FP.BF16.PACK_AB R9, R9, R40 ;  /* 0x000000280909723e */ /* 0x000fe200000010ff */
[-C--:B------:R-:W-:Y:S01]  /*dcc0*/  FMUL.FTZ R0, R5, R7.reuse ;  /* 0x0000000705007220 */ /* 0x080fe20000410000 */
[----:B------:R-:W-:Y:S01]  /*dcd0*/  LOP3.LUT R5, R23, 0xffff0000, RZ, 0xc0, !PT ;  /* 0xffff000017057812 */ /* 0x000fe200078ec0ff */
[----:B------:R-:W-:-:S02]  /*dce0*/  FFMA.FTZ R11, R20, R7, -R3 ;  /* 0x00000007140b7223 */ /* 0x000fc40000010803 */
[----:B------:R-:W-:Y:S02]  /*dcf0*/  FMUL.FTZ R4, R10, R17 ;  /* 0x000000110a047220 */ /* 0x000fe40000410000 */
[----:B------:R-:W-:Y:S02]  /*dd00*/  FFMA.FTZ R7, R20, R18, R0 ;  /* 0x0000001214077223 */ /* 0x000fe40000010000 */
[----:B------:R-:W-:Y:S02]  /*dd10*/  FMUL.FTZ R3, R10, R15 ;  /* 0x0000000f0a037220 */ /* 0x000fe40000410000 */
[C---:B------:R-:W-:Y:S02]  /*dd20*/  FMUL.FTZ R2, R6.reuse, R16 ;  /* 0x0000001006027220 */ /* 0x040fe40000410000 */
[----:B------:R-:W-:Y:S02]  /*dd30*/  FMUL.FTZ R0, R6, R5 ;  /* 0x0000000506007220 */ /* 0x000fe40000410000 */
[----:B------:R-:W-:Y:S01]  /*dd40*/  FFMA.FTZ R6, R25, R15, -R4 ;  /* 0x0000000f19067223 */ /* 0x000fe20000010804 */
[----:B------:R-:W-:Y:S01]  /*dd50*/  F2FP.BF16.PACK_AB R4, R13, R41 ;  /* 0x000000290d04723e */ /* 0x000fe200000010ff */
[----:B------:R-:W-:-:S02]  /*dd60*/  FFMA.FTZ R3, R25, R17, R3 ;  /* 0x0000001119037223 */ /* 0x000fc40000010003 */
[----:B------:R-:W-:Y:S01]  /*dd70*/  FFMA.FTZ R2, R24, R5, -R2 ;  /* 0x0000000518027223 */ /* 0x000fe20000010802 */
[----:B------:R-:W-:Y:S01]  /*dd80*/  F2FP.BF16.PACK_AB R10, R6, R11 ;  /* 0x0000000b060a723e */ /* 0x000fe200000010ff */
[----:B------:R-:W-:Y:S01]  /*dd90*/  FFMA.FTZ R0, R24, R16, R0 ;  /* 0x0000001018007223 */ /* 0x000fe20000010000 */
[----:B------:R-:W-:Y:S02]  /*dda0*/  F2FP.BF16.PACK_AB R6, R3, R7 ;  /* 0x000000070306723e */ /* 0x000fe400000010ff */
[----:B------:R-:W-:Y:S02]  /*ddb0*/  F2FP.BF16.PACK_AB R11, R2, R35 ;  /* 0x00000023020b723e */ /* 0x000fe400000010ff */
[----:B------:R-:W-:Y:S02]  /*ddc0*/  F2FP.BF16.PACK_AB R5, R12, R27 ;  /* 0x0000001b0c05723e */ /* 0x000fe400000010ff */
[----:B------:R-:W-:Y:S01]  /*ddd0*/  F2FP.BF16.PACK_AB R7, R0, R14 ;  /* 0x0000000e0007723e */ /* 0x000fe200000010ff */
[----:B------:R1:W-:Y:S04]  /*dde0*/  STS.128 [R215+0x100], R8 ;  /* 0x00010008d7007388 */ /* 0x0003e80000000c00 */
[----:B------:R1:W-:Y:S02]  /*ddf0*/  STS.128 [R34+0x100], R4 ;  /* 0x0001000422007388 */ /* 0x0003e40000000c00 */
.L_x_1226:
[----:B------:R-:W-:Y:S05]  /*de00*/  BSYNC B0 ;  /* 0x0000000000007941 */ /* 0x000fea0003800000 */
.L_x_1225:
[----:B------:R-:W2:Y:S01]  /*de10*/  S2R R0, SR_TID.X ;  /* 0x0000000000007919 */ /* 0x000ea20000002100 */
[----:B------:R-:W-:Y:S01]  /*de20*/  BSSY B0, `(.L_x_1227) ;  /* 0x0000076000007945 */ /* 0x000fe20003800000 */
[----:B--2---:R-:W-:-:S04]  /*de30*/  SHF.R.S32.HI R2, RZ, 0x1f, R0 ;  /* 0x0000001fff027819 */ /* 0x004fc80000011400 */
[----:B------:R-:W-:-:S04]  /*de40*/  LEA.HI R2, R2, R0, RZ, 0x3 ;  /* 0x0000000002027211 */ /* 0x000fc800078f18ff */
[----:B------:R-:W-:-:S04]  /*de50*/  SHF.R.S32.HI R2, RZ, 0x3, R2 ;  /* 0x00000003ff027819 */ /* 0x000fc80000011402 */
[----:B------:R-:W-:-:S04]  /*de60*/  IADD3 R2, R2, 0x20, RZ ;  /* 0x0000002002027810 */ /* 0x000fc80007ffe0ff */
[----:B------:R-:W-:-:S13]  /*de70*/  ISETP.GE.OR P0, PT, R2, R53, P1 ;  /* 0x000000350200720c */ /* 0x000fda0000f06670 */
[----:B------:R-:W-:Y:S05]  /*de80*/  @P0 BRA `(.L_x_1228) ;  /* 0x000006f000000947 */ /* 0x000fea0003800000 */
[----:B------:R-:W-:Y:S01]  /*de90*/  SHF.R.S32.HI R0, RZ, 0x1f, R2 ;  /* 0x0000001fff007819 */ /* 0x000fe20000011402 */
[----:B------:R-:W-:Y:S01]  /*dea0*/  IMAD.MOV.U32 R3, RZ, RZ, c[0x0][0x27c] ;  /* 0x00009f00ff037624 */ /* 0x000fe200078e00ff */
[----:B-1----:R-:W-:Y:S02]  /*deb0*/  SHF.R.U32.HI R6, RZ, 0x3, R147 ;  /* 0x00000003ff067819 */ /* 0x002fe40000011693 */
[----:B------:R-:W-:Y:S02]  /*dec0*/  LEA.HI R0, R0, R2, RZ, 0x3 ;  /* 0x0000000200007211 */ /* 0x000fe400078f18ff */
[----:B------:R-:W-:Y:S02]  /*ded0*/  LEA.HI R3, R3, R146, RZ, 0x1d ;  /* 0x0000009203037211 */ /* 0x000fe400078fe8ff */
[----:B------:R-:W-:Y:S01]  /*dee0*/  LOP3.LUT R2, R147, 0x38, R32, 0xf8, !PT ;  /* 0x0000003893027812 */ /* 0x000fe200078ef820 */
[----:B------:R-:W-:Y:S01]  /*def0*/  IMAD.SHL.U32 R0, R0, 0x40, RZ ;  /* 0x0000004000007824 */ /* 0x000fe200078e00ff */
[----:B------:R-:W-:Y:S01]  /*df00*/  SHF.R.S32.HI R5, RZ, 0x1f, R3 ;  /* 0x0000001fff057819 */ /* 0x000fe20000011403 */
[----:B------:R-:W-:Y:S01]  /*df10*/  IMAD.SHL.U32 R4, R3, 0x8, RZ ;  /* 0x0000000803047824 */ /* 0x000fe200078e00ff */
[----:B------:R-:W-:-:S02]  /*df20*/  SHF.R.U32.HI R12, RZ, 0x10, R39 ;  /* 0x00000010ff0c7819 */ /* 0x000fc40000011627 */
[----:B------:R-:W-:Y:S02]  /*df30*/  LEA.HI R3, R5, R3, RZ, 0x3 ;  /* 0x0000000305037211 */ /* 0x000fe400078f18ff */
[----:B------:R-:W-:Y:S02]  /*df40*/  LOP3.LUT R0, R0, 0xfffffe00, RZ, 0xc0, !PT ;  /* 0xfffffe0000007812 */ /* 0x000fe400078ec0ff */
[----:B------:R-:W-:Y:S01]  /*df50*/  LOP3.LUT R4, R147, 0x38, R4, 0xf8, !PT ;  /* 0x0000003893047812 */ /* 0x000fe200078ef804 */
[----:B------:R-:W-:Y:S01]  /*df60*/  IMAD.SHL.U32 R3, R3, 0x400, RZ ;  /* 0x0000040003037824 */ /* 0x000fe200078e00ff */
[----:B------:R-:W-:Y:S02]  /*df70*/  LOP3.LUT R2, R0, R2, R6, 0xf6, !PT ;  /* 0x0000000200027212 */ /* 0x000fe400078ef606 */
[----:B------:R-:W-:Y:S02]  /*df80*/  LOP3.LUT R4, R4, R6, RZ, 0x3c, !PT ;  /* 0x0000000604047212 */ /* 0x000fe400078e3cff */
[----:B------:R-:W-:-:S02]  /*df90*/  LEA R35, R2, 0x100, 0x1 ;  /* 0x0000010002237811 */ /* 0x000fc400078e08ff */
[----:B------:R-:W-:Y:S02]  /*dfa0*/  LOP3.LUT R2, R3, 0x7fffe000, RZ, 0xc0, !PT ;  /* 0x7fffe00003027812 */ /* 0x000fe400078ec0ff */
[----:B------:R-:W-:Y:S01]  /*dfb0*/  SHF.R.U64 R14, R28, 0x10, R29 ;  /* 0x000000101c0e7819 */ /* 0x000fe2000000121d */
[----:B------:R-:W1:Y:S01]  /*dfc0*/  LDS.128 R8, [R35] ;  /* 0x0000000023087984 */ /* 0x000e620000000c00 */
[----:B------:R-:W-:Y:S02]  /*dfd0*/  IADD3 R2, R4, R2, R0 ;  /* 0x0000000204027210 */ /* 0x000fe40007ffe000 */
[----:B------:R-:W-:Y:S02]  /*dfe0*/  SHF.R.U64 R0, R36, 0x10, R37 ;  /* 0x0000001024007819 */ /* 0x000fe40000001225 */
[----:B------:R-:W-:Y:S01]  /*dff0*/  SHF.R.U64 R16, R30, 0x10, R31 ;  /* 0x000000101e107819 */ /* 0x000fe2000000121f */
[----:B------:R-:W-:Y:S01]  /*e000*/  IMAD.SHL.U32 R34, R2, 0x2, RZ ;  /* 0x0000000202227824 */ /* 0x000fe200078e00ff */
[----:B------:R-:W-:-:S02]  /*e010*/  PRMT R24, R65, 0x5410, R12 ;  /* 0x0000541041187816 */ /* 0x000fc4000000000c */
[----:B------:R-:W-:Y:S02]  /*e020*/  PRMT R13, R55, 0x5432, R0 ;  /* 0x00005432370d7816 */ /* 0x000fe40000000000 */
[----:B------:R-:W2:Y:S01]  /*e030*/  LDS.128 R4, [R34+0x100] ;  /* 0x0001000022047984 */ /* 0x000ea20000000c00 */
[----:B------:R-:W-:Y:S02]  /*e040*/  PRMT R12, R54, 0x5432, R14 ;  /* 0x00005432360c7816 */ /* 0x000fe4000000000e */
[----:B------:R-:W-:Y:S01]  /*e050*/  SHF.R.U32.HI R18, RZ, 0x10, R31 ;  /* 0x00000010ff127819 */ /* 0x000fe2000001161f */
[----:B------:R-:W-:Y:S01]  /*e060*/  IMAD.U32 R30, R13, 0x10000, RZ ;  /* 0x000100000d1e7824 */ /* 0x000fe200078e00ff */
[----:B------:R-:W-:Y:S01]  /*e070*/  SHF.R.U32.HI R15, RZ, 0x10, R29 ;  /* 0x00000010ff0f7819 */ /* 0x000fe2000001161d */
[----:B------:R-:W-:Y:S01]  /*e080*/  IMAD.U32 R29, R12, 0x10000, RZ ;  /* 0x000100000c1d7824 */ /* 0x000fe200078e00ff */
[----:B------:R-:W-:Y:S02]  /*e090*/  SHF.R.U32.HI R2, RZ, 0x10, R37 ;  /* 0x00000010ff027819 */ /* 0x000fe40000011625 */
[----:B------:R-:W-:-:S02]  /*e0a0*/  SHF.R.U64 R3, R38, 0x10, R39 ;  /* 0x0000001026037819 */ /* 0x000fc40000001227 */
[C---:B------:R-:W-:Y:S02]  /*e0b0*/  PRMT R23, R64.reuse, 0x5432, R16 ;  /* 0x0000543240177816 */ /* 0x040fe40000000010 */
[----:B------:R-:W-:Y:S02]  /*e0c0*/  PRMT R22, R64, 0x5410, R18 ;  /* 0x0000541040167816 */ /* 0x000fe40000000012 */
[----:B------:R-:W-:Y:S02]  /*e0d0*/  PRMT R17, R54, 0x5410, R15 ;  /* 0x0000541036117816 */ /* 0x000fe4000000000f */
[----:B------:R-:W-:Y:S01]  /*e0e0*/  PRMT R20, R55, 0x5410, R2 ;  /* 0x0000541037147816 */ /* 0x000fe20000000002 */
[----:B------:R-:W-:Y:S01]  /*e0f0*/  IMAD.U32 R36, R22, 0x10000, RZ ;  /* 0x0001000016247824 */ /* 0x000fe200078e00ff */
[----:B------:R-:W-:Y:S02]  /*e100*/  PRMT R27, R65, 0x5432, R3 ;  /* 0x00005432411b7816 */ /* 0x000fe40000000003 */
[----:B------:R-:W-:Y:S01]  /*e110*/  LOP3.LUT R31, R12, 0xffff0000, RZ, 0xc0, !PT ;  /* 0xffff00000c1f7812 */ /* 0x000fe200078ec0ff */
[----:B------:R-:W-:-:S02]  /*e120*/  IMAD.U32 R12, R17, 0x10000, RZ ;  /* 0x00010000110c7824 */ /* 0x000fc400078e00ff */
[C---:B-1----:R-:W-:Y:S01]  /*e130*/  IMAD.U32 R14, R8.reuse, 0x10000, RZ ;  /* 0x00010000080e7824 */ /* 0x042fe200078e00ff */
[----:B------:R-:W-:Y:S01]  /*e140*/  LOP3.LUT R16, R8, 0xffff0000, RZ, 0xc0, !PT ;  /* 0xffff000008107812 */ /* 0x000fe200078ec0ff */
[C---:B------:R-:W-:Y:S01]  /*e150*/  IMAD.U32 R18, R11.reuse, 0x10000, RZ ;  /* 0x000100000b127824 */ /* 0x040fe200078e00ff */
[C---:B------:R-:W-:Y:S01]  /*e160*/  LOP3.LUT R26, R10.reuse, 0xffff0000, RZ, 0xc0, !PT ;  /* 0xffff00000a1a7812 */ /* 0x040fe200078ec0ff */
[----:B------:R-:W-:Y:S01]  /*e170*/  IMAD.U32 R21, R10, 0x10000, RZ ;  /* 0x000100000a157824 */ /* 0x000fe200078e00ff */
[----:B------:R-:W-:Y:S01]  /*e180*/  LOP3.LUT R25, R11, 0xffff0000, RZ, 0xc0, !PT ;  /* 0xffff00000b197812 */ /* 0x000fe200078ec0ff */
[C---:B------:R-:W-:Y:S01]  /*e190*/  IMAD.U32 R15, R9.reuse, 0x10000, RZ ;  /* 0x00010000090f7824 */ /* 0x040fe200078e00ff */
[----:B------:R-:W-:Y:S01]  /*e1a0*/  LOP3.LUT R19, R9, 0xffff0000, RZ, 0xc0, !PT ;  /* 0xffff000009137812 */ /* 0x000fe200078ec0ff */
[----:B--2---:R-:W-:Y:S01]  /*e1b0*/  IMAD.U32 R8, R4, 0x10000, RZ ;  /* 0x0001000004087824 */ /* 0x004fe200078e00ff */
[C---:B------:R-:W-:Y:S01]  /*e1c0*/  LOP3.LUT R11, R6.reuse, 0xffff0000, RZ, 0xc0, !PT ;  /* 0xffff0000060b7812 */ /* 0x040fe200078ec0ff */
[----:B------:R-:W-:Y:S01]  /*e1d0*/  IMAD.U32 R10, R6, 0x10000, RZ ;  /* 0x00010000060a7824 */ /* 0x000fe200078e00ff */
[----:B------:R-:W-:Y:S01]  /*e1e0*/  LOP3.LUT R3, R4, 0xffff0000, RZ, 0xc0, !PT ;  /* 0xffff000004037812 */ /* 0x000fe200078ec0ff */
[C---:B------:R-:W-:Y:S01]  /*e1f0*/  IMAD.U32 R2, R5.reuse, 0x10000, RZ ;  /* 0x0001000005027824 */ /* 0x040fe200078e00ff */
[----:B------:R-:W-:Y:S01]  /*e200*/  LOP3.LUT R9, R5, 0xffff0000, RZ, 0xc0, !PT ;  /* 0xffff000005097812 */ /* 0x000fe200078ec0ff */
[C---:B------:R-:W-:Y:S01]  /*e210*/  IMAD.U32 R0, R7.reuse, 0x10000, RZ ;  /* 0x0001000007007824 */ /* 0x040fe200078e00ff */
[----:B------:R-:W-:Y:S01]  /*e220*/  LOP3.LUT R6, R7, 0xffff0000, RZ, 0xc0, !PT ;  /* 0xffff000007067812 */ /* 0x000fe200078ec0ff */
[C---:B------:R-:W-:Y:S01]  /*e230*/  FMUL.FTZ R5, R8.reuse, R29 ;  /* 0x0000001d08057220 */ /* 0x040fe20000410000 */
[----:B------:R-:W-:Y:S01]  /*e240*/  LOP3.LUT R7, R13, 0xffff0000, RZ, 0xc0, !PT ;  /* 0xffff00000d077812 */ /* 0x000fe200078ec0ff */
[----:B------:R-:W-:-:S02]  /*e250*/  FMUL.FTZ R4, R8, R30 ;  /* 0x0000001e08047220 */ /* 0x000fc40000410000 */
[----:B------:R-:W-:Y:S02]  /*e260*/  IMAD.U32 R8, R20, 0x10000, RZ ;  /* 0x0001000014087824 */ /* 0x000fe400078e00ff */
[C---:B------:R-:W-:Y:S02]  /*e270*/  FFMA.FTZ R30, R14.reuse, R30, -R5 ;  /* 0x0000001e0e1e7223 */ /* 0x040fe40000010805 */
[----:B------:R-:W-:Y:S02]  /*e280*/  FFMA.FTZ R29, R14, R29, R4 ;  /* 0x0000001d0e1d7223 */ /* 0x000fe40000010004 */
[C---:B------:R-:W-:Y:S02]  /*e290*/  FMUL.FTZ R5, R3.reuse, R31 ;  /* 0x0000001f03057220 */ /* 0x040fe40000410000 */
[----:B------:R-:W-:Y:S02]  /*e2a0*/  FMUL.FTZ R4, R3, R7 ;  /* 0x0000000703047220 */ /* 0x000fe40000410000 */
[----:B------:R-:W-:-:S02]  /*e2b0*/  FMUL.FTZ R3, R2, R12 ;  /* 0x0000000c02037220 */ /* 0x000fc40000410000 */
[-C--:B------:R-:W-:Y:S02]  /*e2c0*/  FMUL.FTZ R2, R2, R8.reuse ;  /* 0x0000000802027220 */ /* 0x080fe40000410000 */
[----:B------:R-:W-:Y:S01]  /*e2d0*/  FFMA.FTZ R14, R15, R8, -R3 ;  /* 0x000000080f0e7223 */ /* 0x000fe20000010803 */
[----:B------:R-:W-:Y:S01]  /*e2e0*/  LOP3.LUT R8, R20, 0xffff0000, RZ, 0xc0, !PT ;  /* 0xffff000014087812 */ /* 0x000fe200078ec0ff */
[----:B------:R-:W-:Y:S01]  /*e2f0*/  FFMA.FTZ R28, R16, R7, -R5 ;  /* 0x00000007101c7223 */ /* 0x000fe20000010805 */
[----:B------:R-:W-:Y:S01]  /*e300*/  LOP3.LUT R5, R17, 0xffff0000, RZ, 0xc0, !PT ;  /* 0xffff000011057812 */ /* 0x000fe200078ec0ff */
[----:B------:R-:W-:Y:S01]  /*e310*/  FFMA.FTZ R15, R15, R12, R2 ;  /* 0x0000000c0f0f7223 */ /* 0x000fe20000010002 */
[----:B------:R-:W-:Y:S01]  /*e320*/  LOP3.LUT R17, R27, 0xffff0000, RZ, 0xc0, !PT ;  /* 0xffff00001b117812 */ /* 0x000fe200078ec0ff */
[----:B------:R-:W-:Y:S02]  /*e330*/  IMAD.U32 R3, R24, 0x10000, RZ ;  /* 0x0001000018037824 */ /* 0x000fe400078e00ff */
[----:B------:R-:W-:-:S02]  /*e340*/  FMUL.FTZ R2, R0, R36 ;  /* 0x0000002400027220 */ /* 0x000fc40000410000 */
[----:B------:R-:W-:Y:S02]  /*e350*/  FFMA.FTZ R16, R16, R31, R4 ;  /* 0x0000001f10107223 */ /* 0x000fe40000010004 */
[-C--:B------:R-:W-:Y:S02]  /*e360*/  FMUL.FTZ R0, R0, R3.reuse ;  /* 0x0000000300007220 */ /* 0x080fe40000410000 */
[----:B------:R-:W-:Y:S02]  /*e370*/  FFMA.FTZ R13, R18, R3, -R2 ;  /* 0x00000003120d7223 */ /* 0x000fe40000010802 */
[C---:B------:R-:W-:Y:S02]  /*e380*/  FMUL.FTZ R4, R9.reuse, R5 ;  /* 0x0000000509047220 */ /* 0x040fe40000410000 */
[----:B------:R-:W-:Y:S02]  /*e390*/  FMUL.FTZ R3, R9, R8 ;  /* 0x0000000809037220 */ /* 0x000fe40000410000 */
[----:B------:R-:W-:-:S02]  /*e3a0*/  IMAD.U32 R20, R23, 0x10000, RZ ;  /* 0x0001000017147824 */ /* 0x000fc400078e00ff */
[----:B------:R-:W-:Y:S02]  /*e3b0*/  IMAD.U32 R7, R27, 0x10000, RZ ;  /* 0x000100001b077824 */ /* 0x000fe400078e00ff */
[C---:B------:R-:W-:Y:S01]  /*e3c0*/  FFMA.FTZ R9, R19.reuse, R8, -R4 ;  /* 0x0000000813097223 */ /* 0x040fe20000010804 */
[----:B------:R-:W-:Y:S01]  /*e3d0*/  LOP3.LUT R8, R24, 0xffff0000, RZ, 0xc0, !PT ;  /* 0xffff000018087812 */ /* 0x000fe200078ec0ff */
[----:B------:R-:W-:Y:S01]  /*e3e0*/  FFMA.FTZ R5, R19, R5, R3 ;  /* 0x0000000513057223 */ /* 0x000fe20000010003 */
[----:B------:R-:W-:Y:S01]  /*e3f0*/  LOP3.LUT R19, R23, 0xffff0000, RZ, 0xc0, !PT ;  /* 0xffff000017137812 */ /* 0x000fe200078ec0ff */
[----:B------:R-:W-:Y:S01]  /*e400*/  FFMA.FTZ R12, R18, R36, R0 ;  /* 0x00000024120c7223 */ /* 0x000fe20000010000 */
[----:B------:R-:W-:Y:S01]  /*e410*/  LOP3.LUT R18, R22, 0xffff0000, RZ, 0xc0, !PT ;  /* 0xffff000016127812 */ /* 0x000fe200078ec0ff */
[C---:B------:R-:W-:Y:S01]  /*e420*/  FMUL.FTZ R2, R10.reuse, R20 ;  /* 0x000000140a027220 */ /* 0x040fe20000410000 */
[----:B------:R-:W-:Y:S01]  /*e430*/  F2FP.BF16.PACK_AB R9, R9, R14 ;  /* 0x0000000e0909723e */ /* 0x000fe200000010ff */
[----:B------:R-:W-:Y:S01]  /*e440*/  FMUL.FTZ R0, R10, R7 ;  /* 0x000000070a007220 */ /* 0x000fe20000410000 */
[----:B------:R-:W-:Y:S01]  /*e450*/  F2FP.BF16.PACK_AB R5, R5, R15 ;  /* 0x0000000f0505723e */ /* 0x000fe200000010ff */
[----:B------:R-:W-:-:S02]  /*e460*/  FFMA.FTZ R10, R21, R7, -R2 ;  /* 0x00000007150a7223 */ /* 0x000fc40000010802 */
[----:B------:R-:W-:Y:S02]  /*e470*/  FMUL.FTZ R4, R11, R19 ;  /* 0x000000130b047220 */ /* 0x000fe40000410000 */
[----:B------:R-:W-:Y:S02]  /*e480*/  FFMA.FTZ R7, R21, R20, R0 ;  /* 0x0000001415077223 */ /* 0x000fe40000010000 */
[-C--:B------:R-:W-:Y:S02]  /*e490*/  FMUL.FTZ R3, R11, R17.reuse ;  /* 0x000000110b037220 */ /* 0x080fe40000410000 */
[C---:B------:R-:W-:Y:S02]  /*e4a0*/  FMUL.FTZ R2, R6.reuse, R18 ;  /* 0x0000001206027220 */ /* 0x040fe40000410000 */
[----:B------:R-:W-:Y:S02]  /*e4b0*/  FMUL.FTZ R0, R6, R8 ;  /* 0x0000000806007220 */ /* 0x000fe40000410000 */
[----:B------:R-:W-:Y:S01]  /*e4c0*/  FFMA.FTZ R6, R26, R17, -R4 ;  /* 0x000000111a067223 */ /* 0x000fe20000010804 */
[----:B------:R-:W-:Y:S01]  /*e4d0*/  F2FP.BF16.PACK_AB R4, R16, R29 ;  /* 0x0000001d1004723e */ /* 0x000fe200000010ff */
[----:B------:R-:W-:-:S02]  /*e4e0*/  FFMA.FTZ R3, R26, R19, R3 ;  /* 0x000000131a037223 */ /* 0x000fc40000010003 */
[C---:B------:R-:W-:Y:S01]  /*e4f0*/  FFMA.FTZ R2, R25.reuse, R8, -R2 ;  /* 0x0000000819027223 */ /* 0x040fe20000010802 */
[----:B------:R-:W-:Y:S01]  /*e500*/  F2FP.BF16.PACK_AB R10, R6, R10 ;  /* 0x0000000a060a723e */ /* 0x000fe200000010ff */
[----:B------:R-:W-:Y:S01]  /*e510*/  FFMA.FTZ R0, R25, R18, R0 ;  /* 0x0000001219007223 */ /* 0x000fe20000010000 */
[----:B------:R-:W-:Y:S02]  /*e520*/  F2FP.BF16.PACK_AB R8, R28, R30 ;  /* 0x0000001e1c08723e */ /* 0x000fe400000010ff */
[----:B------:R-:W-:Y:S02]  /*e530*/  F2FP.BF16.PACK_AB R6, R3, R7 ;  /* 0x000000070306723e */ /* 0x000fe400000010ff */
[----:B------:R-:W-:Y:S02]  /*e540*/  F2FP.BF16.PACK_AB R11, R2, R13 ;  /* 0x0000000d020b723e */ /* 0x000fe400000010ff */
[----:B------:R-:W-:-:S03]  /*e550*/  F2FP.BF16.PACK_AB R7, R0, R12 ;  /* 0x0000000c0007723e */ /* 0x000fc600000010ff */
[----:B------:R1:W-:Y:S04]  /*e560*/  STS.128 [R35], R8 ;  /* 0x0000000823007388 */ /* 0x0003e80000000c00 */
[----:B------:R1:W-:Y:S02]  /*e570*/  STS.128 [R34+0x100], R4 ;  /* 0x0001000422007388 */ /* 0x0003e40000000c00 */
.L_x_1228:
[----:B------:R-:W-:Y:S05]  /*e580*/  BSYNC B0 ;  /* 0x0000000000007941 */ /* 0x000fea0003800000 */
.L_x_1227:
        /* <DEDUP_REMOVED lines=119> */
.L_x_1230:
[----:B------:R-:W-:Y:S05]  /*ed00*/  BSYNC B0 ;  /* 0x0000000000007941 */ /* 0x000fea0003800000 */
.L_x_1229:
[----:B------:R-:W2:Y:S02]  /*ed10*/  S2R R0, SR_TID.X ;  /* 0x0000000000007919 */ /* 0x000ea40000002100 */
[----:B--2---:R-:W-:-:S04]  /*ed20*/  SHF.R.S32.HI R3, RZ, 0x1f, R0 ;  /* 0x0000001fff037819 */ /* 0x004fc80000011400 */
[----:B------:R-:W-:-:S04]  /*ed30*/  LEA.HI R3, R3, R0, RZ, 0x3 ;  /* 0x0000000003037211 */ /* 0x000fc800078f18ff */
[----:B------:R-:W-:-:S04]  /*ed40*/  SHF.R.S32.HI R3, RZ, 0x3, R3 ;  /* 0x00000003ff037819 */ /* 0x000fc80000011403 */
[----:B------:R-:W-:-:S04]  /*ed50*/  IADD3 R3, R3, 0x60, RZ ;  /* 0x0000006003037810 */ /* 0x000fc80007ffe0ff */
[----:B------:R-:W-:-:S13]  /*ed60*/  ISETP.GE.OR P0, PT, R3, R53, P1 ;  /* 0x000000350300720c */ /* 0x000fda0000f06670 */
[----:B------:R-:W-:Y:S05]  /*ed70*/  @P0 BRA `(.L_x_1218) ;  /* 0x000006f000000947 */ /* 0x000fea0003800000 */
[----:B------:R-:W-:Y:S01]  /*ed80*/  IMAD.MOV.U32 R2, RZ, RZ, c[0x0][0x27c] ;  /* 0x00009f00ff027624 */ /* 0x000fe200078e00ff */
[----:B------:R-:W-:Y:S02]  /*ed90*/  SHF.R.S32.HI R0, RZ, 0x1f, R3 ;  /* 0x0000001fff007819 */ /* 0x000fe40000011403 */
[----:B-1----:R-:W-:Y:S02]  /*eda0*/  SHF.R.U32.HI R6, RZ, 0x3, R157 ;  /* 0x00000003ff067819 */ /* 0x002fe4000001169d */
[----:B------:R-:W-:Y:S02]  /*edb0*/  LEA.HI R2, R2, R146, RZ, 0x1d ;  /* 0x0000009202027211 */ /* 0x000fe400078fe8ff */
[----:B------:R-:W-:Y:S02]  /*edc0*/  LEA.HI R0, R0, R3, RZ, 0x3 ;  /* 0x0000000300007211 */ /* 0x000fe400078f18ff */
[----:B------:R-:W-:Y:S01]  /*edd0*/  SHF.R.S32.HI R5, RZ, 0x1f, R2 ;  /* 0x0000001fff057819 */ /* 0x000fe20000011402 */
[----:B------:R-:W-:Y:S01]  /*ede0*/  IMAD.SHL.U32 R3, R2, 0x8, RZ ;  /* 0x0000000802037824 */ /* 0x000fe200078e00ff */
[----:B------:R-:W-:Y:S01]  /*edf0*/  LOP3.LUT R4, R157, 0x38, R32, 0xf8, !PT ;  /* 0x000000389d047812 */ /* 0x000fe200078ef820 */
[----:B------:R-:W-:Y:S01]  /*ee00*/  IMAD.SHL.U32 R0, R0, 0x40, RZ ;  /* 0x0000004000007824 */ /* 0x000fe200078e00ff */
[----:B------:R-:W-:-:S02]  /*ee10*/  LEA.HI R2, R5, R2, RZ, 0x3 ;  /* 0x0000000205027211 */ /* 0x000fc400078f18ff */
[----:B------:R-:W-:Y:S02]  /*ee20*/  LOP3.LUT R3, R157, 0x38, R3, 0xf8, !PT ;  /* 0x000000389d037812 */ /* 0x000fe400078ef803 */
[----:B------:R-:W-:Y:S01]  /*ee30*/  LOP3.LUT R0, R0, 0xfffffe00, RZ, 0xc0, !PT ;  /* 0xfffffe0000007812 */ /* 0x000fe200078ec0ff */
[----:B------:R-:W-:Y:S01]  /*ee40*/  IMAD.SHL.U32 R2, R2, 0x400, RZ ;  /* 0x0000040002027824 */ /* 0x000fe200078e00ff */
[----:B------:R-:W-:Y:S02]  /*ee50*/  LOP3.LUT R3, R3, R6, RZ, 0x3c, !PT ;  /* 0x0000000603037212 */ /* 0x000fe400078e3cff */
[----:B------:R-:W-:Y:S02]  /*ee60*/  LOP3.LUT R4, R0, R4, R6, 0xf6, !PT ;  /* 0x0000000400047212 */ /* 0x000fe400078ef606 */
[----:B------:R-:W-:Y:S02]  /*ee70*/  LOP3.LUT R2, R2, 0x7fffe000, RZ, 0xc0, !PT ;  /* 0x7fffe00002027812 */ /* 0x000fe400078ec0ff */
[----:B------:R-:W-:-:S02]  /*ee80*/  LEA R31, R4, 0x100, 0x1 ;  /* 0x00000100041f7811 */ /* 0x000fc400078e08ff */
[----:B------:R-:W-:Y:S02]  /*ee90*/  IADD3 R2, R3, R2, R0 ;  /* 0x0000000203027210 */ /* 0x000fe40007ffe000 */
[----:B------:R-:W-:Y:S01]  /*eea0*/  SHF.R.U64 R3, R62, 0x10, R63 ;  /* 0x000000103e037819 */ /* 0x000fe2000000123f */
[----:B------:R-:W1:Y:S01]  /*eeb0*/  LDS.128 R8, [R31] ;  /* 0x000000001f087984 */ /* 0x000e620000000c00 */
[----:B------:R-:W-:Y:S01]  /*eec0*/  SHF.R.U64 R14, R56, 0x10, R57 ;  /* 0x00000010380e7819 */ /* 0x000fe20000001239 */
[----:B------:R-:W-:Y:S01]  /*eed0*/  IMAD.SHL.U32 R30, R2, 0x2, RZ ;  /* 0x00000002021e7824 */ /* 0x000fe200078e00ff */
[----:B------:R-:W-:Y:S02]  /*eee0*/  SHF.R.U64 R0, R60, 0x10, R61 ;  /* 0x000000103c007819 */ /* 0x000fe4000000123d */
[----:B------:R-:W-:Y:S02]  /*eef0*/  PRMT R26, R73, 0x5432, R3 ;  /* 0x00005432491a7816 */ /* 0x000fe40000000003 */
[----:B------:R-:W2:Y:S01]  /*ef00*/  LDS.128 R4, [R30+0x100] ;  /* 0x000100001e047984 */ /* 0x000ea20000000c00 */
[----:B------:R-:W-:-:S02]  /*ef10*/  PRMT R3, R70, 0x5432, R14 ;  /* 0x0000543246037816 */ /* 0x000fc4000000000e */
[----:B------:R-:W-:Y:S02]  /*ef20*/  SHF.R.U32.HI R13, RZ, 0x10, R63 ;  /* 0x00000010ff0d7819 */ /* 0x000fe4000001163f */
[----:B------:R-:W-:Y:S01]  /*ef30*/  SHF.R.U32.HI R15, RZ, 0x10, R57 ;  /* 0x00000010ff0f7819 */ /* 0x000fe20000011639 */
[----:B------:R-:W-:Y:S01]  /*ef40*/  IMAD.U32 R28, R3, 0x10000, RZ ;  /* 0x00010000031c7824 */ /* 0x000fe200078e00ff */
[--C-:B------:R-:W-:Y:S02]  /*ef50*/  SHF.R.U64 R17, R58, 0x10, R59.reuse ;  /* 0x000000103a117819 */ /* 0x100fe4000000123b */
[----:B------:R-:W-:Y:S02]  /*ef60*/  SHF.R.U32.HI R18, RZ, 0x10, R59 ;  /* 0x00000010ff127819 */ /* 0x000fe4000001163b */
[----:B------:R-:W-:Y:S02]  /*ef70*/  PRMT R12, R71, 0x5432, R0 ;  /* 0x00005432470c7816 */ /* 0x000fe40000000000 */
[----:B------:R-:W-:-:S02]  /*ef80*/  SHF.R.U32.HI R2, RZ, 0x10, R61 ;  /* 0x00000010ff027819 */ /* 0x000fc4000001163d */
[----:B------:R-:W-:Y:S01]  /*ef90*/  PRMT R23, R73, 0x5410, R13 ;  /* 0x0000541049177816 */ /* 0x000fe2000000000d */
[----:B------:R-:W-:Y:S01]  /*efa0*/  IMAD.U32 R27, R12, 0x10000, RZ ;  /* 0x000100000c1b7824 */ /* 0x000fe200078e00ff */
[----:B------:R-:W-:Y:S02]  /*efb0*/  PRMT R16, R70, 0x5410, R15 ;  /* 0x0000541046107816 */ /* 0x000fe4000000000f */
[C---:B------:R-:W-:Y:S02]  /*efc0*/  PRMT R22, R72.reuse, 0x5432, R17 ;  /* 0x0000543248167816 */ /* 0x040fe40000000011 */
[----:B------:R-:W-:Y:S01]  /*efd0*/  PRMT R21, R72, 0x5410, R18 ;  /* 0x0000541048157816 */ /* 0x000fe20000000012 */
[----:B------:R-:W-:Y:S01]  /*efe0*/  IMAD.U32 R34, R16, 0x10000, RZ ;  /* 0x0001000010227824 */ /* 0x000fe200078e00ff */
[----:B------:R-:W-:Y:S02]  /*eff0*/  PRMT R19, R71, 0x5410, R2 ;  /* 0x0000541047137816 */ /* 0x000fe40000000002 */
[----:B------:R-:W-:Y:S01]  /*f000*/  LOP3.LUT R35, R3, 0xffff0000, RZ, 0xc0, !PT ;  /* 0xffff000003237812 */ /* 0x000fe200078ec0ff */
[C---:B-1----:R-:W-:Y:S01]  /*f010*/  IMAD.U32 R13, R8.reuse, 0x10000, RZ ;  /* 0x00010000080d7824 */ /* 0x042fe200078e00ff */
[----:B------:R-:W-:Y:S01]  /*f020*/  LOP3.LUT R15, R8, 0xffff0000, RZ, 0xc0, !PT ;  /* 0xffff0000080f7812 */ /* 0x000fe200078ec0ff */
[C---:B------:R-:W-:Y:S01]  /*f030*/  IMAD.U32 R14, R9.reuse, 0x10000, RZ ;  /* 0x00010000090e7824 */ /* 0x040fe200078e00ff */
[----:B------:R-:W-:Y:S01]  /*f040*/  LOP3.LUT R18, R9, 0xffff0000, RZ, 0xc0, !PT ;  /* 0xffff000009127812 */ /* 0x000fe200078ec0ff */
[C---:B------:R-:W-:Y:S01]  /*f050*/  IMAD.U32 R17, R11.reuse, 0x10000, RZ ;  /* 0x000100000b117824 */ /* 0x040fe200078e00ff */
[C---:B------:R-:W-:Y:S01]  /*f060*/  LOP3.LUT R25, R10.reuse, 0xffff0000, RZ, 0xc0, !PT ;  /* 0xffff00000a197812 */ /* 0x040fe200078ec0ff */
[----:B------:R-:W-:Y:S01]  /*f070*/  IMAD.U32 R20, R10, 0x10000, RZ ;  /* 0x000100000a147824 */ /* 0x000fe200078e00ff */
[----:B------:R-:W-:Y:S01]  /*f080*/  LOP3.LUT R24, R11, 0xffff0000, RZ, 0xc0, !PT ;  /* 0xffff00000b187812 */ /* 0x000fe200078ec0ff */
[----:B--2---:R-:W-:Y:S01]  /*f090*/  IMAD.U32 R0, R4, 0x10000, RZ ;  /* 0x0001000004007824 */ /* 0x004fe200078e00ff */
[C---:B------:R-:W-:Y:S01]  /*f0a0*/  LOP3.LUT R9, R5.reuse, 0xffff0000, RZ, 0xc0, !PT ;  /* 0xffff000005097812 */ /* 0x040fe200078ec0ff */
[----:B------:R-:W-:Y:S01]  /*f0b0*/  IMAD.U32 R8, R5, 0x10000, RZ ;  /* 0x0001000005087824 */ /* 0x000fe200078e00ff */
[C---:B------:R-:W-:Y:S01]  /*f0c0*/  LOP3.LUT R11, R6.reuse, 0xffff0000, RZ, 0xc0, !PT ;  /* 0xffff0000060b7812 */ /* 0x040fe200078ec0ff */
[----:B------:R-:W-:Y:S01]  /*f0d0*/  IMAD.U32 R10, R6, 0x10000, RZ ;  /* 0x00010000060a7824 */ /* 0x000fe200078e00ff */
[----:B------:R-:W-:Y:S01]  /*f0e0*/  LOP3.LUT R2, R4, 0xffff0000, RZ, 0xc0, !PT ;  /* 0xffff000004027812 */ /* 0x000fe200078ec0ff */
[C---:B------:R-:W-:Y:S01]  /*f0f0*/  IMAD.U32 R5, R7.reuse, 0x10000, RZ ;  /* 0x0001000007057824 */ /* 0x040fe200078e00ff */
[----:B------:R-:W-:Y:S01]  /*f100*/  LOP3.LUT R6, R7, 0xffff0000, RZ, 0xc0, !PT ;  /* 0xffff000007067812 */ /* 0x000fe200078ec0ff */
[----:B------:R-:W-:Y:S01]  /*f110*/  FMUL.FTZ R4, R0, R28 ;  /* 0x0000001c00047220 */ /* 0x000fe20000410000 */
[----:B------:R-:W-:Y:S01]  /*f120*/  LOP3.LUT R7, R12, 0xffff0000, RZ, 0xc0, !PT ;  /* 0xffff00000c077812 */ /* 0x000fe200078ec0ff */
[----:B------:R-:W-:-:S02]  /*f130*/  FMUL.FTZ R0, R0, R27 ;  /* 0x0000001b00007220 */ /* 0x000fc40000410000 */
[----:B------:R-:W-:Y:S02]  /*f140*/  FFMA.FTZ R33, R13, R27, -R4 ;  /* 0x0000001b0d217223 */ /* 0x000fe40000010804 */
[C---:B------:R-:W-:Y:S02]  /*f150*/  FMUL.FTZ R4, R2.reuse, R35 ;  /* 0x0000002302047220 */ /* 0x040fe40000410000 */
[----:B------:R-:W-:Y:S02]  /*f160*/  IMAD.U32 R12, R19, 0x10000, RZ ;  /* 0x00010000130c7824 */ /* 0x000fe400078e00ff */
[----:B------:R-:W-:Y:S02]  /*f170*/  FMUL.FTZ R3, R2, R7 ;  /* 0x0000000702037220 */ /* 0x000fe40000410000 */
[----:B------:R-:W-:Y:S02]  /*f180*/  FFMA.FTZ R32, R13, R28, R0 ;  /* 0x0000001c0d207223 */ /* 0x000fe40000010000 */
[----:B------:R-:W-:-:S02]  /*f190*/  FMUL.FTZ R2, R8, R34 ;  /* 0x0000002208027220 */ /* 0x000fc40000410000 */
[----:B------:R-:W-:Y:S02]  /*f1a0*/  IMAD.U32 R13, R21, 0x10000, RZ ;  /* 0x00010000150d7824 */ /* 0x000fe400078e00ff */
[-C--:B------:R-:W-:Y:S01]  /*f1b0*/  FMUL.FTZ R0, R8, R12.reuse ;  /* 0x0000000c08007220 */ /* 0x080fe20000410000 */
[----:B------:R-:W-:Y:S01]  /*f1c0*/  LOP3.LUT R8, R16, 0xffff0000, RZ, 0xc0, !PT ;  /* 0xffff000010087812 */ /* 0x000fe200078ec0ff */
[----:B------:R-:W-:Y:S01]  /*f1d0*/  FFMA.FTZ R28, R15, R35, R3 ;  /* 0x000000230f1c7223 */ /* 0x000fe20000010003 */
[----:B------:R-:W-:Y:S01]  /*f1e0*/  LOP3.LUT R16, R21, 0xffff0000, RZ, 0xc0, !PT ;  /* 0xffff000015107812 */ /* 0x000fe200078ec0ff */
[----:B------:R-:W-:Y:S01]  /*f1f0*/  FFMA.FTZ R27, R14, R12, -R2 ;  /* 0x0000000c0e1b7223 */ /* 0x000fe20000010802 */
[----:B------:R-:W-:Y:S01]  /*f200*/  LOP3.LUT R12, R19, 0xffff0000, RZ, 0xc0, !PT ;  /* 0xffff0000130c7812 */ /* 0x000fe200078ec0ff */
[----:B------:R-:W-:Y:S02]  /*f210*/  IMAD.U32 R3, R23, 0x10000, RZ ;  /* 0x0001000017037824 */ /* 0x000fe400078e00ff */
[----:B------:R-:W-:-:S02]  /*f220*/  FMUL.FTZ R2, R5, R13 ;  /* 0x0000000d05027220 */ /* 0x000fc40000410000 */
[----:B------:R-:W-:Y:S02]  /*f230*/  FFMA.FTZ R29, R15, R7, -R4 ;  /* 0x000000070f1d7223 */ /* 0x000fe40000010804 */
[----:B------:R-:W-:Y:S02]  /*f240*/  FFMA.FTZ R15, R14, R34, R0 ;  /* 0x000000220e0f7223 */ /* 0x000fe40000010000 */
[-C--:B------:R-:W-:Y:S02]  /*f250*/  FMUL.FTZ R0, R5, R3.reuse ;  /* 0x0000000305007220 */ /* 0x080fe40000410000 */
[----:B------:R-:W-:Y:S02]  /*f260*/  FFMA.FTZ R14, R17, R3, -R2 ;  /* 0x00000003110e7223 */ /* 0x000fe40000010802 */
[----:B------:R-:W-:Y:S02]  /*f270*/  FMUL.FTZ R4, R9, R8 ;  /* 0x0000000809047220 */ /* 0x000fe40000410000 */
[----:B------:R-:W-:-:S02]  /*f280*/  IMAD.U32 R19, R22, 0x10000, RZ ;  /* 0x0001000016137824 */ /* 0x000fc400078e00ff */
[-C--:B------:R-:W-:Y:S02]  /*f290*/  FMUL.FTZ R3, R9, R12.reuse ;  /* 0x0000000c09037220 */ /* 0x080fe40000410000 */
[----:B------:R-:W-:Y:S02]  /*f2a0*/  IMAD.U32 R7, R26, 0x10000, RZ ;  /* 0x000100001a077824 */ /* 0x000fe400078e00ff */
[----:B------:R-:W-:Y:S01]  /*f2b0*/  FFMA.FTZ R13, R17, R13, R0 ;  /* 0x0000000d110d7223 */ /* 0x000fe20000010000 */
[----:B------:R-:W-:Y:S01]  /*f2c0*/  LOP3.LUT R17, R22, 0xffff0000, RZ, 0xc0, !PT ;  /* 0xffff000016117812 */ /* 0x000fe200078ec0ff */
[----:B------:R-:W-:Y:S01]  /*f2d0*/  FFMA.FTZ R9, R18, R12, -R4 ;  /* 0x0000000c12097223 */ /* 0x000fe20000010804 */
[----:B------:R-:W-:Y:S01]  /*f2e0*/  LOP3.LUT R12, R26, 0xffff0000, RZ, 0xc0, !PT ;  /* 0xffff00001a0c7812 */ /* 0x000fe200078ec0ff */
[----:B------:R-:W-:Y:S02]  /*f2f0*/  FMUL.FTZ R2, R10, R19 ;  /* 0x000000130a027220 */ /* 0x000fe40000410000 */
[----:B------:R-:W-:Y:S01]  /*f300*/  FFMA.FTZ R5, R18, R8, R3 ;  /* 0x0000000812057223 */ /* 0x000fe20000010003 */
[----:B------:R-:W-:Y:S01]  /*f310*/  LOP3.LUT R8, R23, 0xffff0000, RZ, 0xc0, !PT ;  /* 0xffff000017087812 */ /* 0x000fe200078ec0ff */
[----:B------:R-:W-:Y:S01]  /*f320*/  FMUL.FTZ R0, R10, R7 ;  /* 0x000000070a007220 */ /* 0x000fe20000410000 */
[----:B------:R-:W-:Y:S01]  /*f330*/  F2FP.BF16.PACK_AB R9, R9, R27 ;  /* 0x0000001b0909723e */ /* 0x000fe200000010ff */
[----:B------:R-:W-:Y:S01]  /*f340*/  FFMA.FTZ R10, R20, R7, -R2 ;  /* 0x00000007140a7223 */ /* 0x000fe20000010802 */
[----:B------:R-:W-:Y:S01]  /*f350*/  F2FP.BF16.PACK_AB R5, R5, R15 ;  /* 0x0000000f0505723e */ /* 0x000fe200000010ff */
[----:B------:R-:W-:-:S02]  /*f360*/  FMUL.FTZ R4, R11, R17 ;  /* 0x000000110b047220 */ /* 0x000fc40000410000 */
[----:B------:R-:W-:Y:S02]  /*f370*/  FFMA.FTZ R7, R20, R19, R0 ;  /* 0x0000001314077223 */ /* 0x000fe40000010000 */
[----:B------:R-:W-:Y:S02]  /*f380*/  FMUL.FTZ R3, R11, R12 ;  /* 0x0000000c0b037220 */ /* 0x000fe40000410000 */
[C---:B------:R-:W-:Y:S02]  /*f390*/  FMUL.FTZ R2, R6.reuse, R16 ;  /* 0x0000001006027220 */ /* 0x040fe40000410000 */
[----:B------:R-:W-:Y:S02]  /*f3a0*/  FMUL.FTZ R0, R6, R8 ;  /* 0x0000000806007220 */ /* 0x000fe40000410000 */
[C---:B------:R-:W-:Y:S01]  /*f3b0*/  FFMA.FTZ R6, R25.reuse, R12, -R4 ;  /* 0x0000000c19067223 */ /* 0x040fe20000010804 */
        /* <DEDUP_REMOVED lines=11> */
.L_x_1218:
[----:B------:R-:W-:Y:S05]  /*f470*/  BSYNC B2 ;  /* 0x0000000000027941 */ /* 0x000fea0003800000 */
.L_x_1196:
[----:B------:R-:W2:Y:S01]  /*f480*/  S2R R156, SR_TID.X ;  /* 0x00000000009c7919 */ /* 0x000ea20000002100 */
[----:B-1----:R-:W-:Y:S01]  /*f490*/  IMAD.MOV.U32 R3, RZ, RZ, 0x40 ;  /* 0x00000040ff037424 */ /* 0x002fe200078e00ff */
[----:B------:R-:W-:Y:S01]  /*f4a0*/  IADD3 R199, R194, 0x20, RZ ;  /* 0x00000020c2c77810 */ /* 0x000fe20007ffe0ff */
[----:B------:R-:W-:Y:S01]  /*f4b0*/  ULDC.64 UR4, c[0x0][0x208] ;  /* 0x0000820000047ab9 */ /* 0x000fe20000000a00 */
[----:B------:R-:W-:Y:S01]  /*f4c0*/  BAR.SYNC.DEFER_BLOCKING 0x0 ;  /* 0x0000000000007b1d */ /* 0x000fe20000010000 */
[----:B------:R-:W-:-:S05]  /*f4d0*/  USHF.L.U32 UR9, UR4, 0x6, URZ ;  /* 0x0000000604097899 */ /* 0x000fca000800063f */
[----:B------:R-:W-:Y:S01]  /*f4e0*/  UMOV UR8, 0x6 ;  /* 0x0000000600087882 */ /* 0x000fe20000000000 */
[----:B------:R-:W-:Y:S01]  /*f4f0*/  BSSY B0, `(.L_x_1231) ;  /* 0x0000136000007945 */ /* 0x000fe20003800000 */
[----:B------:R-:W-:Y:S01]  /*f500*/  USHF.L.U64.HI UR5, UR4, UR8, UR5 ;  /* 0x0000000804057299 */ /* 0x000fe20008010205 */
[----:B--2---:R-:W-:-:S04]  /*f510*/  LEA.HI R0, R214, R156, RZ, 0x4 ;  /* 0x0000009cd6007211 */ /* 0x004fc800078f20ff */
[----:B------:R-:W-:Y:S01]  /*f520*/  LOP3.LUT R0, R0, 0xfffffff0, RZ, 0xc0, !PT ;  /* 0xfffffff000007812 */ /* 0x000fe200078ec0ff */
[----:B------:R-:W-:Y:S04]  /*f530*/  LDSM.16.M88.4 R132, [R213] ;  /* 0x00000000d584783b */ /* 0x000fe80000000200 */
[----:B------:R-:W-:Y:S01]  /*f540*/  IMAD.IADD R0, R156, 0x1, -R0 ;  /* 0x000000019c007824 */ /* 0x000fe200078e0a00 */
[----:B------:R-:W-:Y:S04]  /*f550*/  LDSM.16.M88.4 R176, [R213+0x4000] ;  /* 0x00400000d5b0783b */ /* 0x000fe80000000200 */
[----:B------:R-:W-:-:S04]  /*f560*/  SHF.R.S32.HI R2, RZ, 0x1f, R0 ;  /* 0x0000001fff027819 */ /* 0x000fc80000011400 */
[----:B------:R-:W-:-:S04]  /*f570*/  LEA.HI R2, R2, R0, RZ, 0x3 ;  /* 0x0000000002027211 */ /* 0x000fc800078f18ff */
[----:B------:R-:W-:-:S05]  /*f580*/  LOP3.LUT R2, R2, 0xfffffff8, RZ, 0xc0, !PT ;  /* 0xfffffff802027812 */ /* 0x000fca00078ec0ff */
[----:B------:R-:W-:Y:S02]  /*f590*/  IMAD.IADD R0, R0, 0x1, -R2 ;  /* 0x0000000100007824 */ /* 0x000fe400078e0a02 */
[----:B------:R-:W-:-:S03]  /*f5a0*/  IMAD.MOV.U32 R2, RZ, RZ, 0x20 ;  /* 0x00000020ff027424 */ /* 0x000fc600078e00ff */
[C---:B------:R-:W-:Y:S02]  /*f5b0*/  LOP3.LUT P0, RZ, R0.reuse, 0x2, RZ, 0xc0, !PT ;  /* 0x0000000200ff7812 */ /* 0x040fe4000780c0ff */
[----:B------:R-:W-:Y:S02]  /*f5c0*/  LOP3.LUT P1, RZ, R0, 0x4, RZ, 0xc0, !PT ;  /* 0x0000000400ff7812 */ /* 0x000fe4000782c0ff */
[----:B------:R-:W-:Y:S02]  /*f5d0*/  SEL R0, R2, 0xffffffe0, !P0 ;  /* 0xffffffe002007807 */ /* 0x000fe40004000000 */
[----:B------:R-:W-:Y:S02]  /*f5e0*/  SEL R3, R3, 0xffffffc0, !P1 ;  /* 0xffffffc003037807 */ /* 0x000fe40004800000 */
[----:B------:R-:W-:Y:S01]  /*f5f0*/  LOP3.LUT P0, RZ, R146, 0x2, RZ, 0xc0, !PT ;  /* 0x0000000292ff7812 */ /* 0x000fe2000780c0ff */
[C---:B------:R-:W-:Y:S02]  /*f600*/  IMAD.IADD R0, R213.reuse, 0x1, R0 ;  /* 0x00000001d5007824 */ /* 0x040fe400078e0200 */
[----:B------:R-:W-:-:S02]  /*f610*/  IMAD.IADD R2, R213, 0x1, R3 ;  /* 0x00000001d5027824 */ /* 0x000fc400078e0203 */
[----:B------:R-:W-:Y:S01]  /*f620*/  IMAD.IADD R3, R0, 0x1, R3 ;  /* 0x0000000100037824 */ /* 0x000fe200078e0203 */
[----:B------:R-:W-:Y:S04]  /*f630*/  LDSM.16.M88.4 R136, [R0] ;  /* 0x000000000088783b */ /* 0x000fe80000000200 */
[----:B------:R1:W-:Y:S03]  /*f640*/  LDSM.16.M88.4 R180, [R0+0x4000] ;  /* 0x0040000000b4783b */ /* 0x0003e60000000200 */
[----:B------:R-:W-:Y:S01]  /*f650*/  @P0 IADD3 R199, R194, -0x20, RZ ;  /* 0xffffffe0c2c70810 */ /* 0x000fe20007ffe0ff */
[----:B------:R-:W-:Y:S03]  /*f660*/  LDSM.16.M88.4 R168, [R2] ;  /* 0x0000000002a8783b */ /* 0x000fe60000000200 */
[C---:B------:R-:W-:Y:S01]  /*f670*/  IADD3 R212, R199.reuse, 0x3000, RZ ;  /* 0x00003000c7d47810 */ /* 0x040fe20007ffe0ff */
[----:B------:R2:W-:Y:S01]  /*f680*/  LDSM.16.M88.4 R184, [R2+0x4000] ;  /* 0x0040000002b8783b */ /* 0x0005e20000000200 */
[----:B------:R-:W-:-:S02]  /*f690*/  IADD3 R211, R199, 0x2800, RZ ;  /* 0x00002800c7d37810 */ /* 0x000fc40007ffe0ff */
[C---:B------:R-:W-:Y:S01]  /*f6a0*/  IADD3 R210, R199.reuse, 0x2000, RZ ;  /* 0x00002000c7d27810 */ /* 0x040fe20007ffe0ff */
[----:B------:R-:W-:Y:S01]  /*f6b0*/  LDSM.16.M88.4 R172, [R3] ;  /* 0x0000000003ac783b */ /* 0x000fe20000000200 */
[C---:B------:R-:W-:Y:S02]  /*f6c0*/  IADD3 R209, R199.reuse, 0x1800, RZ ;  /* 0x00001800c7d17810 */ /* 0x040fe40007ffe0ff */
[C---:B------:R-:W-:Y:S01]  /*f6d0*/  IADD3 R208, R199.reuse, 0x1000, RZ ;  /* 0x00001000c7d07810 */ /* 0x040fe20007ffe0ff */
[----:B------:R3:W-:Y:S01]  /*f6e0*/  LDSM.16.M88.4 R188, [R3+0x4000] ;  /* 0x0040000003bc783b */ /* 0x0007e20000000200 */
[C---:B------:R-:W-:Y:S02]  /*f6f0*/  IADD3 R207, R199.reuse, 0x800, RZ ;  /* 0x00000800c7cf7810 */ /* 0x040fe40007ffe0ff */
[C---:B------:R-:W-:Y:S01]  /*f700*/  IADD3 R206, R199.reuse, 0x3800, RZ ;  /* 0x00003800c7ce7810 */ /* 0x040fe20007ffe0ff */
[----:B------:R-:W-:Y:S01]  /*f710*/  BAR.SYNC.DEFER_BLOCKING 0x0 ;  /* 0x0000000000007b1d */ /* 0x000fe20000010000 */
[C---:B------:R-:W-:Y:S01]  /*f720*/  IADD3 R205, R199.reuse, 0x6800, RZ ;  /* 0x00006800c7cd7810 */ /* 0x040fe20007ffe0ff */
[----:B-1----:R-:W-:Y:S01]  /*f730*/  IMAD R0, R74, c[0x0][0x208], RZ ;  /* 0x000082004a007a24 */ /* 0x002fe200078e02ff */
[----:B------:R-:W-:-:S02]  /*f740*/  IADD3 R204, R199, 0x6000, RZ ;  /* 0x00006000c7cc7810 */ /* 0x000fc40007ffe0ff */
[C---:B------:R-:W-:Y:S01]  /*f750*/  IADD3 R203, R199.reuse, 0x5800, RZ ;  /* 0x00005800c7cb7810 */ /* 0x040fe20007ffe0ff */
[----:B------:R-:W-:Y:S01]  /*f760*/  IMAD R0, R112, c[0x0][0x20c], R0 ;  /* 0x0000830070007a24 */ /* 0x000fe200078e0200 */
[C---:B------:R-:W-:Y:S02]  /*f770*/  IADD3 R202, R199.reuse, 0x5000, RZ ;  /* 0x00005000c7ca7810 */ /* 0x040fe40007ffe0ff */
[C---:B------:R-:W-:Y:S01]  /*f780*/  IADD3 R201, R199.reuse, 0x4800, RZ ;  /* 0x00004800c7c97810 */ /* 0x040fe20007ffe0ff */
[----:B--2---:R-:W-:Y:S01]  /*f790*/  IMAD.MOV.U32 R2, RZ, RZ, R78 ;  /* 0x000000ffff027224 */ /* 0x004fe200078e004e */
[----:B------:R-:W-:Y:S01]  /*f7a0*/  IADD3 R200, R199, 0x4000, RZ ;  /* 0x00004000c7c87810 */ /* 0x000fe20007ffe0ff */
[----:B---3--:R-:W-:Y:S01]  /*f7b0*/  IMAD.MOV.U32 R3, RZ, RZ, R77 ;  /* 0x000000ffff037224 */ /* 0x008fe200078e004d */
[----:B------:R-:W-:-:S04]  /*f7c0*/  DEPBAR.LE SB0, 0x0 ;  /* 0x000080000000791a */ /* 0x000fc80000000000 */
[----:B------:R-:W-:Y:S06]  /*f7d0*/  BAR.SYNC.DEFER_BLOCKING 0x0 ;  /* 0x0000000000007b1d */ /* 0x000fec0000010000 */
[----:B------:R-:W1:Y:S04]  /*f7e0*/  LDSM.16.M88.4 R4, [R194] ;  /* 0x00000000c204783b */ /* 0x000e680000000200 */
[----:B------:R-:W2:Y:S04]  /*f7f0*/  LDSM.16.M88.4 R16, [R194+0x800] ;  /* 0x00080000c210783b */ /* 0x000ea80000000200 */
[----:B------:R-:W-:Y:S04]  /*f800*/  LDSM.16.M88.4 R28, [R199+0x800] ;  /* 0x00080000c71c783b */ /* 0x000fe80000000200 */
[----:B------:R-:W3:Y:S04]  /*f810*/  LDSM.16.M88.4 R20, [R199] ;  /* 0x00000000c714783b */ /* 0x000ee80000000200 */
[----:B------:R-:W4:Y:S04]  /*f820*/  LDSM.16.M88.4 R32, [R194+0x1000] ;  /* 0x00100000c220783b */ /* 0x000f280000000200 */
[----:B------:R-:W3:Y:S04]  /*f830*/  LDSM.16.M88.4 R36, [R199+0x1000] ;  /* 0x00100000c724783b */ /* 0x000ee80000000200 */
[----:B------:R-:W-:Y:S04]  /*f840*/  LDSM.16.M88.4 R44, [R199+0x1800] ;  /* 0x00180000c72c783b */ /* 0x000fe80000000200 */
[----:B------:R-:W-:Y:S04]  /*f850*/  LDSM.16.M88.4 R48, [R199+0x2000] ;  /* 0x00200000c730783b */ /* 0x000fe80000000200 */
[----:B------:R-:W-:Y:S04]  /*f860*/  LDSM.16.M88.4 R40, [R194+0x3000] ;  /* 0x00300000c228783b */ /* 0x000fe80000000200 */
[----:B------:R-:W-:Y:S01]  /*f870*/  LDSM.16.M88.4 R60, [R199+0x2800] ;  /* 0x00280000c73c783b */ /* 0x000fe20000000200 */
[C---:B-1----:R-:W-:Y:S08]  /*f880*/  HMMA.16816.F32.BF16 R12, R132.reuse, R4, RZ ;  /* 0x00000004840c723c */ /* 0x042ff000000418ff */
[C---:B------:R-:W-:Y:S08]  /*f890*/  HMMA.16816.F32.BF16 R8, R132.reuse, R6, RZ ;  /* 0x000000068408723c */ /* 0x040ff000000418ff */
[----:B--2---:R-:W-:Y:S08]  /*f8a0*/  HMMA.16816.F32.BF16 R4, R132, R16, RZ ;  /* 0x000000108404723c */ /* 0x004ff000000418ff */
[C---:B---3--:R-:W-:Y:S01]  /*f8b0*/  HMMA.16816.F32.BF16 R96, R136.reuse, R20, R12 ;  /* 0x000000148860723c */ /* 0x048fe2000004180c */
[----:B------:R-:W-:Y:S07]  /*f8c0*/  LDSM.16.M88.4 R12, [R194+0x2000] ;  /* 0x00200000c20c783b */ /* 0x000fee0000000200 */
[C---:B------:R-:W-:Y:S01]  /*f8d0*/  HMMA.16816.F32.BF16 R92, R136.reuse, R22, R8 ;  /* 0x00000016885c723c */ /* 0x040fe20000041808 */
[----:B------:R-:W1:Y:S07]  /*f8e0*/  LDSM.16.M88.4 R20, [R194+0x1800] ;  /* 0x00180000c214783b */ /* 0x000e6e0000000200 */
[----:B------:R-:W-:Y:S07]  /*f8f0*/  HMMA.16816.F32.BF16 R100, R136, R28, R4 ;  /* 0x0000001c8864723c */ /* 0x000fee0000041804 */
[----:B------:R-:W-:Y:S01]  /*f900*/  IMAD.WIDE.U32 R4, R112, c[0x0][0x208], RZ ;  /* 0x0000820070047a25 */ /* 0x000fe200078e00ff */
[----:B------:R-:W-:Y:S03]  /*f910*/  HMMA.16816.F32.BF16 R16, R132, R18, RZ ;  /* 0x000000128410723c */ /* 0x000fe600000418ff */
[----:B------:R-:W-:Y:S01]  /*f920*/  IMAD.IADD R0, R5, 0x1, R0 ;  /* 0x0000000105007824 */ /* 0x000fe200078e0200 */
[----:B------:R-:W-:Y:S01]  /*f930*/  SEL R5, RZ, 0x2, P5 ;  /* 0x00000002ff057807 */ /* 0x000fe20002800000 */
[----:B------:R-:W-:-:S03]  /*f940*/  IMAD.WIDE.U32 R2, R4, 0x70, R2 ;  /* 0x0000007004027825 */ /* 0x000fc600078e0002 */
[----:B----4-:R-:W-:Y:S01]  /*f950*/  HMMA.16816.F32.BF16 R24, R132, R32, RZ ;  /* 0x000000208418723c */ /* 0x010fe200000418ff */
[----:B------:R-:W-:Y:S01]  /*f960*/  IMAD R4, R0, 0x70, RZ ;  /* 0x0000007000047824 */ /* 0x000fe200078e02ff */
[----:B------:R-:W-:Y:S01]  /*f970*/  LEA R6, P0, R2, c[0x0][0x1f8], 0x1 ;  /* 0x00007e0002067a11 */ /* 0x000fe200078008ff */
[----:B------:R-:W-:Y:S01]  /*f980*/  IMAD.IADD R8, R76, 0x1, R5 ;  /* 0x000000014c087824 */ /* 0x000fe200078e0205 */
[----:B------:R-:W-:Y:S01]  /*f990*/  IADD3 R0, R75, R167, -R106 ;  /* 0x000000a74b007210 */ /* 0x000fe20007ffe86a */
[----:B------:R-:W-:Y:S01]  /*f9a0*/  IMAD.IADD R3, R3, 0x1, R4 ;  /* 0x0000000103037824 */ /* 0x000fe200078e0204 */
[----:B------:R-:W-:Y:S01]  /*f9b0*/  IADD3 R4, P2, R6, UR9, RZ ;  /* 0x0000000906047c10 */ /* 0x000fe2000ff5e0ff */
[----:B------:R-:W-:Y:S01]  /*f9c0*/  LDSM.16.M88.4 R76, [R199+0x3000] ;  /* 0x00300000c74c783b */ /* 0x000fe20000000200 */
[----:B------:R-:W-:Y:S02]  /*f9d0*/  LOP3.LUT P3, RZ, R8, 0x1, RZ, 0xc0, !PT ;  /* 0x0000000108ff7812 */ /* 0x000fe4000786c0ff */
[----:B------:R-:W-:-:S02]  /*f9e0*/  LEA.HI.X R7, R2, c[0x0][0x1fc], R3, 0x1, P0 ;  /* 0x00007f0002077a11 */ /* 0x000fc400000f0c03 */
[----:B------:R-:W-:Y:S02]  /*f9f0*/  LOP3.LUT P0, RZ, R8, 0x2, RZ, 0xc0, !PT ;  /* 0x0000000208ff7812 */ /* 0x000fe4000780c0ff */
[----:B------:R-:W-:Y:S01]  /*fa00*/  ISETP.LT.OR P4, PT, R0, 0x1, !P3 ;  /* 0x000000010000780c */ /* 0x000fe20005f81670 */
[----:B------:R-:W2:Y:S01]  /*fa10*/  LDSM.16.M88.4 R8, [R194+0x2800] ;  /* 0x00280000c208783b */ /* 0x000ea20000000200 */
[----:B------:R-:W-:Y:S01]  /*fa20*/  IADD3.X R5, R7, UR5, RZ, P2, !PT ;  /* 0x0000000507057c10 */ /* 0x000fe200097fe4ff */
[----:B------:R-:W-:Y:S01]  /*fa30*/  HMMA.16816.F32.BF16 R84, R136, R30, R16 ;  /* 0x0000001e8854723c */ /* 0x000fe20000041810 */
[----:B------:R-:W-:Y:S02]  /*fa40*/  IADD3 R2, P1, R4, UR9, RZ ;  /* 0x0000000904027c10 */ /* 0x000fe4000ff3e0ff */
[----:B------:R-:W-:Y:S02]  /*fa50*/  ISETP.LT.OR P2, PT, R0, 0x1, !P0 ;  /* 0x000000010000780c */ /* 0x000fe40004741670 */
[----:B------:R-:W-:-:S02]  /*fa60*/  IADD3.X R3, R5, UR5, RZ, P1, !PT ;  /* 0x0000000505037c10 */ /* 0x000fc40008ffe4ff */
[C---:B------:R-:W-:Y:S01]  /*fa70*/  ISETP.LT.OR P1, PT, R0.reuse, 0x21, !P3 ;  /* 0x000000210000780c */ /* 0x040fe20005f21670 */
[----:B------:R-:W-:Y:S02]  /*fa80*/  HMMA.16816.F32.BF16 R16, R132, R34, RZ ;  /* 0x000000228410723c */ /* 0x000fe400000418ff */
[----:B------:R-:W-:Y:S01]  /*fa90*/  @!PT LDS RZ, [RZ] ;  /* 0x00000000fffff984 */ /* 0x000fe20000000800 */
[----:B------:R-:W-:Y:S01]  /*faa0*/  @!PT LDS RZ, [RZ] ;  /* 0x00000000fffff984 */ /* 0x000fe20000000800 */
[----:B------:R-:W-:Y:S01]  /*fab0*/  @!PT LDS RZ, [RZ] ;  /* 0x00000000fffff984 */ /* 0x000fe20000000800 */
[----:B------:R3:W-:Y:S01]  /*fac0*/  LDGSTS.E.BYPASS.LTC128B.128 [R215+0x100], [R6.64], !P4 ;  /* 0x0010000006d77fae */ /* 0x0007e2000e101d46 */
[----:B------:R-:W-:-:S05]  /*fad0*/  ISETP.LT.OR P4, PT, R0, 0x21, !P0 ;  /* 0x000000210000780c */ /* 0x000fca0004781670 */
[----:B------:R3:W-:Y:S01]  /*fae0*/  LDGSTS.E.BYPASS.LTC128B.128 [R215+0x3900], [R6.64+0x80], !P2 ;  /* 0x0390008006d77fae */ /* 0x0007e2000d101d46 */
[----:B------:R-:W-:Y:S01]  /*faf0*/  ISETP.LT.OR P2, PT, R0, 0x41, !P3 ;  /* 0x000000410000780c */ /* 0x000fe20005f41670 */
[----:B------:R-:W-:Y:S01]  /*fb00*/  HMMA.16816.F32.BF16 R88, R136, R36, R24 ;  /* 0x000000248858723c */ /* 0x000fe20000041818 */
[----:B------:R-:W-:Y:S01]  /*fb10*/  ISETP.GT.AND P3, PT, R156, 0x7f, PT ;  /* 0x0000007f9c00780c */ /* 0x000fe20003f64270 */
[----:B------:R4:W-:Y:S01]  /*fb20*/  LDGSTS.E.BYPASS.LTC128B.128 [R215+0x1100], [R4.64], !P1 ;  /* 0x0110000004d77fae */ /* 0x0009e2000c901d46 */
[----:B------:R-:W-:-:S03]  /*fb30*/  ISETP.LT.OR P1, PT, R0, 0x41, !P0 ;  /* 0x000000410000780c */ /* 0x000fc60004721670 */
[----:B------:R4:W-:Y:S02]  /*fb40*/  LDGSTS.E.BYPASS.LTC128B.128 [R215+0x4900], [R4.64+0x80], !P4 ;  /* 0x0490008004d77fae */ /* 0x0009e4000e101d46 */
[----:B-1----:R-:W-:Y:S04]  /*fb50*/  HMMA.16816.F32.BF16 R32, R132, R20, RZ ;  /* 0x000000148420723c */ /* 0x002fe800000418ff */
[----:B------:R1:W-:Y:S01]  /*fb60*/  LDGSTS.E.BYPASS.LTC128B.128 [R215+0x2100], [R2.64], !P2 ;  /* 0x0210000002d77fae */ /* 0x0003e2000d101d46 */
[----:B------:R-:W-:-:S03]  /*fb70*/  LOP3.LUT P2, RZ, R146, 0x4, RZ, 0xc0, !PT ;  /* 0x0000000492ff7812 */ /* 0x000fc6000784c0ff */
[----:B------:R-:W-:Y:S01]  /*fb80*/  HMMA.16816.F32.BF16 R28, R132, R22, RZ ;  /* 0x00000016841c723c */ /* 0x000fe200000418ff */
[----:B------:R1:W-:Y:S01]  /*fb90*/  LDGSTS.E.BYPASS.LTC128B.128 [R215+0x5900], [R2.64+0x80], !P1 ;  /* 0x0590008002d77fae */ /* 0x0003e2000c901d46 */
[----:B------:R-:W-:-:S06]  /*fba0*/  @!P3 ISETP.LT.OR P1, PT, R0, 0x61, P6 ;  /* 0x000000610000b80c */ /* 0x000fcc0003721670 */
[C---:B------:R-:W-:Y:S08]  /*fbb0*/  HMMA.16816.F32.BF16 R24, R132.reuse, R12, RZ ;  /* 0x0000000c8418723c */ /* 0x040ff000000418ff */
[----:B------:R-:W-:Y:S01]  /*fbc0*/  HMMA.16816.F32.BF16 R20, R132, R14, RZ ;  /* 0x0000000e8414723c */ /* 0x000fe200000418ff */
[----:B----4-:R-:W-:-:S04]  /*fbd0*/  @!P3 IADD3 R4, P0, R2, UR9, RZ ;  /* 0x000000090204bc10 */ /* 0x010fc8000ff1e0ff */
[----:B------:R-:W-:Y:S02]  /*fbe0*/  @!P3 IADD3.X R5, R3, UR5, RZ, P0, !PT ;  /* 0x000000050305bc10 */ /* 0x000fe400087fe4ff */
[----:B------:R-:W-:Y:S01]  /*fbf0*/  @!P3 ISETP.LT.OR P0, PT, R0, 0x61, P5 ;  /* 0x000000610000b80c */ /* 0x000fe20002f01670 */
[----:B------:R-:W-:Y:S01]  /*fc00*/  IMAD.MOV.U32 R0, RZ, RZ, 0x40 ;  /* 0x00000040ff007424 */ /* 0x000fe200078e00ff */
[----:B------:R-:W-:Y:S01]  /*fc10*/  HMMA.16816.F32.BF16 R80, R136, R44, R32 ;  /* 0x0000002c8850723c */ /* 0x000fe20000041820 */
[----:B------:R3:W-:Y:S03]  /*fc20*/  @!P3 LDGSTS.E.BYPASS.LTC128B.128 [R216+0x3100], [R4.64], !P1 ;  /* 0x0310000004d8bfae */ /* 0x0007e6000c901d46 */
[----:B------:R-:W-:-:S04]  /*fc30*/  SEL R0, R0, 0xffffffc0, !P2 ;  /* 0xffffffc000007807 */ /* 0x000fc80005000000 */
[----:B------:R-:W-:Y:S01]  /*fc40*/  HMMA.16816.F32.BF16 R52, R136, R48, R24 ;  /* 0x000000308834723c */ /* 0x000fe20000041818 */
[--C-:B------:R-:W-:Y:S02]  /*fc50*/  IMAD.IADD R193, R194, 0x1, R0.reuse ;  /* 0x00000001c2c17824 */ /* 0x100fe400078e0200 */
[----:B------:R3:W-:Y:S01]  /*fc60*/  @!P3 LDGSTS.E.BYPASS.LTC128B.128 [R216+0x6900], [R4.64+0x80], !P0 ;  /* 0x0690008004d8bfae */ /* 0x0007e2000c101d46 */
[----:B------:R-:W-:Y:S01]  /*fc70*/  IMAD.IADD R192, R199, 0x1, R0 ;  /* 0x00000001c7c07824 */ /* 0x000fe200078e0200 */
[----:B------:R-:W-:Y:S02]  /*fc80*/  ISETP.GT.AND P0, PT, R112, R252, PT ;  /* 0x000000fc7000720c */ /* 0x000fe40003f04270 */
[----:B------:R-:W4:Y:S01]  /*fc90*/  LDSM.16.M88.4 R72, [R193+0x800] ;  /* 0x00080000c148783b */ /* 0x000f220000000200 */
[----:B--2---:R-:W-:Y:S03]  /*fca0*/  HMMA.16816.F32.BF16 R12, R132, R10, RZ ;  /* 0x0000000a840c723c */ /* 0x004fe600000418ff */
[----:B------:R-:W2:Y:S04]  /*fcb0*/  LDSM.16.M88.4 R68, [R193+0x1000] ;  /* 0x00100000c144783b */ /* 0x000ea80000000200 */
[----:B------:R-:W1:Y:S01]  /*fcc0*/  LDSM.16.M88.4 R32, [R193+0x1800] ;  /* 0x00180000c120783b */ /* 0x000e620000000200 */
[C---:B------:R-:W-:Y:S03]  /*fcd0*/  HMMA.16816.F32.BF16 R48, R136.reuse, R50, R20 ;  /* 0x000000328830723c */ /* 0x040fe60000041814 */
[----:B------:R-:W1:Y:S04]  /*fce0*/  LDSM.16.M88.4 R20, [R193+0x2000] ;  /* 0x00200000c114783b */ /* 0x000e680000000200 */
[----:B------:R-:W1:Y:S01]  /*fcf0*/  LDSM.16.M88.4 R56, [R193] ;  /* 0x00000000c138783b */ /* 0x000e620000000200 */
[----:B------:R-:W-:Y:S03]  /*fd00*/  HMMA.16816.F32.BF16 R108, R136, R38, R16 ;  /* 0x00000026886c723c */ /* 0x000fe60000041810 */
[----:B------:R-:W-:Y:S04]  /*fd10*/  LDSM.16.M88.4 R24, [R192] ;  /* 0x00000000c018783b */ /* 0x000fe80000000200 */
[----:B------:R-:W-:Y:S01]  /*fd20*/  LDSM.16.M88.4 R152, [R199+0x6800] ;  /* 0x00680000c798783b */ /* 0x000fe20000000200 */
[C---:B------:R-:W-:Y:S03]  /*fd30*/  HMMA.16816.F32.BF16 R16, R132.reuse, R8, RZ ;  /* 0x000000088410723c */ /* 0x040fe600000418ff */
[----:B------:R-:W0:Y:S05]  /*fd40*/  LDGDEPBAR ;  /* 0x00000000000079af */ /* 0x000e2a0000000000 */
[C---:B------:R-:W-:Y:S08]  /*fd50*/  HMMA.16816.F32.BF16 R8, R132.reuse, R40, RZ ;  /* 0x000000288408723c */ /* 0x040ff000000418ff */
[----:B---3--:R-:W-:Y:S08]  /*fd60*/  HMMA.16816.F32.BF16 R4, R132, R42, RZ ;  /* 0x0000002a8404723c */ /* 0x008ff000000418ff */
[C---:B------:R-:W-:Y:S08]  /*fd70*/  HMMA.16816.F32.BF16 R64, R136.reuse, R46, R28 ;  /* 0x0000002e8840723c */ /* 0x040ff0000004181c */
[C---:B------:R-:W-:Y:S01]  /*fd80*/  HMMA.16816.F32.BF16 R36, R136.reuse, R62, R12 ;  /* 0x0000003e8824723c */ /* 0x040fe2000004180c */
[----:B------:R-:W3:Y:S07]  /*fd90*/  LDSM.16.M88.4 R12, [R193+0x3000] ;  /* 0x00300000c10c783b */ /* 0x000eee0000000200 */
[C---:B------:R-:W-:Y:S08]  /*fda0*/  HMMA.16816.F32.BF16 R28, R136.reuse, R76, R8 ;  /* 0x0000004c881c723c */ /* 0x040ff00000041808 */
[C---:B------:R-:W-:Y:S01]  /*fdb0*/  HMMA.16816.F32.BF16 R44, R136.reuse, R60, R16 ;  /* 0x0000003c882c723c */ /* 0x040fe20000041810 */
[----:B------:R-:W1:Y:S07]  /*fdc0*/  LDSM.16.M88.4 R16, [R193+0x2800] ;  /* 0x00280000c110783b */ /* 0x000e6e0000000200 */
[----:B------:R-:W-:Y:S08]  /*fdd0*/  HMMA.16816.F32.BF16 R8, R136, R78, R4 ;  /* 0x0000004e8808723c */ /* 0x000ff00000041804 */
[C---:B----4-:R-:W-:Y:S08]  /*fde0*/  HMMA.16816.F32.BF16 R76, R168.reuse, R72, R100 ;  /* 0x00000048a84c723c */ /* 0x050ff00000041864 */
[C---:B------:R-:W-:Y:S08]  /*fdf0*/  HMMA.16816.F32.BF16 R84, R168.reuse, R74, R84 ;  /* 0x0000004aa854723c */ /* 0x040ff00000041854 */
[C---:B--2---:R-:W-:Y:S08]  /*fe00*/  HMMA.16816.F32.BF16 R88, R168.reuse, R68, R88 ;  /* 0x00000044a858723c */ /* 0x044ff00000041858 */
[C---:B------:R-:W-:Y:S08]  /*fe10*/  HMMA.16816.F32.BF16 R108, R168.reuse, R70, R108 ;  /* 0x00000046a86c723c */ /* 0x040ff0000004186c */
[C---:B-1----:R-:W-:Y:S08]  /*fe20*/  HMMA.16816.F32.BF16 R72, R168.reuse, R34, R64 ;  /* 0x00000022a848723c */ /* 0x042ff00000041840 */
[C---:B------:R-:W-:Y:S08]  /*fe30*/  HMMA.16816.F32.BF16 R68, R168.reuse, R20, R52 ;  /* 0x00000014a844723c */ /* 0x040ff00000041834 */
[C---:B------:R-:W-:Y:S01]  /*fe40*/  HMMA.16816.F32.BF16 R64, R168.reuse, R22, R48 ;  /* 0x00000016a840723c */ /* 0x040fe20000041830 */
[----:B------:R-:W1:Y:S07]  /*fe50*/  LDSM.16.M88.4 R20, [R192+0x1000] ;  /* 0x00100000c014783b */ /* 0x000e6e0000000200 */
[C---:B------:R-:W-:Y:S08]  /*fe60*/  HMMA.16816.F32.BF16 R4, R168.reuse, R56, R96 ;  /* 0x00000038a804723c */ /* 0x040ff00000041860 */
[C---:B---3--:R-:W-:Y:S01]  /*fe70*/  HMMA.16816.F32.BF16 R52, R168.reuse, R12, R28 ;  /* 0x0000000ca834723c */ /* 0x048fe2000004181c */
[----:B------:R-:W2:Y:S07]  /*fe80*/  LDSM.16.M88.4 R28, [R192+0x1800] ;  /* 0x00180000c01c783b */ /* 0x000eae0000000200 */
[C---:B------:R-:W-:Y:S01]  /*fe90*/  HMMA.16816.F32.BF16 R40, R168.reuse, R58, R92 ;  /* 0x0000003aa828723c */ /* 0x040fe2000004185c */
[----:B------:R-:W-:Y:S07]  /*fea0*/  LDSM.16.M88.4 R92, [R199+0x4000] ;  /* 0x00400000c75c783b */ /* 0x000fee0000000200 */
[C---:B------:R-:W-:Y:S08]  /*feb0*/  HMMA.16816.F32.BF16 R60, R168.reuse, R16, R44 ;  /* 0x00000010a83c723c */ /* 0x040ff0000004182c */
[C---:B------:R-:W-:Y:S08]  /*fec0*/  HMMA.16816.F32.BF16 R56, R168.reuse, R18, R36 ;  /* 0x00000012a838723c */ /* 0x040ff00000041824 */
[----:B------:R-:W-:Y:S01]  /*fed0*/  HMMA.16816.F32.BF16 R80, R168, R32, R80 ;  /* 0x00000020a850723c */ /* 0x000fe20000041850 */
[----:B------:R-:W3:Y:S07]  /*fee0*/  LDSM.16.M88.4 R32, [R192+0x800] ;  /* 0x00080000c020783b */ /* 0x000eee0000000200 */
[----:B------:R-:W-:Y:S01]  /*fef0*/  HMMA.16816.F32.BF16 R16, R172, R24, R4 ;  /* 0x00000018ac10723c */ /* 0x000fe20000041804 */
[----:B------:R-:W4:Y:S07]  /*ff00*/  LDSM.16.M88.4 R4, [R192+0x2800] ;  /* 0x00280000c004783b */ /* 0x000f2e0000000200 */
[----:B------:R-:W-:Y:S01]  /*ff10*/  HMMA.16816.F32.BF16 R48, R168, R14, R8 ;  /* 0x0000000ea830723c */ /* 0x000fe20000041808 */
[----:B------:R-:W3:Y:S04]  /*ff20*/  LDSM.16.M88.4 R8, [R192+0x2000] ;  /* 0x00200000c008783b */ /* 0x000ee80000000200 */
[----:B------:R-:W-:Y:S03]  /*ff30*/  LDSM.16.M88.4 R12, [R192+0x3000] ;  /* 0x00300000c00c783b */ /* 0x000fe60000000200 */
[C---:B-1----:R-:W-:Y:S08]  /*ff40*/  HMMA.16816.F32.BF16 R36, R172.reuse, R20, R88 ;  /* 0x00000014ac24723c */ /* 0x042ff00000041858 */
[C---:B------:R-:W-:Y:S01]  /*ff50*/  HMMA.16816.F32.BF16 R108, R172.reuse, R22, R108 ;  /* 0x00000016ac6c723c */ /* 0x040fe2000004186c */
[----:B------:R-:W1:Y:S07]  /*ff60*/  LDSM.16.M88.4 R20, [R194+0x3800] ;  /* 0x00380000c214783b */ /* 0x000e6e0000000200 */
[C---:B------:R-:W-:Y:S08]  /*ff70*/  HMMA.16816.F32.BF16 R24, R172.reuse, R26, R40 ;  /* 0x0000001aac18723c */ /* 0x040ff00000041828 */
[C---:B--2---:R-:W-:Y:S08]  /*ff80*/  HMMA.16816.F32.BF16 R140, R172.reuse, R28, R80 ;  /* 0x0000001cac8c723c */ /* 0x044ff00000041850 */
[C---:B------:R-:W-:Y:S01]  /*ff90*/  HMMA.16816.F32.BF16 R128, R172.reuse, R30, R72 ;  /* 0x0000001eac80723c */ /* 0x040fe20000041848 */
[----:B------:R-:W2:Y:S04]  /*ffa0*/  LDSM.16.M88.4 R28, [R194+0x4800] ;  /* 0x00480000c21c783b */ /* 0x000ea80000000200 */
[----:B------:R-:W-:Y:S03]  /*ffb0*/  LDSM.16.M88.4 R72, [R199+0x3800] ;  /* 0x00380000c748783b */ /* 0x000fe60000000200 */
[C---:B---3--:R-:W-:Y:S08]  /*ffc0*/  HMMA.16816.F32.BF16 R44, R172.reuse, R32, R76 ;  /* 0x00000020ac2c723c */ /* 0x048ff0000004184c */
[C---:B------:R-:W-:Y:S01]  /*ffd0*/  HMMA.16816.F32.BF16 R40, R172.reuse, R34, R84 ;  /* 0x00000022ac28723c */ /* 0x040fe20000041854 */
[----:B------:R-:W3:Y:S07]  /*ffe0*/  LDSM.16.M88.4 R32, [R194+0x4000] ;  /* 0x00400000c220783b */ /* 0x000eee0000000200 */
[C---:B----4-:R-:W-:Y:S01]  /*fff0*/  HMMA.16816.F32.BF16 R116, R172.reuse, R4, R60 ;  /* 0x00000004ac74723c */ /* 0x050fe2000004183c */
[----:B------:R-:W-:Y:S07]  /*10000*/  LDSM.16.M88.4 R60, [R199+0x5000] ;  /* 0x00500000c73c783b */ /* 0x000fee0000000200 */
[C---:B------:R-:W-:Y:S01]  /*10010*/  HMMA.16816.F32.BF16 R104, R172.reuse, R6, R56 ;  /* 0x00000006ac68723c */ /* 0x040fe20000041838 */
[----:B------:R-:W4:Y:S04]  /*10020*/  LDSM.16.M88.4 R4, [R194+0x5800] ;  /* 0x00580000c204783b */ /* 0x000f280000000200 */
[----:B------:R-:W-:Y:S03]  /*10030*/  LDSM.16.M88.4 R56, [R199+0x5800] ;  /* 0x00580000c738783b */ /* 0x000fe60000000200 */
[C---:B------:R-:W-:Y:S01]  /*10040*/  HMMA.16816.F32.BF16 R124, R172.reuse, R8, R68 ;  /* 0x00000008ac7c723c */ /* 0x040fe20000041844 */
[----:B------:R-:W-:Y:S07]  /*10050*/  LDSM.16.M88.4 R68, [R199+0x4800] ;  /* 0x00480000c744783b */ /* 0x000fee0000000200 */
[----:B------:R-:W-:Y:S01]  /*10060*/  HMMA.16816.F32.BF16 R120, R172, R10, R64 ;  /* 0x0000000aac78723c */ /* 0x000fe20000041840 */
[----:B------:R-:W3:Y:S07]  /*10070*/  LDSM.16.M88.4 R8, [R194+0x5000] ;  /* 0x00500000c208783b */ /* 0x000eee0000000200 */
[C---:B-1----:R-:W-:Y:S08]  /*10080*/  HMMA.16816.F32.BF16 R88, R176.reuse, R20, R16 ;  /* 0x00000014b058723c */ /* 0x042ff00000041810 */
[----:B------:R-:W-:Y:S01]  /*10090*/  HMMA.16816.F32.BF16 R80, R176, R22, R24 ;  /* 0x00000016b050723c */ /* 0x000fe20000041818 */
[----:B------:R-:W1:Y:S04]  /*100a0*/  LDSM.16.M88.4 R20, [R194+0x6000] ;  /* 0x00600000c214783b */ /* 0x000e680000000200 */
[----:B------:R-:W1:Y:S03]  /*100b0*/  LDSM.16.M88.4 R24, [R194+0x6800] ;  /* 0x00680000c218783b */ /* 0x000e660000000200 */
[----:B------:R-:W-:Y:S08]  /*100c0*/  HMMA.16816.F32.BF16 R100, R172, R12, R52 ;  /* 0x0000000cac64723c */ /* 0x000ff00000041834 */
[----:B--2---:R-:W-:Y:S01]  /*100d0*/  HMMA.16816.F32.BF16 R52, R176, R30, R108 ;  /* 0x0000001eb034723c */ /* 0x004fe2000004186c */
[----:B------:R-:W2:Y:S07]  /*100e0*/  LDSM.16.M88.4 R108, [R199+0x6000] ;  /* 0x00600000c76c783b */ /* 0x000eae0000000200 */
[----:B------:R-:W-:Y:S08]  /*100f0*/  HMMA.16816.F32.BF16 R96, R172, R14, R48 ;  /* 0x0000000eac60723c */ /* 0x000ff00000041830 */
[C---:B---3--:R-:W-:Y:S08]  /*10100*/  HMMA.16816.F32.BF16 R84, R176.reuse, R32, R44 ;  /* 0x00000020b054723c */ /* 0x048ff0000004182c */
[C---:B----4-:R-:W-:Y:S08]  /*10110*/  HMMA.16816.F32.BF16 R12, R176.reuse, R6, R120 ;  /* 0x00000006b00c723c */ /* 0x050ff00000041878 */
[C---:B------:R-:W-:Y:S08]  /*10120*/  HMMA.16816.F32.BF16 R48, R176.reuse, R8, R140 ;  /* 0x00000008b030723c */ /* 0x040ff0000004188c */
[C---:B------:R-:W-:Y:S08]  /*10130*/  HMMA.16816.F32.BF16 R44, R176.reuse, R10, R128 ;  /* 0x0000000ab02c723c */ /* 0x040ff00000041880 */
[C---:B------:R-:W-:Y:S01]  /*10140*/  HMMA.16816.F32.BF16 R16, R176.reuse, R4, R124 ;  /* 0x00000004b010723c */ /* 0x040fe2000004187c */
[----:B------:R-:W-:Y:S07]  /*10150*/  LDSM.16.M88.4 R124, [R193+0x4000] ;  /* 0x00400000c17c783b */ /* 0x000fee0000000200 */
[C---:B-1----:R-:W-:Y:S01]  /*10160*/  HMMA.16816.F32.BF16 R8, R176.reuse, R20, R116 ;  /* 0x00000014b008723c */ /* 0x042fe20000041874 */
[----:B------:R-:W-:Y:S07]  /*10170*/  LDSM.16.M88.4 R116, [R192+0x3800] ;  /* 0x00380000c074783b */ /* 0x000fee0000000200 */
[C---:B------:R-:W-:Y:S08]  /*10180*/  HMMA.16816.F32.BF16 R4, R176.reuse, R22, R104 ;  /* 0x00000016b004723c */ /* 0x040ff00000041868 */
[C---:B------:R-:W-:Y:S01]  /*10190*/  HMMA.16816.F32.BF16 R64, R176.reuse, R28, R36 ;  /* 0x0000001cb040723c */ /* 0x040fe20000041824 */
[----:B------:R-:W1:Y:S07]  /*101a0*/  LDSM.16.M88.4 R36, [R193+0x3800] ;  /* 0x00380000c124783b */ /* 0x000e6e0000000200 */
[C---:B------:R-:W-:Y:S08]  /*101b0*/  HMMA.16816.F32.BF16 R76, R176.reuse, R34, R40 ;  /* 0x00000022b04c723c */ /* 0x040ff00000041828 */
[C---:B------:R-:W-:Y:S08]  /*101c0*/  HMMA.16816.F32.BF16 R20, R176.reuse, R24, R100 ;  /* 0x00000018b014723c */ /* 0x040ff00000041864 */
[----:B------:R-:W-:Y:S08]  /*101d0*/  HMMA.16816.F32.BF16 R40, R176, R26, R96 ;  /* 0x0000001ab028723c */ /* 0x000ff00000041860 */
[C---:B------:R-:W-:Y:S01]  /*101e0*/  HMMA.16816.F32.BF16 R100, R180.reuse, R58, R12 ;  /* 0x0000003ab464723c */ /* 0x040fe2000004180c */
[----:B------:R-:W3:Y:S07]  /*101f0*/  LDSM.16.M88.4 R12, [R193+0x4800] ;  /* 0x00480000c10c783b */ /* 0x000eee0000000200 */
[C---:B------:R-:W-:Y:S01]  /*10200*/  HMMA.16816.F32.BF16 R28, R180.reuse, R74, R80 ;  /* 0x0000004ab41c723c */ /* 0x040fe20000041850 */
[----:B------:R-:W4:Y:S07]  /*10210*/  LDSM.16.M88.4 R80, [R193+0x6000] ;  /* 0x00600000c150783b */ /* 0x000f2e0000000200 */
[C---:B------:R-:W-:Y:S01]  /*10220*/  HMMA.16816.F32.BF16 R104, R180.reuse, R56, R16 ;  /* 0x00000038b468723c */ /* 0x040fe20000041810 */
[----:B------:R-:W-:Y:S07]  /*10230*/  LDSM.16.M88.4 R56, [R192+0x6000] ;  /* 0x00600000c038783b */ /* 0x000fee0000000200 */
[C---:B--2---:R-:W-:Y:S01]  /*10240*/  HMMA.16816.F32.BF16 R16, R180.reuse, R108, R8 ;  /* 0x0000006cb410723c */ /* 0x044fe20000041808 */
[----:B------:R-:W2:Y:S07]  /*10250*/  LDSM.16.M88.4 R8, [R193+0x5000] ;  /* 0x00500000c108783b */ /* 0x000eae0000000200 */
[C---:B------:R-:W-:Y:S01]  /*10260*/  HMMA.16816.F32.BF16 R96, R180.reuse, R110, R4 ;  /* 0x0000006eb460723c */ /* 0x040fe20000041804 */
[----:B------:R-:W1:Y:S04]  /*10270*/  LDSM.16.M88.4 R4, [R193+0x5800] ;  /* 0x00580000c104783b */ /* 0x000e680000000200 */
[----:B------:R-:W1:Y:S03]  /*10280*/  LDSM.16.M88.4 R108, [R193+0x6800] ;  /* 0x00680000c16c783b */ /* 0x000e660000000200 */
[C---:B------:R-:W-:Y:S08]  /*10290*/  HMMA.16816.F32.BF16 R32, R180.reuse, R72, R88 ;  /* 0x00000048b420723c */ /* 0x040ff00000041858 */
[C---:B------:R-:W-:Y:S08]  /*102a0*/  HMMA.16816.F32.BF16 R24, R180.reuse, R92, R84 ;  /* 0x0000005cb418723c */ /* 0x040ff00000041854 */
[C---:B------:R-:W-:Y:S01]  /*102b0*/  HMMA.16816.F32.BF16 R148, R180.reuse, R68, R64 ;  /* 0x00000044b494723c */ /* 0x040fe20000041840 */
[----:B------:R-:W-:Y:S07]  /*102c0*/  LDSM.16.M88.4 R64, [R192+0x5000] ;  /* 0x00500000c040783b */ /* 0x000fee0000000200 */
[C---:B------:R-:W-:Y:S01]  /*102d0*/  HMMA.16816.F32.BF16 R140, R180.reuse, R70, R52 ;  /* 0x00000046b48c723c */ /* 0x040fe20000041834 */
[----:B------:R-:W-:Y:S04]  /*102e0*/  LDSM.16.M88.4 R68, [R192+0x4800] ;  /* 0x00480000c044783b */ /* 0x000fe80000000200 */
[----:B------:R-:W-:Y:S03]  /*102f0*/  LDSM.16.M88.4 R52, [R192+0x6800] ;  /* 0x00680000c034783b */ /* 0x000fe60000000200 */
[C---:B-----5:R-:W-:Y:S01]  /*10300*/  HMMA.16816.F32.BF16 R144, R180.reuse, R94, R76 ;  /* 0x0000005eb490723c */ /* 0x060fe2000004184c */
[----:B------:R-:W2:Y:S07]  /*10310*/  LDSM.16.M88.4 R76, [R192+0x4000] ;  /* 0x00400000c04c783b */ /* 0x000eae0000000200 */
[C---:B------:R-:W-:Y:S08]  /*10320*/  HMMA.16816.F32.BF16 R128, R180.reuse, R60, R48 ;  /* 0x0000003cb480723c */ /* 0x040ff00000041830 */
[----:B------:R-:W-:Y:S01]  /*10330*/  HMMA.16816.F32.BF16 R120, R180, R62, R44 ;  /* 0x0000003eb478723c */ /* 0x000fe2000004182c */
[----:B------:R-:W2:Y:S01]  /*10340*/  LDSM.16.M88.4 R60, [R192+0x5800] ;  /* 0x00580000c03c783b */ /* 0x000ea20000000200 */
[----:B------:R-:W-:-:S06]  /*10350*/  DEPBAR.LE SB0, 0x0 ;  /* 0x000080000000791a */ /* 0x000fcc0000000000 */
[C---:B------:R-:W-:Y:S08]  /*10360*/  HMMA.16816.F32.BF16 R92, R180.reuse, R152, R20 ;  /* 0x00000098b45c723c */ /* 0x040ff00000041814 */
[----:B------:R-:W-:Y:S08]  /*10370*/  HMMA.16816.F32.BF16 R88, R180, R154, R40 ;  /* 0x0000009ab458723c */ /* 0x000ff00000041828 */
[C---:B-1----:R-:W-:Y:S08]  /*10380*/  HMMA.16816.F32.BF16 R84, R184.reuse, R36, R32 ;  /* 0x00000024b854723c */ /* 0x042ff00000041820 */
[C---:B------:R-:W-:Y:S08]  /*10390*/  HMMA.16816.F32.BF16 R72, R184.reuse, R38, R28 ;  /* 0x00000026b848723c */ /* 0x040ff0000004181c */
[C---:B------:R-:W-:Y:S08]  /*103a0*/  HMMA.16816.F32.BF16 R48, R184.reuse, R124, R24 ;  /* 0x0000007cb830723c */ /* 0x040ff00000041818 */
[C---:B---3--:R-:W-:Y:S08]  /*103b0*/  HMMA.16816.F32.BF16 R40, R184.reuse, R12, R148 ;  /* 0x0000000cb828723c */ /* 0x048ff00000041894 */
[C---:B------:R-:W-:Y:S08]  /*103c0*/  HMMA.16816.F32.BF16 R36, R184.reuse, R14, R140 ;  /* 0x0000000eb824723c */ /* 0x040ff0000004188c */
[C---:B----4-:R-:W-:Y:S08]  /*103d0*/  HMMA.16816.F32.BF16 R16, R184.reuse, R80, R16 ;  /* 0x00000050b810723c */ /* 0x050ff00000041810 */
[C---:B--2---:R-:W-:Y:S08]  /*103e0*/  HMMA.16816.F32.BF16 R32, R184.reuse, R8, R128 ;  /* 0x00000008b820723c */ /* 0x044ff00000041880 */
        /* <DEDUP_REMOVED lines=34> */
[----:B------:R-:W-:-:S03]  /*10610*/  @P0 IADD3 R0, P3, R164, R2, RZ ;  /* 0x00000002a4000210 */ /* 0x000fc60007f7e0ff */
[----:B------:R-:W-:Y:S01]  /*10620*/  IMAD.IADD R3, R3, 0x1, R4 ;  /* 0x0000000103037824 */ /* 0x000fe200078e0204 */
[----:B------:R-:W-:-:S03]  /*10630*/  @P0 LEA R4, P1, R0, c[0x0][0x1c8], 0x1 ;  /* 0x0000720000040a11 */ /* 0x000fc600078208ff */
[----:B------:R-:W-:-:S05]  /*10640*/  @P0 IMAD.X R5, R3, 0x1, R161, P3 ;  /* 0x0000000103050824 */ /* 0x000fca00018e06a1 */
[----:B------:R-:W-:Y:S02]  /*10650*/  @P0 LEA.HI.X R5, R0, c[0x0][0x1cc], R5, 0x1, P1 ;  /* 0x0000730000050a11 */ /* 0x000fe400008f0c05 */
[----:B------:R-:W-:Y:S02]  /*10660*/  @P2 LEA R0, P4, R159, R2, 0x5 ;  /* 0x000000029f002211 */ /* 0x000fe400078828ff */
[----:B------:R-:W-:Y:S01]  /*10670*/  ISETP.GE.AND P1, PT, R237, 0x41, PT ;  /* 0x00000041ed00780c */ /* 0x000fe20003f26270 */
[----:B------:R-:W-:Y:S01]  /*10680*/  @!PT LDS RZ, [RZ] ;  /* 0x00000000fffff984 */ /* 0x000fe20000000800 */
[----:B------:R-:W-:Y:S01]  /*10690*/  @!PT LDS RZ, [RZ] ;  /* 0x00000000fffff984 */ /* 0x000fe20000000800 */
[----:B------:R-:W-:Y:S01]  /*106a0*/  @!PT LDS RZ, [RZ] ;  /* 0x00000000fffff984 */ /* 0x000fe20000000800 */
[----:B------:R1:W-:Y:S01]  /*106b0*/  @P0 LDGSTS.E.BYPASS.LTC128B.128 [R215+0x8100], [R4.64], !P6 ;  /* 0x0810000004d70fae */ /* 0x0003e2000f101d46 */
[----:B------:R-:W-:-:S03]  /*106c0*/  @P2 IADD3 R0, P3, R0, R164, RZ ;  /* 0x000000a400002210 */ /* 0x000fc60007f7e0ff */
[----:B------:R1:W-:Y:S01]  /*106d0*/  @P0 LDGSTS.E.BYPASS.LTC128B.128 [R215+0xb900], [R4.64+0x80], !P5 ;  /* 0x0b90008004d70fae */ /* 0x0003e2000e901d46 */
[----:B------:R-:W-:-:S13]  /*106e0*/  ISETP.GE.AND P0, PT, R237, 0x61, PT ;  /* 0x00000061ed00780c */ /* 0x000fda0003f06270 */
[----:B------:R-:W-:Y:S01]  /*106f0*/  @P0 IMAD R8, R115, 0x60, RZ ;  /* 0x0000006073080824 */ /* 0x000fe200078e02ff */
[----:B-1----:R-:W-:-:S05]  /*10700*/  @P2 LEA.HI.X R4, R159, R3, R115, 0x5, P4 ;  /* 0x000000039f042211 */ /* 0x002fca00020f2c73 */
[----:B------:R-:W-:Y:S01]  /*10710*/  @P2 IMAD.X R4, R4, 0x1, R161, P3 ;  /* 0x0000000104042824 */ /* 0x000fe200018e06a1 */
[----:B------:R-:W-:-:S04]  /*10720*/  @P2 LEA R6, P3, R0, c[0x0][0x1c8], 0x1 ;  /* 0x0000720000062a11 */ /* 0x000fc800078608ff */
[----:B------:R-:W-:Y:S02]  /*10730*/  @P2 LEA.HI.X R7, R0, c[0x0][0x1cc], R4, 0x1, P3 ;  /* 0x0000730000072a11 */ /* 0x000fe400018f0c04 */
[----:B------:R-:W-:-:S03]  /*10740*/  @P1 LEA R0, P3, R159, R2, 0x6 ;  /* 0x000000029f001211 */ /* 0x000fc600078630ff */
[----:B------:R1:W-:Y:S01]  /*10750*/  @P2 LDGSTS.E.BYPASS.LTC128B.128 [R216+0x9100], [R6.64], !P6 ;  /* 0x0910000006d82fae */ /* 0x0003e2000f101d46 */
[C---:B------:R-:W-:Y:S01]  /*10760*/  @P1 LEA.HI.X R4, R159.reuse, R3, R115, 0x6, P3 ;  /* 0x000000039f041211 */ /* 0x040fe200018f3473 */
        /* <DEDUP_REMOVED lines=14> */
.L_x_1232:
[----:B------:R-:W-:Y:S05]  /*10850*/  BSYNC B0 ;  /* 0x0000000000007941 */ /* 0x000fea0003800000 */
.L_x_1231:
[----:B-1----:R-:W2:Y:S01]  /*10860*/  LDL R7, [R1+0x3c] ;  /* 0x00003c0001077983 */ /* 0x002ea20000100800 */
[CC--:B------:R-:W-:Y:S02]  /*10870*/  LEA.HI R2, R214.reuse, R156.reuse, RZ, 0x5 ;  /* 0x0000009cd6027211 */ /* 0x0c0fe400078f28ff */
[----:B------:R-:W-:Y:S01]  /*10880*/  LEA.HI R5, R214, R156, RZ, 0x2 ;  /* 0x0000009cd6057211 */ /* 0x000fe200078f10ff */
[----:B------:R-:W0:Y:S01]  /*10890*/  LDGDEPBAR ;  /* 0x00000000000079af */ /* 0x000e220000000000 */
[----:B------:R-:W-:Y:S02]  /*108a0*/  LOP3.LUT R0, R2, 0xffffffe0, RZ, 0xc0, !PT ;  /* 0xffffffe002007812 */ /* 0x000fe400078ec0ff */
[----:B------:R-:W-:-:S02]  /*108b0*/  SHF.R.S32.HI R3, RZ, 0x5, R2 ;  /* 0x00000005ff037819 */ /* 0x000fc40000011402 */
[----:B------:R-:W-:Y:S01]  /*108c0*/  SHF.R.S32.HI R2, RZ, 0x1f, R2 ;  /* 0x0000001fff027819 */ /* 0x000fe20000011402 */
[----:B------:R-:W-:Y:S01]  /*108d0*/  IMAD.IADD R0, R156, 0x1, -R0 ;  /* 0x000000019c007824 */ /* 0x000fe200078e0a00 */
[----:B------:R-:W-:Y:S02]  /*108e0*/  LOP3.LUT R5, R5, 0xfffffffc, RZ, 0xc0, !PT ;  /* 0xfffffffc05057812 */ /* 0x000fe400078ec0ff */
[----:B------:R-:W-:Y:S02]  /*108f0*/  LEA.HI R4, R2, R3, RZ, 0x3 ;  /* 0x0000000302047211 */ /* 0x000fe400078f18ff */
[----:B------:R-:W-:Y:S01]  /*10900*/  ISETP.NE.AND P0, PT, R160, 0x1, PT ;  /* 0x00000001a000780c */ /* 0x000fe20003f05270 */
[----:B------:R-:W-:Y:S01]  /*10910*/  IMAD.IADD R2, R156, 0x1, -R5 ;  /* 0x000000019c027824 */ /* 0x000fe200078e0a05 */
[----:B------:R-:W-:Y:S02]  /*10920*/  SHF.R.S32.HI R5, RZ, 0x1f, R0 ;  /* 0x0000001fff057819 */ /* 0x000fe40000011400 */
[----:B------:R-:W-:-:S02]  /*10930*/  LOP3.LUT R6, R4, 0xffffff8, RZ, 0xc0, !PT ;  /* 0x0ffffff804067812 */ /* 0x000fc400078ec0ff */
[----:B------:R-:W-:Y:S02]  /*10940*/  LEA.HI R4, R2, R2, RZ, 0x1 ;  /* 0x0000000202047211 */ /* 0x000fe400078f08ff */
[----:B------:R-:W-:Y:S01]  /*10950*/  LEA.HI R5, R5, R0, RZ, 0x2 ;  /* 0x0000000005057211 */ /* 0x000fe200078f10ff */
[----:B------:R-:W-:Y:S01]  /*10960*/  IMAD.IADD R6, R3, 0x1, -R6 ;  /* 0x0000000103067824 */ /* 0x000fe200078e0a06 */
[----:B------:R-:W-:Y:S02]  /*10970*/  LOP3.LUT R0, R4, 0x1ffffffe, RZ, 0xc0, !PT ;  /* 0x1ffffffe04007812 */ /* 0x000fe400078ec0ff */
[----:B------:R-:W-:-:S03]  /*10980*/  SHF.R.S32.HI R3, RZ, 0x2, R5 ;  /* 0x00000002ff037819 */ /* 0x000fc60000011405 */
[----:B------:R-:W-:Y:S02]  /*10990*/  IMAD.IADD R2, R2, 0x1, -R0 ;  /* 0x0000000102027824 */ /* 0x000fe400078e0a00 */
[----:B------:R-:W-:-:S04]  /*109a0*/  IMAD R0, R6, 0x10, R3 ;  /* 0x0000001006007824 */ /* 0x000fc800078e0203 */
[----:B------:R-:W-:-:S04]  /*109b0*/  IMAD R249, R2, 0x8, R0 ;  /* 0x0000000802f97824 */ /* 0x000fc800078e0200 */
[----:B------:R-:W-:-:S04]  /*109c0*/  IMAD.IADD R0, R249, 0x1, R251 ;  /* 0x00000001f9007824 */ /* 0x000fc800078e02fb */
[----:B------:R-:W-:-:S05]  /*109d0*/  @P0 IMAD.HI.U32 R2, R0, c[0x0][0x2c8], RZ ;  /* 0x0000b20000020a27 */ /* 0x000fca00078e00ff */
[----:B------:R-:W-:-:S05]  /*109e0*/  @P0 SHF.R.U32.HI R0, RZ, c[0x0][0x2cc], R2 ;  /* 0x0000b300ff000a19 */ /* 0x000fca0000011602 */
[----:B------:R-:W1:Y:S04]  /*109f0*/  SHFL.IDX PT, R4, R0, RZ, 0x1c1f ;  /* 0x001c1fff00047589 */ /* 0x000e6800000e0000 */
[----:B------:R2:W3:Y:S02]  /*10a00*/  SHFL.IDX PT, R2, R0, 0x1, 0x1c1f ;  /* 0x003c1f0000027f89 */ /* 0x0004e400000e0000 */
[----:B--2---:R-:W-:Y:S01]  /*10a10*/  IADD3 R0, -R7, 0x1, R114 ;  /* 0x0000000107007810 */ /* 0x004fe20007ffe172 */
[----:B------:R-:W-:-:S04]  /*10a20*/  IMAD.IADD R3, R114, 0x1, -R7 ;  /* 0x0000000172037824 */ /* 0x000fc800078e0a07 */
[----:B------:R-:W-:-:S04]  /*10a30*/  IMAD.IADD R0, R0, 0x1, -R217 ;  /* 0x0000000100007824 */ /* 0x000fc800078e0ad9 */
[C---:B-1----:R-:W-:Y:S02]  /*10a40*/  IMAD.IADD R4, R0.reuse, 0x1, R4 ;  /* 0x0000000100047824 */ /* 0x042fe400078e0204 */
[----:B---3--:R-:W-:-:S03]  /*10a50*/  IMAD.IADD R0, R0, 0x1, R2 ;  /* 0x0000000100007824 */ /* 0x008fc600078e0202 */
        /* <DEDUP_REMOVED lines=95> */
[----:B------:R-:W-:-:S02]  /*11050*/  FSEL R128, R25, -INF , P2 ;  /* 0xff80000019807808 */ /* 0x000fc40001000000 */
[----:B------:R-:W-:Y:S02]  /*11060*/  FMNMX.FTZ R4, R111, R4, !PT ;  /* 0x000000046f047209 */ /* 0x000fe40007810000 */
[----:B------:R-:W-:Y:S02]  /*11070*/  FMNMX.FTZ R3, R129, R3, !PT ;  /* 0x0000000381037209 */ /* 0x000fe40007810000 */
[----:B------:R-:W-:Y:S02]  /*11080*/  FSEL R127, R20, -INF , P0 ;  /* 0xff800000147f7808 */ /* 0x000fe40000000000 */
[C---:B------:R-:W-:Y:S02]  /*11090*/  ISETP.GT.AND P0, PT, R0.reuse, 0x49, PT ;  /* 0x000000490000780c */ /* 0x040fe40003f04270 */
[----:B------:R-:W-:Y:S02]  /*110a0*/  ISETP.GT.AND P1, PT, R0, 0x38, PT ;  /* 0x000000380000780c */ /* 0x000fe40003f24270 */
[----:B------:R-:W-:-:S02]  /*110b0*/  ISETP.GT.AND P2, PT, R2, 0x49, PT ;  /* 0x000000490200780c */ /* 0x000fc40003f44270 */
[----:B------:R-:W-:Y:S02]  /*110c0*/  FMNMX.FTZ R4, R119, R4, !PT ;  /* 0x0000000477047209 */ /* 0x000fe40007810000 */
[----:B------:R-:W-:Y:S02]  /*110d0*/  FMNMX.FTZ R3, R128, R3, !PT ;  /* 0x0000000380037209 */ /* 0x000fe40007810000 */
[----:B------:R-:W-:Y:S02]  /*110e0*/  FSEL R141, R23, -INF , P0 ;  /* 0xff800000178d7808 */ /* 0x000fe40000000000 */
[----:B------:R-:W-:Y:S02]  /*110f0*/  FSEL R124, R66, -INF , P1 ;  /* 0xff800000427c7808 */ /* 0x000fe40000800000 */
[----:B------:R-:W-:Y:S02]  /*11100*/  FSEL R130, R21, -INF , P2 ;  /* 0xff80000015827808 */ /* 0x000fe40001000000 */
[----:B------:R-:W-:-:S02]  /*11110*/  ISETP.GT.AND P0, PT, R2, 0x50, PT ;  /* 0x000000500200780c */ /* 0x000fc40003f04270 */
[----:B------:R-:W-:Y:S02]  /*11120*/  FMNMX.FTZ R4, R126, R4, !PT ;  /* 0x000000047e047209 */ /* 0x000fe40007810000 */
[----:B------:R-:W-:Y:S02]  /*11130*/  FMNMX.FTZ R3, R127, R3, !PT ;  /* 0x000000037f037209 */ /* 0x000fe40007810000 */
[----:B------:R-:W-:Y:S02]  /*11140*/  ISETP.GT.AND P1, PT, R0, 0x40, PT ;  /* 0x000000400000780c */ /* 0x000fe40003f24270 */
[----:B------:R-:W-:Y:S02]  /*11150*/  ISETP.GT.AND P2, PT, R2, 0x51, PT ;  /* 0x000000510200780c */ /* 0x000fe40003f44270 */
[----:B------:R-:W-:Y:S02]  /*11160*/  FSEL R160, R40, -INF , P0 ;  /* 0xff80000028a07808 */ /* 0x000fe40000000000 */
[----:B------:R-:W-:-:S02]  /*11170*/  FMNMX.FTZ R4, R124, R4, !PT ;  /* 0x000000047c047209 */ /* 0x000fc40007810000 */
[----:B------:R-:W-:Y:S02]  /*11180*/  FMNMX.FTZ R3, R130, R3, !PT ;  /* 0x0000000382037209 */ /* 0x000fe40007810000 */
[----:B------:R-:W-:Y:S02]  /*11190*/  FSEL R140, R26, -INF , P1 ;  /* 0xff8000001a8c7808 */ /* 0x000fe40000800000 */
[----:B------:R-:W-:Y:S01]  /*111a0*/  ISETP.GT.AND P1, PT, R0, 0x48, PT ;  /* 0x000000480000780c */ /* 0x000fe20003f24270 */
[----:B------:R-:W-:Y:S01]  /*111b0*/  LDSM.16.MT88.4 R24, [R195+0x3800] ;  /* 0x00380000c318783b */ /* 0x000fe20000004200 */
[----:B------:R-:W-:Y:S02]  /*111c0*/  ISETP.GT.AND P3, PT, R2, 0x58, PT ;  /* 0x000000580200780c */ /* 0x000fe40003f64270 */
[----:B------:R-:W-:Y:S02]  /*111d0*/  FSEL R159, R41, -INF , P2 ;  /* 0xff800000299f7808 */ /* 0x000fe40001000000 */
        /* <DEDUP_REMOVED lines=14> */
[----:B------:R-:W-:Y:S02]  /*112c0*/  ISETP.GT.AND P2, PT, R2, 0x69, PT ;  /* 0x000000690200780c */ /* 0x000fe40003f44270 */
[----:B------:R-:W-:Y:S02]  /*112d0*/  FSEL R226, R12, -INF , P0 ;  /* 0xff8000000ce27808 */ /* 0x000fe40000000000 */
[----:B------:R-:W-:Y:S02]  /*112e0*/  ISETP.GT.AND P1, PT, R0, 0x50, PT ;  /* 0x000000500000780c */ /* 0x000fe40003f24270 */
[----:B------:R-:W-:Y:S02]  /*112f0*/  FMNMX.FTZ R2, R131, R4, !PT ;  /* 0x0000000483027209 */ /* 0x000fe40007810000 */
[----:B------:R-:W-:Y:S02]  /*11300*/  FMNMX.FTZ R3, R164, R3, !PT ;  /* 0x00000003a4037209 */ /* 0x000fe40007810000 */
[----:B------:R-:W-:-:S02]  /*11310*/  ISETP.GT.AND P0, PT, R0, 0x51, PT ;  /* 0x000000510000780c */ /* 0x000fc40003f04270 */
[----:B------:R-:W-:Y:S02]  /*11320*/  FSEL R163, R42, -INF , P1 ;  /* 0xff8000002aa37808 */ /* 0x000fe40000800000 */
        /* <DEDUP_REMOVED lines=8> */
[----:B------:R-:W-:Y:S02]  /*113b0*/  ISETP.GT.AND P0, PT, R0, 0x59, PT ;  /* 0x000000590000780c */ /* 0x000fe40003f04270 */
[----:B------:R-:W-:Y:S02]  /*113c0*/  FSEL R228, R53, -INF , P2 ;  /* 0xff80000035e47808 */ /* 0x000fe40001000000 */
[----:B------:R-:W-:-:S02]  /*113d0*/  FSEL R162, R58, -INF , P1 ;  /* 0xff8000003aa27808 */ /* 0x000fc40000800000 */
[----:B------:R-:W-:Y:S02]  /*113e0*/  FMNMX.FTZ R2, R166, R2, !PT ;  /* 0x00000002a6027209 */ /* 0x000fe40007810000 */
[----:B------:R-:W-:Y:S02]  /*113f0*/  FMNMX.FTZ R3, R224, R3, !PT ;  /* 0x00000003e0037209 */ /* 0x000fe40007810000 */
[----:B------:R-:W-:Y:S02]  /*11400*/  FSEL R165, R59, -INF , P0 ;  /* 0xff8000003ba57808 */ /* 0x000fe40000000000 */
[----:B------:R-:W-:Y:S02]  /*11410*/  ISETP.GT.AND P1, PT, R0, 0x60, PT ;  /* 0x000000600000780c */ /* 0x000fe40003f24270 */
[----:B------:R-:W-:Y:S02]  /*11420*/  FMNMX.FTZ R2, R162, R2, !PT ;  /* 0x00000002a2027209 */ /* 0x000fe40007810000 */
[----:B------:R-:W-:-:S02]  /*11430*/  FMNMX.FTZ R3, R228, R3, !PT ;  /* 0x00000003e4037209 */ /* 0x000fc40007810000 */
[----:B------:R-:W-:Y:S02]  /*11440*/  ISETP.GT.AND P0, PT, R0, 0x61, PT ;  /* 0x000000610000780c */ /* 0x000fe40003f04270 */
[----:B------:R-:W-:Y:S01]  /*11450*/  FSEL R227, R14, -INF , P1 ;  /* 0xff8000000ee37808 */ /* 0x000fe20000800000 */
[----:B------:R-:W1:Y:S01]  /*11460*/  SHFL.BFLY PT, R5, R3, 0x2, 0x1f ;  /* 0x0c401f0003057f89 */ /* 0x000e6200000e0000 */
[----:B------:R-:W-:Y:S02]  /*11470*/  FMNMX.FTZ R2, R165, R2, !PT ;  /* 0x00000002a5027209 */ /* 0x000fe40007810000 */
[----:B------:R-:W-:Y:S02]  /*11480*/  FSEL R229, R15, -INF , P0 ;  /* 0xff8000000fe57808 */ /* 0x000fe40000000000 */
[----:B------:R-:W-:Y:S01]  /*11490*/  ISETP.GT.AND P1, PT, R0, 0x68, PT ;  /* 0x000000680000780c */ /* 0x000fe20003f24270 */
[----:B------:R-:W-:Y:S01]  /*114a0*/  LDSM.16.MT88.4 R12, [R195] ;  /* 0x00000000c30c783b */ /* 0x000fe20000004200 */
[----:B------:R-:W-:-:S02]  /*114b0*/  FMNMX.FTZ R2, R227, R2, !PT ;  /* 0x00000002e3027209 */ /* 0x000fc40007810000 */
[----:B------:R-:W-:Y:S02]  /*114c0*/  ISETP.GT.AND P0, PT, R0, 0x69, PT ;  /* 0x000000690000780c */ /* 0x000fe40003f04270 */
        /* <DEDUP_REMOVED lines=27> */
[----:B-1----:R-:W-:Y:S01]  /*11680*/  FFMA.FTZ R3, R10, c[0x0][0x2d0], -R0 ;  /* 0x0000b4000a037a23 */ /* 0x002fe20000010800 */
[----:B----4-:R-:W-:-:S03]  /*11690*/  F2FP.BF16.PACK_AB R6, R248, R245 ;  /* 0x000000f5f806723e */ /* 0x010fc600000010ff */
        /* <DEDUP_REMOVED lines=11> */
[----:B------:R-:W-:-:S02]  /*11750*/  FFMA.FTZ R3, R28, c[0x0][0x2d0], -R2 ;  /* 0x0000b4001c037a23 */ /* 0x000fc40000010802 */
[----:B------:R-:W-:Y:S03]  /*11760*/  LDSM.16.MT88.4 R28, [R196+0x3800] ;  /* 0x00380000c41c783b */ /* 0x000fe60000004200 */
        /* <DEDUP_REMOVED lines=9> */
[----:B--2---:R-:W-:Y:S01]  /*11800*/  HMMA.16816.F32.BF16 R48, R4, R16, RZ ;  /* 0x000000100430723c */ /* 0x004fe200000418ff */
[----:B-1----:R-:W-:-:S04]  /*11810*/  FFMA.FTZ R3, R33, c[0x0][0x2d0], -R2 ;  /* 0x0000b40021037a23 */ /* 0x002fc80000010802 */
[----:B------:R1:W-:Y:S03]  /*11820*/  MUFU.EX2 R236, R3 ;  /* 0x0000000300ec7308 */ /* 0x0003e60000000800 */
[C---:B------:R-:W-:Y:S01]  /*11830*/  HMMA.16816.F32.BF16 R40, R4.reuse, R18, RZ ;  /* 0x000000120428723c */ /* 0x040fe200000418ff */
[----:B------:R-:W2:Y:S07]  /*11840*/  LDSM.16.MT88.4 R16, [R195+0x800] ;  /* 0x00080000c310783b */ /* 0x000eae0000004200 */
[----:B------:R-:W-:Y:S01]  /*11850*/  HMMA.16816.F32.BF16 R36, R4, R20, RZ ;  /* 0x000000140424723c */ /* 0x000fe200000418ff */
[----:B-1----:R-:W-:-:S07]  /*11860*/  FFMA.FTZ R3, R34, c[0x0][0x2d0], -R2 ;  /* 0x0000b40022037a23 */ /* 0x002fce0000010802 */
[C---:B----4-:R-:W-:Y:S01]  /*11870*/  HMMA.16816.F32.BF16 R80, R4.reuse, R12, RZ ;  /* 0x0000000c0450723c */ /* 0x050fe200000418ff */
[----:B------:R1:W-:Y:S07]  /*11880*/  MUFU.EX2 R243, R3 ;  /* 0x0000000300f37308 */ /* 0x0003ee0000000800 */
[C---:B------:R-:W-:Y:S01]  /*11890*/  HMMA.16816.F32.BF16 R88, R4.reuse, R14, RZ ;  /* 0x0000000e0458723c */ /* 0x040fe200000418ff */
[----:B------:R-:W-:Y:S07]  /*118a0*/  LDSM.16.MT88.4 R12, [R198+0x800] ;  /* 0x00080000c60c783b */ /* 0x000fee0000004200 */
[----:B-----5:R-:W-:Y:S01]  /*118b0*/  HMMA.16816.F32.BF16 R100, R4, R8, RZ ;  /* 0x000000080464723c */ /* 0x020fe200000418ff */
[----:B-1----:R-:W-:-:S04]  /*118c0*/  FFMA.FTZ R3, R35, c[0x0][0x2d0], -R0 ;  /* 0x0000b40023037a23 */ /* 0x002fc80000010800 */
[----:B------:R1:W-:Y:S03]  /*118d0*/  MUFU.EX2 R233, R3 ;  /* 0x0000000300e97308 */ /* 0x0003e60000000800 */
[C---:B------:R-:W-:Y:S01]  /*118e0*/  HMMA.16816.F32.BF16 R32, R4.reuse, R22, RZ ;  /* 0x000000160420723c */ /* 0x040fe200000418ff */
[----:B------:R-:W4:Y:S07]  /*118f0*/  LDSM.16.MT88.4 R20, [R196+0x800] ;  /* 0x00080000c414783b */ /* 0x000f2e0000004200 */
[----:B------:R-:W-:Y:S01]  /*11900*/  HMMA.16816.F32.BF16 R96, R4, R10, RZ ;  /* 0x0000000a0460723c */ /* 0x000fe200000418ff */
[----:B------:R-:W5:Y:S01]  /*11910*/  LDSM.16.MT88.4 R8, [R197+0x800] ;  /* 0x00080000c508783b */ /* 0x000f620000004200 */
[----:B-1----:R-:W-:-:S06]  /*11920*/  FFMA.FTZ R3, R44, c[0x0][0x2d0], -R0 ;  /* 0x0000b4002c037a23 */ /* 0x002fcc0000010800 */
[C---:B------:R-:W-:Y:S01]  /*11930*/  HMMA.16816.F32.BF16 R68, R4.reuse, R24, RZ ;  /* 0x000000180444723c */ /* 0x040fe200000418ff */
[----:B------:R1:W1:Y:S07]  /*11940*/  MUFU.EX2 R234, R3 ;  /* 0x0000000300ea7308 */ /* 0x00026e0000000800 */
[C---:B------:R-:W-:Y:S08]  /*11950*/  HMMA.16816.F32.BF16 R24, R4.reuse, R26, RZ ;  /* 0x0000001a0418723c */ /* 0x040ff000000418ff */
[----:B------:R-:W-:Y:S01]  /*11960*/  HMMA.16816.F32.BF16 R72, R4, R28, RZ ;  /* 0x0000001c0448723c */ /* 0x000fe200000418ff */
[----:B-1----:R-:W-:-:S04]  /*11970*/  FFMA.FTZ R3, R45, c[0x0][0x2d0], -R0 ;  /* 0x0000b4002d037a23 */ /* 0x002fc80000010800 */
[----:B------:R1:W-:Y:S03]  /*11980*/  MUFU.EX2 R232, R3 ;  /* 0x0000000300e87308 */ /* 0x0003e60000000800 */
[----:B------:R-:W-:Y:S07]  /*11990*/  HMMA.16816.F32.BF16 R76, R4, R30, RZ ;  /* 0x0000001e044c723c */ /* 0x000fee00000418ff */
[----:B---3--:R-:W-:-:S02]  /*119a0*/  F2FP.BF16.PACK_AB R4, R241, R238 ;  /* 0x000000eef104723e */ /* 0x008fc400000010ff */
[----:B------:R-:W-:Y:S02]  /*119b0*/  F2FP.BF16.PACK_AB R5, R234, R233 ;  /* 0x000000e9ea05723e */ /* 0x000fe400000010ff */
[----:B------:R-:W-:Y:S01]  /*119c0*/  F2FP.BF16.PACK_AB R6, R243, R236 ;  /* 0x000000ecf306723e */ /* 0x000fe200000010ff */
[----:B-1----:R-:W-:-:S04]  /*119d0*/  FFMA.FTZ R3, R46, c[0x0][0x2d0], -R0 ;  /* 0x0000b4002e037a23 */ /* 0x002fc80000010800 */
[----:B------:R-:W1:Y:S02]  /*119e0*/  MUFU.EX2 R235, R3 ;  /* 0x0000000300eb7308 */ /* 0x000e640000000800 */
[----:B-1----:R-:W-:Y:S01]  /*119f0*/  F2FP.BF16.PACK_AB R7, R235, R232 ;  /* 0x000000e8eb07723e */ /* 0x002fe200000010ff */
[----:B------:R-:W-:Y:S02]  /*11a00*/  FFMA.FTZ R3, R105, c[0x0][0x2d0], -R2 ;  /* 0x0000b40069037a23 */ /* 0x000fe40000010802 */
[----:B------:R-:W-:-:S03]  /*11a10*/  IMAD.MOV.U32 R105, RZ, RZ, R217 ;  /* 0x000000ffff697224 */ /* 0x000fc600078e00d9 */
[----:B------:R1:W-:Y:S01]  /*11a20*/  MUFU.EX2 R222, R3 ;  /* 0x0000000300de7308 */ /* 0x0003e20000000800 */
[C---:B--2---:R-:W-:Y:S08]  /*11a30*/  HMMA.16816.F32.BF16 R120, R4.reuse, R16, R64 ;  /* 0x000000100478723c */ /* 0x044ff00000041840 */
[----:B------:R-:W-:Y:S01]  /*11a40*/  HMMA.16816.F32.BF16 R92, R4, R18, R56 ;  /* 0x00000012045c723c */ /* 0x000fe20000041838 */
[----:B------:R-:W2:Y:S01]  /*11a50*/  LDSM.16.MT88.4 R16, [R195+0x4000] ;  /* 0x00400000c310783b */ /* 0x000ea20000004200 */
[----:B-1----:R-:W-:-:S06]  /*11a60*/  FFMA.FTZ R3, R104, c[0x0][0x2d0], -R2 ;  /* 0x0000b40068037a23 */ /* 0x002fcc0000010802 */
[C---:B----4-:R-:W-:Y:S01]  /*11a70*/  HMMA.16816.F32.BF16 R84, R4.reuse, R20, R60 ;  /* 0x000000140454723c */ /* 0x050fe2000004183c */
[----:B------:R-:W-:Y:S01]  /*11a80*/  IMAD.MOV.U32 R104, RZ, RZ, R167 ;  /* 0x000000ffff687224 */ /* 0x000fe200078e00a7 */
[----:B------:R1:W3:Y:S06]  /*11a90*/  MUFU.EX2 R223, R3 ;  /* 0x0000000300df7308 */ /* 0x0002ec0000000800 */
[C---:B------:R-:W-:Y:S01]  /*11aa0*/  HMMA.16816.F32.BF16 R64, R4.reuse, R22, R52 ;  /* 0x000000160440723c */ /* 0x040fe20000041834 */
[----:B------:R-:W4:Y:S07]  /*11ab0*/  LDSM.16.MT88.4 R20, [R198+0x4000] ;  /* 0x00400000c614783b */ /* 0x000f2e0000004200 */
[----:B------:R-:W-:Y:S01]  /*11ac0*/  HMMA.16816.F32.BF16 R60, R4, R12, R48 ;  /* 0x0000000c043c723c */ /* 0x000fe20000041830 */
[----:B-1----:R-:W-:-:S04]  /*11ad0*/  FFMA.FTZ R3, R106, c[0x0][0x2d0], -R2 ;  /* 0x0000b4006a037a23 */ /* 0x002fc80000010802 */
[----:B------:R1:W-:Y:S03]  /*11ae0*/  MUFU.EX2 R221, R3 ;  /* 0x0000000300dd7308 */ /* 0x0003e60000000800 */
[C---:B------:R-:W-:Y:S01]  /*11af0*/  HMMA.16816.F32.BF16 R52, R4.reuse, R14, R40 ;  /* 0x0000000e0434723c */ /* 0x040fe20000041828 */
[----:B------:R-:W3:Y:S07]  /*11b00*/  LDSM.16.MT88.4 R12, [R196+0x4000] ;  /* 0x00400000c40c783b */ /* 0x000eee0000004200 */
[----:B-----5:R-:W-:Y:S01]  /*11b10*/  HMMA.16816.F32.BF16 R44, R4, R8, R36 ;  /* 0x00000008042c723c */ /* 0x020fe20000041824 */
[----:B-1----:R-:W-:-:S07]  /*11b20*/  FFMA.FTZ R3, R107, c[0x0][0x2d0], -R2 ;  /* 0x0000b4006b037a23 */ /* 0x002fce0000010802 */
[C---:B------:R-:W-:Y:S01]  /*11b30*/  HMMA.16816.F32.BF16 R36, R4.reuse, R10, R32 ;  /* 0x0000000a0424723c */ /* 0x040fe20000041820 */
[----:B------:R-:W1:Y:S01]  /*11b40*/  LDSM.16.MT88.4 R8, [R197+0x4000] ;  /* 0x00400000c508783b */ /* 0x000e620000004200 */
[----:B------:R5:W-:Y:S06]  /*11b50*/  MUFU.EX2 R220, R3 ;  /* 0x0000000300dc7308 */ /* 0x000bec0000000800 */
[C---:B--2---:R-:W-:Y:S01]  /*11b60*/  HMMA.16816.F32.BF16 R32, R4.reuse, R18, R24 ;  /* 0x000000120420723c */ /* 0x044fe20000041818 */
[----:B------:R-:W2:Y:S07]  /*11b70*/  LDSM.16.MT88.4 R24, [R195+0x1000] ;  /* 0x00100000c318783b */ /* 0x000eae0000004200 */
[----:B------:R-:W-:Y:S01]  /*11b80*/  HMMA.16816.F32.BF16 R40, R4, R16, R68 ;  /* 0x000000100428723c */ /* 0x000fe20000041844 */
[----:B------:R-:W2:Y:S01]  /*11b90*/  LDSM.16.MT88.4 R16, [R196+0x1000] ;  /* 0x00100000c410783b */ /* 0x000ea20000004200 */
[----:B-----5:R-:W-:-:S04]  /*11ba0*/  FFMA.FTZ R3, R108, c[0x0][0x2d0], -R0 ;  /* 0x0000b4006c037a23 */ /* 0x020fc80000010800 */
[----:B------:R5:W-:Y:S02]  /*11bb0*/  MUFU.EX2 R219, R3 ;  /* 0x0000000300db7308 */ /* 0x000be40000000800 */
[C---:B----4-:R-:W-:Y:S08]  /*11bc0*/  HMMA.16816.F32.BF16 R56, R4.reuse, R20, R80 ;  /* 0x000000140438723c */ /* 0x050ff00000041850 */
[----:B---3--:R-:W-:Y:S01]  /*11bd0*/  HMMA.16816.F32.BF16 R28, R4, R12, R72 ;  /* 0x0000000c041c723c */ /* 0x008fe20000041848 */
[----:B-----5:R-:W-:-:S07]  /*11be0*/  FFMA.FTZ R3, R110, c[0x0][0x2d0], -R0 ;  /* 0x0000b4006e037a23 */ /* 0x020fce0000010800 */
[C---:B------:R-:W-:Y:S01]  /*11bf0*/  HMMA.16816.F32.BF16 R48, R4.reuse, R14, R76 ;  /* 0x0000000e0430723c */ /* 0x040fe2000004184c */
[----:B------:R-:W3:Y:S01]  /*11c00*/  LDSM.16.MT88.4 R12, [R198+0x1000] ;  /* 0x00100000c60c783b */ /* 0x000ee20000004200 */
[----:B------:R4:W5:Y:S06]  /*11c10*/  MUFU.EX2 R167, R3 ;  /* 0x0000000300a77308 */ /* 0x00096c0000000800 */
[C---:B------:R-:W-:Y:S01]  /*11c20*/  HMMA.16816.F32.BF16 R76, R4.reuse, R22, R88 ;  /* 0x00000016044c723c */ /* 0x040fe20000041858 */
[----:B------:R-:W-:Y:S07]  /*11c30*/  LDSM.16.MT88.4 R20, [R198+0x4800] ;  /* 0x00480000c614783b */ /* 0x000fee0000004200 */
        /* <DEDUP_REMOVED lines=8> */
[----:B-1----:R-:W-:Y:S02]  /*11cc0*/  FFMA.FTZ R3, R111, c[0x0][0x2d0], -R0 ;  /* 0x0000b4006f037a23 */ /* 0x002fe40000010800 */
[----:B------:R-:W-:Y:S02]  /*11cd0*/  LDSM.16.MT88.4 R108, [R198+0x6800] ;  /* 0x00680000c66c783b */ /* 0x000fe40000004200 */
[----:B------:R-:W1:Y:S02]  /*11ce0*/  MUFU.EX2 R214, R3 ;  /* 0x0000000300d67308 */ /* 0x000e640000000800 */
[----:B-1----:R-:W-:Y:S01]  /*11cf0*/  F2FP.BF16.PACK_AB R7, R214, R217 ;  /* 0x000000d9d607723e */ /* 0x002fe200000010ff */
[----:B------:R-:W-:-:S05]  /*11d00*/  FFMA.FTZ R3, R117, c[0x0][0x2d0], -R2 ;  /* 0x0000b40075037a23 */ /* 0x000fca0000010802 */
[----:B------:R1:W-:Y:S01]  /*11d10*/  MUFU.EX2 R157, R3 ;  /* 0x00000003009d7308 */ /* 0x0003e20000000800 */
[C---:B--2---:R-:W-:Y:S08]  /*11d20*/  HMMA.16816.F32.BF16 R96, R4.reuse, R26, R92 ;  /* 0x0000001a0460723c */ /* 0x044ff0000004185c */
[----:B------:R-:W-:Y:S01]  /*11d30*/  HMMA.16816.F32.BF16 R92, R4, R16, R84 ;  /* 0x00000010045c723c */ /* 0x000fe20000041854 */
[----:B-1----:R-:W-:-:S07]  /*11d40*/  FFMA.FTZ R3, R116, c[0x0][0x2d0], -R2 ;  /* 0x0000b40074037a23 */ /* 0x002fce0000010802 */
[C---:B------:R-:W-:Y:S01]  /*11d50*/  HMMA.16816.F32.BF16 R84, R4.reuse, R18, R64 ;  /* 0x000000120454723c */ /* 0x040fe20000041840 */
[----:B------:R-:W1:Y:S01]  /*11d60*/  LDSM.16.MT88.4 R16, [R195+0x4800] ;  /* 0x00480000c310783b */ /* 0x000e620000004200 */
[----:B------:R2:W5:Y:S06]  /*11d70*/  MUFU.EX2 R158, R3 ;  /* 0x00000003009e7308 */ /* 0x00056c0000000800 */
[C---:B---3--:R-:W-:Y:S08]  /*11d80*/  HMMA.16816.F32.BF16 R80, R4.reuse, R12, R60 ;  /* 0x0000000c0450723c */ /* 0x048ff0000004183c */
[----:B------:R-:W-:Y:S01]  /*11d90*/  HMMA.16816.F32.BF16 R72, R4, R14, R52 ;  /* 0x0000000e0448723c */ /* 0x000fe20000041834 */
[----:B------:R-:W3:Y:S01]  /*11da0*/  LDSM.16.MT88.4 R12, [R196+0x4800] ;  /* 0x00480000c40c783b */ /* 0x000ee20000004200 */
[----:B--2---:R-:W-:-:S04]  /*11db0*/  FFMA.FTZ R3, R112, c[0x0][0x2d0], -R2 ;  /* 0x0000b40070037a23 */ /* 0x004fc80000010802 */
[----:B------:R2:W-:Y:S02]  /*11dc0*/  MUFU.EX2 R156, R3 ;  /* 0x00000003009c7308 */ /* 0x0005e40000000800 */
[C---:B----4-:R-:W-:Y:S08]  /*11dd0*/  HMMA.16816.F32.BF16 R68, R4.reuse, R8, R44 ;  /* 0x000000080444723c */ /* 0x050ff0000004182c */
[----:B------:R-:W-:Y:S01]  /*11de0*/  HMMA.16816.F32.BF16 R64, R4, R10, R36 ;  /* 0x0000000a0440723c */ /* 0x000fe20000041824 */
[----:B------:R-:W4:Y:S01]  /*11df0*/  LDSM.16.MT88.4 R8, [R197+0x4800] ;  /* 0x00480000c508783b */ /* 0x000f220000004200 */
[----:B--2---:R-:W-:-:S06]  /*11e00*/  FFMA.FTZ R3, R118, c[0x0][0x2d0], -R2 ;  /* 0x0000b40076037a23 */ /* 0x004fcc0000010802 */
[C---:B------:R-:W-:Y:S01]  /*11e10*/  HMMA.16816.F32.BF16 R120, R4.reuse, R24, R120 ;  /* 0x000000180478723c */ /* 0x040fe20000041878 */
[----:B------:R-:W-:Y:S01]  /*11e20*/  LDSM.16.MT88.4 R24, [R195+0x1800] ;  /* 0x00180000c318783b */ /* 0x000fe20000004200 */
[----:B------:R2:W-:Y:S06]  /*11e30*/  MUFU.EX2 R155, R3 ;  /* 0x00000003009b7308 */ /* 0x0005ec0000000800 */
[C---:B-1----:R-:W-:Y:S08]  /*11e40*/  HMMA.16816.F32.BF16 R60, R4.reuse, R16, R40 ;  /* 0x00000010043c723c */ /* 0x042ff00000041828 */
[----:B------:R-:W-:Y:S01]  /*11e50*/  HMMA.16816.F32.BF16 R44, R4, R18, R32 ;  /* 0x00000012042c723c */ /* 0x000fe20000041820 */
[----:B------:R-:W1:Y:S01]  /*11e60*/  LDSM.16.MT88.4 R16, [R196+0x1800] ;  /* 0x00180000c410783b */ /* 0x000e620000004200 */
[----:B--2---:R-:W-:-:S04]  /*11e70*/  FFMA.FTZ R3, R119, c[0x0][0x2d0], -R0 ;  /* 0x0000b40077037a23 */ /* 0x004fc80000010800 */
[----:B------:R2:W-:Y:S02]  /*11e80*/  MUFU.EX2 R154, R3 ;  /* 0x00000003009a7308 */ /* 0x0005e40000000800 */
[C---:B---3--:R-:W-:Y:S08]  /*11e90*/  HMMA.16816.F32.BF16 R32, R4.reuse, R12, R28 ;  /* 0x0000000c0420723c */ /* 0x048ff0000004181c */
[----:B------:R-:W-:Y:S01]  /*11ea0*/  HMMA.16816.F32.BF16 R36, R4, R14, R48 ;  /* 0x0000000e0424723c */ /* 0x000fe20000041830 */
[----:B------:R-:W3:Y:S01]  /*11eb0*/  LDSM.16.MT88.4 R12, [R198+0x1800] ;  /* 0x00180000c60c783b */ /* 0x000ee20000004200 */
[----:B--2---:R-:W-:-:S06]  /*11ec0*/  FFMA.FTZ R3, R126, c[0x0][0x2d0], -R0 ;  /* 0x0000b4007e037a23 */ /* 0x004fcc0000010800 */
[C---:B----4-:R-:W-:Y:S01]  /*11ed0*/  HMMA.16816.F32.BF16 R52, R4.reuse, R8, R100 ;  /* 0x000000080434723c */ /* 0x050fe20000041864 */
[----:B------:R-:W-:Y:S01]  /*11ee0*/  LDSM.16.MT88.4 R100, [R196+0x6800] ;  /* 0x00680000c464783b */ /* 0x000fe20000004200 */
[----:B------:R2:W4:Y:S06]  /*11ef0*/  MUFU.EX2 R152, R3 ;  /* 0x0000000300987308 */ /* 0x00052c0000000800 */
[C---:B------:R-:W-:Y:S01]  /*11f00*/  HMMA.16816.F32.BF16 R48, R4.reuse, R10, R88 ;  /* 0x0000000a0430723c */ /* 0x040fe20000041858 */
[----:B------:R-:W1:Y:S07]  /*11f10*/  LDSM.16.MT88.4 R8, [R197+0x1800] ;  /* 0x00180000c508783b */ /* 0x000e6e0000004200 */
[----:B------:R-:W-:Y:S01]  /*11f20*/  HMMA.16816.F32.BF16 R28, R4, R20, R56 ;  /* 0x00000014041c723c */ /* 0x000fe20000041838 */
[----:B--2---:R-:W-:-:S04]  /*11f30*/  FFMA.FTZ R3, R124, c[0x0][0x2d0], -R0 ;  /* 0x0000b4007c037a23 */ /* 0x004fc80000010800 */
[----:B------:R2:W-:Y:S03]  /*11f40*/  MUFU.EX2 R153, R3 ;  /* 0x0000000300997308 */ /* 0x0005e60000000800 */
[----:B------:R-:W-:Y:S01]  /*11f50*/  HMMA.16816.F32.BF16 R40, R4, R22, R76 ;  /* 0x000000160428723c */ /* 0x000fe2000004184c */
[----:B------:R-:W-:Y:S06]  /*11f60*/  LDSM.16.MT88.4 R20, [R198+0x5000] ;  /* 0x00500000c614783b */ /* 0x000fec0000004200 */
[----:B-----5:R-:W-:-:S02]  /*11f70*/  F2FP.BF16.PACK_AB R4, R158, R157 ;  /* 0x0000009d9e04723e */ /* 0x020fc400000010ff */
[----:B----4-:R-:W-:Y:S02]  /*11f80*/  F2FP.BF16.PACK_AB R5, R152, R154 ;  /* 0x0000009a9805723e */ /* 0x010fe400000010ff */
[----:B------:R-:W-:Y:S01]  /*11f90*/  F2FP.BF16.PACK_AB R6, R155, R156 ;  /* 0x0000009c9b06723e */ /* 0x000fe200000010ff */
[----:B--2---:R-:W-:-:S04]  /*11fa0*/  FFMA.FTZ R3, R125, c[0x0][0x2d0], -R0 ;  /* 0x0000b4007d037a23 */ /* 0x004fc80000010800 */
[----:B------:R-:W2:Y:S02]  /*11fb0*/  MUFU.EX2 R151, R3 ;  /* 0x0000000300977308 */ /* 0x000ea40000000800 */
[----:B--2---:R-:W-:Y:S01]  /*11fc0*/  F2FP.BF16.PACK_AB R7, R151, R153 ;  /* 0x000000999707723e */ /* 0x004fe200000010ff */
[----:B------:R-:W-:-:S05]  /*11fd0*/  FFMA.FTZ R3, R129, c[0x0][0x2d0], -R2 ;  /* 0x0000b40081037a23 */ /* 0x000fca0000010802 */
[----:B------:R2:W-:Y:S01]  /*11fe0*/  MUFU.EX2 R148, R3 ;  /* 0x0000000300947308 */ /* 0x0005e20000000800 */
[C---:B-1----:R-:W-:Y:S08]  /*11ff0*/  HMMA.16816.F32.BF16 R88, R4.reuse, R16, R92 ;  /* 0x000000100458723c */ /* 0x042ff0000004185c */
[----:B------:R-:W-:Y:S01]  /*12000*/  HMMA.16816.F32.BF16 R84, R4, R18, R84 ;  /* 0x000000120454723c */ /* 0x000fe20000041854 */
[----:B------:R-:W1:Y:S01]  /*12010*/  LDSM.16.MT88.4 R16, [R195+0x5000] ;  /* 0x00500000c310783b */ /* 0x000e620000004200 */
[----:B--2---:R-:W-:-:S06]  /*12020*/  FFMA.FTZ R3, R128, c[0x0][0x2d0], -R2 ;  /* 0x0000b40080037a23 */ /* 0x004fcc0000010802 */
[C---:B---3--:R-:W-:Y:S01]  /*12030*/  HMMA.16816.F32.BF16 R80, R4.reuse, R12, R80 ;  /* 0x0000000c0450723c */ /* 0x048fe20000041850 */
[----:B------:R2:W3:Y:S07]  /*12040*/  MUFU.EX2 R150, R3 ;  /* 0x0000000300967308 */ /* 0x0004ee0000000800 */
[C---:B------:R-:W-:Y:S01]  /*12050*/  HMMA.16816.F32.BF16 R76, R4.reuse, R14, R72 ;  /* 0x0000000e044c723c */ /* 0x040fe20000041848 */
[----:B------:R-:W4:Y:S07]  /*12060*/  LDSM.16.MT88.4 R12, [R196+0x5000] ;  /* 0x00500000c40c783b */ /* 0x000f2e0000004200 */
[----:B------:R-:W-:Y:S01]  /*12070*/  HMMA.16816.F32.BF16 R72, R4, R8, R68 ;  /* 0x000000080448723c */ /* 0x000fe20000041844 */
[----:B--2---:R-:W-:-:S02]  /*12080*/  FFMA.FTZ R3, R127, c[0x0][0x2d0], -R2 ;  /* 0x0000b4007f037a23 */ /* 0x004fc40000010802 */
[----:B------:R-:W-:Y:S02]  /*12090*/  LDSM.16.MT88.4 R124, [R195+0x3000] ;  /* 0x00300000c37c783b */ /* 0x000fe40000004200 */
[----:B------:R2:W-:Y:S03]  /*120a0*/  MUFU.EX2 R147, R3 ;  /* 0x0000000300937308 */ /* 0x0005e60000000800 */
[C---:B------:R-:W-:Y:S01]  /*120b0*/  HMMA.16816.F32.BF16 R68, R4.reuse, R10, R64 ;  /* 0x0000000a0444723c */ /* 0x040fe20000041840 */
[----:B------:R-:W5:Y:S07]  /*120c0*/  LDSM.16.MT88.4 R8, [R197+0x5000] ;  /* 0x00500000c508783b */ /* 0x000f6e0000004200 */
[----:B------:R-:W-:Y:S01]  /*120d0*/  HMMA.16816.F32.BF16 R120, R4, R24, R120 ;  /* 0x000000180478723c */ /* 0x000fe20000041878 */
[----:B--2---:R-:W-:-:S07]  /*120e0*/  FFMA.FTZ R3, R130, c[0x0][0x2d0], -R2 ;  /* 0x0000b40082037a23 */ /* 0x004fce0000010802 */
[C---:B-1----:R-:W-:Y:S01]  /*120f0*/  HMMA.16816.F32.BF16 R64, R4.reuse, R16, R60 ;  /* 0x000000100440723c */ /* 0x042fe2000004183c */
[----:B------:R1:W-:Y:S07]  /*12100*/  MUFU.EX2 R149, R3 ;  /* 0x0000000300957308 */ /* 0x0003ee0000000800 */
[C---:B------:R-:W-:Y:S01]  /*12110*/  HMMA.16816.F32.BF16 R60, R4.reuse, R18, R44 ;  /* 0x00000012043c723c */ /* 0x040fe2000004182c */
[----:B------:R-:W2:Y:S07]  /*12120*/  LDSM.16.MT88.4 R16, [R196+0x2000] ;  /* 0x00200000c410783b */ /* 0x000eae0000004200 */
[----:B----4-:R-:W-:Y:S01]  /*12130*/  HMMA.16816.F32.BF16 R56, R4, R12, R32 ;  /* 0x0000000c0438723c */ /* 0x010fe20000041820 */
[----:B-1----:R-:W-:-:S04]  /*12140*/  FFMA.FTZ R3, R140, c[0x0][0x2d0], -R0 ;  /* 0x0000b4008c037a23 */ /* 0x002fc80000010800 */
[----:B------:R1:W-:Y:S03]  /*12150*/  MUFU.EX2 R145, R3 ;  /* 0x0000000300917308 */ /* 0x0003e60000000800 */
[C---:B------:R-:W-:Y:S01]  /*12160*/  HMMA.16816.F32.BF16 R44, R4.reuse, R14, R36 ;  /* 0x0000000e042c723c */ /* 0x040fe20000041824 */
[----:B------:R-:W4:Y:S07]  /*12170*/  LDSM.16.MT88.4 R12, [R198+0x2000] ;  /* 0x00200000c60c783b */ /* 0x000f2e0000004200 */
[----:B------:R-:W-:Y:S01]  /*12180*/  HMMA.16816.F32.BF16 R32, R4, R20, R28 ;  /* 0x000000140420723c */ /* 0x000fe2000004181c */
[----:B-1----:R-:W-:-:S07]  /*12190*/  FFMA.FTZ R3, R142, c[0x0][0x2d0], -R0 ;  /* 0x0000b4008e037a23 */ /* 0x002fce0000010800 */
[C---:B------:R-:W-:Y:S01]  /*121a0*/  HMMA.16816.F32.BF16 R36, R4.reuse, R22, R40 ;  /* 0x000000160424723c */ /* 0x040fe20000041828 */
[----:B------:R-:W-:Y:S01]  /*121b0*/  LDSM.16.MT88.4 R20, [R198+0x5800] ;  /* 0x00580000c614783b */ /* 0x000fe20000004200 */
[----:B------:R1:W1:Y:S06]  /*121c0*/  MUFU.EX2 R143, R3 ;  /* 0x00000003008f7308 */ /* 0x00026c0000000800 */
[C---:B-----5:R-:W-:Y:S08]  /*121d0*/  HMMA.16816.F32.BF16 R40, R4.reuse, R8, R52 ;  /* 0x000000080428723c */ /* 0x060ff00000041834 */
[----:B------:R-:W-:Y:S01]  /*121e0*/  HMMA.16816.F32.BF16 R28, R4, R10, R48 ;  /* 0x0000000a041c723c */ /* 0x000fe20000041830 */
[----:B------:R-:W5:Y:S01]  /*121f0*/  LDSM.16.MT88.4 R8, [R197+0x2000] ;  /* 0x00200000c508783b */ /* 0x000f620000004200 */
[----:B-1----:R-:W-:-:S04]  /*12200*/  FFMA.FTZ R3, R131, c[0x0][0x2d0], -R0 ;  /* 0x0000b40083037a23 */ /* 0x002fc80000010800 */
[----:B------:R1:W-:Y:S02]  /*12210*/  MUFU.EX2 R146, R3 ;  /* 0x0000000300927308 */ /* 0x0003e40000000800 */
[----:B------:R-:W-:Y:S01]  /*12220*/  HMMA.16816.F32.BF16 R96, R4, R26, R96 ;  /* 0x0000001a0460723c */ /* 0x000fe20000041860 */
[----:B------:R-:W2:Y:S06]  /*12230*/  LDSM.16.MT88.4 R24, [R195+0x2000] ;  /* 0x00200000c318783b */ /* 0x000eac0000004200 */
[----:B---3--:R-:W-:Y:S02]  /*12240*/  F2FP.BF16.PACK_AB R4, R150, R148 ;  /* 0x000000949604723e */ /* 0x008fe400000010ff */
[----:B------:R-:W-:-:S02]  /*12250*/  F2FP.BF16.PACK_AB R5, R143, R145 ;  /* 0x000000918f05723e */ /* 0x000fc400000010ff */
        /* <DEDUP_REMOVED lines=16> */
[----:B-----5:R-:W-:Y:S01]  /*12360*/  HMMA.16816.F32.BF16 R72, R4, R8, R72 ;  /* 0x000000080448723c */ /* 0x020fe20000041848 */
[----:B-1----:R-:W-:-:S02]  /*12370*/  FFMA.FTZ R3, R161, c[0x0][0x2d0], -R2 ;  /* 0x0000b400a1037a23 */ /* 0x002fc40000010802 */
[----:B------:R-:W-:Y:S02]  /*12380*/  IMAD.MOV.U32 R161, RZ, RZ, c[0x0][0x2c4] ;  /* 0x0000b100ffa17624 */ /* 0x000fe400078e00ff */
[----:B------:R1:W-:Y:S03]  /*12390*/  MUFU.EX2 R141, R3 ;  /* 0x00000003008d7308 */ /* 0x0003e60000000800 */
[----:B------:R-:W-:Y:S01]  /*123a0*/  HMMA.16816.F32.BF16 R52, R4, R10, R68 ;  /* 0x0000000a0434723c */ /* 0x000fe20000041844 */
[----:B------:R-:W5:Y:S01]  /*123b0*/  LDSM.16.MT88.4 R8, [R197+0x5800] ;  /* 0x00580000c508783b */ /* 0x000f620000004200 */
[----:B------:R-:W-:-:S06]  /*123c0*/  ISETP.NE.AND P4, PT, R161, 0x1, PT ;  /* 0x00000001a100780c */ /* 0x000fcc0003f85270 */
[----:B------:R-:W-:Y:S01]  /*123d0*/  HMMA.16816.F32.BF16 R120, R4, R24, R120 ;  /* 0x000000180478723c */ /* 0x000fe20000041878 */
[----:B-1----:R-:W-:-:S07]  /*123e0*/  FFMA.FTZ R3, R164, c[0x0][0x2d0], -R2 ;  /* 0x0000b400a4037a23 */ /* 0x002fce0000010802 */
[C---:B--2---:R-:W-:Y:S01]  /*123f0*/  HMMA.16816.F32.BF16 R64, R4.reuse, R16, R64 ;  /* 0x000000100440723c */ /* 0x044fe20000041840 */
[----:B------:R1:W-:Y:S07]  /*12400*/  MUFU.EX2 R140, R3 ;  /* 0x00000003008c7308 */ /* 0x0003ee0000000800 */
[C---:B------:R-:W-:Y:S01]  /*12410*/  HMMA.16816.F32.BF16 R60, R4.reuse, R18, R60 ;  /* 0x00000012043c723c */ /* 0x040fe2000004183c */
[----:B------:R-:W2:Y:S07]  /*12420*/  LDSM.16.MT88.4 R16, [R195+0x2800] ;  /* 0x00280000c310783b */ /* 0x000eae0000004200 */
[----:B------:R-:W-:Y:S01]  /*12430*/  HMMA.16816.F32.BF16 R24, R4, R26, R96 ;  /* 0x0000001a0418723c */ /* 0x000fe20000041860 */
[----:B-1----:R-:W-:-:S04]  /*12440*/  FFMA.FTZ R3, R163, c[0x0][0x2d0], -R0 ;  /* 0x0000b400a3037a23 */ /* 0x002fc80000010800 */
[----:B------:R1:W-:Y:S03]  /*12450*/  MUFU.EX2 R118, R3 ;  /* 0x0000000300767308 */ /* 0x0003e60000000800 */
[C---:B----4-:R-:W-:Y:S08]  /*12460*/  HMMA.16816.F32.BF16 R96, R4.reuse, R12, R56 ;  /* 0x0000000c0460723c */ /* 0x050ff00000041838 */
[----:B------:R-:W-:Y:S01]  /*12470*/  HMMA.16816.F32.BF16 R48, R4, R14, R44 ;  /* 0x0000000e0430723c */ /* 0x000fe2000004182c */
[----:B------:R-:W4:Y:S01]  /*12480*/  LDSM.16.MT88.4 R12, [R198+0x2800] ;  /* 0x00280000c60c783b */ /* 0x000f220000004200 */
[----:B-1----:R-:W-:-:S06]  /*12490*/  FFMA.FTZ R3, R166, c[0x0][0x2d0], -R0 ;  /* 0x0000b400a6037a23 */ /* 0x002fcc0000010800 */
[C---:B------:R-:W-:Y:S01]  /*124a0*/  HMMA.16816.F32.BF16 R44, R4.reuse, R20, R32 ;  /* 0x00000014042c723c */ /* 0x040fe20000041820 */
[----:B------:R1:W1:Y:S07]  /*124b0*/  MUFU.EX2 R116, R3 ;  /* 0x0000000300747308 */ /* 0x00026e0000000800 */
[C---:B------:R-:W-:Y:S01]  /*124c0*/  HMMA.16816.F32.BF16 R36, R4.reuse, R22, R36 ;  /* 0x000000160424723c */ /* 0x040fe20000041824 */
[----:B------:R-:W2:Y:S07]  /*124d0*/  LDSM.16.MT88.4 R20, [R196+0x2800] ;  /* 0x00280000c414783b */ /* 0x000eae0000004200 */
[----:B-----5:R-:W-:Y:S01]  /*124e0*/  HMMA.16816.F32.BF16 R40, R4, R8, R40 ;  /* 0x000000080428723c */ /* 0x020fe20000041828 */
[----:B-1----:R-:W-:-:S04]  /*124f0*/  FFMA.FTZ R3, R162, c[0x0][0x2d0], -R0 ;  /* 0x0000b400a2037a23 */ /* 0x002fc80000010800 */
[----:B------:R1:W-:Y:S03]  /*12500*/  MUFU.EX2 R112, R3 ;  /* 0x0000000300707308 */ /* 0x0003e60000000800 */
[----:B------:R-:W-:Y:S01]  /*12510*/  HMMA.16816.F32.BF16 R28, R4, R10, R28 ;  /* 0x0000000a041c723c */ /* 0x000fe2000004181c */
[----:B------:R-:W5:Y:S06]  /*12520*/  LDSM.16.MT88.4 R8, [R197+0x2800] ;  /* 0x00280000c508783b */ /* 0x000f6c0000004200 */
[----:B---3--:R-:W-:-:S02]  /*12530*/  F2FP.BF16.PACK_AB R4, R142, R119 ;  /* 0x000000778e04723e */ /* 0x008fc400000010ff */
[----:B------:R-:W-:Y:S02]  /*12540*/  F2FP.BF16.PACK_AB R5, R116, R118 ;  /* 0x000000767405723e */ /* 0x000fe400000010ff */
[----:B------:R-:W-:Y:S01]  /*12550*/  F2FP.BF16.PACK_AB R6, R140, R141 ;  /* 0x0000008d8c06723e */ /* 0x000fe200000010ff */
[----:B-1----:R-:W-:-:S04]  /*12560*/  FFMA.FTZ R3, R165, c[0x0][0x2d0], -R0 ;  /* 0x0000b400a5037a23 */ /* 0x002fc80000010800 */
[----:B------:R-:W1:Y:S02]  /*12570*/  MUFU.EX2 R117, R3 ;  /* 0x0000000300757308 */ /* 0x000e640000000800 */
[----:B-1----:R-:W-:Y:S01]  /*12580*/  F2FP.BF16.PACK_AB R7, R117, R112 ;  /* 0x000000707507723e */ /* 0x002fe200000010ff */
[----:B------:R-:W-:-:S06]  /*12590*/  FFMA.FTZ R3, R226, c[0x0][0x2d0], -R2 ;  /* 0x0000b400e2037a23 */ /* 0x000fcc0000010802 */
[C---:B--2---:R-:W-:Y:S08]  /*125a0*/  HMMA.16816.F32.BF16 R120, R4.reuse, R16, R120 ;  /* 0x000000100478723c */ /* 0x044ff00000041878 */
[C---:B------:R-:W-:Y:S01]  /*125b0*/  HMMA.16816.F32.BF16 R24, R4.reuse, R18, R24 ;  /* 0x000000120418723c */ /* 0x040fe20000041818 */
[----:B------:R-:W1:Y:S07]  /*125c0*/  LDSM.16.MT88.4 R16, [R195+0x6000] ;  /* 0x00600000c310783b */ /* 0x000e6e0000004200 */
[C---:B----4-:R-:W-:Y:S08]  /*125d0*/  HMMA.16816.F32.BF16 R76, R4.reuse, R12, R84 ;  /* 0x0000000c044c723c */ /* 0x050ff00000041854 */
[C---:B------:R-:W-:Y:S01]  /*125e0*/  HMMA.16816.F32.BF16 R56, R4.reuse, R14, R80 ;  /* 0x0000000e0438723c */ /* 0x040fe20000041850 */
[----:B------:R-:W2:Y:S04]  /*125f0*/  LDSM.16.MT88.4 R12, [R196+0x6000] ;  /* 0x00600000c40c783b */ /* 0x000ea80000004200 */
[----:B------:R-:W-:Y:S03]  /*12600*/  LDSM.16.MT88.4 R80, [R198+0x3000] ;  /* 0x00300000c650783b */ /* 0x000fe60000004200 */
[C---:B------:R-:W-:Y:S08]  /*12610*/  HMMA.16816.F32.BF16 R32, R4.reuse, R22, R92 ;  /* 0x000000160420723c */ /* 0x040ff0000004185c */
[C---:B-----5:R-:W-:Y:S01]  /*12620*/  HMMA.16816.F32.BF16 R92, R4.reuse, R10, R52 ;  /* 0x0000000a045c723c */ /* 0x060fe20000041834 */
[----:B------:R3:W-:Y:S07]  /*12630*/  MUFU.EX2 R53, R3 ;  /* 0x0000000300357308 */ /* 0x0007ee0000000800 */
[C---:B------:R-:W-:Y:S01]  /*12640*/  HMMA.16816.F32.BF16 R68, R4.reuse, R20, R88 ;  /* 0x000000140444723c */ /* 0x040fe20000041858 */
[----:B------:R-:W4:Y:S04]  /*12650*/  LDSM.16.MT88.4 R20, [R198+0x6000] ;  /* 0x00600000c614783b */ /* 0x000f280000004200 */
[----:B------:R-:W-:Y:S03]  /*12660*/  LDSM.16.MT88.4 R88, [R197+0x3000] ;  /* 0x00300000c558783b */ /* 0x000fe60000004200 */
[----:B-1----:R-:W-:Y:S01]  /*12670*/  HMMA.16816.F32.BF16 R104, R4, R16, R64 ;  /* 0x000000100468723c */ /* 0x002fe20000041840 */
[----:B---3--:R-:W-:-:S04]  /*12680*/  FFMA.FTZ R3, R225, c[0x0][0x2d0], -R2 ;  /* 0x0000b400e1037a23 */ /* 0x008fc80000010802 */
[----:B------:R1:W3:Y:S03]  /*12690*/  MUFU.EX2 R52, R3 ;  /* 0x0000000300347308 */ /* 0x0002e60000000800 */
[C---:B------:R-:W-:Y:S08]  /*126a0*/  HMMA.16816.F32.BF16 R60, R4.reuse, R18, R60 ;  /* 0x00000012043c723c */ /* 0x040ff0000004183c */
[----:B--2---:R-:W-:Y:S01]  /*126b0*/  HMMA.16816.F32.BF16 R48, R4, R14, R48 ;  /* 0x0000000e0430723c */ /* 0x004fe20000041830 */
[--C-:B-1----:R-:W-:Y:S01]  /*126c0*/  FFMA.FTZ R3, R224, c[0x0][0x2d0], -R2.reuse ;  /* 0x0000b400e0037a23 */ /* 0x102fe20000010802 */
[----:B---3--:R-:W-:Y:S01]  /*126d0*/  F2FP.BF16.PACK_AB R64, R52, R53 ;  /* 0x000000353440723e */ /* 0x008fe200000010ff */
[----:B------:R-:W-:-:S05]  /*126e0*/  FFMA.FTZ R2, R228, c[0x0][0x2d0], -R2 ;  /* 0x0000b400e4027a23 */ /* 0x000fca0000010802 */
[C---:B------:R-:W-:Y:S01]  /*126f0*/  HMMA.16816.F32.BF16 R128, R4.reuse, R12, R96 ;  /* 0x0000000c0480723c */ /* 0x040fe20000041860 */
[----:B------:R-:W-:Y:S01]  /*12700*/  MUFU.EX2 R18, R3 ;  /* 0x0000000300127308 */ /* 0x000fe20000000800 */
[----:B------:R-:W-:Y:S06]  /*12710*/  LDSM.16.MT88.4 R96, [R195+0x6800] ;  /* 0x00680000c360783b */ /* 0x000fec0000004200 */
[C---:B------:R-:W-:Y:S01]  /*12720*/  HMMA.16816.F32.BF16 R84, R4.reuse, R8, R72 ;  /* 0x000000080454723c */ /* 0x040fe20000041848 */
[----:B------:R1:W2:Y:S01]  /*12730*/  MUFU.EX2 R17, R2 ;  /* 0x0000000200117308 */ /* 0x0002a20000000800 */
[----:B------:R-:W3:Y:S04]  /*12740*/  LDSM.16.MT88.4 R8, [R197+0x6000] ;  /* 0x00600000c508783b */ /* 0x000ee80000004200 */
[----:B------:R-:W5:Y:S02]  /*12750*/  LDSM.16.MT88.4 R72, [R196+0x3000] ;  /* 0x00300000c448783b */ /* 0x000f640000004200 */
[C---:B----4-:R-:W-:Y:S08]  /*12760*/  HMMA.16816.F32.BF16 R44, R4.reuse, R20, R44 ;  /* 0x00000014042c723c */ /* 0x050ff0000004182c */
[----:B------:R-:W-:Y:S01]  /*12770*/  HMMA.16816.F32.BF16 R36, R4, R22, R36 ;  /* 0x000000160424723c */ /* 0x000fe20000041824 */
[----:B-1----:R-:W-:Y:S01]  /*12780*/  FFMA.FTZ R2, R227, c[0x0][0x2d0], -R0 ;  /* 0x0000b400e3027a23 */ /* 0x002fe20000010800 */
[----:B--2---:R-:W-:-:S03]  /*12790*/  F2FP.BF16.PACK_AB R66, R17, R18 ;  /* 0x000000121142723e */ /* 0x004fc600000010ff */
[----:B------:R1:W-:Y:S02]  /*127a0*/  MUFU.EX2 R16, R2 ;  /* 0x0000000200107308 */ /* 0x0003e40000000800 */
[----:B-1----:R-:W-:-:S06]  /*127b0*/  FFMA.FTZ R2, R229, c[0x0][0x2d0], -R0 ;  /* 0x0000b400e5027a23 */ /* 0x002fcc0000010800 */
[----:B------:R1:W2:Y:S01]  /*127c0*/  MUFU.EX2 R14, R2 ;  /* 0x00000002000e7308 */ /* 0x0002a20000000800 */
[C---:B---3--:R-:W-:Y:S08]  /*127d0*/  HMMA.16816.F32.BF16 R40, R4.reuse, R8, R40 ;  /* 0x000000080428723c */ /* 0x048ff00000041828 */
[----:B------:R-:W-:Y:S01]  /*127e0*/  HMMA.16816.F32.BF16 R28, R4, R10, R28 ;  /* 0x0000000a041c723c */ /* 0x000fe2000004181c */
[----:B------:R-:W3:Y:S01]  /*127f0*/  LDSM.16.MT88.4 R8, [R197+0x6800] ;  /* 0x00680000c508783b */ /* 0x000ee20000004200 */
[--C-:B-1----:R-:W-:Y:S01]  /*12800*/  FFMA.FTZ R2, R231, c[0x0][0x2d0], -R0.reuse ;  /* 0x0000b400e7027a23 */ /* 0x102fe20000010800 */
[----:B--2---:R-:W-:Y:S01]  /*12810*/  F2FP.BF16.PACK_AB R65, R14, R16 ;  /* 0x000000100e41723e */ /* 0x004fe200000010ff */
[----:B------:R-:W-:-:S02]  /*12820*/  FFMA.FTZ R0, R230, c[0x0][0x2d0], -R0 ;  /* 0x0000b400e6007a23 */ /* 0x000fc40000010800 */
[----:B------:R1:W-:Y:S01]  /*12830*/  MUFU.EX2 R13, R2 ;  /* 0x00000002000d7308 */ /* 0x0003e20000000800 */
[----:B------:R-:W-:-:S07]  /*12840*/  @P4 IMAD.HI.U32 R4, R251, c[0x0][0x2c8], RZ ;  /* 0x0000b200fb044a27 */ /* 0x000fce00078e00ff */
[----:B------:R2:W4:Y:S01]  /*12850*/  MUFU.EX2 R12, R0 ;  /* 0x00000000000c7308 */ /* 0x0005220000000800 */
[----:B-1----:R-:W-:-:S04]  /*12860*/  FADD.FTZ R2, R247, R246 ;  /* 0x000000f6f7027221 */ /* 0x002fc80000010000 */
[----:B------:R-:W-:Y:S02]  /*12870*/  FADD.FTZ R2, R245, R2 ;  /* 0x00000002f5027221 */ /* 0x000fe40000010000 */
[----:B--2---:R-:W-:Y:S01]  /*12880*/  FADD.FTZ R0, R242, R240 ;  /* 0x000000f0f2007221 */ /* 0x004fe20000010000 */
[----:B----4-:R-:W-:Y:S01]  /*12890*/  F2FP.BF16.PACK_AB R67, R12, R13 ;  /* 0x0000000d0c43723e */ /* 0x010fe200000010ff */
        /* <DEDUP_REMOVED lines=9> */
[----:B------:R-:W-:Y:S03]  /*12930*/  HMMA.16816.F32.BF16 R88, R64, R90, R92 ;  /* 0x0000005a4058723c */ /* 0x000fe6000004185c */
        /* <DEDUP_REMOVED lines=10> */
[----:B------:R-:W-:Y:S01]  /*129e0*/  FADD.FTZ R2, R217, R2 ;  /* 0x00000002d9027221 */ /* 0x000fe20000010000 */
[----:B------:R-:W-:Y:S01]  /*129f0*/  IADD3 R217, R250, -0x2, RZ ;  /* 0xfffffffefad97810 */ /* 0x000fe20007ffe0ff */
[----:B------:R-:W-:Y:S02]  /*12a00*/  FADD.FTZ R0, R220, R0 ;  /* 0x00000000dc007221 */ /* 0x000fe40000010000 */
[----:B------:R-:W-:Y:S01]  /*12a10*/  FADD.FTZ R2, R214, R2 ;  /* 0x00000002d6027221 */ /* 0x000fe20000010000 */
[----:B-----5:R-:W-:Y:S01]  /*12a20*/  HMMA.16816.F32.BF16 R68, R64, R72, R68 ;  /* 0x000000484044723c */ /* 0x020fe20000041844 */
        /* <DEDUP_REMOVED lines=16> */
[----:B------:R-:W-:Y:S01]  /*12b30*/  IMAD.MOV.U32 R0, RZ, RZ, R251 ;  /* 0x000000ffff007224 */ /* 0x000fe200078e00fb */
[----:B------:R-:W-:Y:S01]  /*12b40*/  @P4 SHF.R.U32.HI R0, RZ, c[0x0][0x2cc], R4 ;  /* 0x0000b300ff004a19 */ /* 0x000fe20000011604 */
[----:B------:R-:W-:-:S02]  /*12b50*/  FADD.FTZ R2, R149, R2 ;  /* 0x0000000295027221 */ /* 0x000fc40000010000 */
[----:B------:R-:W-:Y:S01]  /*12b60*/  FADD.FTZ R3, R146, R3 ;  /* 0x0000000392037221 */ /* 0x000fe20000010000 */
[C---:B------:R-:W-:Y:S01]  /*12b70*/  HMMA.16816.F32.BF16 R104, R64.reuse, R108, R44 ;  /* 0x0000006c4068723c */ /* 0x040fe2000004182c */
[----:B------:R-:W-:Y:S02]  /*12b80*/  FADD.FTZ R2, R119, R2 ;  /* 0x0000000277027221 */ /* 0x000fe40000010000 */
[----:B------:R-:W-:Y:S01]  /*12b90*/  FADD.FTZ R4, R144, R3 ;  /* 0x0000000390047221 */ /* 0x000fe20000010000 */
[----:B------:R-:W-:Y:S01]  /*12ba0*/  IADD3 R3, R0, R160, -R159 ;  /* 0x000000a000037210 */ /* 0x000fe20007ffe89f */
[----:B------:R-:W-:Y:S02]  /*12bb0*/  FADD.FTZ R0, R142, R2 ;  /* 0x000000028e007221 */ /* 0x000fe40000010000 */
[----:B------:R-:W-:Y:S01]  /*12bc0*/  IMAD.MOV.U32 R2, RZ, RZ, RZ ;  /* 0x000000ffff027224 */ /* 0x000fe200078e00ff */
[----:B------:R-:W-:Y:S01]  /*12bd0*/  HMMA.16816.F32.BF16 R124, R64, R126, R24 ;  /* 0x0000007e407c723c */ /* 0x000fe20000041818 */
[----:B------:R-:W-:-:S02]  /*12be0*/  FADD.FTZ R4, R118, R4 ;  /* 0x0000000476047221 */ /* 0x000fc40000010000 */
[----:B------:R-:W-:-:S04]  /*12bf0*/  IMAD.HI R2, R3, -0x6db6db6d, R2 ;  /* 0x9249249303027827 */ /* 0x000fc800078e0202 */
[----:B------:R-:W-:Y:S01]  /*12c00*/  FADD.FTZ R3, R116, R4 ;  /* 0x0000000474037221 */ /* 0x000fe20000010000 */
[C---:B------:R-:W-:Y:S01]  /*12c10*/  HMMA.16816.F32.BF16 R72, R64.reuse, R74, R32 ;  /* 0x0000004a4048723c */ /* 0x040fe20000041820 */
[----:B------:R-:W-:Y:S02]  /*12c20*/  FADD.FTZ R0, R141, R0 ;  /* 0x000000008d007221 */ /* 0x000fe40000010000 */
[----:B------:R-:W-:Y:S02]  /*12c30*/  FADD.FTZ R3, R112, R3 ;  /* 0x0000000370037221 */ /* 0x000fe40000010000 */
[----:B------:R-:W-:Y:S01]  /*12c40*/  FADD.FTZ R4, R140, R0 ;  /* 0x000000008c047221 */ /* 0x000fe20000010000 */
[----:B------:R-:W-:Y:S01]  /*12c50*/  SHF.R.U32.HI R0, RZ, 0x1f, R2 ;  /* 0x0000001fff007819 */ /* 0x000fe20000011602 */
[----:B------:R-:W-:Y:S01]  /*12c60*/  FADD.FTZ R3, R117, R3 ;  /* 0x0000000375037221 */ /* 0x000fe20000010000 */
[----:B------:R-:W-:Y:S02]  /*12c70*/  HMMA.16816.F32.BF16 R80, R64, R82, R56 ;  /* 0x000000524050723c */ /* 0x000fe40000041838 */
[----:B------:R-:W-:Y:S01]  /*12c80*/  LEA.HI.SX32 R2, R2, R0, 0x1a ;  /* 0x0000000002027211 */ /* 0x000fe200078fd2ff */
[----:B------:R-:W-:-:S02]  /*12c90*/  FADD.FTZ R0, R53, R4 ;  /* 0x0000000435007221 */ /* 0x000fc40000010000 */
[----:B------:R-:W-:Y:S01]  /*12ca0*/  FADD.FTZ R3, R16, R3 ;  /* 0x0000000310037221 */ /* 0x000fe20000010000 */
[----:B------:R-:W-:Y:S01]  /*12cb0*/  IMNMX R5, R252, R2, !PT ;  /* 0x00000002fc057217 */ /* 0x000fe20007800200 */
[----:B------:R-:W-:Y:S01]  /*12cc0*/  FADD.FTZ R0, R52, R0 ;  /* 0x0000000034007221 */ /* 0x000fe20000010000 */
[C---:B------:R-:W-:Y:S01]  /*12cd0*/  HMMA.16816.F32.BF16 R100, R64.reuse, R102, R48 ;  /* 0x000000664064723c */ /* 0x040fe20000041830 */
[----:B------:R-:W-:Y:S01]  /*12ce0*/  FADD.FTZ R2, R14, R3 ;  /* 0x000000030e027221 */ /* 0x000fe20000010000 */
[----:B------:R-:W-:Y:S01]  /*12cf0*/  ISETP.GE.AND P0, PT, R217, R5, PT ;  /* 0x00000005d900720c */ /* 0x000fe20003f06270 */
[----:B------:R-:W-:Y:S01]  /*12d00*/  FADD.FTZ R0, R18, R0 ;  /* 0x0000000012007221 */ /* 0x000fe20000010000 */
[----:B------:R1:W-:Y:S01]  /*12d10*/  STL [R1+0x30], R5 ;  /* 0x0000300501007387 */ /* 0x0003e20000100800 */
[----:B------:R-:W-:Y:S02]  /*12d20*/  FADD.FTZ R2, R13, R2 ;  /* 0x000000020d027221 */ /* 0x000fe40000010000 */
[----:B------:R-:W-:Y:S01]  /*12d30*/  FADD.FTZ R3, R17, R0 ;  /* 0x0000000011037221 */ /* 0x000fe20000010000 */
[----:B------:R-:W-:Y:S01]  /*12d40*/  HMMA.16816.F32.BF16 R108, R64, R110, R36 ;  /* 0x0000006e406c723c */ /* 0x000fe20000041824 */
[----:B------:R-:W-:-:S05]  /*12d50*/  FADD.FTZ R0, R12, R2 ;  /* 0x000000020c007221 */ /* 0x000fca0000010000 */
[----:B------:R1:W-:Y:S02]  /*12d60*/  STL [R1+0x24], R0 ;  /* 0x0000240001007387 */ /* 0x0003e40000100800 */
[C---:B---3--:R-:W-:Y:S02]  /*12d70*/  HMMA.16816.F32.BF16 R60, R64.reuse, R8, R40 ;  /* 0x00000008403c723c */ /* 0x048fe40000041828 */
[----:B------:R1:W-:Y:S06]  /*12d80*/  STL [R1+0x20], R3 ;  /* 0x0000200301007387 */ /* 0x0003ec0000100800 */
[----:B------:R-:W-:Y:S01]  /*12d90*/  HMMA.16816.F32.BF16 R64, R64, R10, R28 ;  /* 0x0000000a4040723c */ /* 0x000fe2000004181c */
[----:B------:R-:W-:Y:S07]  /*12da0*/  @!P0 BRA `(.L_x_1233) ;  /* 0x00003c1000008947 */ /* 0x000fee0003800000 */
[----:B-1----:R-:W-:Y:S01]  /*12db0*/  IMAD.IADD R0, R249, 0x1, R251 ;  /* 0x00000001f9007824 */ /* 0x002fe200078e02fb */
[----:B------:R-:W-:Y:S01]  /*12dc0*/  MOV R3, R115 ;  /* 0x0000007300037202 */ /* 0x000fe20000000f00 */
[----:B------:R-:W-:Y:S01]  /*12dd0*/  IMAD.MOV.U32 R116, RZ, RZ, R114 ;  /* 0x000000ffff747224 */ /* 0x000fe200078e0072 */
[----:B------:R-:W-:-:S02]  /*12de0*/  MOV R214, R217 ;  /* 0x000000d900d67202 */ /* 0x000fc40000000f00 */
[----:B------:R1:W-:Y:S02]  /*12df0*/  STL [R1+0x2c], R0 ;  /* 0x00002c0001007387 */ /* 0x0003e40000100800 */
[----:B-1----:R-:W-:-:S05]  /*12e00*/  @P4 IMAD.HI.U32 R0, R0, c[0x0][0x2c8], RZ ;  /* 0x0000b20000004a27 */ /* 0x002fca00078e00ff */
[----:B------:R-:W-:-:S05]  /*12e10*/  @P4 SHF.R.U32.HI R0, RZ, c[0x0][0x2cc], R0 ;  /* 0x0000b300ff004a19 */ /* 0x000fca0000011600 */
[----:B------:R1:W-:Y:S02]  /*12e20*/  @P4 STL [R1+0x34], R0 ;  /* 0x0000340001004387 */ /* 0x0003e40000100800 */
.L_x_1238:
[----:B--2---:R-:W2:Y:S01]  /*12e30*/  LDL R112, [R1+0x38] ;  /* 0x0000380001707983 */ /* 0x004ea20000100800 */
        /* <DEDUP_REMOVED lines=26> */
[----:B------:R-:W3:Y:S01]  /*12fe0*/  LDL R28, [R1] ;  /* 0x00000000011c7983 */ /* 0x000ee20000100800 */
        /* <DEDUP_REMOVED lines=52> */
.L_x_1235:
[----:B-1-34-:R-:W-:Y:S05]  /*13330*/  BSYNC B0 ;  /* 0x0000000000007941 */ /* 0x01afea0003800000 */
.L_x_1234:
        /* <DEDUP_REMOVED lines=37> */
[----:B------:R-:W4:Y:S07]  /*13590*/  LDSM.16.M88.4 R164, [R193+0x3000] ;  /* 0x00300000c1a4783b */ /* 0x000f2e0000000200 */
[C---:B-1----:R-:W-:Y:S08]  /*135a0*/  HMMA.16816.F32.BF16 R4, R168.reuse, R140, R4 ;  /* 0x0000008ca804723c */ /* 0x042ff00000041804 */
[C---:B------:R-:W-:Y:S01]  /*135b0*/  HMMA.16816.F32.BF16 R8, R168.reuse, R142, R8 ;  /* 0x0000008ea808723c */ /* 0x040fe20000041808 */
[----:B------:R-:W1:Y:S07]  /*135c0*/  LDSM.16.M88.4 R140, [R192] ;  /* 0x00000000c08c783b */ /* 0x000e6e0000000200 */
        /* <DEDUP_REMOVED lines=44> */
[----:B------:R-:W2:Y:S07]  /*13890*/  LDSM.16.M88.4 R144, [R200] ;  /* 0x00000000c890783b */ /* 0x000eae0000000200 */
        /* <DEDUP_REMOVED lines=11> */
[----:B------:R-:W3:Y:S07]  /*13950*/  LDSM.16.M88.4 R160, [R204] ;  /* 0x00000000cca0783b */ /* 0x000eee0000000200 */
[C---:B------:R-:W-:Y:S08]  /*13960*/  HMMA.16816.F32.BF16 R52, R176.reuse, R164, R52 ;  /* 0x000000a4b034723c */ /* 0x040ff00000041834 */
        /* <DEDUP_REMOVED lines=66> */
[----:B------:R-:W-:Y:S01]  /*13d90*/  IMAD.WIDE.U32 R114, R0, c[0x0][0x1e0], RZ ;  /* 0x0000780000727a25 */ /* 0x000fe200078e00ff */
[C---:B------:R-:W-:Y:S01]  /*13da0*/  ISETP.GE.AND P1, PT, R237.reuse, 0x41, PT ;  /* 0x00000041ed00780c */ /* 0x040fe20003f26270 */
[----:B------:R-:W3:Y:S01]  /*13db0*/  LDL R217, [R1+0x10] ;  /* 0x0000100001d97983 */ /* 0x000ee20000100800 */
        /* <DEDUP_REMOVED lines=47> */
.L_x_1237:
[----:B------:R-:W-:Y:S05]  /*140b0*/  BSYNC B0 ;  /* 0x0000000000007941 */ /* 0x000fea0003800000 */
.L_x_1236:
        /* <DEDUP_REMOVED lines=19> */
[----:B------:R-:W-:Y:S02]  /*141f0*/  FSEL R115, R7, -INF , P0 ;  /* 0xff80000007737808 */ /* 0x000fe40000000000 */
[----:B------:R-:W-:Y:S02]  /*14200*/  ISETP.GT.AND P1, PT, R0, 0x8, PT ;  /* 0x000000080000780c */ /* 0x000fe40003f24270 */
[----:B------:R-:W-:Y:S02]  /*14210*/  FMNMX.FTZ R2, R6, R116, !PT ;  /* 0x0000007406027209 */ /* 0x000fe40007810000 */
[----:B------:R-:W-:Y:S02]  /*14220*/  FSEL R7, R10, -INF , P1 ;  /* 0xff8000000a077808 */ /* 0x000fe40000800000 */
[C---:B------:R-:W-:Y:S02]  /*14230*/  ISETP.GT.AND P0, PT, R0.reuse, 0x9, PT ;  /* 0x000000090000780c */ /* 0x040fe40003f04270 */
[----:B------:R-:W-:Y:S02]  /*14240*/  FMNMX.FTZ R2, R115, R2, !PT ;  /* 0x0000000273027209 */ /* 0x000fe40007810000 */
[----:B------:R-:W-:Y:S02]  /*14250*/  FSEL R11, R11, -INF , P0 ;  /* 0xff8000000b0b7808 */ /* 0x000fe40000000000 */
[----:B------:R-:W-:Y:S02]  /*14260*/  ISETP.GT.AND P1, PT, R0, 0x10, PT ;  /* 0x000000100000780c */ /* 0x000fe40003f24270 */
        /* <DEDUP_REMOVED lines=87> */
[----:B------:R-:W-:Y:S02]  /*147e0*/  FSEL R163, R33, -INF , P2 ;  /* 0xff80000021a37808 */ /* 0x000fe40001000000 */
[----:B------:R-:W-:Y:S02]  /*147f0*/  ISETP.GT.AND P2, PT, R112, 0x41, PT ;  /* 0x000000417000780c */ /* 0x000fe40003f44270 */
        /* <DEDUP_REMOVED lines=68> */
[----:B------:R-:W-:Y:S02]  /*14c40*/  FSEL R248, R57, -INF , P0 ;  /* 0xff80000039f87808 */ /* 0x000fe40000000000 */
[----:B------:R-:W-:Y:S02]  /*14c50*/  FMNMX.FTZ R4, R232, R4, !PT ;  /* 0x00000004e8047209 */ /* 0x000fe40007810000 */
[----:B------:R-:W-:Y:S02]  /*14c60*/  FSEL R247, R56, -INF , P1 ;  /* 0xff80000038f77808 */ /* 0x000fe40000800000 */
[----:B------:R-:W-:Y:S02]  /*14c70*/  FMNMX.FTZ R4, R243, R4, !PT ;  /* 0x00000004f3047209 */ /* 0x000fe40007810000 */
[----:B--2---:R-:W-:Y:S02]  /*14c80*/  FMNMX.FTZ R0, R0, R2, !PT ;  /* 0x0000000200007209 */ /* 0x004fe40007810000 */
[----:B------:R-:W-:Y:S03]  /*14c90*/  FMNMX.FTZ R4, R244, R4, !PT ;  /* 0x00000004f4047209 */ /* 0x000fe60007810000 */
[----:B------:R-:W2:Y:S01]  /*14ca0*/  SHFL.BFLY PT, R2, R0, 0x1, 0x1f ;  /* 0x0c201f0000027f89 */ /* 0x000ea200000e0000 */
[----:B------:R-:W-:Y:S04]  /*14cb0*/  FMNMX.FTZ R4, R247, R4, !PT ;  /* 0x00000004f7047209 */ /* 0x000fe80007810000 */
[----:B------:R-:W-:Y:S05]  /*14cc0*/  FMNMX.FTZ R4, R248, R4, !PT ;  /* 0x00000004f8047209 */ /* 0x000fea0007810000 */
[----:B------:R-:W3:Y:S01]  /*14cd0*/  SHFL.BFLY PT, R5, R4, 0x2, 0x1f ;  /* 0x0c401f0004057f89 */ /* 0x000ee200000e0000 */
[----:B--2---:R-:W-:Y:S04]  /*14ce0*/  FMNMX.FTZ R112, R0, R2, !PT ;  /* 0x0000000200707209 */ /* 0x004fe80007810000 */
[C---:B------:R-:W-:Y:S01]  /*14cf0*/  FSETP.NEU.FTZ.AND P0, PT, R112.reuse, -INF , PT ;  /* 0xff8000007000780b */ /* 0x040fe20003f1d000 */
[----:B------:R-:W-:Y:S05]  /*14d00*/  FMUL.FTZ R0, R112, c[0x0][0x2d0] ;  /* 0x0000b40070007a20 */ /* 0x000fea0000410000 */
[----:B------:R-:W-:Y:S02]  /*14d10*/  FSEL R141, R0, RZ, P0 ;  /* 0x000000ff008d7208 */ /* 0x000fe40000000000 */
[----:B---3--:R-:W-:Y:S03]  /*14d20*/  FMNMX.FTZ R4, R4, R5, !PT ;  /* 0x0000000504047209 */ /* 0x008fe60007810000 */
[--C-:B------:R-:W-:Y:S02]  /*14d30*/  FFMA.FTZ R0, R6, c[0x0][0x2d0], -R141.reuse ;  /* 0x0000b40006007a23 */ /* 0x100fe4000001088d */
[----:B------:R-:W2:Y:S02]  /*14d40*/  SHFL.BFLY PT, R2, R4, 0x1, 0x1f ;  /* 0x0c201f0004027f89 */ /* 0x000ea400000e0000 */
        /* <DEDUP_REMOVED lines=19> */
[----:B--2---:R-:W-:Y:S01]  /*14e80*/  FFMA.FTZ R0, R8, c[0x0][0x2d0], -R140 ;  /* 0x0000b40008007a23 */ /* 0x004fe2000001088c */
[----:B---3--:R-:W-:Y:S07]  /*14e90*/  F2FP.BF16.PACK_AB R119, R223, R235 ;  /* 0x000000ebdf77723e */ /* 0x008fee00000010ff */
[----:B------:R2:W3:Y:S02]  /*14ea0*/  MUFU.EX2 R166, R0 ;  /* 0x0000000000a67308 */ /* 0x0004e40000000800 */
[----:B--2---:R-:W-:Y:S02]  /*14eb0*/  FSEL R0, R115, RZ, P1 ;  /* 0x000000ff73007208 */ /* 0x004fe40000800000 */
[----:B---3--:R-:W-:Y:S03]  /*14ec0*/  F2FP.BF16.PACK_AB R118, R226, R166 ;  /* 0x000000a6e276723e */ /* 0x008fe600000010ff */
[----:B------:R-:W-:Y:S04]  /*14ed0*/  FADD.FTZ R0, -R0, R3 ;  /* 0x0000000300007221 */ /* 0x000fe80000010100 */
[----:B------:R-:W-:Y:S04]  /*14ee0*/  FMUL.FTZ R0, R0, c[0x0][0x2d0] ;  /* 0x0000b40000007a20 */ /* 0x000fe80000410000 */
[----:B------:R2:W3:Y:S02]  /*14ef0*/  MUFU.EX2 R3, R0 ;  /* 0x0000000000037308 */ /* 0x0004e40000000800 */
[----:B--2---:R-:W-:Y:S01]  /*14f00*/  FADD.FTZ R0, -R2, R116 ;  /* 0x0000007402007221 */ /* 0x004fe20000010100 */
[----:B------:R-:W-:Y:S01]  /*14f10*/  F2FP.BF16.PACK_AB R116, R251, R252 ;  /* 0x000000fcfb74723e */ /* 0x000fe200000010ff */
[--C-:B------:R-:W-:Y:S02]  /*14f20*/  FFMA.FTZ R2, R142, c[0x0][0x2d0], -R140.reuse ;  /* 0x0000b4008e027a23 */ /* 0x100fe4000001088c */
[----:B------:R-:W-:Y:S04]  /*14f30*/  FMUL.FTZ R0, R0, c[0x0][0x2d0] ;  /* 0x0000b40000007a20 */ /* 0x000fe80000410000 */
[----:B------:R2:W-:Y:S01]  /*14f40*/  MUFU.EX2 R246, R2 ;  /* 0x0000000200f67308 */ /* 0x0005e20000000800 */
[C---:B---3--:R-:W-:Y:S02]  /*14f50*/  FMUL.FTZ R4, R3.reuse, R120 ;  /* 0x0000007803047220 */ /* 0x048fe40000410000 */
        /* <DEDUP_REMOVED lines=9> */
[----:B------:R-:W-:Y:S02]  /*14ff0*/  IMAD.MOV.U32 R120, RZ, RZ, R231 ;  /* 0x000000ffff787224 */ /* 0x000fe400078e00e7 */
[C---:B------:R-:W-:Y:S02]  /*15000*/  FMUL.FTZ R32, R3.reuse, R88 ;  /* 0x0000005803207220 */ /* 0x040fe40000410000 */
[----:B------:R-:W-:Y:S02]  /*15010*/  FMUL.FTZ R33, R3, R89 ;  /* 0x0000005903217220 */ /* 0x000fe40000410000 */
[----:B--2---:R-:W-:Y:S02]  /*15020*/  FFMA.FTZ R2, R143, c[0x0][0x2d0], -R140 ;  /* 0x0000b4008f027a23 */ /* 0x004fe4000001088c */
[----:B------:R-:W-:Y:S02]  /*15030*/  IMAD.MOV.U32 R121, RZ, RZ, R228 ;  /* 0x000000ffff797224 */ /* 0x000fe400078e00e4 */
[----:B------:R2:W4:Y:S01]  /*15040*/  MUFU.EX2 R245, R2 ;  /* 0x0000000200f57308 */ /* 0x0005220000000800 */
[----:B------:R-:W-:Y:S02]  /*15050*/  IMAD.MOV.U32 R124, RZ, RZ, R166 ;  /* 0x000000ffff7c7224 */ /* 0x000fe400078e00a6 */
[C---:B------:R-:W-:Y:S02]  /*15060*/  FMUL.FTZ R40, R3.reuse, R96 ;  /* 0x0000006003287220 */ /* 0x040fe40000410000 */
[C---:B---3--:R-:W-:Y:S02]  /*15070*/  FMUL.FTZ R6, R0.reuse, R122 ;  /* 0x0000007a00067220 */ /* 0x048fe40000410000 */
[C---:B------:R-:W-:Y:S02]  /*15080*/  FMUL.FTZ R7, R0.reuse, R123 ;  /* 0x0000007b00077220 */ /* 0x040fe40000410000 */
[C---:B------:R-:W-:Y:S02]  /*15090*/  FMUL.FTZ R51, R0.reuse, R103 ;  /* 0x0000006700337220 */ /* 0x040fe40000410000 */
[----:B------:R-:W-:Y:S02]  /*150a0*/  IMAD.MOV.U32 R103, RZ, RZ, R235 ;  /* 0x000000ffff677224 */ /* 0x000fe400078e00eb */
[C---:B------:R-:W-:Y:S01]  /*150b0*/  FMUL.FTZ R10, R0.reuse, R126 ;  /* 0x0000007e000a7220 */ /* 0x040fe20000410000 */
[C---:B------:R-:W-:Y:S05]  /*150c0*/  HMMA.16816.F32.BF16 R4, R116.reuse, R12, R4 ;  /* 0x0000000c7404723c */ /* 0x040fea0000041804 */
[----:B------:R-:W-:Y:S02]  /*150d0*/  FMUL.FTZ R11, R0, R127 ;  /* 0x0000007f000b7220 */ /* 0x000fe40000410000 */
[C---:B------:R-:W-:Y:S02]  /*150e0*/  FMUL.FTZ R12, R3.reuse, R68 ;  /* 0x00000044030c7220 */ /* 0x040fe40000410000 */
[----:B------:R-:W-:Y:S03]  /*150f0*/  FMUL.FTZ R13, R3, R69 ;  /* 0x00000045030d7220 */ /* 0x000fe60000410000 */
[C---:B------:R-:W-:Y:S03]  /*15100*/  HMMA.16816.F32.BF16 R8, R116.reuse, R14, R8 ;  /* 0x0000000e7408723c */ /* 0x040fe60000041808 */
[--C-:B--2---:R-:W-:Y:S02]  /*15110*/  FFMA.FTZ R2, R144, c[0x0][0x2d0], -R141.reuse ;  /* 0x0000b40090027a23 */ /* 0x104fe4000001088d */
[C---:B------:R-:W-:Y:S02]  /*15120*/  FMUL.FTZ R18, R0.reuse, R74 ;  /* 0x0000004a00127220 */ /* 0x040fe40000410000 */
[----:B------:R2:W-:Y:S01]  /*15130*/  MUFU.EX2 R242, R2 ;  /* 0x0000000200f27308 */ /* 0x0005e20000000800 */
[C---:B------:R-:W-:Y:S04]  /*15140*/  FMUL.FTZ R14, R0.reuse, R70 ;  /* 0x00000046000e7220 */ /* 0x040fe80000410000 */
[C---:B------:R-:W-:Y:S02]  /*15150*/  FMUL.FTZ R15, R0.reuse, R71 ;  /* 0x00000047000f7220 */ /* 0x040fe40000410000 */
[----:B------:R-:W3:Y:S01]  /*15160*/  LDSM.16.MT88.4 R68, [R198+0x3800] ;  /* 0x00380000c644783b */ /* 0x000ee20000004200 */
[C---:B------:R-:W-:Y:S02]  /*15170*/  FMUL.FTZ R19, R0.reuse, R75 ;  /* 0x0000004b00137220 */ /* 0x040fe40000410000 */
[C---:B------:R-:W-:Y:S02]  /*15180*/  FMUL.FTZ R26, R0.reuse, R82 ;  /* 0x00000052001a7220 */ /* 0x040fe40000410000 */
[C---:B------:R-:W-:Y:S03]  /*15190*/  HMMA.16816.F32.BF16 R12, R116.reuse, R20, R12 ;  /* 0x00000014740c723c */ /* 0x040fe6000004180c */
[----:B------:R-:W3:Y:S01]  /*151a0*/  LDSM.16.MT88.4 R72, [R197+0x3800] ;  /* 0x00380000c548783b */ /* 0x000ee20000004200 */
[C---:B------:R-:W-:Y:S02]  /*151b0*/  FMUL.FTZ R27, R0.reuse, R83 ;  /* 0x00000053001b7220 */ /* 0x040fe40000410000 */
[C---:B------:R-:W-:Y:S02]  /*151c0*/  FMUL.FTZ R34, R0.reuse, R90 ;  /* 0x0000005a00227220 */ /* 0x040fe40000410000 */
[C---:B------:R-:W-:Y:S03]  /*151d0*/  HMMA.16816.F32.BF16 R16, R116.reuse, R22, R16 ;  /* 0x000000167410723c */ /* 0x040fe60000041810 */
[----:B------:R-:W-:Y:S01]  /*151e0*/  LDSM.16.MT88.4 R80, [R196+0x800] ;  /* 0x00080000c450783b */ /* 0x000fe20000004200 */
[----:B--2---:R-:W-:Y:S02]  /*151f0*/  FFMA.FTZ R2, R145, c[0x0][0x2d0], -R141 ;  /* 0x0000b40091027a23 */ /* 0x004fe4000001088d */
[C---:B------:R-:W-:Y:S02]  /*15200*/  FMUL.FTZ R20, R3.reuse, R76 ;  /* 0x0000004c03147220 */ /* 0x040fe40000410000 */
[----:B------:R2:W1:Y:S01]  /*15210*/  MUFU.EX2 R241, R2 ;  /* 0x0000000200f17308 */ /* 0x0004620000000800 */
[C---:B------:R-:W-:Y:S03]  /*15220*/  FMUL.FTZ R21, R3.reuse, R77 ;  /* 0x0000004d03157220 */ /* 0x040fe60000410000 */
[C---:B------:R-:W-:Y:S02]  /*15230*/  FMUL.FTZ R22, R0.reuse, R78 ;  /* 0x0000004e00167220 */ /* 0x040fe40000410000 */
[C---:B------:R-:W-:Y:S02]  /*15240*/  FMUL.FTZ R23, R0.reuse, R79 ;  /* 0x0000004f00177220 */ /* 0x040fe40000410000 */
[----:B------:R-:W1:Y:S01]  /*15250*/  LDSM.16.MT88.4 R76, [R195+0x800] ;  /* 0x00080000c34c783b */ /* 0x000e620000004200 */
[C---:B------:R-:W-:Y:S02]  /*15260*/  FMUL.FTZ R35, R0.reuse, R91 ;  /* 0x0000005b00237220 */ /* 0x040fe40000410000 */
[C---:B------:R-:W-:Y:S02]  /*15270*/  FMUL.FTZ R41, R3.reuse, R97 ;  /* 0x0000006103297220 */ /* 0x040fe40000410000 */
[C---:B------:R-:W-:Y:S03]  /*15280*/  HMMA.16816.F32.BF16 R20, R116.reuse, R28, R20 ;  /* 0x0000001c7414723c */ /* 0x040fe60000041814 */
[----:B------:R-:W-:Y:S01]  /*15290*/  LDSM.16.MT88.4 R88, [R197+0x800] ;  /* 0x00080000c558783b */ /* 0x000fe20000004200 */
[C---:B------:R-:W-:Y:S02]  /*152a0*/  FMUL.FTZ R42, R0.reuse, R98 ;  /* 0x00000062002a7220 */ /* 0x040fe40000410000 */
[----:B------:R-:W-:Y:S02]  /*152b0*/  FMUL.FTZ R43, R0, R99 ;  /* 0x00000063002b7220 */ /* 0x000fe40000410000 */
[C---:B------:R-:W-:Y:S03]  /*152c0*/  HMMA.16816.F32.BF16 R24, R116.reuse, R30, R24 ;  /* 0x0000001e7418723c */ /* 0x040fe60000041818 */
[----:B------:R-:W5:Y:S01]  /*152d0*/  LDL.LU R97, [R1+0x24] ;  /* 0x0000240001617983 */ /* 0x000f620000300800 */
[----:B--2---:R-:W-:Y:S02]  /*152e0*/  FFMA.FTZ R2, R146, c[0x0][0x2d0], -R140 ;  /* 0x0000b40092027a23 */ /* 0x004fe4000001088c */
[C---:B------:R-:W-:Y:S01]  /*152f0*/  FMUL.FTZ R28, R3.reuse, R84 ;  /* 0x00000054031c7220 */ /* 0x040fe20000410000 */
[----:B------:R-:W2:Y:S01]  /*15300*/  LDL.LU R96, [R1+0x20] ;  /* 0x0000200001607983 */ /* 0x000ea20000300800 */
[----:B------:R1:W-:Y:S01]  /*15310*/  MUFU.EX2 R240, R2 ;  /* 0x0000000200f07308 */ /* 0x0003e20000000800 */
[C---:B------:R-:W-:Y:S03]  /*15320*/  FMUL.FTZ R29, R3.reuse, R85 ;  /* 0x00000055031d7220 */ /* 0x040fe60000410000 */
[C---:B------:R-:W-:Y:S02]  /*15330*/  FMUL.FTZ R30, R0.reuse, R86 ;  /* 0x00000056001e7220 */ /* 0x040fe40000410000 */
[C---:B------:R-:W-:Y:S02]  /*15340*/  FMUL.FTZ R31, R0.reuse, R87 ;  /* 0x00000057001f7220 */ /* 0x040fe40000410000 */
[----:B------:R-:W3:Y:S01]  /*15350*/  LDSM.16.MT88.4 R84, [R198+0x800] ;  /* 0x00080000c654783b */ /* 0x000ee20000004200 */
[----:B------:R-:W-:Y:S02]  /*15360*/  IMAD.MOV.U32 R125, RZ, RZ, R58 ;  /* 0x000000ffff7d7224 */ /* 0x000fe400078e003a */
[C---:B------:R-:W-:Y:S02]  /*15370*/  FMUL.FTZ R57, R3.reuse, R109 ;  /* 0x0000006d03397220 */ /* 0x040fe40000410000 */
[C---:B------:R-:W-:Y:S03]  /*15380*/  HMMA.16816.F32.BF16 R28, R116.reuse, R36, R28 ;  /* 0x00000024741c723c */ /* 0x040fe6000004181c */
[C---:B------:R-:W-:Y:S02]  /*15390*/  FMUL.FTZ R58, R0.reuse, R110 ;  /* 0x0000006e003a7220 */ /* 0x040fe40000410000 */
[C---:B------:R-:W-:Y:S02]  /*153a0*/  FMUL.FTZ R59, R0.reuse, R111 ;  /* 0x0000006f003b7220 */ /* 0x040fe40000410000 */
[----:B------:R-:W-:Y:S01]  /*153b0*/  FMUL.FTZ R37, R3, R93 ;  /* 0x0000005d03257220 */ /* 0x000fe20000410000 */
[C---:B------:R-:W-:Y:S04]  /*153c0*/  HMMA.16816.F32.BF16 R32, R116.reuse, R38, R32 ;  /* 0x000000267420723c */ /* 0x040fe80000041820 */
[----:B-1----:R-:W-:Y:S02]  /*153d0*/  FFMA.FTZ R2, R147, c[0x0][0x2d0], -R140 ;  /* 0x0000b40093027a23 */ /* 0x002fe4000001088c */
[----:B------:R-:W-:Y:S02]  /*153e0*/  IMAD.MOV.U32 R122, RZ, RZ, R226 ;  /* 0x000000ffff7a7224 */ /* 0x000fe400078e00e2 */
[----:B------:R1:W-:Y:S01]  /*153f0*/  MUFU.EX2 R239, R2 ;  /* 0x0000000200ef7308 */ /* 0x0003e20000000800 */
[C---:B------:R-:W-:Y:S03]  /*15400*/  FMUL.FTZ R39, R0.reuse, R95 ;  /* 0x0000005f00277220 */ /* 0x040fe60000410000 */
[----:B------:R-:W-:Y:S02]  /*15410*/  FMUL.FTZ R38, R0, R94 ;  /* 0x0000005e00267220 */ /* 0x000fe40000410000 */
[C---:B------:R-:W-:Y:S02]  /*15420*/  FMUL.FTZ R36, R3.reuse, R92 ;  /* 0x0000005c03247220 */ /* 0x040fe40000410000 */
[----:B------:R-:W-:Y:S02]  /*15430*/  IMAD.MOV.U32 R123, RZ, RZ, R223 ;  /* 0x000000ffff7b7224 */ /* 0x000fe400078e00df */
[C---:B------:R-:W-:Y:S02]  /*15440*/  FMUL.FTZ R48, R3.reuse, R100 ;  /* 0x0000006403307220 */ /* 0x040fe40000410000 */
[----:B------:R-:W-:Y:S01]  /*15450*/  IMAD.MOV.U32 R100, RZ, RZ, R122 ;  /* 0x000000ffff647224 */ /* 0x000fe200078e007a */
[C---:B------:R-:W-:Y:S03]  /*15460*/  HMMA.16816.F32.BF16 R36, R116.reuse, R44, R36 ;  /* 0x0000002c7424723c */ /* 0x040fe60000041824 */
[C---:B------:R-:W-:Y:S02]  /*15470*/  FMUL.FTZ R49, R3.reuse, R101 ;  /* 0x0000006503317220 */ /* 0x040fe40000410000 */
[----:B------:R-:W-:Y:S02]  /*15480*/  IMAD.MOV.U32 R101, RZ, RZ, R123 ;  /* 0x000000ffff657224 */ /* 0x000fe400078e007b */
[C---:B------:R-:W-:Y:S01]  /*15490*/  FMUL.FTZ R45, R3.reuse, R129 ;  /* 0x00000081032d7220 */ /* 0x040fe20000410000 */
[C---:B------:R-:W-:Y:S04]  /*154a0*/  HMMA.16816.F32.BF16 R40, R116.reuse, R46, R40 ;  /* 0x0000002e7428723c */ /* 0x040fe80000041828 */
[--C-:B-1----:R-:W-:Y:S02]  /*154b0*/  FFMA.FTZ R2, R148, c[0x0][0x2d0], -R141.reuse ;  /* 0x0000b40094027a23 */ /* 0x102fe4000001088d */
[C---:B------:R-:W-:Y:S02]  /*154c0*/  FMUL.FTZ R44, R3.reuse, R128 ;  /* 0x00000080032c7220 */ /* 0x040fe40000410000 */
[----:B------:R1:W-:Y:S01]  /*154d0*/  MUFU.EX2 R235, R2 ;  /* 0x0000000200eb7308 */ /* 0x0003e20000000800 */
[C---:B------:R-:W-:Y:S03]  /*154e0*/  FMUL.FTZ R47, R0.reuse, R131 ;  /* 0x00000083002f7220 */ /* 0x040fe60000410000 */
[C---:B------:R-:W-:Y:S02]  /*154f0*/  FMUL.FTZ R46, R0.reuse, R130 ;  /* 0x00000082002e7220 */ /* 0x040fe40000410000 */
[C---:B------:R-:W-:Y:S02]  /*15500*/  FMUL.FTZ R50, R0.reuse, R102 ;  /* 0x0000006600327220 */ /* 0x040fe40000410000 */
[----:B------:R-:W-:Y:S02]  /*15510*/  IMAD.MOV.U32 R102, RZ, RZ, R124 ;  /* 0x000000ffff667224 */ /* 0x000fe400078e007c */
[C---:B------:R-:W-:Y:S01]  /*15520*/  FMUL.FTZ R60, R3.reuse, R60 ;  /* 0x0000003c033c7220 */ /* 0x040fe20000410000 */
[C---:B------:R-:W-:Y:S03]  /*15530*/  HMMA.16816.F32.BF16 R44, R116.reuse, R52, R44 ;  /* 0x00000034742c723c */ /* 0x040fe6000004182c */
[C---:B------:R-:W-:Y:S02]  /*15540*/  FMUL.FTZ R61, R3.reuse, R61 ;  /* 0x0000003d033d7220 */ /* 0x040fe40000410000 */
[C---:B------:R-:W-:Y:S02]  /*15550*/  FMUL.FTZ R62, R0.reuse, R62 ;  /* 0x0000003e003e7220 */ /* 0x040fe40000410000 */
[C---:B------:R-:W-:Y:S01]  /*15560*/  FMUL.FTZ R53, R3.reuse, R105 ;  /* 0x0000006903357220 */ /* 0x040fe20000410000 */
[C---:B------:R-:W-:Y:S04]  /*15570*/  HMMA.16816.F32.BF16 R48, R116.reuse, R54, R48 ;  /* 0x000000367430723c */ /* 0x040fe80000041830 */
[----:B------:R-:W-:Y:S02]  /*15580*/  FMUL.FTZ R52, R3, R104 ;  /* 0x0000006803347220 */ /* 0x000fe40000410000 */
[--C-:B-1----:R-:W-:Y:S02]  /*15590*/  FFMA.FTZ R2, R149, c[0x0][0x2d0], -R141.reuse ;  /* 0x0000b40095027a23 */ /* 0x102fe4000001088d */
[C---:B------:R-:W-:Y:S02]  /*155a0*/  FMUL.FTZ R55, R0.reuse, R107 ;  /* 0x0000006b00377220 */ /* 0x040fe40000410000 */
[----:B------:R1:W1:Y:S02]  /*155b0*/  MUFU.EX2 R108, R2 ;  /* 0x00000002006c7308 */ /* 0x0002640000000800 */
[C---:B------:R-:W-:Y:S02]  /*155c0*/  FMUL.FTZ R54, R0.reuse, R106 ;  /* 0x0000006a00367220 */ /* 0x040fe40000410000 */
[C---:B------:R-:W-:Y:S02]  /*155d0*/  FMUL.FTZ R63, R0.reuse, R63 ;  /* 0x0000003f003f7220 */ /* 0x040fe40000410000 */
[C---:B------:R-:W-:Y:S02]  /*155e0*/  FMUL.FTZ R64, R3.reuse, R64 ;  /* 0x0000004003407220 */ /* 0x040fe40000410000 */
[----:B------:R-:W-:Y:S01]  /*155f0*/  FMUL.FTZ R65, R3, R65 ;  /* 0x0000004103417220 */ /* 0x000fe20000410000 */
[C---:B---3--:R-:W-:Y:S03]  /*15600*/  HMMA.16816.F32.BF16 R52, R116.reuse, R68, R52 ;  /* 0x000000447434723c */ /* 0x048fe60000041834 */
[C---:B------:R-:W-:Y:S02]  /*15610*/  FMUL.FTZ R66, R0.reuse, R66 ;  /* 0x0000004200427220 */ /* 0x040fe40000410000 */
[----:B------:R-:W-:Y:S02]  /*15620*/  FMUL.FTZ R67, R0, R67 ;  /* 0x0000004300437220 */ /* 0x000fe40000410000 */
[----:B----4-:R-:W-:Y:S01]  /*15630*/  F2FP.BF16.PACK_AB R68, R245, R246 ;  /* 0x000000f6f544723e */ /* 0x010fe200000010ff */
[C---:B------:R-:W-:Y:S04]  /*15640*/  HMMA.16816.F32.BF16 R56, R116.reuse, R70, R56 ;  /* 0x000000467438723c */ /* 0x040fe80000041838 */
[----:B------:R-:W-:Y:S01]  /*15650*/  F2FP.BF16.PACK_AB R69, R241, R242 ;  /* 0x000000f2f145723e */ /* 0x000fe200000010ff */
[--C-:B-1----:R-:W-:Y:S03]  /*15660*/  FFMA.FTZ R2, R150, c[0x0][0x2d0], -R140.reuse ;  /* 0x0000b40096027a23 */ /* 0x102fe6000001088c */
[C---:B------:R-:W-:Y:S01]  /*15670*/  HMMA.16816.F32.BF16 R60, R116.reuse, R72, R60 ;  /* 0x00000048743c723c */ /* 0x040fe2000004183c */
[----:B------:R1:W-:Y:S03]  /*15680*/  MUFU.EX2 R231, R2 ;  /* 0x0000000200e77308 */ /* 0x0003e60000000800 */
[----:B------:R-:W-:Y:S02]  /*15690*/  F2FP.BF16.PACK_AB R71, R108, R235 ;  /* 0x000000eb6c47723e */ /* 0x000fe400000010ff */
[----:B------:R-:W-:Y:S02]  /*156a0*/  F2FP.BF16.PACK_AB R70, R239, R240 ;  /* 0x000000f0ef46723e */ /* 0x000fe400000010ff */
[----:B------:R-:W-:Y:S01]  /*156b0*/  HMMA.16816.F32.BF16 R64, R116, R74, R64 ;  /* 0x0000004a7440723c */ /* 0x000fe20000041840 */
[----:B------:R-:W3:Y:S07]  /*156c0*/  LDSM.16.MT88.4 R72, [R195+0x4000] ;  /* 0x00400000c348783b */ /* 0x000eee0000004200 */
[C---:B------:R-:W-:Y:S08]  /*156d0*/  HMMA.16816.F32.BF16 R4, R68.reuse, R76, R4 ;  /* 0x0000004c4404723c */ /* 0x040ff00000041804 */
[C---:B------:R-:W-:Y:S01]  /*156e0*/  HMMA.16816.F32.BF16 R8, R68.reuse, R78, R8 ;  /* 0x0000004e4408723c */ /* 0x040fe20000041808 */
[----:B------:R-:W4:Y:S03]  /*156f0*/  LDSM.16.MT88.4 R76, [R196+0x4000] ;  /* 0x00400000c44c783b */ /* 0x000f260000004200 */
[--C-:B-1----:R-:W-:Y:S04]  /*15700*/  FFMA.FTZ R2, R151, c[0x0][0x2d0], -R140.reuse ;  /* 0x0000b40097027a23 */ /* 0x102fe8000001088c */
[C---:B------:R-:W-:Y:S01]  /*15710*/  HMMA.16816.F32.BF16 R12, R68.reuse, R80, R12 ;  /* 0x00000050440c723c */ /* 0x040fe2000004180c */
[----:B------:R1:W1:Y:S07]  /*15720*/  MUFU.EX2 R95, R2 ;  /* 0x00000002005f7308 */ /* 0x00026e0000000800 */
[C---:B------:R-:W-:Y:S01]  /*15730*/  HMMA.16816.F32.BF16 R16, R68.reuse, R82, R16 ;  /* 0x000000524410723c */ /* 0x040fe20000041810 */
[----:B------:R-:W4:Y:S07]  /*15740*/  LDSM.16.MT88.4 R80, [R198+0x4000] ;  /* 0x00400000c650783b */ /* 0x000f2e0000004200 */
[C---:B------:R-:W-:Y:S08]  /*15750*/  HMMA.16816.F32.BF16 R20, R68.reuse, R84, R20 ;  /* 0x000000544414723c */ /* 0x040ff00000041814 */
[C---:B------:R-:W-:Y:S01]  /*15760*/  HMMA.16816.F32.BF16 R24, R68.reuse, R86, R24 ;  /* 0x000000564418723c */ /* 0x040fe20000041818 */
[----:B------:R-:W4:Y:S03]  /*15770*/  LDSM.16.MT88.4 R84, [R197+0x4000] ;  /* 0x00400000c554783b */ /* 0x000f260000004200 */
[--C-:B-1----:R-:W-:Y:S04]  /*15780*/  FFMA.FTZ R2, R152, c[0x0][0x2d0], -R141.reuse ;  /* 0x0000b40098027a23 */ /* 0x102fe8000001088d */
[C---:B------:R-:W-:Y:S01]  /*15790*/  HMMA.16816.F32.BF16 R28, R68.reuse, R88, R28 ;  /* 0x00000058441c723c */ /* 0x040fe2000004181c */
[----:B------:R1:W-:Y:S07]  /*157a0*/  MUFU.EX2 R93, R2 ;  /* 0x00000002005d7308 */ /* 0x0003ee0000000800 */
[C---:B------:R-:W-:Y:S01]  /*157b0*/  HMMA.16816.F32.BF16 R32, R68.reuse, R90, R32 ;  /* 0x0000005a4420723c */ /* 0x040fe20000041820 */
[----:B------:R-:W-:Y:S07]  /*157c0*/  LDSM.16.MT88.4 R88, [R196+0x1000] ;  /* 0x00100000c458783b */ /* 0x000fee0000004200 */
[C---:B---3--:R-:W-:Y:S08]  /*157d0*/  HMMA.16816.F32.BF16 R36, R68.reuse, R72, R36 ;  /* 0x000000484424723c */ /* 0x048ff00000041824 */
[C---:B------:R-:W-:Y:S01]  /*157e0*/  HMMA.16816.F32.BF16 R40, R68.reuse, R74, R40 ;  /* 0x0000004a4428723c */ /* 0x040fe20000041828 */
[----:B------:R-:W3:Y:S03]  /*157f0*/  LDSM.16.MT88.4 R72, [R195+0x1000] ;  /* 0x00100000c348783b */ /* 0x000ee60000004200 */
[--C-:B-1----:R-:W-:Y:S04]  /*15800*/  FFMA.FTZ R2, R153, c[0x0][0x2d0], -R141.reuse ;  /* 0x0000b40099027a23 */ /* 0x102fe8000001088d */
[C---:B----4-:R-:W-:Y:S01]  /*15810*/  HMMA.16816.F32.BF16 R44, R68.reuse, R76, R44 ;  /* 0x0000004c442c723c */ /* 0x050fe2000004182c */
[----:B------:R1:W4:Y:S07]  /*15820*/  MUFU.EX2 R94, R2 ;  /* 0x00000002005e7308 */ /* 0x00032e0000000800 */
[C---:B------:R-:W-:Y:S01]  /*15830*/  HMMA.16816.F32.BF16 R48, R68.reuse, R78, R48 ;  /* 0x0000004e4430723c */ /* 0x040fe20000041830 */
[----:B------:R-:W2:Y:S07]  /*15840*/  LDSM.16.MT88.4 R76, [R198+0x1000] ;  /* 0x00100000c64c783b */ /* 0x000eae0000004200 */
[C---:B------:R-:W-:Y:S08]  /*15850*/  HMMA.16816.F32.BF16 R52, R68.reuse, R80, R52 ;  /* 0x000000504434723c */ /* 0x040ff00000041834 */
[C---:B------:R-:W-:Y:S01]  /*15860*/  HMMA.16816.F32.BF16 R56, R68.reuse, R82, R56 ;  /* 0x000000524438723c */ /* 0x040fe20000041838 */
[----:B------:R-:W2:Y:S03]  /*15870*/  LDSM.16.MT88.4 R80, [R197+0x1000] ;  /* 0x00100000c550783b */ /* 0x000ea60000004200 */
[--C-:B-1----:R-:W-:Y:S04]  /*15880*/  FFMA.FTZ R2, R154, c[0x0][0x2d0], -R140.reuse ;  /* 0x0000b4009a027a23 */ /* 0x102fe8000001088c */
[C---:B------:R-:W-:Y:S01]  /*15890*/  HMMA.16816.F32.BF16 R60, R68.reuse, R84, R60 ;  /* 0x00000054443c723c */ /* 0x040fe2000004183c */
[----:B------:R1:W-:Y:S07]  /*158a0*/  MUFU.EX2 R228, R2 ;  /* 0x0000000200e47308 */ /* 0x0003ee0000000800 */
[----:B------:R-:W-:Y:S01]  /*158b0*/  HMMA.16816.F32.BF16 R64, R68, R86, R64 ;  /* 0x000000564440723c */ /* 0x000fe20000041840 */
[----:B------:R-:W-:Y:S06]  /*158c0*/  LDSM.16.MT88.4 R84, [R196+0x4800] ;  /* 0x00480000c454783b */ /* 0x000fec0000004200 */
[----:B------:R-:W-:Y:S02]  /*158d0*/  F2FP.BF16.PACK_AB R68, R95, R231 ;  /* 0x000000e75f44723e */ /* 0x000fe400000010ff */
[----:B----4-:R-:W-:Y:S03]  /*158e0*/  F2FP.BF16.PACK_AB R69, R94, R93 ;  /* 0x0000005d5e45723e */ /* 0x010fe600000010ff */
[----:B-1----:R-:W-:Y:S04]  /*158f0*/  FFMA.FTZ R2, R155, c[0x0][0x2d0], -R140 ;  /* 0x0000b4009b027a23 */ /* 0x002fe8000001088c */
[----:B------:R1:W4:Y:S02]  /*15900*/  MUFU.EX2 R226, R2 ;  /* 0x0000000200e27308 */ /* 0x0003240000000800 */
[----:B-1----:R-:W-:Y:S01]  /*15910*/  FFMA.FTZ R2, R156, c[0x0][0x2d0], -R141 ;  /* 0x0000b4009c027a23 */ /* 0x002fe2000001088d */
[----:B----4-:R-:W-:Y:S01]  /*15920*/  F2FP.BF16.PACK_AB R70, R226, R228 ;  /* 0x000000e4e246723e */ /* 0x010fe200000010ff */
[----:B-----5:R-:W-:Y:S06]  /*15930*/  FFMA.FTZ R0, R0, R97, R121 ;  /* 0x0000006100007223 */ /* 0x020fec0000010079 */
[----:B------:R1:W4:Y:S01]  /*15940*/  MUFU.EX2 R92, R2 ;  /* 0x00000002005c7308 */ /* 0x0003220000000800 */
[----:B--2---:R-:W-:Y:S02]  /*15950*/  FFMA.FTZ R3, R3, R96, R252 ;  /* 0x0000006003037223 */ /* 0x004fe400000100fc */
[----:B------:R-:W-:Y:S01]  /*15960*/  LDSM.16.MT88.4 R96, [R195+0x6800] ;  /* 0x00680000c360783b */ /* 0x000fe20000004200 */
[----:B------:R-:W-:Y:S04]  /*15970*/  FADD.FTZ R0, R120, R0 ;  /* 0x0000000078007221 */ /* 0x000fe80000010000 */
[----:B------:R-:W-:Y:S04]  /*15980*/  FADD.FTZ R0, R103, R0 ;  /* 0x0000000067007221 */ /* 0x000fe80000010000 */
[----:B------:R-:W-:Y:S04]  /*15990*/  FADD.FTZ R0, R101, R0 ;  /* 0x0000000065007221 */ /* 0x000fe80000010000 */
[----:B------:R-:W-:Y:S04]  /*159a0*/  FADD.FTZ R0, R242, R0 ;  /* 0x00000000f2007221 */ /* 0x000fe80000010000 */
[----:B------:R-:W-:Y:S02]  /*159b0*/  FADD.FTZ R0, R241, R0 ;  /* 0x00000000f1007221 */ /* 0x000fe40000010000 */
[--C-:B-1----:R-:W-:Y:S02]  /*159c0*/  FFMA.FTZ R2, R157, c[0x0][0x2d0], -R141.reuse ;  /* 0x0000b4009d027a23 */ /* 0x102fe4000001088d */
[----:B------:R-:W-:Y:S02]  /*159d0*/  FADD.FTZ R0, R235, R0 ;  /* 0x00000000eb007221 */ /* 0x000fe40000010000 */
[----:B------:R1:W2:Y:S02]  /*159e0*/  MUFU.EX2 R223, R2 ;  /* 0x0000000200df7308 */ /* 0x0002a40000000800 */
[----:B------:R-:W-:Y:S02]  /*159f0*/  FADD.FTZ R0, R108, R0 ;  /* 0x000000006c007221 */ /* 0x000fe40000010000 */
[----:B------:R-:W-:Y:S02]  /*15a00*/  LDSM.16.MT88.4 R108, [R198+0x6800] ;  /* 0x00680000c66c783b */ /* 0x000fe40000004200 */
[----:B------:R-:W-:Y:S04]  /*15a10*/  FADD.FTZ R0, R93, R0 ;  /* 0x000000005d007221 */ /* 0x000fe80000010000 */
[----:B------:R-:W-:Y:S04]  /*15a20*/  FADD.FTZ R0, R94, R0 ;  /* 0x000000005e007221 */ /* 0x000fe80000010000 */
[----:B----4-:R-:W-:Y:S02]  /*15a30*/  FADD.FTZ R0, R92, R0 ;  /* 0x000000005c007221 */ /* 0x010fe40000010000 */
[----:B-1----:R-:W-:Y:S01]  /*15a40*/  FFMA.FTZ R2, R158, c[0x0][0x2d0], -R140 ;  /* 0x0000b4009e027a23 */ /* 0x002fe2000001088c */
[C---:B--2---:R-:W-:Y:S01]  /*15a50*/  F2FP.BF16.PACK_AB R71, R223.reuse, R92 ;  /* 0x0000005cdf47723e */ /* 0x044fe200000010ff */
[----:B------:R-:W-:Y:S02]  /*15a60*/  FADD.FTZ R0, R223, R0 ;  /* 0x00000000df007221 */ /* 0x000fe40000010000 */
[----:B------:R1:W-:Y:S04]  /*15a70*/  MUFU.EX2 R166, R2 ;  /* 0x0000000200a67308 */ /* 0x0003e80000000800 */
[C---:B---3--:R-:W-:Y:S08]  /*15a80*/  HMMA.16816.F32.BF16 R4, R68.reuse, R72, R4 ;  /* 0x000000484404723c */ /* 0x048ff00000041804 */
[C---:B------:R-:W-:Y:S01]  /*15a90*/  HMMA.16816.F32.BF16 R8, R68.reuse, R74, R8 ;  /* 0x0000004a4408723c */ /* 0x040fe20000041808 */
[----:B------:R-:W2:Y:S07]  /*15aa0*/  LDSM.16.MT88.4 R72, [R195+0x4800] ;  /* 0x00480000c348783b */ /* 0x000eae0000004200 */
[C---:B------:R-:W-:Y:S04]  /*15ab0*/  HMMA.16816.F32.BF16 R12, R68.reuse, R88, R12 ;  /* 0x00000058440c723c */ /* 0x040fe8000004180c */
[----:B-1----:R-:W-:Y:S04]  /*15ac0*/  FFMA.FTZ R2, R159, c[0x0][0x2d0], -R140 ;  /* 0x0000b4009f027a23 */ /* 0x002fe8000001088c */
[C---:B------:R-:W-:Y:S01]  /*15ad0*/  HMMA.16816.F32.BF16 R16, R68.reuse, R90, R16 ;  /* 0x0000005a4410723c */ /* 0x040fe20000041810 */
[----:B------:R1:W-:Y:S01]  /*15ae0*/  MUFU.EX2 R131, R2 ;  /* 0x0000000200837308 */ /* 0x0003e20000000800 */
[----:B------:R-:W-:Y:S06]  /*15af0*/  LDSM.16.MT88.4 R88, [R196+0x1800] ;  /* 0x00180000c458783b */ /* 0x000fec0000004200 */
[C---:B------:R-:W-:Y:S08]  /*15b00*/  HMMA.16816.F32.BF16 R20, R68.reuse, R76, R20 ;  /* 0x0000004c4414723c */ /* 0x040ff00000041814 */
[C---:B------:R-:W-:Y:S01]  /*15b10*/  HMMA.16816.F32.BF16 R24, R68.reuse, R78, R24 ;  /* 0x0000004e4418723c */ /* 0x040fe20000041818 */
[----:B------:R-:W3:Y:S07]  /*15b20*/  LDSM.16.MT88.4 R76, [R198+0x4800] ;  /* 0x00480000c64c783b */ /* 0x000eee0000004200 */
[C---:B------:R-:W-:Y:S04]  /*15b30*/  HMMA.16816.F32.BF16 R28, R68.reuse, R80, R28 ;  /* 0x00000050441c723c */ /* 0x040fe8000004181c */
[--C-:B-1----:R-:W-:Y:S04]  /*15b40*/  FFMA.FTZ R2, R160, c[0x0][0x2d0], -R141.reuse ;  /* 0x0000b400a0027a23 */ /* 0x102fe8000001088d */
[C---:B------:R-:W-:Y:S01]  /*15b50*/  HMMA.16816.F32.BF16 R32, R68.reuse, R82, R32 ;  /* 0x000000524420723c */ /* 0x040fe20000041820 */
[----:B------:R1:W4:Y:S01]  /*15b60*/  MUFU.EX2 R129, R2 ;  /* 0x0000000200817308 */ /* 0x0003220000000800 */
[----:B------:R-:W5:Y:S06]  /*15b70*/  LDSM.16.MT88.4 R80, [R197+0x4800] ;  /* 0x00480000c550783b */ /* 0x000f6c0000004200 */
[C---:B--2---:R-:W-:Y:S08]  /*15b80*/  HMMA.16816.F32.BF16 R36, R68.reuse, R72, R36 ;  /* 0x000000484424723c */ /* 0x044ff00000041824 */
[C---:B------:R-:W-:Y:S01]  /*15b90*/  HMMA.16816.F32.BF16 R40, R68.reuse, R74, R40 ;  /* 0x0000004a4428723c */ /* 0x040fe20000041828 */
[----:B------:R-:W2:Y:S07]  /*15ba0*/  LDSM.16.MT88.4 R72, [R195+0x1800] ;  /* 0x00180000c348783b */ /* 0x000eae0000004200 */
[C---:B------:R-:W-:Y:S04]  /*15bb0*/  HMMA.16816.F32.BF16 R44, R68.reuse, R84, R44 ;  /* 0x00000054442c723c */ /* 0x040fe8000004182c */
[--C-:B-1----:R-:W-:Y:S02]  /*15bc0*/  FFMA.FTZ R2, R162, c[0x0][0x2d0], -R141.reuse ;  /* 0x0000b400a2027a23 */ /* 0x102fe4000001088d */
[----:B----4-:R-:W-:Y:S02]  /*15bd0*/  FADD.FTZ R0, R129, R0 ;  /* 0x0000000081007221 */ /* 0x010fe40000010000 */
        /* <DEDUP_REMOVED lines=8> */
[C---:B----4-:R-:W-:Y:S02]  /*15c60*/  FADD.FTZ R0, R130.reuse, R0 ;  /* 0x0000000082007221 */ /* 0x050fe40000010000 */
[----:B------:R-:W-:Y:S01]  /*15c70*/  HMMA.16816.F32.BF16 R64, R68, R82, R64 ;  /* 0x000000524440723c */ /* 0x000fe20000041840 */
[----:B------:R1:W-:Y:S01]  /*15c80*/  MUFU.EX2 R162, R2 ;  /* 0x0000000200a27308 */ /* 0x0003e20000000800 */
[----:B------:R-:W-:Y:S05]  /*15c90*/  LDSM.16.MT88.4 R80, [R196+0x5000] ;  /* 0x00500000c450783b */ /* 0x000fea0000004200 */
[----:B------:R-:W-:Y:S02]  /*15ca0*/  F2FP.BF16.PACK_AB R68, R131, R166 ;  /* 0x000000a68344723e */ /* 0x000fe400000010ff */
[----:B------:R-:W-:Y:S03]  /*15cb0*/  F2FP.BF16.PACK_AB R69, R130, R129 ;  /* 0x000000818245723e */ /* 0x000fe600000010ff */
[----:B-1----:R-:W-:Y:S04]  /*15cc0*/  FFMA.FTZ R2, R163, c[0x0][0x2d0], -R140 ;  /* 0x0000b400a3027a23 */ /* 0x002fe8000001088c */
[----:B------:R1:W4:Y:S02]  /*15cd0*/  MUFU.EX2 R161, R2 ;  /* 0x0000000200a17308 */ /* 0x0003240000000800 */
[--C-:B-1----:R-:W-:Y:S01]  /*15ce0*/  FFMA.FTZ R2, R164, c[0x0][0x2d0], -R141.reuse ;  /* 0x0000b400a4027a23 */ /* 0x102fe2000001088d */
[----:B----4-:R-:W-:Y:S07]  /*15cf0*/  F2FP.BF16.PACK_AB R70, R161, R162 ;  /* 0x000000a2a146723e */ /* 0x010fee00000010ff */
[----:B------:R1:W4:Y:S02]  /*15d00*/  MUFU.EX2 R128, R2 ;  /* 0x0000000200807308 */ /* 0x0003240000000800 */
[--C-:B-1----:R-:W-:Y:S02]  /*15d10*/  FFMA.FTZ R2, R165, c[0x0][0x2d0], -R141.reuse ;  /* 0x0000b400a5027a23 */ /* 0x102fe4000001088d */
[----:B----4-:R-:W-:Y:S06]  /*15d20*/  FADD.FTZ R0, R128, R0 ;  /* 0x0000000080007221 */ /* 0x010fec0000010000 */
[----:B------:R1:W4:Y:S02]  /*15d30*/  MUFU.EX2 R160, R2 ;  /* 0x0000000200a07308 */ /* 0x0003240000000800 */
[----:B-1----:R-:W-:Y:S01]  /*15d40*/  FFMA.FTZ R2, R167, c[0x0][0x2d0], -R140 ;  /* 0x0000b400a7027a23 */ /* 0x002fe2000001088c */
[C---:B----4-:R-:W-:Y:S01]  /*15d50*/  F2FP.BF16.PACK_AB R71, R160.reuse, R128 ;  /* 0x00000080a047723e */ /* 0x050fe200000010ff */
[----:B------:R-:W-:Y:S06]  /*15d60*/  FADD.FTZ R0, R160, R0 ;  /* 0x00000000a0007221 */ /* 0x000fec0000010000 */
[----:B------:R1:W-:Y:S01]  /*15d70*/  MUFU.EX2 R159, R2 ;  /* 0x00000002009f7308 */ /* 0x0003e20000000800 */
[C---:B--2---:R-:W-:Y:S08]  /*15d80*/  HMMA.16816.F32.BF16 R4, R68.reuse, R72, R4 ;  /* 0x000000484404723c */ /* 0x044ff00000041804 */
[C---:B------:R-:W-:Y:S01]  /*15d90*/  HMMA.16816.F32.BF16 R8, R68.reuse, R74, R8 ;  /* 0x0000004a4408723c */ /* 0x040fe20000041808 */
[----:B------:R-:W2:Y:S07]  /*15da0*/  LDSM.16.MT88.4 R72, [R195+0x5000] ;  /* 0x00500000c348783b */ /* 0x000eae0000004200 */
[C---:B------:R-:W-:Y:S04]  /*15db0*/  HMMA.16816.F32.BF16 R12, R68.reuse, R88, R12 ;  /* 0x00000058440c723c */ /* 0x040fe8000004180c */
[----:B-1----:R-:W-:Y:S01]  /*15dc0*/  FFMA.FTZ R2, R217, c[0x0][0x2d0], -R140 ;  /* 0x0000b400d9027a23 */ /* 0x002fe2000001088c */
[----:B------:R-:W-:Y:S03]  /*15dd0*/  IADD3 R217, R214, -0x1, RZ ;  /* 0xffffffffd6d97810 */ /* 0x000fe60007ffe0ff */
[C---:B------:R-:W-:Y:S01]  /*15de0*/  HMMA.16816.F32.BF16 R16, R68.reuse, R90, R16 ;  /* 0x0000005a4410723c */ /* 0x040fe20000041810 */
[----:B------:R1:W-:Y:S01]  /*15df0*/  MUFU.EX2 R107, R2 ;  /* 0x00000002006b7308 */ /* 0x0003e20000000800 */
[----:B------:R-:W-:Y:S06]  /*15e00*/  LDSM.16.MT88.4 R88, [R197+0x5000] ;  /* 0x00500000c558783b */ /* 0x000fec0000004200 */
[C---:B------:R-:W-:Y:S08]  /*15e10*/  HMMA.16816.F32.BF16 R20, R68.reuse, R84, R20 ;  /* 0x000000544414723c */ /* 0x040ff00000041814 */
[C---:B------:R-:W-:Y:S01]  /*15e20*/  HMMA.16816.F32.BF16 R24, R68.reuse, R86, R24 ;  /* 0x000000564418723c */ /* 0x040fe20000041818 */
[----:B------:R-:W4:Y:S07]  /*15e30*/  LDSM.16.MT88.4 R84, [R198+0x5000] ;  /* 0x00500000c654783b */ /* 0x000f2e0000004200 */
[C---:B---3--:R-:W-:Y:S04]  /*15e40*/  HMMA.16816.F32.BF16 R28, R68.reuse, R76, R28 ;  /* 0x0000004c441c723c */ /* 0x048fe8000004181c */
[--C-:B-1----:R-:W-:Y:S04]  /*15e50*/  FFMA.FTZ R2, R219, c[0x0][0x2d0], -R141.reuse ;  /* 0x0000b400db027a23 */ /* 0x102fe8000001088d */
[C---:B------:R-:W-:Y:S01]  /*15e60*/  HMMA.16816.F32.BF16 R32, R68.reuse, R78, R32 ;  /* 0x0000004e4420723c */ /* 0x040fe20000041820 */
[----:B------:R1:W3:Y:S01]  /*15e70*/  MUFU.EX2 R106, R2 ;  /* 0x00000002006a7308 */ /* 0x0002e20000000800 */
[----:B------:R-:W-:Y:S06]  /*15e80*/  LDSM.16.MT88.4 R76, [R196+0x2000] ;  /* 0x00200000c44c783b */ /* 0x000fec0000004200 */
[C---:B--2---:R-:W-:Y:S08]  /*15e90*/  HMMA.16816.F32.BF16 R36, R68.reuse, R72, R36 ;  /* 0x000000484424723c */ /* 0x044ff00000041824 */
[C---:B------:R-:W-:Y:S01]  /*15ea0*/  HMMA.16816.F32.BF16 R40, R68.reuse, R74, R40 ;  /* 0x0000004a4428723c */ /* 0x040fe20000041828 */
[----:B------:R-:W2:Y:S07]  /*15eb0*/  LDSM.16.MT88.4 R72, [R195+0x2000] ;  /* 0x00200000c348783b */ /* 0x000eae0000004200 */
[C---:B------:R-:W-:Y:S04]  /*15ec0*/  HMMA.16816.F32.BF16 R44, R68.reuse, R80, R44 ;  /* 0x00000050442c723c */ /* 0x040fe8000004182c */
[--C-:B-1----:R-:W-:Y:S02]  /*15ed0*/  FFMA.FTZ R2, R220, c[0x0][0x2d0], -R141.reuse ;  /* 0x0000b400dc027a23 */ /* 0x102fe4000001088d */
[----:B---3--:R-:W-:Y:S02]  /*15ee0*/  FADD.FTZ R0, R106, R0 ;  /* 0x000000006a007221 */ /* 0x008fe40000010000 */
[C---:B------:R-:W-:Y:S01]  /*15ef0*/  HMMA.16816.F32.BF16 R48, R68.reuse, R82, R48 ;  /* 0x000000524430723c */ /* 0x040fe20000041830 */
[----:B------:R1:W3:Y:S01]  /*15f00*/  MUFU.EX2 R105, R2 ;  /* 0x0000000200697308 */ /* 0x0002e20000000800 */
[----:B------:R-:W5:Y:S06]  /*15f10*/  LDSM.16.MT88.4 R80, [R198+0x2000] ;  /* 0x00200000c650783b */ /* 0x000f6c0000004200 */
[C---:B----4-:R-:W-:Y:S08]  /*15f20*/  HMMA.16816.F32.BF16 R52, R68.reuse, R84, R52 ;  /* 0x000000544434723c */ /* 0x050ff00000041834 */
[C---:B------:R-:W-:Y:S01]  /*15f30*/  HMMA.16816.F32.BF16 R56, R68.reuse, R86, R56 ;  /* 0x000000564438723c */ /* 0x040fe20000041838 */
[----:B------:R-:W4:Y:S07]  /*15f40*/  LDSM.16.MT88.4 R84, [R197+0x2000] ;  /* 0x00200000c554783b */ /* 0x000f2e0000004200 */
[C---:B------:R-:W-:Y:S04]  /*15f50*/  HMMA.16816.F32.BF16 R60, R68.reuse, R88, R60 ;  /* 0x00000058443c723c */ /* 0x040fe8000004183c */
[----:B-1----:R-:W-:Y:S02]  /*15f60*/  FFMA.FTZ R2, R221, c[0x0][0x2d0], -R140 ;  /* 0x0000b400dd027a23 */ /* 0x002fe4000001088c */
[----:B---3--:R-:W-:Y:S02]  /*15f70*/  FADD.FTZ R0, R105, R0 ;  /* 0x0000000069007221 */ /* 0x008fe40000010000 */
[----:B------:R-:W-:Y:S01]  /*15f80*/  HMMA.16816.F32.BF16 R64, R68, R90, R64 ;  /* 0x0000005a4440723c */ /* 0x000fe20000041840 */
[----:B------:R1:W-:Y:S01]  /*15f90*/  MUFU.EX2 R158, R2 ;  /* 0x00000002009e7308 */ /* 0x0003e20000000800 */
[----:B------:R-:W-:Y:S05]  /*15fa0*/  LDSM.16.MT88.4 R88, [R196+0x2800] ;  /* 0x00280000c458783b */ /* 0x000fea0000004200 */
[----:B------:R-:W-:Y:S02]  /*15fb0*/  F2FP.BF16.PACK_AB R68, R107, R159 ;  /* 0x0000009f6b44723e */ /* 0x000fe400000010ff */
[----:B------:R-:W-:Y:S03]  /*15fc0*/  F2FP.BF16.PACK_AB R69, R105, R106 ;  /* 0x0000006a6945723e */ /* 0x000fe600000010ff */
[----:B-1----:R-:W-:Y:S04]  /*15fd0*/  FFMA.FTZ R2, R222, c[0x0][0x2d0], -R140 ;  /* 0x0000b400de027a23 */ /* 0x002fe8000001088c */
[----:B------:R1:W3:Y:S02]  /*15fe0*/  MUFU.EX2 R157, R2 ;  /* 0x00000002009d7308 */ /* 0x0002e40000000800 */
[--C-:B-1----:R-:W-:Y:S01]  /*15ff0*/  FFMA.FTZ R2, R224, c[0x0][0x2d0], -R141.reuse ;  /* 0x0000b400e0027a23 */ /* 0x102fe2000001088d */
[----:B---3--:R-:W-:Y:S07]  /*16000*/  F2FP.BF16.PACK_AB R70, R157, R158 ;  /* 0x0000009e9d46723e */ /* 0x008fee00000010ff */
[----:B------:R1:W3:Y:S02]  /*16010*/  MUFU.EX2 R104, R2 ;  /* 0x0000000200687308 */ /* 0x0002e40000000800 */
[--C-:B-1----:R-:W-:Y:S02]  /*16020*/  FFMA.FTZ R2, R225, c[0x0][0x2d0], -R141.reuse ;  /* 0x0000b400e1027a23 */ /* 0x102fe4000001088d */
[----:B---3--:R-:W-:Y:S06]  /*16030*/  FADD.FTZ R0, R104, R0 ;  /* 0x0000000068007221 */ /* 0x008fec0000010000 */
[----:B------:R1:W3:Y:S02]  /*16040*/  MUFU.EX2 R156, R2 ;  /* 0x00000002009c7308 */ /* 0x0002e40000000800 */
[----:B-1----:R-:W-:Y:S01]  /*16050*/  FFMA.FTZ R2, R227, c[0x0][0x2d0], -R140 ;  /* 0x0000b400e3027a23 */ /* 0x002fe2000001088c */
[C---:B---3--:R-:W-:Y:S01]  /*16060*/  F2FP.BF16.PACK_AB R71, R156.reuse, R104 ;  /* 0x000000689c47723e */ /* 0x048fe200000010ff */
[----:B------:R-:W-:Y:S06]  /*16070*/  FADD.FTZ R0, R156, R0 ;  /* 0x000000009c007221 */ /* 0x000fec0000010000 */
[----:B------:R1:W-:Y:S01]  /*16080*/  MUFU.EX2 R155, R2 ;  /* 0x00000002009b7308 */ /* 0x0003e20000000800 */
[C---:B--2---:R-:W-:Y:S08]  /*16090*/  HMMA.16816.F32.BF16 R4, R68.reuse, R72, R4 ;  /* 0x000000484404723c */ /* 0x044ff00000041804 */
[C---:B------:R-:W-:Y:S01]  /*160a0*/  HMMA.16816.F32.BF16 R8, R68.reuse, R74, R8 ;  /* 0x0000004a4408723c */ /* 0x040fe20000041808 */
[----:B------:R-:W2:Y:S07]  /*160b0*/  LDSM.16.MT88.4 R72, [R195+0x5800] ;  /* 0x00580000c348783b */ /* 0x000eae0000004200 */
[C---:B------:R-:W-:Y:S04]  /*160c0*/  HMMA.16816.F32.BF16 R12, R68.reuse, R76, R12 ;  /* 0x0000004c440c723c */ /* 0x040fe8000004180c */
[----:B-1----:R-:W-:Y:S04]  /*160d0*/  FFMA.FTZ R2, R229, c[0x0][0x2d0], -R140 ;  /* 0x0000b400e5027a23 */ /* 0x002fe8000001088c */
[C---:B------:R-:W-:Y:S01]  /*160e0*/  HMMA.16816.F32.BF16 R16, R68.reuse, R78, R16 ;  /* 0x0000004e4410723c */ /* 0x040fe20000041810 */
[----:B------:R1:W-:Y:S01]  /*160f0*/  MUFU.EX2 R154, R2 ;  /* 0x00000002009a7308 */ /* 0x0003e20000000800 */
[----:B------:R-:W3:Y:S06]  /*16100*/  LDSM.16.MT88.4 R76, [R196+0x5800] ;  /* 0x00580000c44c783b */ /* 0x000eec0000004200 */
[C---:B-----5:R-:W-:Y:S08]  /*16110*/  HMMA.16816.F32.BF16 R20, R68.reuse, R80, R20 ;  /* 0x000000504414723c */ /* 0x060ff00000041814 */
[C---:B------:R-:W-:Y:S01]  /*16120*/  HMMA.16816.F32.BF16 R24, R68.reuse, R82, R24 ;  /* 0x000000524418723c */ /* 0x040fe20000041818 */
[----:B------:R-:W5:Y:S07]  /*16130*/  LDSM.16.MT88.4 R80, [R198+0x5800] ;  /* 0x00580000c650783b */ /* 0x000f6e0000004200 */
[C---:B----4-:R-:W-:Y:S04]  /*16140*/  HMMA.16816.F32.BF16 R28, R68.reuse, R84, R28 ;  /* 0x00000054441c723c */ /* 0x050fe8000004181c */
[--C-:B-1----:R-:W-:Y:S04]  /*16150*/  FFMA.FTZ R2, R233, c[0x0][0x2d0], -R141.reuse ;  /* 0x0000b400e9027a23 */ /* 0x102fe8000001088d */
[C---:B------:R-:W-:Y:S01]  /*16160*/  HMMA.16816.F32.BF16 R32, R68.reuse, R86, R32 ;  /* 0x000000564420723c */ /* 0x040fe20000041820 */
[----:B------:R1:W4:Y:S01]  /*16170*/  MUFU.EX2 R153, R2 ;  /* 0x0000000200997308 */ /* 0x0003220000000800 */
[----:B------:R-:W5:Y:S06]  /*16180*/  LDSM.16.MT88.4 R84, [R197+0x5800] ;  /* 0x00580000c554783b */ /* 0x000f6c0000004200 */
[C---:B--2---:R-:W-:Y:S08]  /*16190*/  HMMA.16816.F32.BF16 R36, R68.reuse, R72, R36 ;  /* 0x000000484424723c */ /* 0x044ff00000041824 */
[C---:B------:R-:W-:Y:S01]  /*161a0*/  HMMA.16816.F32.BF16 R40, R68.reuse, R74, R40 ;  /* 0x0000004a4428723c */ /* 0x040fe20000041828 */
[----:B------:R-:W2:Y:S07]  /*161b0*/  LDSM.16.MT88.4 R72, [R195+0x2800] ;  /* 0x00280000c348783b */ /* 0x000eae0000004200 */
[C---:B---3--:R-:W-:Y:S04]  /*161c0*/  HMMA.16816.F32.BF16 R44, R68.reuse, R76, R44 ;  /* 0x0000004c442c723c */ /* 0x048fe8000004182c */
[--C-:B-1----:R-:W-:Y:S02]  /*161d0*/  FFMA.FTZ R2, R234, c[0x0][0x2d0], -R141.reuse ;  /* 0x0000b400ea027a23 */ /* 0x102fe4000001088d */
[----:B----4-:R-:W-:Y:S02]  /*161e0*/  FADD.FTZ R0, R153, R0 ;  /* 0x0000000099007221 */ /* 0x010fe40000010000 */
[C---:B------:R-:W-:Y:S01]  /*161f0*/  HMMA.16816.F32.BF16 R48, R68.reuse, R78, R48 ;  /* 0x0000004e4430723c */ /* 0x040fe20000041830 */
[----:B------:R1:W3:Y:S01]  /*16200*/  MUFU.EX2 R151, R2 ;  /* 0x0000000200977308 */ /* 0x0002e20000000800 */
[----:B------:R-:W4:Y:S06]  /*16210*/  LDSM.16.MT88.4 R76, [R198+0x2800] ;  /* 0x00280000c64c783b */ /* 0x000f2c0000004200 */
[C---:B-----5:R-:W-:Y:S08]  /*16220*/  HMMA.16816.F32.BF16 R52, R68.reuse, R80, R52 ;  /* 0x000000504434723c */ /* 0x060ff00000041834 */
[C---:B------:R-:W-:Y:S01]  /*16230*/  HMMA.16816.F32.BF16 R56, R68.reuse, R82, R56 ;  /* 0x000000524438723c */ /* 0x040fe20000041838 */
[----:B------:R-:W5:Y:S07]  /*16240*/  LDSM.16.MT88.4 R80, [R197+0x2800] ;  /* 0x00280000c550783b */ /* 0x000f6e0000004200 */
[C---:B------:R-:W-:Y:S04]  /*16250*/  HMMA.16816.F32.BF16 R60, R68.reuse, R84, R60 ;  /* 0x00000054443c723c */ /* 0x040fe8000004183c */
[----:B-1----:R-:W-:Y:S02]  /*16260*/  FFMA.FTZ R2, R230, c[0x0][0x2d0], -R140 ;  /* 0x0000b400e6027a23 */ /* 0x002fe4000001088c */
[C---:B---3--:R-:W-:Y:S02]  /*16270*/  FADD.FTZ R0, R151.reuse, R0 ;  /* 0x0000000097007221 */ /* 0x048fe40000010000 */
        /* <DEDUP_REMOVED lines=23> */
[----:B------:R1:W3:Y:S01]  /*163f0*/  MUFU.EX2 R146, R2 ;  /* 0x0000000200927308 */ /* 0x0002e20000000800 */
[----:B------:R-:W-:Y:S06]  /*16400*/  LDSM.16.MT88.4 R88, [R197+0x3000] ;  /* 0x00300000c558783b */ /* 0x000fec0000004200 */
[C---:B----4-:R-:W-:Y:S08]  /*16410*/  HMMA.16816.F32.BF16 R20, R68.reuse, R76, R20 ;  /* 0x0000004c4414723c */ /* 0x050ff00000041814 */
[C---:B------:R-:W-:Y:S01]  /*16420*/  HMMA.16816.F32.BF16 R24, R68.reuse, R78, R24 ;  /* 0x0000004e4418723c */ /* 0x040fe20000041818 */
[----:B------:R-:W4:Y:S07]  /*16430*/  LDSM.16.MT88.4 R76, [R198+0x6000] ;  /* 0x00600000c64c783b */ /* 0x000f2e0000004200 */
[C---:B-----5:R-:W-:Y:S04]  /*16440*/  HMMA.16816.F32.BF16 R28, R68.reuse, R80, R28 ;  /* 0x00000050441c723c */ /* 0x060fe8000004181c */
[--C-:B-1----:R-:W-:Y:S01]  /*16450*/  FFMA.FTZ R2, R249, c[0x0][0x2d0], -R141.reuse ;  /* 0x0000b400f9027a23 */ /* 0x102fe2000001088d */
[----:B---3--:R-:W-:Y:S03]  /*16460*/  F2FP.BF16.PACK_AB R116, R146, R147 ;  /* 0x000000939274723e */ /* 0x008fe600000010ff */
[C---:B------:R-:W-:Y:S01]  /*16470*/  HMMA.16816.F32.BF16 R32, R68.reuse, R82, R32 ;  /* 0x000000524420723c */ /* 0x040fe20000041820 */
[----:B------:R1:W3:Y:S01]  /*16480*/  MUFU.EX2 R145, R2 ;  /* 0x0000000200917308 */ /* 0x0002e20000000800 */
[----:B------:R-:W5:Y:S06]  /*16490*/  LDSM.16.MT88.4 R80, [R197+0x6000] ;  /* 0x00600000c550783b */ /* 0x000f6c0000004200 */
[C---:B--2---:R-:W-:Y:S08]  /*164a0*/  HMMA.16816.F32.BF16 R36, R68.reuse, R72, R36 ;  /* 0x000000484424723c */ /* 0x044ff00000041824 */
[C---:B------:R-:W-:Y:S01]  /*164b0*/  HMMA.16816.F32.BF16 R40, R68.reuse, R74, R40 ;  /* 0x0000004a4428723c */ /* 0x040fe20000041828 */
[----:B------:R-:W-:Y:S07]  /*164c0*/  LDSM.16.MT88.4 R72, [R196+0x3000] ;  /* 0x00300000c448783b */ /* 0x000fee0000004200 */
[C---:B------:R-:W-:Y:S04]  /*164d0*/  HMMA.16816.F32.BF16 R44, R68.reuse, R84, R44 ;  /* 0x00000054442c723c */ /* 0x040fe8000004182c */
[--C-:B-1----:R-:W-:Y:S02]  /*164e0*/  FFMA.FTZ R2, R250, c[0x0][0x2d0], -R141.reuse ;  /* 0x0000b400fa027a23 */ /* 0x102fe4000001088d */
[----:B---3--:R-:W-:Y:S02]  /*164f0*/  FADD.FTZ R0, R145, R0 ;  /* 0x0000000091007221 */ /* 0x008fe40000010000 */
[C---:B------:R-:W-:Y:S01]  /*16500*/  HMMA.16816.F32.BF16 R48, R68.reuse, R86, R48 ;  /* 0x000000564430723c */ /* 0x040fe20000041830 */
[----:B------:R1:W2:Y:S01]  /*16510*/  MUFU.EX2 R144, R2 ;  /* 0x0000000200907308 */ /* 0x0002a20000000800 */
[----:B------:R-:W-:Y:S06]  /*16520*/  LDSM.16.MT88.4 R84, [R198+0x3000] ;  /* 0x00300000c654783b */ /* 0x000fec0000004200 */
[C---:B----4-:R-:W-:Y:S08]  /*16530*/  HMMA.16816.F32.BF16 R52, R68.reuse, R76, R52 ;  /* 0x0000004c4434723c */ /* 0x050ff00000041834 */
[C---:B------:R-:W-:Y:S08]  /*16540*/  HMMA.16816.F32.BF16 R56, R68.reuse, R78, R56 ;  /* 0x0000004e4438723c */ /* 0x040ff00000041838 */
[C---:B-----5:R-:W-:Y:S04]  /*16550*/  HMMA.16816.F32.BF16 R60, R68.reuse, R80, R60 ;  /* 0x00000050443c723c */ /* 0x060fe8000004183c */
[--C-:B-1----:R-:W-:Y:S01]  /*16560*/  FFMA.FTZ R2, R247, c[0x0][0x2d0], -R140.reuse ;  /* 0x0000b400f7027a23 */ /* 0x102fe2000001088c */
[----:B--2---:R-:W-:Y:S01]  /*16570*/  F2FP.BF16.PACK_AB R117, R144, R145 ;  /* 0x000000919075723e */ /* 0x004fe200000010ff */
[----:B------:R-:W-:Y:S02]  /*16580*/  FFMA.FTZ R140, R248, c[0x0][0x2d0], -R140 ;  /* 0x0000b400f88c7a23 */ /* 0x000fe4000001088c */
[----:B------:R-:W-:Y:S01]  /*16590*/  HMMA.16816.F32.BF16 R64, R68, R82, R64 ;  /* 0x000000524440723c */ /* 0x000fe20000041840 */
[----:B------:R1:W-:Y:S03]  /*165a0*/  MUFU.EX2 R143, R2 ;  /* 0x00000002008f7308 */ /* 0x0003e60000000800 */
[----:B------:R-:W-:Y:S07]  /*165b0*/  FADD.FTZ R0, R144, R0 ;  /* 0x0000000090007221 */ /* 0x000fee0000010000 */
[----:B------:R-:W2:Y:S01]  /*165c0*/  MUFU.EX2 R142, R140 ;  /* 0x0000008c008e7308 */ /* 0x000ea20000000800 */
[--C-:B-1----:R-:W-:Y:S02]  /*165d0*/  FFMA.FTZ R2, R125, c[0x0][0x2d0], -R141.reuse ;  /* 0x0000b4007d027a23 */ /* 0x102fe4000001088d */
[----:B------:R-:W1:Y:S01]  /*165e0*/  LDSM.16.MT88.4 R124, [R195+0x3000] ;  /* 0x00300000c37c783b */ /* 0x000e620000004200 */
[----:B------:R-:W-:Y:S06]  /*165f0*/  FFMA.FTZ R141, R114, c[0x0][0x2d0], -R141 ;  /* 0x0000b400728d7a23 */ /* 0x000fec000001088d */
[----:B------:R3:W4:Y:S01]  /*16600*/  MUFU.EX2 R140, R2 ;  /* 0x00000002008c7308 */ /* 0x0007220000000800 */
[----:B--2---:R-:W-:Y:S09]  /*16610*/  F2FP.BF16.PACK_AB R118, R142, R143 ;  /* 0x0000008f8e76723e */ /* 0x004ff200000010ff */
[----:B------:R-:W2:Y:S01]  /*16620*/  MUFU.EX2 R114, R141 ;  /* 0x0000008d00727308 */ /* 0x000ea20000000800 */
[----:B---3--:R-:W-:Y:S02]  /*16630*/  FADD.FTZ R2, R251, R3 ;  /* 0x00000003fb027221 */ /* 0x008fe40000010000 */
[----:B------:R-:W3:Y:S01]  /*16640*/  LDL R3, [R1+0x30] ;  /* 0x0000300001037983 */ /* 0x000ee20000100800 */
[----:B----4-:R-:W-:Y:S02]  /*16650*/  FADD.FTZ R0, R140, R0 ;  /* 0x000000008c007221 */ /* 0x010fe40000010000 */
[----:B------:R-:W-:Y:S04]  /*16660*/  FADD.FTZ R2, R102, R2 ;  /* 0x0000000266027221 */ /* 0x000fe80000010000 */
[----:B------:R-:W-:Y:S01]  /*16670*/  FADD.FTZ R2, R100, R2 ;  /* 0x0000000264027221 */ /* 0x000fe20000010000 */
[----:B--2---:R-:W-:Y:S01]  /*16680*/  F2FP.BF16.PACK_AB R119, R114, R140 ;  /* 0x0000008c7277723e */ /* 0x004fe200000010ff */
[----:B------:R-:W2:Y:S02]  /*16690*/  LDSM.16.MT88.4 R100, [R196+0x6800] ;  /* 0x00680000c464783b */ /* 0x000ea40000004200 */
[----:B------:R-:W-:Y:S04]  /*166a0*/  FADD.FTZ R2, R246, R2 ;  /* 0x00000002f6027221 */ /* 0x000fe80000010000 */
[C---:B-1----:R-:W-:Y:S02]  /*166b0*/  HMMA.16816.F32.BF16 R120, R116.reuse, R124, R4 ;  /* 0x0000007c7478723c */ /* 0x042fe40000041804 */
[----:B------:R-:W1:Y:S03]  /*166c0*/  LDSM.16.MT88.4 R4, [R197+0x6800] ;  /* 0x00680000c504783b */ /* 0x000e660000004200 */
[----:B------:R-:W-:Y:S03]  /*166d0*/  FADD.FTZ R2, R245, R2 ;  /* 0x00000002f5027221 */ /* 0x000fe60000010000 */
        /* <DEDUP_REMOVED lines=18> */
[C---:B--2---:R-:W-:Y:S04]  /*16800*/  HMMA.16816.F32.BF16 R128, R116.reuse, R100, R44 ;  /* 0x000000647480723c */ /* 0x044fe8000004182c */
[----:B------:R-:W-:Y:S04]  /*16810*/  FADD.FTZ R2, R161, R2 ;  /* 0x00000002a1027221 */ /* 0x000fe80000010000 */
[C---:B------:R-:W-:Y:S04]  /*16820*/  HMMA.16816.F32.BF16 R100, R116.reuse, R102, R48 ;  /* 0x000000667464723c */ /* 0x040fe80000041830 */
[----:B------:R-:W-:Y:S04]  /*16830*/  FADD.FTZ R2, R159, R2 ;  /* 0x000000029f027221 */ /* 0x000fe80000010000 */
[----:B------:R-:W-:Y:S02]  /*16840*/  FADD.FTZ R2, R107, R2 ;  /* 0x000000026b027221 */ /* 0x000fe40000010000 */
[C---:B------:R-:W-:Y:S03]  /*16850*/  HMMA.16816.F32.BF16 R104, R116.reuse, R108, R52 ;  /* 0x0000006c7468723c */ /* 0x040fe60000041834 */
[----:B------:R-:W-:Y:S04]  /*16860*/  FADD.FTZ R2, R158, R2 ;  /* 0x000000029e027221 */ /* 0x000fe80000010000 */
[----:B------:R-:W-:Y:S01]  /*16870*/  FADD.FTZ R2, R157, R2 ;  /* 0x000000029d027221 */ /* 0x000fe20000010000 */
[C---:B------:R-:W-:Y:S04]  /*16880*/  HMMA.16816.F32.BF16 R108, R116.reuse, R110, R56 ;  /* 0x0000006e746c723c */ /* 0x040fe80000041838 */
[----:B------:R-:W-:Y:S04]  /*16890*/  FADD.FTZ R2, R155, R2 ;  /* 0x000000029b027221 */ /* 0x000fe80000010000 */
[----:B------:R-:W-:Y:S01]  /*168a0*/  FADD.FTZ R2, R154, R2 ;  /* 0x000000029a027221 */ /* 0x000fe20000010000 */
[C---:B-1----:R-:W-:Y:S03]  /*168b0*/  HMMA.16816.F32.BF16 R60, R116.reuse, R4, R60 ;  /* 0x00000004743c723c */ /* 0x042fe6000004183c */
[----:B------:R-:W-:Y:S04]  /*168c0*/  FADD.FTZ R2, R152, R2 ;  /* 0x0000000298027221 */ /* 0x000fe80000010000 */
[----:B------:R-:W-:Y:S01]  /*168d0*/  FADD.FTZ R2, R150, R2 ;  /* 0x0000000296027221 */ /* 0x000fe20000010000 */
[----:B------:R-:W-:Y:S04]  /*168e0*/  HMMA.16816.F32.BF16 R64, R116, R6, R64 ;  /* 0x000000067440723c */ /* 0x000fe80000041840 */
[----:B------:R-:W-:Y:S03]  /*168f0*/  FADD.FTZ R2, R147, R2 ;  /* 0x0000000293027221 */ /* 0x000fe60000010000 */
[----:B------:R-:W-:Y:S02]  /*16900*/  IMAD.MOV.U32 R116, RZ, RZ, R112 ;  /* 0x000000ffff747224 */ /* 0x000fe400078e0070 */
[----:B------:R-:W-:Y:S04]  /*16910*/  FADD.FTZ R2, R146, R2 ;  /* 0x0000000292027221 */ /* 0x000fe80000010000 */
[----:B------:R-:W-:Y:S01]  /*16920*/  FADD.FTZ R2, R143, R2 ;  /* 0x000000028f027221 */ /* 0x000fe20000010000 */
[----:B---3--:R-:W-:Y:S01]  /*16930*/  ISETP.GT.AND P0, PT, R214, R3, PT ;  /* 0x00000003d600720c */ /* 0x008fe20003f04270 */
[----:B------:R-:W-:Y:S02]  /*16940*/  FADD.FTZ R3, R114, R0 ;  /* 0x0000000072037221 */ /* 0x000fe40000010000 */
[----:B------:R-:W-:Y:S02]  /*16950*/  FADD.FTZ R0, R142, R2 ;  /* 0x000000028e007221 */ /* 0x000fe40000010000 */
[----:B------:R-:W-:Y:S01]  /*16960*/  IMAD.MOV.U32 R214, RZ, RZ, R217 ;  /* 0x000000ffffd67224 */ /* 0x000fe200078e00d9 */
[----:B------:R1:W-:Y:S01]  /*16970*/  STL [R1+0x24], R3 ;  /* 0x0000240301007387 */ /* 0x0003e20000100800 */
[----:B------:R-:W-:Y:S03]  /*16980*/  IMAD.MOV.U32 R114, RZ, RZ, R112 ;  /* 0x000000ffff727224 */ /* 0x000fe600078e0070 */
[----:B------:R2:W-:Y:S01]  /*16990*/  STL [R1+0x20], R0 ;  /* 0x0000200001007387 */ /* 0x0005e20000100800 */
[----:B-1----:R-:W-:Y:S02]  /*169a0*/  IMAD.MOV.U32 R3, RZ, RZ, R115 ;  /* 0x000000ffff037224 */ /* 0x002fe400078e0073 */
[----:B------:R-:W-:-:S05]  /*169b0*/  @P0 BRA `(.L_x_1238) ;  /* 0xffffc47000000947 */ /* 0x000fca000383ffff */
.L_x_1233:
[----:B-12---:R-:W2:Y:S02]  /*169c0*/  LDL R0, [R1+0x38] ;  /* 0x0000380001007983 */ /* 0x006ea40000100800 */
[----:B--2---:R-:W-:-:S13]  /*169d0*/  ISETP.GE.AND P0, PT, R217, R0, PT ;  /* 0x00000000d900720c */ /* 0x004fda0003f06270 */
[----:B------:R-:W-:Y:S05]  /*169e0*/  @!P0 BRA `(.L_x_1239) ;  /* 0x000032a000008947 */ /* 0x000fea0003800000 */
.L_x_1242:
[----:B------:R-:W2:Y:S01]  /*169f0*/  LDL.64 R220, [R1+0x8] ;  /* 0x0000080001dc7983 */ /* 0x000ea20000100a00 */
[----:B------:R-:W-:Y:S04]  /*16a00*/  DEPBAR.LE SB0, 0x0 ;  /* 0x000080000000791a */ /* 0x000fe80000000000 */
[----:B------:R-:W3:Y:S01]  /*16a10*/  LDL R219, [R1] ;  /* 0x0000000001db7983 */ /* 0x000ee20000100800 */
[----:B------:R-:W-:Y:S01]  /*16a20*/  WARPSYNC 0xffffffff ;  /* 0xffffffff00007948 */ /* 0x000fe20003800000 */
[----:B------:R-:W-:Y:S01]  /*16a30*/  ULDC.64 UR4, c[0x0][0x208] ;  /* 0x0000820000047ab9 */ /* 0x000fe20000000a00 */
[----:B------:R-:W-:Y:S01]  /*16a40*/  ISETP.GE.AND P4, PT, R218, c[0x0][0x1d4], PT ;  /* 0x00007500da007a0c */ /* 0x000fe20003f86270 */
[----:B------:R-:W-:Y:S01]  /*16a50*/  USHF.L.U32 UR8, UR4, 0x5, URZ ;  /* 0x0000000504087899 */ /* 0x000fe2000800063f */
[----:B------:R-:W-:Y:S01]  /*16a60*/  BAR.SYNC.DEFER_BLOCKING 0x0 ;  /* 0x0000000000007b1d */ /* 0x000fe20000010000 */
[C---:B------:R-:W-:Y:S01]  /*16a70*/  IMAD.WIDE.U32 R46, R217.reuse, c[0x0][0x208], RZ ;  /* 0x00008200d92e7a25 */ /* 0x040fe200078e00ff */
[----:B-1----:R-:W-:Y:S05]  /*16a80*/  SHF.R.S32.HI R0, RZ, 0x1f, R217 ;  /* 0x0000001fff007819 */ /* 0x002fea00000114d9 */
[----:B------:R-:W-:Y:S04]  /*16a90*/  IMAD R28, R0, c[0x0][0x208], RZ ;  /* 0x00008200001c7a24 */ /* 0x000fe800078e02ff */
[----:B------:R-:W-:Y:S04]  /*16aa0*/  IMAD R28, R217, c[0x0][0x20c], R28 ;  /* 0x00008300d91c7a24 */ /* 0x000fe800078e021c */
[----:B------:R-:W-:Y:S04]  /*16ab0*/  IMAD.IADD R36, R47, 0x1, R28 ;  /* 0x000000012f247824 */ /* 0x000fe800078e021c */
[----:B------:R-:W-:Y:S02]  /*16ac0*/  IMAD R55, R36, 0x70, RZ ;  /* 0x0000007024377824 */ /* 0x000fe400078e02ff */
[----:B------:R-:W-:Y:S01]  /*16ad0*/  IMAD.U32 R36, RZ, RZ, UR8 ;  /* 0x00000008ff247e24 */ /* 0x000fe2000f8e00ff */
[----:B------:R-:W1:Y:S01]  /*16ae0*/  LDSM.16.M88.4 R8, [R194] ;  /* 0x00000000c208783b */ /* 0x000e620000000200 */
[----:B------:R-:W-:Y:S01]  /*16af0*/  UMOV UR9, 0x5 ;  /* 0x0000000500097882 */ /* 0x000fe20000000000 */
[----:B------:R-:W-:Y:S01]  /*16b00*/  BSSY B0, `(.L_x_1240) ;  /* 0x000011b000007945 */ /* 0x000fe20003800000 */
[----:B------:R-:W-:Y:S02]  /*16b10*/  USHF.L.U64.HI UR9, UR4, UR9, UR5 ;  /* 0x0000000904097299 */ /* 0x000fe40008010205 */
[----:B------:R-:W4:Y:S01]  /*16b20*/  LDSM.16.M88.4 R16, [R194+0x800] ;  /* 0x00080000c210783b */ /* 0x000f220000000200 */
[----:B------:R-:W-:Y:S03]  /*16b30*/  UIADD3 UR5, UP0, UR8, UR8, URZ ;  /* 0x0000000808057290 */ /* 0x000fe6000ff1e03f */
[----:B------:R-:W-:Y:S01]  /*16b40*/  IMAD.U32 R37, RZ, RZ, UR9 ;  /* 0x00000009ff257e24 */ /* 0x000fe2000f8e00ff */
[----:B------:R-:W5:Y:S01]  /*16b50*/  LDSM.16.M88.4 R24, [R194+0x1000] ;  /* 0x00100000c218783b */ /* 0x000f620000000200 */
[----:B------:R-:W-:Y:S02]  /*16b60*/  UIADD3.X UR4, UR9, UR9, URZ, UP0, !UPT ;  /* 0x0000000909047290 */ /* 0x000fe400087fe43f */
[----:B------:R-:W-:Y:S02]  /*16b70*/  IMAD.WIDE.U32 R44, R46, 0x70, R36 ;  /* 0x000000702e2c7825 */ /* 0x000fe400078e0024 */
[----:B------:R-:W4:Y:S03]  /*16b80*/  LDSM.16.M88.4 R32, [R194+0x1800] ;  /* 0x00180000c220783b */ /* 0x000f260000000200 */
[----:B------:R-:W-:Y:S02]  /*16b90*/  IADD3 R166, P1, R44, UR8, RZ ;  /* 0x000000082ca67c10 */ /* 0x000fe4000ff3e0ff */
[----:B------:R-:W5:Y:S05]  /*16ba0*/  LDSM.16.M88.4 R40, [R194+0x2000] ;  /* 0x00200000c228783b */ /* 0x000f6a0000000200 */
[----:B------:R-:W2:Y:S05]  /*16bb0*/  LDSM.16.M88.4 R48, [R194+0x2800] ;  /* 0x00280000c230783b */ /* 0x000eaa0000000200 */
[----:B------:R-:W2:Y:S05]  /*16bc0*/  LDSM.16.M88.4 R56, [R194+0x3000] ;  /* 0x00300000c238783b */ /* 0x000eaa0000000200 */
[----:B------:R-:W2:Y:S01]  /*16bd0*/  LDSM.16.M88.4 R116, [R199] ;  /* 0x00000000c774783b */ /* 0x000ea20000000200 */
[C---:B-1----:R-:W-:Y:S04]  /*16be0*/  HMMA.16816.F32.BF16 R4, R132.reuse, R8, RZ ;  /* 0x000000088404723c */ /* 0x042fe800000418ff */
[----:B------:R-:W1:Y:S05]  /*16bf0*/  S2R R222, SR_TID.X ;  /* 0x0000000000de7919 */ /* 0x000e6a0000002100 */
[----:B------:R-:W2:Y:S01]  /*16c00*/  LDSM.16.M88.4 R140, [R207] ;  /* 0x00000000cf8c783b */ /* 0x000ea20000000200 */
[C---:B------:R-:W-:Y:S04]  /*16c10*/  HMMA.16816.F32.BF16 R8, R132.reuse, R10, RZ ;  /* 0x0000000a8408723c */ /* 0x040fe800000418ff */
[----:B------:R-:W2:Y:S04]  /*16c20*/  LDSM.16.M88.4 R144, [R208] ;  /* 0x00000000d090783b */ /* 0x000ea80000000200 */
[C---:B----4-:R-:W-:Y:S01]  /*16c30*/  HMMA.16816.F32.BF16 R12, R132.reuse, R16, RZ ;  /* 0x00000010840c723c */ /* 0x050fe200000418ff */
[----:B------:R-:W4:Y:S05]  /*16c40*/  LDSM.16.M88.4 R148, [R209] ;  /* 0x00000000d194783b */ /* 0x000f2a0000000200 */
[----:B------:R-:W2:Y:S02]  /*16c50*/  LDSM.16.M88.4 R152, [R210] ;  /* 0x00000000d298783b */ /* 0x000ea40000000200 */
[C---:B------:R-:W-:Y:S01]  /*16c60*/  HMMA.16816.F32.BF16 R16, R132.reuse, R18, RZ ;  /* 0x000000128410723c */ /* 0x040fe200000418ff */
[----:B-1----:R-:W-:Y:S02]  /*16c70*/  SHF.R.S32.HI R2, RZ, 0x1f, R222 ;  /* 0x0000001fff027819 */ /* 0x002fe400000114de */
[----:B------:R-:W1:Y:S01]  /*16c80*/  LDSM.16.M88.4 R156, [R211] ;  /* 0x00000000d39c783b */ /* 0x000e620000000200 */
[----:B------:R-:W-:Y:S02]  /*16c90*/  ISETP.GT.AND P2, PT, R222, 0x7f, PT ;  /* 0x0000007fde00780c */ /* 0x000fe40003f44270 */
[----:B------:R-:W-:Y:S02]  /*16ca0*/  LEA.HI R2, R2, R222, RZ, 0x3 ;  /* 0x000000de02027211 */ /* 0x000fe400078f18ff */
[C---:B-----5:R-:W-:Y:S01]  /*16cb0*/  HMMA.16816.F32.BF16 R20, R132.reuse, R24, RZ ;  /* 0x000000188414723c */ /* 0x060fe200000418ff */
[----:B------:R-:W5:Y:S03]  /*16cc0*/  LDSM.16.M88.4 R160, [R212] ;  /* 0x00000000d4a0783b */ /* 0x000f660000000200 */
[----:B------:R-:W-:Y:S04]  /*16cd0*/  LOP3.LUT R0, R2, 0xfffffff8, RZ, 0xc0, !PT ;  /* 0xfffffff802007812 */ /* 0x000fe800078ec0ff */
[C---:B------:R-:W-:Y:S01]  /*16ce0*/  HMMA.16816.F32.BF16 R24, R132.reuse, R26, RZ ;  /* 0x0000001a8418723c */ /* 0x040fe200000418ff */
[----:B------:R-:W-:Y:S04]  /*16cf0*/  IMAD.IADD R0, R222, 0x1, -R0 ;  /* 0x00000001de007824 */ /* 0x000fe800078e0a00 */
[----:B------:R-:W-:Y:S03]  /*16d00*/  IMAD.SHL.U32 R0, R0, 0x8, RZ ;  /* 0x0000000800007824 */ /* 0x000fe600078e00ff */
[C---:B------:R-:W-:Y:S02]  /*16d10*/  HMMA.16816.F32.BF16 R28, R132.reuse, R32, RZ ;  /* 0x00000020841c723c */ /* 0x040fe400000418ff */
[----:B------:R-:W-:Y:S06]  /*16d20*/  ISETP.GE.AND P5, PT, R0, c[0x0][0x1d4], PT ;  /* 0x0000750000007a0c */ /* 0x000fec0003fa6270 */
[C---:B------:R-:W-:Y:S08]  /*16d30*/  HMMA.16816.F32.BF16 R32, R132.reuse, R34, RZ ;  /* 0x000000228420723c */ /* 0x040ff000000418ff */
[C---:B------:R-:W-:Y:S08]  /*16d40*/  HMMA.16816.F32.BF16 R36, R132.reuse, R40, RZ ;  /* 0x000000288424723c */ /* 0x040ff000000418ff */
[C---:B------:R-:W-:Y:S01]  /*16d50*/  HMMA.16816.F32.BF16 R40, R132.reuse, R42, RZ ;  /* 0x0000002a8428723c */ /* 0x040fe200000418ff */
[----:B--2---:R-:W-:Y:S03]  /*16d60*/  IMAD.MOV.U32 R2, RZ, RZ, R220 ;  /* 0x000000ffff027224 */ /* 0x004fe600078e00dc */
[----:B---3--:R-:W-:Y:S04]  /*16d70*/  IMAD.MOV.U32 R3, RZ, RZ, R219 ;  /* 0x000000ffff037224 */ /* 0x008fe800078e00db */
[----:B------:R-:W-:Y:S04]  /*16d80*/  IMAD.WIDE.U32 R2, R46, 0x70, R2 ;  /* 0x000000702e027825 */ /* 0x000fe800078e0002 */
[----:B------:R-:W-:Y:S01]  /*16d90*/  IMAD.IADD R0, R3, 0x1, R55 ;  /* 0x0000000103007824 */ /* 0x000fe200078e0237 */
[C---:B------:R-:W-:Y:S01]  /*16da0*/  LEA R52, P0, R2.reuse, c[0x0][0x1f8], 0x1 ;  /* 0x00007e0002347a11 */ /* 0x040fe200078008ff */
[----:B------:R-:W-:Y:S03]  /*16db0*/  IMAD.U32 R3, RZ, RZ, UR4 ;  /* 0x00000004ff037e24 */ /* 0x000fe6000f8e00ff */
[----:B------:R-:W-:Y:S01]  /*16dc0*/  LEA.HI.X R53, R2, c[0x0][0x1fc], R0, 0x1, P0 ;  /* 0x00007f0002357a11 */ /* 0x000fe200000f0c00 */
[----:B------:R-:W-:Y:S01]  /*16dd0*/  IMAD.U32 R2, RZ, RZ, UR5 ;  /* 0x00000005ff027e24 */ /* 0x000fe2000f8e00ff */
[----:B------:R-:W-:Y:S01]  /*16de0*/  IADD3 R54, P0, R220, R44, RZ ;  /* 0x0000002cdc367210 */ /* 0x000fe20007f1e0ff */
[----:B------:R-:W-:Y:S02]  /*16df0*/  IMAD.IADD R0, R55, 0x1, R45 ;  /* 0x0000000137007824 */ /* 0x000fe400078e022d */
[----:B------:R-:W-:Y:S01]  /*16e00*/  @!PT LDS RZ, [RZ] ;  /* 0x00000000fffff984 */ /* 0x000fe20000000800 */
[----:B------:R-:W-:Y:S01]  /*16e10*/  @!PT LDS RZ, [RZ] ;  /* 0x00000000fffff984 */ /* 0x000fe20000000800 */
[----:B------:R-:W-:Y:S01]  /*16e20*/  @!PT LDS RZ, [RZ] ;  /* 0x00000000fffff984 */ /* 0x000fe20000000800 */
[----:B------:R2:W-:Y:S01]  /*16e30*/  LDGSTS.E.BYPASS.LTC128B.128 [R216+0x100], [R52.64], !P5 ;  /* 0x0010000034d87fae */ /* 0x0005e2000e901d46 */
[----:B------:R-:W-:Y:S02]  /*16e40*/  IMAD.WIDE.U32 R164, R46, 0x70, R2 ;  /* 0x000000702ea47825 */ /* 0x000fe400078e0002 */
[C---:B------:R-:W-:Y:S01]  /*16e50*/  HMMA.16816.F32.BF16 R44, R132.reuse, R48, RZ ;  /* 0x00000030842c723c */ /* 0x040fe200000418ff */
[C---:B------:R-:W-:Y:S01]  /*16e60*/  IADD3.X R112, R0.reuse, UR9, RZ, P1, !PT ;  /* 0x0000000900707c10 */ /* 0x040fe20008ffe4ff */
[----:B------:R2:W-:Y:S01]  /*16e70*/  LDGSTS.E.BYPASS.LTC128B.128 [R216+0x3900], [R52.64+0x80], !P4 ;  /* 0x0390008034d87fae */ /* 0x0005e2000e101d46 */
[----:B------:R-:W-:Y:S01]  /*16e80*/  IMAD.X R3, R0, 0x1, R219, P0 ;  /* 0x0000000100037824 */ /* 0x000fe200000e06db */
[----:B------:R-:W-:Y:S02]  /*16e90*/  LEA R2, P0, R54, c[0x0][0x1f8], 0x1 ;  /* 0x00007e0036027a11 */ /* 0x000fe400078008ff */
[----:B------:R-:W-:Y:S02]  /*16ea0*/  IADD3 R0, P1, R166, R220, RZ ;  /* 0x000000dca6007210 */ /* 0x000fe40007f3e0ff */
[C---:B------:R-:W-:Y:S01]  /*16eb0*/  HMMA.16816.F32.BF16 R48, R132.reuse, R50, RZ ;  /* 0x000000328430723c */ /* 0x040fe200000418ff */
[----:B------:R-:W-:Y:S03]  /*16ec0*/  LEA.HI.X R3, R54, c[0x0][0x1fc], R3, 0x1, P0 ;  /* 0x00007f0036037a11 */ /* 0x000fe600000f0c03 */
[----:B------:R-:W-:Y:S02]  /*16ed0*/  IADD3 R167, P0, R220, R164, RZ ;  /* 0x000000a4dca77210 */ /* 0x000fe40007f1e0ff */
[----:B------:R3:W-:Y:S02]  /*16ee0*/  LDGSTS.E.BYPASS.LTC128B.128 [R216+0x1100], [R2.64], !P5 ;  /* 0x0110000002d87fae */ /* 0x0007e4000e901d46 */
[C---:B------:R-:W-:Y:S01]  /*16ef0*/  IADD3.X R214, R219.reuse, R55, R165, P0, !PT ;  /* 0x00000037dbd67210 */ /* 0x040fe200007fe4a5 */
[----:B------:R-:W-:Y:S02]  /*16f00*/  IMAD.X R165, R112, 0x1, R219, P1 ;  /* 0x0000000170a57824 */ /* 0x000fe400008e06db */
[----:B------:R3:W-:Y:S01]  /*16f10*/  LDGSTS.E.BYPASS.LTC128B.128 [R216+0x4900], [R2.64+0x80], !P4 ;  /* 0x0490008002d87fae */ /* 0x0007e2000e101d46 */
[C---:B------:R-:W-:Y:S04]  /*16f20*/  LEA R164, P0, R0.reuse, c[0x0][0x1f8], 0x1 ;  /* 0x00007e0000a47a11 */ /* 0x040fe800078008ff */
[----:B------:R-:W-:Y:S02]  /*16f30*/  LEA.HI.X R165, R0, c[0x0][0x1fc], R165, 0x1, P0 ;  /* 0x00007f0000a57a11 */ /* 0x000fe400000f0ca5 */
[----:B------:R-:W-:Y:S01]  /*16f40*/  @!P2 IADD3 R0, P1, P0, R220, UR8, R166 ;  /* 0x00000008dc00ac10 */ /* 0x000fe2000f83e0a6 */
[C---:B--2---:R-:W-:Y:S02]  /*16f50*/  HMMA.16816.F32.BF16 R52, R132.reuse, R56, RZ ;  /* 0x000000388434723c */ /* 0x044fe400000418ff */
[----:B------:R2:W-:Y:S06]  /*16f60*/  LDGSTS.E.BYPASS.LTC128B.128 [R216+0x2100], [R164.64], !P5 ;  /* 0x02100000a4d87fae */ /* 0x0005ec000e901d46 */
[----:B------:R-:W-:Y:S08]  /*16f70*/  HMMA.16816.F32.BF16 R56, R132, R58, RZ ;  /* 0x0000003a8438723c */ /* 0x000ff000000418ff */
[C---:B------:R-:W-:Y:S05]  /*16f80*/  HMMA.16816.F32.BF16 R4, R136.reuse, R116, R4 ;  /* 0x000000748804723c */ /* 0x040fea0000041804 */
[----:B---3--:R-:W-:Y:S01]  /*16f90*/  @!P2 IADD3.X R3, R219, UR9, R112, P1, P0 ;  /* 0x00000009db03ac10 */ /* 0x008fe20008fe0470 */
[----:B------:R-:W-:Y:S01]  /*16fa0*/  IMAD.MOV.U32 R112, RZ, RZ, R115 ;  /* 0x000000ffff707224 */ /* 0x000fe200078e0073 */
[----:B------:R-:W3:Y:S01]  /*16fb0*/  LDL R219, [R1+0x38] ;  /* 0x0000380001db7983 */ /* 0x000ee20000100800 */
[C---:B------:R-:W-:Y:S04]  /*16fc0*/  HMMA.16816.F32.BF16 R8, R136.reuse, R118, R8 ;  /* 0x000000768808723c */ /* 0x040fe80000041808 */
[C---:B------:R-:W-:Y:S04]  /*16fd0*/  @!P2 LEA R2, P0, R0.reuse, c[0x0][0x1f8], 0x1 ;  /* 0x00007e000002aa11 */ /* 0x040fe800078008ff */
[C---:B------:R-:W-:Y:S04]  /*16fe0*/  HMMA.16816.F32.BF16 R12, R136.reuse, R140, R12 ;  /* 0x0000008c880c723c */ /* 0x040fe8000004180c */
[----:B------:R-:W-:Y:S02]  /*16ff0*/  @!P2 LEA.HI.X R3, R0, c[0x0][0x1fc], R3, 0x1, P0 ;  /* 0x00007f000003aa11 */ /* 0x000fe400000f0c03 */
[C---:B------:R-:W-:Y:S02]  /*17000*/  LEA R116, P0, R167.reuse, c[0x0][0x1f8], 0x1 ;  /* 0x00007e00a7747a11 */ /* 0x040fe400078008ff */
[C---:B------:R-:W-:Y:S04]  /*17010*/  HMMA.16816.F32.BF16 R16, R136.reuse, R142, R16 ;  /* 0x0000008e8810723c */ /* 0x040fe80000041810 */
[----:B------:R-:W-:Y:S04]  /*17020*/  LEA.HI.X R117, R167, c[0x0][0x1fc], R214, 0x1, P0 ;  /* 0x00007f00a7757a11 */ /* 0x000fe800000f0cd6 */
[C---:B------:R-:W-:Y:S01]  /*17030*/  HMMA.16816.F32.BF16 R20, R136.reuse, R144, R20 ;  /* 0x000000908814723c */ /* 0x040fe20000041814 */
[----:B------:R1:W-:Y:S05]  /*17040*/  LDGSTS.E.BYPASS.LTC128B.128 [R216+0x5900], [R116.64+0x80], !P4 ;  /* 0x0590008074d87fae */ /* 0x0003ea000e101d46 */
[----:B------:R1:W-:Y:S02]  /*17050*/  @!P2 LDGSTS.E.BYPASS.LTC128B.128 [R216+0x3100], [R2.64], !P5 ;  /* 0x0310000002d8afae */ /* 0x0003e4000e901d46 */
[C---:B------:R-:W-:Y:S03]  /*17060*/  HMMA.16816.F32.BF16 R24, R136.reuse, R146, R24 ;  /* 0x000000928818723c */ /* 0x040fe60000041818 */
[----:B------:R2:W-:Y:S05]  /*17070*/  @!P2 LDGSTS.E.BYPASS.LTC128B.128 [R216+0x6900], [R2.64+0x80], !P4 ;  /* 0x0690008002d8afae */ /* 0x0005ea000e101d46 */
[C---:B----4-:R-:W-:Y:S01]  /*17080*/  HMMA.16816.F32.BF16 R28, R136.reuse, R148, R28 ;  /* 0x00000094881c723c */ /* 0x050fe2000004181c */
[----:B------:R-:W-:Y:S05]  /*17090*/  LDSM.16.M88.4 R140, [R193+0x800] ;  /* 0x00080000c18c783b */ /* 0x000fea0000000200 */
[----:B------:R-:W0:Y:S02]  /*170a0*/  LDGDEPBAR ;  /* 0x00000000000079af */ /* 0x000e240000000000 */
[C---:B------:R-:W-:Y:S03]  /*170b0*/  HMMA.16816.F32.BF16 R32, R136.reuse, R150, R32 ;  /* 0x000000968820723c */ /* 0x040fe60000041820 */
[----:B------:R-:W-:Y:S05]  /*170c0*/  LDSM.16.M88.4 R144, [R193+0x1000] ;  /* 0x00100000c190783b */ /* 0x000fea0000000200 */
[C---:B------:R-:W-:Y:S01]  /*170d0*/  HMMA.16816.F32.BF16 R36, R136.reuse, R152, R36 ;  /* 0x000000988824723c */ /* 0x040fe20000041824 */
[----:B-1----:R-:W1:Y:S05]  /*170e0*/  LDSM.16.M88.4 R116, [R193] ;  /* 0x00000000c174783b */ /* 0x002e6a0000000200 */
[----:B------:R-:W4:Y:S02]  /*170f0*/  LDSM.16.M88.4 R148, [R193+0x1800] ;  /* 0x00180000c194783b */ /* 0x000f240000000200 */
[C---:B------:R-:W-:Y:S03]  /*17100*/  HMMA.16816.F32.BF16 R40, R136.reuse, R154, R40 ;  /* 0x0000009a8828723c */ /* 0x040fe60000041828 */
[----:B------:R-:W4:Y:S05]  /*17110*/  LDSM.16.M88.4 R152, [R193+0x2000] ;  /* 0x00200000c198783b */ /* 0x000f2a0000000200 */
[C---:B------:R-:W-:Y:S01]  /*17120*/  HMMA.16816.F32.BF16 R44, R136.reuse, R156, R44 ;  /* 0x0000009c882c723c */ /* 0x040fe2000004182c */
[----:B--2---:R-:W-:Y:S07]  /*17130*/  LDSM.16.M88.4 R164, [R194+0x3800] ;  /* 0x00380000c2a4783b */ /* 0x004fee0000000200 */
        /* <DEDUP_REMOVED lines=17> */
[C---:B------:R-:W-:Y:S08]  /*17250*/  HMMA.16816.F32.BF16 R36, R168.reuse, R152, R36 ;  /* 0x00000098a824723c */ /* 0x040ff00000041824 */
[C---:B------:R-:W-:Y:S01]  /*17260*/  HMMA.16816.F32.BF16 R40, R168.reuse, R154, R40 ;  /* 0x0000009aa828723c */ /* 0x040fe20000041828 */
[----:B------:R-:W4:Y:S07]  /*17270*/  LDSM.16.M88.4 R152, [R192+0x2000] ;  /* 0x00200000c098783b */ /* 0x000f2e0000000200 */
[C---:B--2---:R-:W-:Y:S08]  /*17280*/  HMMA.16816.F32.BF16 R44, R168.reuse, R156, R44 ;  /* 0x0000009ca82c723c */ /* 0x044ff0000004182c */
[C---:B------:R-:W-:Y:S01]  /*17290*/  HMMA.16816.F32.BF16 R48, R168.reuse, R158, R48 ;  /* 0x0000009ea830723c */ /* 0x040fe20000041830 */
[----:B------:R-:W2:Y:S07]  /*172a0*/  LDSM.16.M88.4 R156, [R192+0x2800] ;  /* 0x00280000c09c783b */ /* 0x000eae0000000200 */
[C---:B-----5:R-:W-:Y:S08]  /*172b0*/  HMMA.16816.F32.BF16 R52, R168.reuse, R160, R52 ;  /* 0x000000a0a834723c */ /* 0x060ff00000041834 */
[----:B------:R-:W-:Y:S01]  /*172c0*/  HMMA.16816.F32.BF16 R56, R168, R162, R56 ;  /* 0x000000a2a838723c */ /* 0x000fe20000041838 */
        /* <DEDUP_REMOVED lines=15> */
[----:B------:R-:W-:Y:S07]  /*173c0*/  LDSM.16.M88.4 R152, [R194+0x6800] ;  /* 0x00680000c298783b */ /* 0x000fee0000000200 */
[C---:B--2---:R-:W-:Y:S03]  /*173d0*/  HMMA.16816.F32.BF16 R44, R172.reuse, R156, R44 ;  /* 0x0000009cac2c723c */ /* 0x044fe6000004182c */
[----:B---3--:R-:W-:Y:S05]  /*173e0*/  ISETP.GT.AND P3, PT, R217, R219, PT ;  /* 0x000000dbd900720c */ /* 0x008fea0003f64270 */
[C---:B------:R-:W-:Y:S01]  /*173f0*/  HMMA.16816.F32.BF16 R48, R172.reuse, R158, R48 ;  /* 0x0000009eac30723c */ /* 0x040fe20000041830 */
[----:B------:R-:W-:Y:S07]  /*17400*/  LDSM.16.M88.4 R156, [R206] ;  /* 0x00000000ce9c783b */ /* 0x000fee0000000200 */
[C---:B-----5:R-:W-:Y:S08]  /*17410*/  HMMA.16816.F32.BF16 R52, R172.reuse, R160, R52 ;  /* 0x000000a0ac34723c */ /* 0x060ff00000041834 */
[----:B------:R-:W-:Y:S01]  /*17420*/  HMMA.16816.F32.BF16 R56, R172, R162, R56 ;  /* 0x000000a2ac38723c */ /* 0x000fe20000041838 */
[----:B------:R-:W-:Y:S07]  /*17430*/  LDSM.16.M88.4 R160, [R200] ;  /* 0x00000000c8a0783b */ /* 0x000fee0000000200 */
        /* <DEDUP_REMOVED lines=8> */
[----:B------:R-:W2:Y:S07]  /*174c0*/  LDSM.16.M88.4 R140, [R202] ;  /* 0x00000000ca8c783b */ /* 0x000eae0000000200 */
[C---:B------:R-:W-:Y:S08]  /*174d0*/  HMMA.16816.F32.BF16 R28, R176.reuse, R144, R28 ;  /* 0x00000090b01c723c */ /* 0x040ff0000004181c */
[C---:B------:R-:W-:Y:S01]  /*174e0*/  HMMA.16816.F32.BF16 R32, R176.reuse, R146, R32 ;  /* 0x00000092b020723c */ /* 0x040fe20000041820 */
[----:B------:R-:W3:Y:S07]  /*174f0*/  LDSM.16.M88.4 R144, [R203] ;  /* 0x00000000cb90783b */ /* 0x000eee0000000200 */
[C---:B----4-:R-:W-:Y:S08]  /*17500*/  HMMA.16816.F32.BF16 R36, R176.reuse, R148, R36 ;  /* 0x00000094b024723c */ /* 0x050ff00000041824 */
[C---:B------:R-:W-:Y:S01]  /*17510*/  HMMA.16816.F32.BF16 R40, R176.reuse, R150, R40 ;  /* 0x00000096b028723c */ /* 0x040fe20000041828 */
[----:B------:R-:W-:Y:S07]  /*17520*/  LDSM.16.M88.4 R148, [R205] ;  /* 0x00000000cd94783b */ /* 0x000fee0000000200 */
[C---:B-1----:R-:W-:Y:S08]  /*17530*/  HMMA.16816.F32.BF16 R44, R176.reuse, R116, R44 ;  /* 0x00000074b02c723c */ /* 0x042ff0000004182c */
[C---:B------:R-:W-:Y:S01]  /*17540*/  HMMA.16816.F32.BF16 R48, R176.reuse, R118, R48 ;  /* 0x00000076b030723c */ /* 0x040fe20000041830 */
[----:B------:R-:W1:Y:S07]  /*17550*/  LDSM.16.M88.4 R116, [R204] ;  /* 0x00000000cc74783b */ /* 0x000e6e0000000200 */
[C---:B------:R-:W-:Y:S08]  /*17560*/  HMMA.16816.F32.BF16 R52, R176.reuse, R152, R52 ;  /* 0x00000098b034723c */ /* 0x040ff00000041834 */
[----:B------:R-:W-:Y:S01]  /*17570*/  HMMA.16816.F32.BF16 R56, R176, R154, R56 ;  /* 0x0000009ab038723c */ /* 0x000fe20000041838 */
[----:B------:R-:W4:Y:S07]  /*17580*/  LDSM.16.M88.4 R152, [R193+0x3800] ;  /* 0x00380000c198783b */ /* 0x000f2e0000000200 */
        /* <DEDUP_REMOVED lines=8> */
[----:B------:R-:W-:Y:S07]  /*17610*/  LDSM.16.M88.4 R164, [R193+0x5800] ;  /* 0x00580000c1a4783b */ /* 0x000fee0000000200 */
[C---:B--2---:R-:W-:Y:S08]  /*17620*/  HMMA.16816.F32.BF16 R28, R180.reuse, R140, R28 ;  /* 0x0000008cb41c723c */ /* 0x044ff0000004181c */
[C---:B------:R-:W-:Y:S01]  /*17630*/  HMMA.16816.F32.BF16 R32, R180.reuse, R142, R32 ;  /* 0x0000008eb420723c */ /* 0x040fe20000041820 */
[----:B------:R-:W2:Y:S07]  /*17640*/  LDSM.16.M88.4 R140, [R193+0x5000] ;  /* 0x00500000c18c783b */ /* 0x000eae0000000200 */
[C---:B---3--:R-:W-:Y:S08]  /*17650*/  HMMA.16816.F32.BF16 R36, R180.reuse, R144, R36 ;  /* 0x00000090b424723c */ /* 0x048ff00000041824 */
[C---:B------:R-:W-:Y:S01]  /*17660*/  HMMA.16816.F32.BF16 R40, R180.reuse, R146, R40 ;  /* 0x00000092b428723c */ /* 0x040fe20000041828 */
[----:B------:R-:W3:Y:S07]  /*17670*/  LDSM.16.M88.4 R144, [R193+0x6000] ;  /* 0x00600000c190783b */ /* 0x000eee0000000200 */
[C---:B-1----:R-:W-:Y:S08]  /*17680*/  HMMA.16816.F32.BF16 R44, R180.reuse, R116, R44 ;  /* 0x00000074b42c723c */ /* 0x042ff0000004182c */
[C---:B------:R-:W-:Y:S01]  /*17690*/  HMMA.16816.F32.BF16 R48, R180.reuse, R118, R48 ;  /* 0x00000076b430723c */ /* 0x040fe20000041830 */
[----:B------:R-:W1:Y:S07]  /*176a0*/  LDSM.16.M88.4 R116, [R193+0x6800] ;  /* 0x00680000c174783b */ /* 0x000e6e0000000200 */
[C---:B------:R-:W-:Y:S08]  /*176b0*/  HMMA.16816.F32.BF16 R52, R180.reuse, R148, R52 ;  /* 0x00000094b434723c */ /* 0x040ff00000041834 */
[----:B------:R-:W-:Y:S01]  /*176c0*/  HMMA.16816.F32.BF16 R56, R180, R150, R56 ;  /* 0x00000096b438723c */ /* 0x000fe20000041838 */
[----:B------:R-:W-:Y:S07]  /*176d0*/  LDSM.16.M88.4 R148, [R192+0x4000] ;  /* 0x00400000c094783b */ /* 0x000fee0000000200 */
[C---:B----4-:R-:W-:Y:S08]  /*176e0*/  HMMA.16816.F32.BF16 R4, R184.reuse, R152, R4 ;  /* 0x00000098b804723c */ /* 0x050ff00000041804 */
[C---:B------:R-:W-:Y:S01]  /*176f0*/  HMMA.16816.F32.BF16 R8, R184.reuse, R154, R8 ;  /* 0x0000009ab808723c */ /* 0x040fe20000041808 */
[----:B------:R-:W-:Y:S07]  /*17700*/  LDSM.16.M88.4 R152, [R192+0x4800] ;  /* 0x00480000c098783b */ /* 0x000fee0000000200 */
[C---:B-----5:R-:W-:Y:S08]  /*17710*/  HMMA.16816.F32.BF16 R12, R184.reuse, R156, R12 ;  /* 0x0000009cb80c723c */ /* 0x060ff0000004180c */
        /* <DEDUP_REMOVED lines=10> */
[----:B------:R-:W4:Y:S07]  /*177c0*/  LDSM.16.M88.4 R164, [R192+0x6000] ;  /* 0x00600000c0a4783b */ /* 0x000f2e0000000200 */
[C---:B---3--:R-:W-:Y:S08]  /*177d0*/  HMMA.16816.F32.BF16 R44, R184.reuse, R144, R44 ;  /* 0x00000090b82c723c */ /* 0x048ff0000004182c */
[C---:B------:R-:W-:Y:S01]  /*177e0*/  HMMA.16816.F32.BF16 R48, R184.reuse, R146, R48 ;  /* 0x00000092b830723c */ /* 0x040fe20000041830 */
[----:B------:R-:W3:Y:S01]  /*177f0*/  LDSM.16.M88.4 R144, [R192+0x6800] ;  /* 0x00680000c090783b */ /* 0x000ee20000000200 */
[----:B------:R-:W-:Y:S04]  /*17800*/  DEPBAR.LE SB0, 0x0 ;  /* 0x000080000000791a */ /* 0x000fe80000000000 */
[----:B------:R-:W-:Y:S02]  /*17810*/  BAR.SYNC.DEFER_BLOCKING 0x0 ;  /* 0x0000000000007b1d */ /* 0x000fe40000010000 */
[C---:B-1----:R-:W-:Y:S08]  /*17820*/  HMMA.16816.F32.BF16 R52, R184.reuse, R116, R52 ;  /* 0x00000074b834723c */ /* 0x042ff00000041834 */
[----:B------:R-:W-:Y:S08]  /*17830*/  HMMA.16816.F32.BF16 R56, R184, R118, R56 ;  /* 0x00000076b838723c */ /* 0x000ff00000041838 */
[C---:B--2---:R-:W-:Y:S08]  /*17840*/  HMMA.16816.F32.BF16 R4, R188.reuse, R140, R4 ;  /* 0x0000008cbc04723c */ /* 0x044ff00000041804 */
[C---:B------:R-:W-:Y:S07]  /*17850*/  HMMA.16816.F32.BF16 R8, R188.reuse, R142, R8 ;  /* 0x0000008ebc08723c */ /* 0x040fee0000041808 */
[----:B------:R-:W-:Y:S01]  /*17860*/  P2R R143, PR, RZ, 0x8 ;  /* 0x00000008ff8f7803 */ /* 0x000fe20000000000 */
        /* <DEDUP_REMOVED lines=9> */
[C---:B------:R-:W-:Y:S08]  /*17900*/  HMMA.16816.F32.BF16 R48, R188.reuse, R166, R48 ;  /* 0x000000a6bc30723c */ /* 0x040ff00000041830 */
[C---:B---3--:R-:W-:Y:S08]  /*17910*/  HMMA.16816.F32.BF16 R52, R188.reuse, R144, R52 ;  /* 0x00000090bc34723c */ /* 0x048ff00000041834 */
[----:B------:R-:W-:Y:S01]  /*17920*/  HMMA.16816.F32.BF16 R56, R188, R146, R56 ;  /* 0x00000092bc38723c */ /* 0x000fe20000041838 */
[----:B------:R-:W-:Y:S07]  /*17930*/  @!UPT UIADD3 URZ, URZ, URZ, URZ ;  /* 0x0000003f3f3ff290 */ /* 0x000fee000fffe03f */
[----:B------:R-:W-:-:S11]  /*17940*/  @!P3 BRA `(.L_x_1241) ;  /* 0x000003600000b947 */ /* 0x000fd60003800000 */
[----:B------:R-:W-:Y:S01]  /*17950*/  IADD3 R0, R217, -0x1, RZ ;  /* 0xffffffffd9007810 */ /* 0x000fe20007ffe0ff */
[----:B------:R-:W2:Y:S01]  /*17960*/  LDL.64 R220, [R1+0x18] ;  /* 0x0000180001dc7983 */ /* 0x000ea20000100a00 */
[C---:B------:R-:W-:Y:S02]  /*17970*/  ISETP.GE.AND P2, PT, R237.reuse, 0x21, PT ;  /* 0x00000021ed00780c */ /* 0x040fe40003f46270 */
[----:B------:R-:W-:Y:S01]  /*17980*/  SHF.R.S32.HI R2, RZ, 0x1f, R0 ;  /* 0x0000001fff027819 */ /* 0x000fe20000011400 */
[----:B------:R-:W3:Y:S01]  /*17990*/  LDL R219, [R1+0x10] ;  /* 0x0000100001db7983 */ /* 0x000ee20000100800 */
        /* <DEDUP_REMOVED lines=49> */
.L_x_1241:
[----:B------:R-:W-:Y:S05]  /*17cb0*/  BSYNC B0 ;  /* 0x0000000000007941 */ /* 0x000fea0003800000 */
.L_x_1240:
[----:B------:R-:W-:Y:S01]  /*17cc0*/  FMNMX.FTZ R0, R4, R115, !PT ;  /* 0x0000007304007209 */ /* 0x000fe20007810000 */
[----:B------:R-:W-:Y:S01]  /*17cd0*/  LDSM.16.MT88.4 R144, [R196] ;  /* 0x00000000c490783b */ /* 0x000fe20000004200 */
[----:B-1----:R-:W-:Y:S02]  /*17ce0*/  FMNMX.FTZ R2, R6, R114, !PT ;  /* 0x0000007206027209 */ /* 0x002fe40007810000 */
        /* <DEDUP_REMOVED lines=81> */
[----:B------:R-:W5:Y:S01]  /*18200*/  MUFU.EX2 R225, R7 ;  /* 0x0000000700e17308 */ /* 0x000f620000000800 */
[--C-:B------:R-:W-:Y:S02]  /*18210*/  FFMA.FTZ R26, R26, c[0x0][0x2d0], -R112.reuse ;  /* 0x0000b4001a1a7a23 */ /* 0x100fe40000010870 */
[----:B------:R-:W-:Y:S02]  /*18220*/  FFMA.FTZ R27, R27, c[0x0][0x2d0], -R112 ;  /* 0x0000b4001b1b7a23 */ /* 0x000fe40000010870 */
        /* <DEDUP_REMOVED lines=11> */
[C---:B------:R-:W-:Y:S01]  /*182e0*/  FMUL.FTZ R76, R2.reuse, R76 ;  /* 0x0000004c024c7220 */ /* 0x040fe20000410000 */
[----:B-----5:R-:W-:Y:S01]  /*182f0*/  F2FP.BF16.PACK_AB R117, R225, R226 ;  /* 0x000000e2e175723e */ /* 0x020fe200000010ff */
        /* <DEDUP_REMOVED lines=9> */
[----:B------:R-:W5:Y:S01]  /*18390*/  MUFU.EX2 R229, R5 ;  /* 0x0000000500e57308 */ /* 0x000f620000000800 */
        /* <DEDUP_REMOVED lines=13> */
[----:B------:R-:W-:Y:S01]  /*18470*/  FMUL.FTZ R74, R0, R74 ;  /* 0x0000004a004a7220 */ /* 0x000fe20000410000 */
[----:B-----5:R-:W-:Y:S01]  /*18480*/  F2FP.BF16.PACK_AB R116, R229, R222 ;  /* 0x000000dee574723e */ /* 0x020fe200000010ff */
[----:B------:R-:W-:Y:S02]  /*18490*/  FMUL.FTZ R5, R2, R121 ;  /* 0x0000007902057220 */ /* 0x000fe40000410000 */
[C---:B------:R-:W-:Y:S02]  /*184a0*/  FMUL.FTZ R75, R0.reuse, R75 ;  /* 0x0000004b004b7220 */ /* 0x040fe40000410000 */
[C---:B------:R-:W-:Y:S01]  /*184b0*/  FMUL.FTZ R78, R0.reuse, R78 ;  /* 0x0000004e004e7220 */ /* 0x040fe20000410000 */
[----:B------:R5:W-:Y:S01]  /*184c0*/  MUFU.EX2 R220, R13 ;  /* 0x0000000d00dc7308 */ /* 0x000be20000000800 */
[C---:B------:R-:W-:Y:S02]  /*184d0*/  FMUL.FTZ R79, R0.reuse, R79 ;  /* 0x0000004f004f7220 */ /* 0x040fe40000410000 */
[----:B------:R-:W-:Y:S02]  /*184e0*/  FMUL.FTZ R82, R0, R82 ;  /* 0x0000005200527220 */ /* 0x000fe40000410000 */
[----:B-1----:R-:W-:Y:S02]  /*184f0*/  FFMA.FTZ R4, R9, c[0x0][0x2d0], -R114 ;  /* 0x0000b40009047a23 */ /* 0x002fe40000010872 */
        /* <DEDUP_REMOVED lines=18> */
[----:B------:R-:W-:Y:S02]  /*18620*/  FFMA.FTZ R4, R10, c[0x0][0x2d0], -R112 ;  /* 0x0000b4000a047a23 */ /* 0x000fe40000010870 */
        /* <DEDUP_REMOVED lines=13> */
[----:B------:R-:W-:Y:S02]  /*18700*/  FFMA.FTZ R17, R17, c[0x0][0x2d0], -R114 ;  /* 0x0000b40011117a23 */ /* 0x000fe40000010872 */
[C---:B------:R-:W-:Y:S01]  /*18710*/  FMUL.FTZ R108, R2.reuse, R108 ;  /* 0x0000006c026c7220 */ /* 0x040fe20000410000 */
[----:B------:R4:W-:Y:S01]  /*18720*/  MUFU.EX2 R167, R16 ;  /* 0x0000001000a77308 */ /* 0x0009e20000000800 */
[----:B------:R-:W-:Y:S02]  /*18730*/  FMUL.FTZ R109, R2, R109 ;  /* 0x0000006d026d7220 */ /* 0x000fe40000410000 */
[----:B-1----:R-:W-:Y:S02]  /*18740*/  FFMA.FTZ R4, R11, c[0x0][0x2d0], -R112 ;  /* 0x0000b4000b047a23 */ /* 0x002fe40000010870 */
[C---:B------:R-:W-:Y:S02]  /*18750*/  FMUL.FTZ R11, R0.reuse, R127 ;  /* 0x0000007f000b7220 */ /* 0x040fe40000410000 */
[----:B------:R-:W-:Y:S01]  /*18760*/  LDSM.16.MT88.4 R124, [R197] ;  /* 0x00000000c57c783b */ /* 0x000fe20000004200 */
[C---:B------:R-:W-:Y:S02]  /*18770*/  FMUL.FTZ R110, R0.reuse, R110 ;  /* 0x0000006e006e7220 */ /* 0x040fe40000410000 */
[----:B------:R-:W1:Y:S01]  /*18780*/  MUFU.EX2 R223, R4 ;  /* 0x0000000400df7308 */ /* 0x000e620000000800 */
[----:B------:R-:W-:Y:S02]  /*18790*/  FMUL.FTZ R111, R0, R111 ;  /* 0x0000006f006f7220 */ /* 0x000fe40000410000 */
[----:B------:R-:W-:Y:S01]  /*187a0*/  FMUL.FTZ R60, R2, R60 ;  /* 0x0000003c023c7220 */ /* 0x000fe20000410000 */
[----:B--2---:R-:W-:Y:S01]  /*187b0*/  F2FP.BF16.PACK_AB R19, R164, R165 ;  /* 0x000000a5a413723e */ /* 0x004fe200000010ff */
[----:B------:R-:W-:Y:S02]  /*187c0*/  FMUL.FTZ R61, R2, R61 ;  /* 0x0000003d023d7220 */ /* 0x000fe40000410000 */
[C---:B------:R-:W-:Y:S02]  /*187d0*/  FMUL.FTZ R62, R0.reuse, R62 ;  /* 0x0000003e003e7220 */ /* 0x040fe40000410000 */
[----:B------:R-:W-:Y:S01]  /*187e0*/  FMUL.FTZ R63, R0, R63 ;  /* 0x0000003f003f7220 */ /* 0x000fe20000410000 */
[----:B------:R2:W5:Y:S01]  /*187f0*/  MUFU.EX2 R166, R17 ;  /* 0x0000001100a67308 */ /* 0x0005620000000800 */
        /* <DEDUP_REMOVED lines=9> */
[----:B-1----:R-:W-:Y:S01]  /*18890*/  F2FP.BF16.PACK_AB R119, R223, R224 ;  /* 0x000000e0df77723e */ /* 0x002fe200000010ff */
[----:B------:R-:W-:Y:S02]  /*188a0*/  FMUL.FTZ R4, R2, R120 ;  /* 0x0000007802047220 */ /* 0x000fe40000410000 */
[----:B------:R-:W1:Y:S01]  /*188b0*/  LDSM.16.MT88.4 R120, [R198] ;  /* 0x00000000c678783b */ /* 0x000e620000004200 */
[--C-:B------:R-:W-:Y:S02]  /*188c0*/  FFMA.FTZ R25, R25, c[0x0][0x2d0], -R114.reuse ;  /* 0x0000b40019197a23 */ /* 0x100fe40000010872 */
[----:B------:R-:W4:Y:S01]  /*188d0*/  MUFU.EX2 R163, R20 ;  /* 0x0000001400a37308 */ /* 0x000f220000000800 */
[--C-:B------:R-:W-:Y:S01]  /*188e0*/  FFMA.FTZ R28, R28, c[0x0][0x2d0], -R114.reuse ;  /* 0x0000b4001c1c7a23 */ /* 0x100fe20000010872 */
[C---:B------:R-:W-:Y:S05]  /*188f0*/  HMMA.16816.F32.BF16 R4, R116.reuse, R140, R4 ;  /* 0x0000008c7404723c */ /* 0x040fea0000041804 */
[--C-:B------:R-:W-:Y:S01]  /*18900*/  FFMA.FTZ R29, R29, c[0x0][0x2d0], -R114.reuse ;  /* 0x0000b4001d1d7a23 */ /* 0x100fe20000010872 */
[----:B--2---:R-:W-:Y:S01]  /*18910*/  F2FP.BF16.PACK_AB R17, R214, R219 ;  /* 0x000000dbd611723e */ /* 0x004fe200000010ff */
[----:B------:R-:W-:Y:S01]  /*18920*/  FFMA.FTZ R33, R33, c[0x0][0x2d0], -R114 ;  /* 0x0000b40021217a23 */ /* 0x000fe20000010872 */
[C---:B------:R-:W-:Y:S01]  /*18930*/  HMMA.16816.F32.BF16 R8, R116.reuse, R142, R8 ;  /* 0x0000008e7408723c */ /* 0x040fe20000041808 */
[----:B------:R-:W2:Y:S01]  /*18940*/  LDSM.16.MT88.4 R140, [R195+0x3800] ;  /* 0x00380000c38c783b */ /* 0x000ea20000004200 */
[----:B------:R-:W1:Y:S02]  /*18950*/  MUFU.EX2 R162, R21 ;  /* 0x0000001500a27308 */ /* 0x000e640000000800 */
[--C-:B------:R-:W-:Y:S01]  /*18960*/  FFMA.FTZ R34, R34, c[0x0][0x2d0], -R112.reuse ;  /* 0x0000b40022227a23 */ /* 0x100fe20000010870 */
[----:B-----5:R-:W-:Y:S01]  /*18970*/  F2FP.BF16.PACK_AB R18, R166, R167 ;  /* 0x000000a7a612723e */ /* 0x020fe200000010ff */
[----:B------:R-:W-:Y:S02]  /*18980*/  FFMA.FTZ R35, R35, c[0x0][0x2d0], -R112 ;  /* 0x0000b40023237a23 */ /* 0x000fe40000010870 */
[C---:B------:R-:W-:Y:S04]  /*18990*/  HMMA.16816.F32.BF16 R68, R116.reuse, R144, R68 ;  /* 0x000000907444723c */ /* 0x040fe80000041844 */
[----:B------:R5:W-:Y:S01]  /*189a0*/  MUFU.EX2 R160, R23 ;  /* 0x0000001700a07308 */ /* 0x000be20000000800 */
[----:B------:R-:W-:Y:S02]  /*189b0*/  FFMA.FTZ R2, R2, R231, R222 ;  /* 0x000000e702027223 */ /* 0x000fe400000100de */
[----:B---3--:R-:W-:Y:S01]  /*189c0*/  FFMA.FTZ R0, R0, R230, R226 ;  /* 0x000000e600007223 */ /* 0x008fe200000100e2 */
[C---:B------:R-:W-:Y:S04]  /*189d0*/  HMMA.16816.F32.BF16 R72, R116.reuse, R146, R72 ;  /* 0x000000927448723c */ /* 0x040fe80000041848 */
[----:B------:R-:W-:Y:S02]  /*189e0*/  FADD.FTZ R2, R229, R2 ;  /* 0x00000002e5027221 */ /* 0x000fe40000010000 */
[----:B------:R-:W3:Y:S01]  /*189f0*/  MUFU.EX2 R159, R24 ;  /* 0x00000018009f7308 */ /* 0x000ee20000000800 */
[----:B------:R-:W-:Y:S02]  /*18a00*/  FADD.FTZ R0, R225, R0 ;  /* 0x00000000e1007221 */ /* 0x000fe40000010000 */
[----:B------:R-:W-:Y:S01]  /*18a10*/  FADD.FTZ R2, R228, R2 ;  /* 0x00000002e4027221 */ /* 0x000fe20000010000 */
[C---:B-1----:R-:W-:Y:S03]  /*18a20*/  HMMA.16816.F32.BF16 R76, R116.reuse, R120, R76 ;  /* 0x00000078744c723c */ /* 0x042fe6000004184c */
[----:B------:R-:W-:Y:S03]  /*18a30*/  FADD.FTZ R2, R227, R2 ;  /* 0x00000002e3027221 */ /* 0x000fe60000010000 */
[----:B------:R-:W1:Y:S01]  /*18a40*/  MUFU.EX2 R158, R25 ;  /* 0x00000019009e7308 */ /* 0x000e620000000800 */
[----:B------:R-:W-:Y:S01]  /*18a50*/  FADD.FTZ R0, R224, R0 ;  /* 0x00000000e0007221 */ /* 0x000fe20000010000 */
[C---:B------:R-:W-:Y:S01]  /*18a60*/  HMMA.16816.F32.BF16 R80, R116.reuse, R122, R80 ;  /* 0x0000007a7450723c */ /* 0x040fe20000041850 */
[----:B------:R-:W1:Y:S03]  /*18a70*/  LDSM.16.MT88.4 R120, [R196+0x3800] ;  /* 0x00380000c478783b */ /* 0x000e660000004200 */
[----:B------:R-:W-:Y:S02]  /*18a80*/  FADD.FTZ R2, R221, R2 ;  /* 0x00000002dd027221 */ /* 0x000fe40000010000 */
[----:B------:R-:W-:Y:S02]  /*18a90*/  FADD.FTZ R0, R223, R0 ;  /* 0x00000000df007221 */ /* 0x000fe40000010000 */
[----:B------:R-:W1:Y:S01]  /*18aa0*/  MUFU.EX2 R157, R26 ;  /* 0x0000001a009d7308 */ /* 0x000e620000000800 */
[C---:B------:R-:W-:Y:S01]  /*18ab0*/  HMMA.16816.F32.BF16 R84, R116.reuse, R124, R84 ;  /* 0x0000007c7454723c */ /* 0x040fe20000041854 */
[----:B-----5:R-:W-:Y:S02]  /*18ac0*/  LDSM.16.MT88.4 R20, [R196+0x4000] ;  /* 0x00400000c414783b */ /* 0x020fe40000004200 */
[----:B------:R-:W-:Y:S02]  /*18ad0*/  FADD.FTZ R2, R220, R2 ;  /* 0x00000002dc027221 */ /* 0x000fe40000010000 */
[----:B------:R-:W-:Y:S03]  /*18ae0*/  FADD.FTZ R0, R219, R0 ;  /* 0x00000000db007221 */ /* 0x000fe60000010000 */
[C---:B------:R-:W-:Y:S01]  /*18af0*/  HMMA.16816.F32.BF16 R88, R116.reuse, R126, R88 ;  /* 0x0000007e7458723c */ /* 0x040fe20000041858 */
[----:B------:R-:W5:Y:S01]  /*18b00*/  LDSM.16.MT88.4 R124, [R198+0x3800] ;  /* 0x00380000c67c783b */ /* 0x000f620000004200 */
[----:B------:R3:W3:Y:S02]  /*18b10*/  MUFU.EX2 R156, R27 ;  /* 0x0000001b009c7308 */ /* 0x0006e40000000800 */
[----:B------:R-:W-:Y:S02]  /*18b20*/  FADD.FTZ R2, R167, R2 ;  /* 0x00000002a7027221 */ /* 0x000fe40000010000 */
[----:B------:R-:W-:Y:S02]  /*18b30*/  FADD.FTZ R0, R214, R0 ;  /* 0x00000000d6007221 */ /* 0x000fe40000010000 */
[C---:B--2---:R-:W-:Y:S04]  /*18b40*/  HMMA.16816.F32.BF16 R92, R116.reuse, R140, R92 ;  /* 0x0000008c745c723c */ /* 0x044fe8000004185c */
[----:B------:R-:W-:Y:S01]  /*18b50*/  MUFU.EX2 R154, R33 ;  /* 0x00000021009a7308 */ /* 0x000fe20000000800 */
[----:B------:R-:W-:Y:S02]  /*18b60*/  FADD.FTZ R2, R166, R2 ;  /* 0x00000002a6027221 */ /* 0x000fe40000010000 */
[----:B------:R-:W-:Y:S01]  /*18b70*/  FADD.FTZ R0, R165, R0 ;  /* 0x00000000a5007221 */ /* 0x000fe20000010000 */
[C---:B------:R-:W-:Y:S01]  /*18b80*/  HMMA.16816.F32.BF16 R96, R116.reuse, R142, R96 ;  /* 0x0000008e7460723c */ /* 0x040fe20000041860 */
[----:B------:R-:W-:Y:S03]  /*18b90*/  LDSM.16.MT88.4 R140, [R198+0x800] ;  /* 0x00080000c68c783b */ /* 0x000fe60000004200 */
[----:B----4-:R-:W-:Y:S02]  /*18ba0*/  FADD.FTZ R2, R163, R2 ;  /* 0x00000002a3027221 */ /* 0x010fe40000010000 */
[----:B------:R-:W-:Y:S01]  /*18bb0*/  MUFU.EX2 R153, R34 ;  /* 0x0000002200997308 */ /* 0x000fe20000000800 */
[----:B------:R-:W-:Y:S01]  /*18bc0*/  FADD.FTZ R0, R164, R0 ;  /* 0x00000000a4007221 */ /* 0x000fe20000010000 */
[C---:B-1----:R-:W-:Y:S01]  /*18bd0*/  HMMA.16816.F32.BF16 R12, R116.reuse, R120, R12 ;  /* 0x00000078740c723c */ /* 0x042fe2000004180c */
[----:B---3--:R-:W-:Y:S03]  /*18be0*/  LDSM.16.MT88.4 R24, [R196+0x1000] ;  /* 0x00100000c418783b */ /* 0x008fe60000004200 */
[----:B------:R-:W-:Y:S02]  /*18bf0*/  FADD.FTZ R2, R162, R2 ;  /* 0x00000002a2027221 */ /* 0x000fe40000010000 */
[----:B------:R-:W-:Y:S02]  /*18c00*/  FADD.FTZ R0, R161, R0 ;  /* 0x00000000a1007221 */ /* 0x000fe40000010000 */
[----:B------:R-:W-:Y:S01]  /*18c10*/  MUFU.EX2 R152, R35 ;  /* 0x0000002300987308 */ /* 0x000fe20000000800 */
[C---:B------:R-:W-:Y:S01]  /*18c20*/  HMMA.16816.F32.BF16 R100, R116.reuse, R122, R100 ;  /* 0x0000007a7464723c */ /* 0x040fe20000041864 */
[----:B------:R-:W1:Y:S02]  /*18c30*/  LDSM.16.MT88.4 R120, [R195+0x800] ;  /* 0x00080000c378783b */ /* 0x000e640000004200 */
[----:B------:R-:W-:Y:S02]  /*18c40*/  FADD.FTZ R2, R159, R2 ;  /* 0x000000029f027221 */ /* 0x000fe40000010000 */
[----:B------:R-:W-:Y:S03]  /*18c50*/  FADD.FTZ R0, R160, R0 ;  /* 0x00000000a0007221 */ /* 0x000fe60000010000 */
[C---:B-----5:R-:W-:Y:S04]  /*18c60*/  HMMA.16816.F32.BF16 R104, R116.reuse, R124, R104 ;  /* 0x0000007c7468723c */ /* 0x060fe80000041868 */
[----:B------:R-:W-:Y:S02]  /*18c70*/  FADD.FTZ R2, R158, R2 ;  /* 0x000000029e027221 */ /* 0x000fe40000010000 */
[----:B------:R-:W-:Y:S02]  /*18c80*/  FADD.FTZ R0, R157, R0 ;  /* 0x000000009d007221 */ /* 0x000fe40000010000 */
[C---:B------:R-:W-:Y:S01]  /*18c90*/  HMMA.16816.F32.BF16 R108, R116.reuse, R126, R108 ;  /* 0x0000007e746c723c */ /* 0x040fe2000004186c */
[----:B------:R-:W2:Y:S03]  /*18ca0*/  LDSM.16.MT88.4 R124, [R196+0x800] ;  /* 0x00080000c47c783b */ /* 0x000ea60000004200 */
[----:B------:R-:W-:Y:S04]  /*18cb0*/  FADD.FTZ R0, R156, R0 ;  /* 0x000000009c007221 */ /* 0x000fe80000010000 */
[C---:B------:R-:W-:Y:S08]  /*18cc0*/  HMMA.16816.F32.BF16 R60, R116.reuse, R128, R60 ;  /* 0x00000080743c723c */ /* 0x040ff0000004183c */
[----:B------:R-:W-:Y:S01]  /*18cd0*/  HMMA.16816.F32.BF16 R64, R116, R130, R64 ;  /* 0x000000827440723c */ /* 0x000fe20000041840 */
[----:B------:R-:W3:Y:S07]  /*18ce0*/  LDSM.16.MT88.4 R116, [R197+0x800] ;  /* 0x00080000c574783b */ /* 0x000eee0000004200 */
[C---:B-1----:R-:W-:Y:S01]  /*18cf0*/  HMMA.16816.F32.BF16 R4, R16.reuse, R120, R4 ;  /* 0x000000781004723c */ /* 0x042fe20000041804 */
[----:B------:R-:W-:Y:S07]  /*18d00*/  LDSM.16.MT88.4 R128, [R197+0x4000] ;  /* 0x00400000c580783b */ /* 0x000fee0000004200 */
[C---:B------:R-:W-:Y:S01]  /*18d10*/  HMMA.16816.F32.BF16 R8, R16.reuse, R122, R8 ;  /* 0x0000007a1008723c */ /* 0x040fe20000041808 */
[----:B------:R-:W1:Y:S07]  /*18d20*/  LDSM.16.MT88.4 R120, [R195+0x4000] ;  /* 0x00400000c378783b */ /* 0x000e6e0000004200 */
[C---:B--2---:R-:W-:Y:S08]  /*18d30*/  HMMA.16816.F32.BF16 R68, R16.reuse, R124, R68 ;  /* 0x0000007c1044723c */ /* 0x044ff00000041844 */
[C---:B------:R-:W-:Y:S01]  /*18d40*/  HMMA.16816.F32.BF16 R72, R16.reuse, R126, R72 ;  /* 0x0000007e1048723c */ /* 0x040fe20000041848 */
[----:B------:R-:W2:Y:S07]  /*18d50*/  LDSM.16.MT88.4 R124, [R198+0x4000] ;  /* 0x00400000c67c783b */ /* 0x000eae0000004200 */
[C---:B------:R-:W-:Y:S08]  /*18d60*/  HMMA.16816.F32.BF16 R76, R16.reuse, R140, R76 ;  /* 0x0000008c104c723c */ /* 0x040ff0000004184c */
[C---:B------:R-:W-:Y:S08]  /*18d70*/  HMMA.16816.F32.BF16 R80, R16.reuse, R142, R80 ;  /* 0x0000008e1050723c */ /* 0x040ff00000041850 */
[C---:B---3--:R-:W-:Y:S08]  /*18d80*/  HMMA.16816.F32.BF16 R84, R16.reuse, R116, R84 ;  /* 0x000000741054723c */ /* 0x048ff00000041854 */
[C---:B------:R-:W-:Y:S01]  /*18d90*/  HMMA.16816.F32.BF16 R88, R16.reuse, R118, R88 ;  /* 0x000000761058723c */ /* 0x040fe20000041858 */
[----:B------:R-:W3:Y:S07]  /*18da0*/  LDSM.16.MT88.4 R116, [R195+0x1000] ;  /* 0x00100000c374783b */ /* 0x000eee0000004200 */
[C---:B-1----:R-:W-:Y:S08]  /*18db0*/  HMMA.16816.F32.BF16 R92, R16.reuse, R120, R92 ;  /* 0x00000078105c723c */ /* 0x042ff0000004185c */
[C---:B------:R-:W-:Y:S01]  /*18dc0*/  HMMA.16816.F32.BF16 R96, R16.reuse, R122, R96 ;  /* 0x0000007a1060723c */ /* 0x040fe20000041860 */
[----:B------:R-:W-:Y:S07]  /*18dd0*/  LDSM.16.MT88.4 R120, [R197+0x1000] ;  /* 0x00100000c578783b */ /* 0x000fee0000004200 */
[C---:B------:R-:W-:Y:S08]  /*18de0*/  HMMA.16816.F32.BF16 R12, R16.reuse, R20, R12 ;  /* 0x00000014100c723c */ /* 0x040ff0000004180c */
[C---:B------:R-:W-:Y:S01]  /*18df0*/  HMMA.16816.F32.BF16 R100, R16.reuse, R22, R100 ;  /* 0x000000161064723c */ /* 0x040fe20000041864 */
[----:B------:R-:W1:Y:S07]  /*18e00*/  LDSM.16.MT88.4 R20, [R198+0x1000] ;  /* 0x00100000c614783b */ /* 0x000e6e0000004200 */
[C---:B--2---:R-:W-:Y:S08]  /*18e10*/  HMMA.16816.F32.BF16 R104, R16.reuse, R124, R104 ;  /* 0x0000007c1068723c */ /* 0x044ff00000041868 */
[C---:B------:R-:W-:Y:S01]  /*18e20*/  HMMA.16816.F32.BF16 R108, R16.reuse, R126, R108 ;  /* 0x0000007e106c723c */ /* 0x040fe2000004186c */
[----:B------:R-:W-:Y:S07]  /*18e30*/  LDSM.16.MT88.4 R124, [R196+0x1800] ;  /* 0x00180000c47c783b */ /* 0x000fee0000004200 */
[C---:B------:R-:W-:Y:S08]  /*18e40*/  HMMA.16816.F32.BF16 R60, R16.reuse, R128, R60 ;  /* 0x00000080103c723c */ /* 0x040ff0000004183c */
[----:B------:R-:W-:Y:S01]  /*18e50*/  HMMA.16816.F32.BF16 R64, R16, R130, R64 ;  /* 0x000000821040723c */ /* 0x000fe20000041840 */
[----:B------:R-:W2:Y:S06]  /*18e60*/  MUFU.EX2 R131, R28 ;  /* 0x0000001c00837308 */ /* 0x000eac0000000800 */
[----:B------:R-:W-:Y:S02]  /*18e70*/  F2FP.BF16.PACK_AB R16, R162, R163 ;  /* 0x000000a3a210723e */ /* 0x000fe400000010ff */
[----:B------:R-:W-:Y:S02]  /*18e80*/  F2FP.BF16.PACK_AB R17, R160, R161 ;  /* 0x000000a1a011723e */ /* 0x000fe400000010ff */
[----:B------:R-:W4:Y:S01]  /*18e90*/  MUFU.EX2 R130, R29 ;  /* 0x0000001d00827308 */ /* 0x000f220000000800 */
[----:B------:R-:W-:Y:S02]  /*18ea0*/  F2FP.BF16.PACK_AB R18, R158, R159 ;  /* 0x0000009f9e12723e */ /* 0x000fe400000010ff */
[----:B------:R-:W-:Y:S07]  /*18eb0*/  F2FP.BF16.PACK_AB R19, R156, R157 ;  /* 0x0000009d9c13723e */ /* 0x000fee00000010ff */
[C---:B---3--:R-:W-:Y:S03]  /*18ec0*/  HMMA.16816.F32.BF16 R4, R16.reuse, R116, R4 ;  /* 0x000000741004723c */ /* 0x048fe60000041804 */
[----:B--2---:R-:W-:Y:S05]  /*18ed0*/  FADD.FTZ R2, R131, R2 ;  /* 0x0000000283027221 */ /* 0x004fea0000010000 */
[C---:B------:R-:W-:Y:S01]  /*18ee0*/  HMMA.16816.F32.BF16 R8, R16.reuse, R118, R8 ;  /* 0x000000761008723c */ /* 0x040fe20000041808 */
[----:B------:R-:W2:Y:S03]  /*18ef0*/  LDSM.16.MT88.4 R116, [R195+0x4800] ;  /* 0x00480000c374783b */ /* 0x000ea60000004200 */
[----:B----4-:R-:W-:Y:S04]  /*18f00*/  FADD.FTZ R2, R130, R2 ;  /* 0x0000000282027221 */ /* 0x010fe80000010000 */
[C---:B------:R-:W-:Y:S07]  /*18f10*/  HMMA.16816.F32.BF16 R68, R16.reuse, R24, R68 ;  /* 0x000000181044723c */ /* 0x040fee0000041844 */
[----:B------:R-:W-:Y:S01]  /*18f20*/  FFMA.FTZ R24, R30, c[0x0][0x2d0], -R112 ;  /* 0x0000b4001e187a23 */ /* 0x000fe20000010870 */
[C---:B------:R-:W-:Y:S03]  /*18f30*/  HMMA.16816.F32.BF16 R72, R16.reuse, R26, R72 ;  /* 0x0000001a1048723c */ /* 0x040fe60000041848 */
[----:B------:R3:W4:Y:S05]  /*18f40*/  MUFU.EX2 R129, R24 ;  /* 0x0000001800817308 */ /* 0x00072a0000000800 */
[C---:B-1----:R-:W-:Y:S07]  /*18f50*/  HMMA.16816.F32.BF16 R76, R16.reuse, R20, R76 ;  /* 0x00000014104c723c */ /* 0x042fee000004184c */
[----:B------:R-:W-:Y:S01]  /*18f60*/  FFMA.FTZ R20, R32, c[0x0][0x2d0], -R114 ;  /* 0x0000b40020147a23 */ /* 0x000fe20000010872 */
[C---:B------:R-:W-:Y:S01]  /*18f70*/  HMMA.16816.F32.BF16 R80, R16.reuse, R22, R80 ;  /* 0x000000161050723c */ /* 0x040fe20000041850 */
[----:B------:R-:W-:Y:S02]  /*18f80*/  LDSM.16.MT88.4 R32, [R198+0x1800] ;  /* 0x00180000c620783b */ /* 0x000fe40000004200 */
[----:B------:R-:W1:Y:S05]  /*18f90*/  MUFU.EX2 R155, R20 ;  /* 0x00000014009b7308 */ /* 0x000e6a0000000800 */
        /* <DEDUP_REMOVED lines=8> */
[----:B-1----:R-:W-:Y:S02]  /*19020*/  FADD.FTZ R2, R155, R2 ;  /* 0x000000029b027221 */ /* 0x002fe40000010000 */
[----:B------:R-:W-:Y:S02]  /*19030*/  LDSM.16.MT88.4 R20, [R197+0x4800] ;  /* 0x00480000c514783b */ /* 0x000fe40000004200 */
[C---:B------:R-:W-:Y:S04]  /*19040*/  HMMA.16816.F32.BF16 R96, R16.reuse, R118, R96 ;  /* 0x000000761060723c */ /* 0x040fe80000041860 */
[----:B------:R-:W-:Y:S02]  /*19050*/  FADD.FTZ R2, R154, R2 ;  /* 0x000000029a027221 */ /* 0x000fe40000010000 */
[----:B---3--:R-:W1:Y:S01]  /*19060*/  LDSM.16.MT88.4 R24, [R196+0x4800] ;  /* 0x00480000c418783b */ /* 0x008e620000004200 */
[----:B----4-:R-:W-:Y:S05]  /*19070*/  FADD.FTZ R0, R128, R0 ;  /* 0x0000000080007221 */ /* 0x010fea0000010000 */
[----:B------:R-:W-:Y:S04]  /*19080*/  FADD.FTZ R0, R153, R0 ;  /* 0x0000000099007221 */ /* 0x000fe80000010000 */
[----:B------:R-:W-:Y:S01]  /*19090*/  FADD.FTZ R0, R152, R0 ;  /* 0x0000000098007221 */ /* 0x000fe20000010000 */
[C---:B-1----:R-:W-:Y:S08]  /*190a0*/  HMMA.16816.F32.BF16 R12, R16.reuse, R24, R12 ;  /* 0x00000018100c723c */ /* 0x042ff0000004180c */
[C---:B------:R-:W-:Y:S01]  /*190b0*/  HMMA.16816.F32.BF16 R100, R16.reuse, R26, R100 ;  /* 0x0000001a1064723c */ /* 0x040fe20000041864 */
[----:B------:R-:W-:Y:S07]  /*190c0*/  LDSM.16.MT88.4 R24, [R195+0x5000] ;  /* 0x00500000c318783b */ /* 0x000fee0000004200 */
[C---:B------:R-:W-:Y:S07]  /*190d0*/  HMMA.16816.F32.BF16 R104, R16.reuse, R28, R104 ;  /* 0x0000001c1068723c */ /* 0x040fee0000041868 */
[--C-:B------:R-:W-:Y:S01]  /*190e0*/  FFMA.FTZ R28, R36, c[0x0][0x2d0], -R114.reuse ;  /* 0x0000b400241c7a23 */ /* 0x100fe20000010872 */
[C---:B------:R-:W-:Y:S03]  /*190f0*/  HMMA.16816.F32.BF16 R108, R16.reuse, R30, R108 ;  /* 0x0000001e106c723c */ /* 0x040fe6000004186c */
[----:B------:R1:W2:Y:S01]  /*19100*/  MUFU.EX2 R151, R28 ;  /* 0x0000001c00977308 */ /* 0x0002a20000000800 */
[----:B------:R-:W-:Y:S04]  /*19110*/  FFMA.FTZ R36, R40, c[0x0][0x2d0], -R114 ;  /* 0x0000b40028247a23 */ /* 0x000fe80000010872 */
[C---:B------:R-:W-:Y:S05]  /*19120*/  HMMA.16816.F32.BF16 R60, R16.reuse, R20, R60 ;  /* 0x00000014103c723c */ /* 0x040fea000004183c */
[----:B------:R-:W-:Y:S03]  /*19130*/  MUFU.EX2 R147, R36 ;  /* 0x0000002400937308 */ /* 0x000fe60000000800 */
[----:B------:R-:W-:Y:S01]  /*19140*/  HMMA.16816.F32.BF16 R64, R16, R22, R64 ;  /* 0x000000161040723c */ /* 0x000fe20000041840 */
[----:B------:R-:W3:Y:S06]  /*19150*/  LDSM.16.MT88.4 R20, [R197+0x1800] ;  /* 0x00180000c514783b */ /* 0x000eec0000004200 */
[----:B------:R-:W-:Y:S02]  /*19160*/  F2FP.BF16.PACK_AB R16, R130, R131 ;  /* 0x000000838210723e */ /* 0x000fe400000010ff */
[----:B------:R-:W-:Y:S01]  /*19170*/  F2FP.BF16.PACK_AB R17, R128, R129 ;  /* 0x000000818011723e */ /* 0x000fe200000010ff */
[----:B-1----:R-:W1:Y:S02]  /*19180*/  LDSM.16.MT88.4 R28, [R196+0x5000] ;  /* 0x00500000c41c783b */ /* 0x002e640000004200 */
[----:B------:R-:W-:Y:S01]  /*19190*/  F2FP.BF16.PACK_AB R18, R154, R155 ;  /* 0x0000009b9a12723e */ /* 0x000fe200000010ff */
[----:B--2---:R-:W-:Y:S01]  /*191a0*/  FADD.FTZ R2, R151, R2 ;  /* 0x0000000297027221 */ /* 0x004fe20000010000 */
[----:B------:R-:W-:Y:S07]  /*191b0*/  F2FP.BF16.PACK_AB R19, R152, R153 ;  /* 0x000000999813723e */ /* 0x000fee00000010ff */
[C---:B------:R-:W-:Y:S08]  /*191c0*/  HMMA.16816.F32.BF16 R4, R16.reuse, R120, R4 ;  /* 0x000000781004723c */ /* 0x040ff00000041804 */
[C---:B------:R-:W-:Y:S08]  /*191d0*/  HMMA.16816.F32.BF16 R8, R16.reuse, R122, R8 ;  /* 0x0000007a1008723c */ /* 0x040ff00000041808 */
[C---:B------:R-:W-:Y:S08]  /*191e0*/  HMMA.16816.F32.BF16 R68, R16.reuse, R124, R68 ;  /* 0x0000007c1044723c */ /* 0x040ff00000041844 */
[C---:B------:R-:W-:Y:S01]  /*191f0*/  HMMA.16816.F32.BF16 R72, R16.reuse, R126, R72 ;  /* 0x0000007e1048723c */ /* 0x040fe20000041848 */
[----:B------:R-:W-:Y:S07]  /*19200*/  LDSM.16.MT88.4 R124, [R195+0x3000] ;  /* 0x00300000c37c783b */ /* 0x000fee0000004200 */
[C---:B------:R-:W-:Y:S07]  /*19210*/  HMMA.16816.F32.BF16 R76, R16.reuse, R32, R76 ;  /* 0x00000020104c723c */ /* 0x040fee000004184c */
[----:B------:R-:W-:Y:S01]  /*19220*/  FFMA.FTZ R32, R37, c[0x0][0x2d0], -R114 ;  /* 0x0000b40025207a23 */ /* 0x000fe20000010872 */
[C---:B------:R-:W-:Y:S03]  /*19230*/  HMMA.16816.F32.BF16 R80, R16.reuse, R34, R80 ;  /* 0x000000221050723c */ /* 0x040fe60000041850 */
[----:B------:R2:W4:Y:S05]  /*19240*/  MUFU.EX2 R150, R32 ;  /* 0x0000002000967308 */ /* 0x00052a0000000800 */
[C---:B---3--:R-:W-:Y:S07]  /*19250*/  HMMA.16816.F32.BF16 R84, R16.reuse, R20, R84 ;  /* 0x000000141054723c */ /* 0x048fee0000041854 */
[--C-:B------:R-:W-:Y:S01]  /*19260*/  FFMA.FTZ R20, R39, c[0x0][0x2d0], -R112.reuse ;  /* 0x0000b40027147a23 */ /* 0x100fe20000010870 */
[C---:B------:R-:W-:Y:S03]  /*19270*/  HMMA.16816.F32.BF16 R88, R16.reuse, R22, R88 ;  /* 0x000000161058723c */ /* 0x040fe60000041858 */
[----:B------:R3:W-:Y:S05]  /*19280*/  MUFU.EX2 R148, R20 ;  /* 0x0000001400947308 */ /* 0x0007ea0000000800 */
[C---:B------:R-:W-:Y:S04]  /*19290*/  HMMA.16816.F32.BF16 R92, R16.reuse, R24, R92 ;  /* 0x00000018105c723c */ /* 0x040fe8000004185c */
[----:B--2---:R-:W-:Y:S02]  /*192a0*/  FFMA.FTZ R32, R38, c[0x0][0x2d0], -R112 ;  /* 0x0000b40026207a23 */ /* 0x004fe40000010870 */
[----:B------:R-:W-:Y:S01]  /*192b0*/  LDSM.16.MT88.4 R36, [R196+0x5800] ;  /* 0x00580000c424783b */ /* 0x000fe20000004200 */
[----:B------:R-:W-:Y:S01]  /*192c0*/  FFMA.FTZ R24, R41, c[0x0][0x2d0], -R114 ;  /* 0x0000b40029187a23 */ /* 0x000fe20000010872 */
[C---:B------:R-:W-:Y:S01]  /*192d0*/  HMMA.16816.F32.BF16 R96, R16.reuse, R26, R96 ;  /* 0x0000001a1060723c */ /* 0x040fe20000041860 */
[----:B------:R2:W5:Y:S03]  /*192e0*/  MUFU.EX2 R149, R32 ;  /* 0x0000002000957308 */ /* 0x0005660000000800 */
[----:B----4-:R-:W-:Y:S04]  /*192f0*/  FADD.FTZ R2, R150, R2 ;  /* 0x0000000296027221 */ /* 0x010fe80000010000 */
[C---:B-1----:R-:W-:Y:S03]  /*19300*/  HMMA.16816.F32.BF16 R12, R16.reuse, R28, R12 ;  /* 0x0000001c100c723c */ /* 0x042fe6000004180c */
[----:B------:R1:W4:Y:S01]  /*19310*/  MUFU.EX2 R146, R24 ;  /* 0x0000001800927308 */ /* 0x0003220000000800 */
[----:B---3--:R-:W-:Y:S01]  /*19320*/  LDSM.16.MT88.4 R20, [R197+0x5000] ;  /* 0x00500000c514783b */ /* 0x008fe20000004200 */
[----:B------:R-:W-:Y:S02]  /*19330*/  FADD.FTZ R2, R147, R2 ;  /* 0x0000000293027221 */ /* 0x000fe40000010000 */
[----:B------:R-:W-:Y:S01]  /*19340*/  FFMA.FTZ R28, R43, c[0x0][0x2d0], -R112 ;  /* 0x0000b4002b1c7a23 */ /* 0x000fe20000010870 */
[C---:B------:R-:W-:Y:S05]  /*19350*/  HMMA.16816.F32.BF16 R100, R16.reuse, R30, R100 ;  /* 0x0000001e1064723c */ /* 0x040fea0000041864 */
[----:B------:R3:W-:Y:S01]  /*19360*/  MUFU.EX2 R144, R28 ;  /* 0x0000001c00907308 */ /* 0x0007e20000000800 */
[----:B--2---:R-:W2:Y:S01]  /*19370*/  LDSM.16.MT88.4 R32, [R198+0x5000] ;  /* 0x00500000c620783b */ /* 0x004ea20000004200 */
[----:B-----5:R-:W-:Y:S05]  /*19380*/  FADD.FTZ R0, R149, R0 ;  /* 0x0000000095007221 */ /* 0x020fea0000010000 */
[----:B------:R-:W-:Y:S02]  /*19390*/  FADD.FTZ R0, R148, R0 ;  /* 0x0000000094007221 */ /* 0x000fe40000010000 */
[----:B-1----:R-:W-:Y:S02]  /*193a0*/  FFMA.FTZ R24, R42, c[0x0][0x2d0], -R112 ;  /* 0x0000b4002a187a23 */ /* 0x002fe40000010870 */
[----:B------:R-:W-:Y:S01]  /*193b0*/  LDSM.16.MT88.4 R40, [R198+0x5800] ;  /* 0x00580000c628783b */ /* 0x000fe20000004200 */
[----:B----4-:R-:W-:Y:S01]  /*193c0*/  FADD.FTZ R2, R146, R2 ;  /* 0x0000000292027221 */ /* 0x010fe20000010000 */
[----:B------:R1:W4:Y:S06]  /*193d0*/  MUFU.EX2 R145, R24 ;  /* 0x0000001800917308 */ /* 0x00032c0000000800 */
[----:B---3--:R-:W-:Y:S08]  /*193e0*/  LDSM.16.MT88.4 R28, [R196+0x2000] ;  /* 0x00200000c41c783b */ /* 0x008ff00000004200 */
[----:B-1----:R-:W1:Y:S01]  /*193f0*/  LDSM.16.MT88.4 R24, [R195+0x2000] ;  /* 0x00200000c318783b */ /* 0x002e620000004200 */
[----:B----4-:R-:W-:Y:S01]  /*19400*/  FADD.FTZ R0, R145, R0 ;  /* 0x0000000091007221 */ /* 0x010fe20000010000 */
[C---:B--2---:R-:W-:Y:S03]  /*19410*/  HMMA.16816.F32.BF16 R104, R16.reuse, R32, R104 ;  /* 0x000000201068723c */ /* 0x044fe60000041868 */
[----:B------:R-:W-:Y:S05]  /*19420*/  FADD.FTZ R0, R144, R0 ;  /* 0x0000000090007221 */ /* 0x000fea0000010000 */
[C---:B------:R-:W-:Y:S01]  /*19430*/  HMMA.16816.F32.BF16 R108, R16.reuse, R34, R108 ;  /* 0x00000022106c723c */ /* 0x040fe2000004186c */
[----:B------:R-:W2:Y:S07]  /*19440*/  LDSM.16.MT88.4 R32, [R198+0x2000] ;  /* 0x00200000c620783b */ /* 0x000eae0000004200 */
[C---:B------:R-:W-:Y:S07]  /*19450*/  HMMA.16816.F32.BF16 R60, R16.reuse, R20, R60 ;  /* 0x00000014103c723c */ /* 0x040fee000004183c */
[--C-:B------:R-:W-:Y:S01]  /*19460*/  FFMA.FTZ R20, R44, c[0x0][0x2d0], -R114.reuse ;  /* 0x0000b4002c147a23 */ /* 0x100fe20000010872 */
[----:B------:R-:W-:Y:S03]  /*19470*/  HMMA.16816.F32.BF16 R64, R16, R22, R64 ;  /* 0x000000161040723c */ /* 0x000fe60000041840 */
[----:B------:R3:W4:Y:S01]  /*19480*/  MUFU.EX2 R143, R20 ;  /* 0x00000014008f7308 */ /* 0x0007220000000800 */
[--C-:B------:R-:W-:Y:S03]  /*19490*/  FFMA.FTZ R44, R49, c[0x0][0x2d0], -R114.reuse ;  /* 0x0000b400312c7a23 */ /* 0x100fe60000010872 */
[----:B------:R-:W-:Y:S02]  /*194a0*/  F2FP.BF16.PACK_AB R16, R150, R151 ;  /* 0x000000979610723e */ /* 0x000fe400000010ff */
[----:B------:R-:W-:Y:S03]  /*194b0*/  F2FP.BF16.PACK_AB R17, R148, R149 ;  /* 0x000000959411723e */ /* 0x000fe600000010ff */
[----:B------:R-:W-:Y:S01]  /*194c0*/  F2FP.BF16.PACK_AB R18, R146, R147 ;  /* 0x000000939212723e */ /* 0x000fe200000010ff */
[----:B------:R-:W-:Y:S01]  /*194d0*/  MUFU.EX2 R118, R44 ;  /* 0x0000002c00767308 */ /* 0x000fe20000000800 */
[----:B------:R-:W-:Y:S07]  /*194e0*/  F2FP.BF16.PACK_AB R19, R144, R145 ;  /* 0x000000919013723e */ /* 0x000fee00000010ff */
[C---:B-1----:R-:W-:Y:S03]  /*194f0*/  HMMA.16816.F32.BF16 R4, R16.reuse, R24, R4 ;  /* 0x000000181004723c */ /* 0x042fe60000041804 */
[----:B---3--:R-:W-:Y:S05]  /*19500*/  FFMA.FTZ R20, R45, c[0x0][0x2d0], -R114 ;  /* 0x0000b4002d147a23 */ /* 0x008fea0000010872 */
[C---:B------:R-:W-:Y:S01]  /*19510*/  HMMA.16816.F32.BF16 R8, R16.reuse, R26, R8 ;  /* 0x0000001a1008723c */ /* 0x040fe20000041808 */
[----:B------:R1:W3:Y:S03]  /*19520*/  MUFU.EX2 R142, R20 ;  /* 0x00000014008e7308 */ /* 0x0002e60000000800 */
[----:B------:R-:W-:Y:S02]  /*19530*/  FFMA.FTZ R24, R46, c[0x0][0x2d0], -R112 ;  /* 0x0000b4002e187a23 */ /* 0x000fe40000010870 */
[----:B----4-:R-:W-:Y:S02]  /*19540*/  FADD.FTZ R2, R143, R2 ;  /* 0x000000028f027221 */ /* 0x010fe40000010000 */
[C---:B------:R-:W-:Y:S03]  /*19550*/  HMMA.16816.F32.BF16 R68, R16.reuse, R28, R68 ;  /* 0x0000001c1044723c */ /* 0x040fe60000041844 */
[----:B------:R4:W5:Y:S04]  /*19560*/  MUFU.EX2 R141, R24 ;  /* 0x00000018008d7308 */ /* 0x0009680000000800 */
[----:B------:R-:W-:Y:S01]  /*19570*/  FFMA.FTZ R28, R48, c[0x0][0x2d0], -R114 ;  /* 0x0000b400301c7a23 */ /* 0x000fe20000010872 */
[C---:B------:R-:W-:Y:S05]  /*19580*/  HMMA.16816.F32.BF16 R72, R16.reuse, R30, R72 ;  /* 0x0000001e1048723c */ /* 0x040fea0000041848 */
[----:B------:R5:W5:Y:S03]  /*19590*/  MUFU.EX2 R119, R28 ;  /* 0x0000001c00777308 */ /* 0x000b660000000800 */
[C---:B--2---:R-:W-:Y:S01]  /*195a0*/  HMMA.16816.F32.BF16 R76, R16.reuse, R32, R76 ;  /* 0x00000020104c723c */ /* 0x044fe2000004184c */
[----:B-1----:R-:W1:Y:S03]  /*195b0*/  LDSM.16.MT88.4 R20, [R197+0x2000] ;  /* 0x00200000c514783b */ /* 0x002e660000004200 */
[----:B---3--:R-:W-:Y:S03]  /*195c0*/  FADD.FTZ R2, R142, R2 ;  /* 0x000000028e027221 */ /* 0x008fe60000010000 */
[--C-:B------:R-:W-:Y:S01]  /*195d0*/  FFMA.FTZ R32, R50, c[0x0][0x2d0], -R112.reuse ;  /* 0x0000b40032207a23 */ /* 0x100fe20000010870 */
[C---:B------:R-:W-:Y:S03]  /*195e0*/  HMMA.16816.F32.BF16 R80, R16.reuse, R34, R80 ;  /* 0x000000221050723c */ /* 0x040fe60000041850 */
[----:B------:R2:W-:Y:S01]  /*195f0*/  MUFU.EX2 R117, R32 ;  /* 0x0000002000757308 */ /* 0x0005e20000000800 */
[----:B----4-:R-:W-:Y:S02]  /*19600*/  FFMA.FTZ R24, R47, c[0x0][0x2d0], -R112 ;  /* 0x0000b4002f187a23 */ /* 0x010fe40000010870 */
[----:B-----5:R-:W-:Y:S07]  /*19610*/  FADD.FTZ R0, R141, R0 ;  /* 0x000000008d007221 */ /* 0x020fee0000010000 */
[----:B------:R3:W4:Y:S01]  /*19620*/  MUFU.EX2 R140, R24 ;  /* 0x00000018008c7308 */ /* 0x0007220000000800 */
[----:B------:R-:W-:Y:S01]  /*19630*/  LDSM.16.MT88.4 R28, [R197+0x5800] ;  /* 0x00580000c51c783b */ /* 0x000fe20000004200 */
[----:B------:R-:W-:Y:S07]  /*19640*/  FADD.FTZ R2, R119, R2 ;  /* 0x0000000277027221 */ /* 0x000fee0000010000 */
[----:B--2---:R-:W-:Y:S01]  /*19650*/  LDSM.16.MT88.4 R32, [R195+0x2800] ;  /* 0x00280000c320783b */ /* 0x004fe20000004200 */
[C---:B-1----:R-:W-:Y:S07]  /*19660*/  HMMA.16816.F32.BF16 R84, R16.reuse, R20, R84 ;  /* 0x000000141054723c */ /* 0x042fee0000041854 */
[----:B---3--:R-:W1:Y:S01]  /*19670*/  LDSM.16.MT88.4 R24, [R195+0x5800] ;  /* 0x00580000c318783b */ /* 0x008e620000004200 */
[----:B----4-:R-:W-:Y:S04]  /*19680*/  FADD.FTZ R0, R140, R0 ;  /* 0x000000008c007221 */ /* 0x010fe80000010000 */
[----:B------:R-:W-:Y:S01]  /*19690*/  FFMA.FTZ R20, R51, c[0x0][0x2d0], -R112 ;  /* 0x0000b40033147a23 */ /* 0x000fe20000010870 */
[C---:B------:R-:W-:Y:S03]  /*196a0*/  HMMA.16816.F32.BF16 R88, R16.reuse, R22, R88 ;  /* 0x000000161058723c */ /* 0x040fe60000041858 */
[----:B------:R2:W3:Y:S01]  /*196b0*/  MUFU.EX2 R116, R20 ;  /* 0x0000001400747308 */ /* 0x0004e20000000800 */
[----:B------:R-:W-:Y:S01]  /*196c0*/  FADD.FTZ R0, R117, R0 ;  /* 0x0000000075007221 */ /* 0x000fe20000010000 */
[----:B--2---:R-:W2:Y:S03]  /*196d0*/  LDSM.16.MT88.4 R20, [R196+0x2800] ;  /* 0x00280000c414783b */ /* 0x004ea60000004200 */
        /* <DEDUP_REMOVED lines=8> */
[C---:B------:R-:W-:Y:S01]  /*19760*/  HMMA.16816.F32.BF16 R108, R16.reuse, R42, R108 ;  /* 0x0000002a106c723c */ /* 0x040fe2000004186c */
[----:B------:R-:W-:Y:S07]  /*19770*/  LDSM.16.MT88.4 R40, [R197+0x6000] ;  /* 0x00600000c528783b */ /* 0x000fee0000004200 */
[C---:B------:R-:W-:Y:S01]  /*19780*/  HMMA.16816.F32.BF16 R60, R16.reuse, R28, R60 ;  /* 0x0000001c103c723c */ /* 0x040fe2000004183c */
[----:B----4-:R-:W-:Y:S06]  /*19790*/  LDSM.16.MT88.4 R36, [R198+0x6000] ;  /* 0x00600000c624783b */ /* 0x010fec0000004200 */
[--C-:B------:R-:W-:Y:S01]  /*197a0*/  FFMA.FTZ R28, R52, c[0x0][0x2d0], -R114.reuse ;  /* 0x0000b400341c7a23 */ /* 0x100fe20000010872 */
[----:B------:R-:W-:Y:S03]  /*197b0*/  HMMA.16816.F32.BF16 R64, R16, R30, R64 ;  /* 0x0000001e1040723c */ /* 0x000fe60000041840 */
[----:B------:R4:W-:Y:S04]  /*197c0*/  MUFU.EX2 R51, R28 ;  /* 0x0000001c00337308 */ /* 0x0009e80000000800 */
[----:B------:R-:W-:Y:S02]  /*197d0*/  F2FP.BF16.PACK_AB R16, R142, R143 ;  /* 0x0000008f8e10723e */ /* 0x000fe400000010ff */
[----:B------:R-:W-:Y:S03]  /*197e0*/  F2FP.BF16.PACK_AB R17, R140, R141 ;  /* 0x0000008d8c11723e */ /* 0x000fe600000010ff */
[----:B------:R-:W-:Y:S02]  /*197f0*/  F2FP.BF16.PACK_AB R18, R118, R119 ;  /* 0x000000777612723e */ /* 0x000fe400000010ff */
[----:B---3--:R-:W-:Y:S07]  /*19800*/  F2FP.BF16.PACK_AB R19, R116, R117 ;  /* 0x000000757413723e */ /* 0x008fee00000010ff */
[C---:B------:R-:W-:Y:S01]  /*19810*/  HMMA.16816.F32.BF16 R4, R16.reuse, R32, R4 ;  /* 0x000000201004723c */ /* 0x040fe20000041804 */
[----:B----4-:R-:W3:Y:S06]  /*19820*/  LDSM.16.MT88.4 R28, [R197+0x2800] ;  /* 0x00280000c51c783b */ /* 0x010eec0000004200 */
[----:B------:R-:W-:Y:S01]  /*19830*/  FFMA.FTZ R32, R53, c[0x0][0x2d0], -R114 ;  /* 0x0000b40035207a23 */ /* 0x000fe20000010872 */
[C---:B------:R-:W-:Y:S03]  /*19840*/  HMMA.16816.F32.BF16 R8, R16.reuse, R34, R8 ;  /* 0x000000221008723c */ /* 0x040fe60000041808 */
[----:B------:R4:W5:Y:S05]  /*19850*/  MUFU.EX2 R50, R32 ;  /* 0x0000002000327308 */ /* 0x00096a0000000800 */
[C---:B--2---:R-:W-:Y:S07]  /*19860*/  HMMA.16816.F32.BF16 R68, R16.reuse, R20, R68 ;  /* 0x000000141044723c */ /* 0x044fee0000041844 */
[--C-:B------:R-:W-:Y:S01]  /*19870*/  FFMA.FTZ R20, R55, c[0x0][0x2d0], -R112.reuse ;  /* 0x0000b40037147a23 */ /* 0x100fe20000010870 */
[C---:B------:R-:W-:Y:S03]  /*19880*/  HMMA.16816.F32.BF16 R72, R16.reuse, R22, R72 ;  /* 0x000000161048723c */ /* 0x040fe60000041848 */
[----:B------:R2:W-:Y:S05]  /*19890*/  MUFU.EX2 R48, R20 ;  /* 0x0000001400307308 */ /* 0x0005ea0000000800 */
[C---:B-1----:R-:W-:Y:S04]  /*198a0*/  HMMA.16816.F32.BF16 R76, R16.reuse, R24, R76 ;  /* 0x00000018104c723c */ /* 0x042fe8000004184c */
[----:B----4-:R-:W-:Y:S03]  /*198b0*/  FFMA.FTZ R32, R54, c[0x0][0x2d0], -R112 ;  /* 0x0000b40036207a23 */ /* 0x010fe60000010870 */
[----:B------:R-:W-:Y:S01]  /*198c0*/  FFMA.FTZ R24, R57, c[0x0][0x2d0], -R114 ;  /* 0x0000b40039187a23 */ /* 0x000fe20000010872 */
[C---:B------:R-:W-:Y:S01]  /*198d0*/  HMMA.16816.F32.BF16 R80, R16.reuse, R26, R80 ;  /* 0x0000001a1050723c */ /* 0x040fe20000041850 */
[----:B------:R1:W4:Y:S03]  /*198e0*/  MUFU.EX2 R49, R32 ;  /* 0x0000002000317308 */ /* 0x0003260000000800 */
[----:B------:R-:W-:Y:S04]  /*198f0*/  MOV R114, R3 ;  /* 0x0000000300727202 */ /* 0x000fe80000000f00 */
[C---:B---3--:R-:W-:Y:S01]  /*19900*/  HMMA.16816.F32.BF16 R84, R16.reuse, R28, R84 ;  /* 0x0000001c1054723c */ /* 0x048fe20000041854 */
[----:B--2---:R-:W-:Y:S02]  /*19910*/  LDSM.16.MT88.4 R20, [R196+0x6000] ;  /* 0x00600000c414783b */ /* 0x004fe40000004200 */
[----:B------:R2:W3:Y:S05]  /*19920*/  MUFU.EX2 R46, R24 ;  /* 0x00000018002e7308 */ /* 0x0004ea0000000800 */
[C---:B------:R-:W-:Y:S01]  /*19930*/  HMMA.16816.F32.BF16 R88, R16.reuse, R30, R88 ;  /* 0x0000001e1058723c */ /* 0x040fe20000041858 */
[----:B------:R-:W-:Y:S08]  /*19940*/  LDSM.16.MT88.4 R28, [R198+0x3000] ;  /* 0x00300000c61c783b */ /* 0x000ff00000004200 */
[----:B-1----:R-:W1:Y:S03]  /*19950*/  LDSM.16.MT88.4 R32, [R195+0x6000] ;  /* 0x00600000c320783b */ /* 0x002e660000004200 */
[--C-:B--2---:R-:W-:Y:S02]  /*19960*/  FFMA.FTZ R24, R58, c[0x0][0x2d0], -R112.reuse ;  /* 0x0000b4003a187a23 */ /* 0x104fe40000010870 */
[----:B------:R-:W-:Y:S02]  /*19970*/  FFMA.FTZ R112, R59, c[0x0][0x2d0], -R112 ;  /* 0x0000b4003b707a23 */ /* 0x000fe40000010870 */
[----:B------:R2:W-:Y:S10]  /*19980*/  MUFU.EX2 R45, R24 ;  /* 0x00000018002d7308 */ /* 0x0005f40000000800 */
[----:B------:R-:W3:Y:S01]  /*19990*/  MUFU.EX2 R44, R112 ;  /* 0x00000070002c7308 */ /* 0x000ee20000000800 */
[----:B--2---:R-:W2:Y:S01]  /*199a0*/  LDSM.16.MT88.4 R24, [R196+0x3000] ;  /* 0x00300000c418783b */ /* 0x004ea20000004200 */
[C---:B-1----:R-:W-:Y:S08]  /*199b0*/  HMMA.16816.F32.BF16 R92, R16.reuse, R32, R92 ;  /* 0x00000020105c723c */ /* 0x042ff0000004185c */
[C---:B------:R-:W-:Y:S08]  /*199c0*/  HMMA.16816.F32.BF16 R96, R16.reuse, R34, R96 ;  /* 0x000000221060723c */ /* 0x040ff00000041860 */
[C---:B------:R-:W-:Y:S08]  /*199d0*/  HMMA.16816.F32.BF16 R12, R16.reuse, R20, R12 ;  /* 0x00000014100c723c */ /* 0x040ff0000004180c */
[C---:B------:R-:W-:Y:S01]  /*199e0*/  HMMA.16816.F32.BF16 R100, R16.reuse, R22, R100 ;  /* 0x000000161064723c */ /* 0x040fe20000041864 */
[----:B------:R-:W1:Y:S07]  /*199f0*/  LDSM.16.MT88.4 R20, [R197+0x3000] ;  /* 0x00300000c514783b */ /* 0x000e6e0000004200 */
[C---:B------:R-:W-:Y:S08]  /*19a00*/  HMMA.16816.F32.BF16 R104, R16.reuse, R36, R104 ;  /* 0x000000241068723c */ /* 0x040ff00000041868 */
[C---:B------:R-:W-:Y:S08]  /*19a10*/  HMMA.16816.F32.BF16 R108, R16.reuse, R38, R108 ;  /* 0x00000026106c723c */ /* 0x040ff0000004186c */
[C---:B------:R-:W-:Y:S08]  /*19a20*/  HMMA.16816.F32.BF16 R60, R16.reuse, R40, R60 ;  /* 0x00000028103c723c */ /* 0x040ff0000004183c */
[----:B------:R-:W-:Y:S07]  /*19a30*/  HMMA.16816.F32.BF16 R64, R16, R42, R64 ;  /* 0x0000002a1040723c */ /* 0x000fee0000041840 */
[----:B-----5:R-:W-:Y:S02]  /*19a40*/  F2FP.BF16.PACK_AB R16, R50, R51 ;  /* 0x000000333210723e */ /* 0x020fe400000010ff */
[----:B----4-:R-:W-:Y:S03]  /*19a50*/  F2FP.BF16.PACK_AB R17, R48, R49 ;  /* 0x000000313011723e */ /* 0x010fe600000010ff */
[----:B---3--:R-:W-:Y:S02]  /*19a60*/  F2FP.BF16.PACK_AB R18, R46, R47 ;  /* 0x0000002f2e12723e */ /* 0x008fe400000010ff */
[----:B------:R-:W-:Y:S07]  /*19a70*/  F2FP.BF16.PACK_AB R19, R44, R45 ;  /* 0x0000002d2c13723e */ /* 0x000fee00000010ff */
[C---:B------:R-:W-:Y:S01]  /*19a80*/  HMMA.16816.F32.BF16 R120, R16.reuse, R124, R4 ;  /* 0x0000007c1078723c */ /* 0x040fe20000041804 */
[----:B------:R-:W3:Y:S07]  /*19a90*/  LDSM.16.MT88.4 R4, [R195+0x6800] ;  /* 0x00680000c304783b */ /* 0x000eee0000004200 */
[C---:B------:R-:W-:Y:S01]  /*19aa0*/  HMMA.16816.F32.BF16 R124, R16.reuse, R126, R8 ;  /* 0x0000007e107c723c */ /* 0x040fe20000041808 */
[----:B------:R-:W4:Y:S07]  /*19ab0*/  LDSM.16.MT88.4 R8, [R196+0x6800] ;  /* 0x00680000c408783b */ /* 0x000f2e0000004200 */
[C---:B--2---:R-:W-:Y:S08]  /*19ac0*/  HMMA.16816.F32.BF16 R68, R16.reuse, R24, R68 ;  /* 0x000000181044723c */ /* 0x044ff00000041844 */
[C---:B------:R-:W-:Y:S08]  /*19ad0*/  HMMA.16816.F32.BF16 R72, R16.reuse, R26, R72 ;  /* 0x0000001a1048723c */ /* 0x040ff00000041848 */
[C---:B------:R-:W-:Y:S08]  /*19ae0*/  HMMA.16816.F32.BF16 R76, R16.reuse, R28, R76 ;  /* 0x0000001c104c723c */ /* 0x040ff0000004184c */
[C---:B------:R-:W-:Y:S08]  /*19af0*/  HMMA.16816.F32.BF16 R80, R16.reuse, R30, R80 ;  /* 0x0000001e1050723c */ /* 0x040ff00000041850 */
[C---:B-1----:R-:W-:Y:S08]  /*19b00*/  HMMA.16816.F32.BF16 R84, R16.reuse, R20, R84 ;  /* 0x000000141054723c */ /* 0x042ff00000041854 */
        /* <DEDUP_REMOVED lines=24> */
.L_x_1239:
[----:B------:R-:W-:Y:S02]  /*19c90*/  MOV R7, 0x1f ;  /* 0x0000001f00077802 */ /* 0x000fe40000000f00 */
[----:B------:R-:W-:Y:S01]  /*19ca0*/  MOV R6, 0xffffffff ;  /* 0xffffffff00067802 */ /* 0x000fe20000000f00 */
[----:B------:R-:W-:Y:S05]  /*19cb0*/  BRA.DIV ~URZ, `(.L_x_1243) ;  /* 0x000048527f007947 */ /* 0x000fea000b800000 */
[----:B-1----:R-:W2:Y:S04]  /*19cc0*/  LDL R2, [R1+0x20] ;  /* 0x0000200001027983 */ /* 0x002ea80000100800 */
[----:B--2---:R1:W2:Y:S02]  /*19cd0*/  SHFL.BFLY PT, R0, R2, 0x2, 0x1f ;  /* 0x0c401f0002007f89 */ /* 0x0042a400000e0000 */
.L_x_1310:
        /* <DEDUP_REMOVED lines=9> */
.L_x_1311:
        /* <DEDUP_REMOVED lines=64> */
[----:B------:R-:W-:Y:S02]  /*1a170*/  FMUL.FTZ R61, R0, R95 ;  /* 0x0000005f003d7220 */ /* 0x000fe40000410000 */
[----:B------:R-:W-:Y:S01]  /*1a180*/  @P0 FFMA.FTZ R22, R3, R114, R2 ;  /* 0x0000007203160223 */ /* 0x000fe20000010002 */
[----:B------:R-:W-:Y:S01]  /*1a190*/  PRMT R3, R4, 0x7610, R3 ;  /* 0x0000761004037816 */ /* 0x000fe20000000003 */
        /* <DEDUP_REMOVED lines=18> */
.L_x_1194:
[----:B------:R2:W5:Y:S01]  /*1a2c0*/  LDL R6, [R1+0x48] ;  /* 0x0000480001067983 */ /* 0x0005620000100800 */
        /* <DEDUP_REMOVED lines=18> */
.L_x_1246:
[----:B--2---:R-:W-:Y:S05]  /*1a3f0*/  BSYNC B0 ;  /* 0x0000000000007941 */ /* 0x004fea0003800000 */
.L_x_1245:
[----:B------:R-:W2:Y:S01]  /*1a400*/  LDL R26, [R1+0x40] ;  /* 0x00004000011a7983 */ /* 0x000ea20000100800 */
[----:B------:R-:W-:Y:S01]  /*1a410*/  SHF.R.S32.HI R4, RZ, 0x1f, R17 ;  /* 0x0000001fff047819 */ /* 0x000fe20000011411 */
[----:B------:R-:W-:Y:S01]  /*1a420*/  BSSY B1, `(.L_x_1247) ;  /* 0x00002c1000017945 */ /* 0x000fe20003800000 */
[----:B------:R-:W-:Y:S01]  /*1a430*/  PRMT R0, R3, 0x9910, RZ ;  /* 0x0000991003007816 */ /* 0x000fe200000000ff */
[----:B-----5:R-:W-:Y:S01]  /*1a440*/  IMAD.MOV.U32 R67, RZ, RZ, R6 ;  /* 0x000000ffff437224 */ /* 0x020fe200078e0006 */
[----:B------:R-:W-:Y:S02]  /*1a450*/  LEA.HI R2, R4, R17, RZ, 0x3 ;  /* 0x0000001104027211 */ /* 0x000fe400078f18ff */
[----:B------:R-:W-:Y:S02]  /*1a460*/  ISETP.NE.AND P0, PT, R0, RZ, PT ;  /* 0x000000ff0000720c */ /* 0x000fe40003f05270 */
[----:B------:R-:W-:Y:S02]  /*1a470*/  LOP3.LUT R2, R2, 0xfffffff8, RZ, 0xc0, !PT ;  /* 0xfffffff802027812 */ /* 0x000fe400078ec0ff */
[----:B------:R-:W-:-:S03]  /*1a480*/  SHF.R.S32.HI R99, RZ, 0x1f, R218 ;  /* 0x0000001fff637819 */ /* 0x000fc600000114da */
[----:B------:R-:W-:-:S04]  /*1a490*/  IMAD.IADD R23, R17, 0x1, -R2 ;  /* 0x0000000111177824 */ /* 0x000fc800078e0a02 */
[----:B------:R-:W-:-:S05]  /*1a4a0*/  IMAD.SHL.U32 R7, R23, 0x8, RZ ;  /* 0x0000000817077824 */ /* 0x000fca00078e00ff */
[----:B------:R-:W-:Y:S02]  /*1a4b0*/  SHF.R.S32.HI R98, RZ, 0x1f, R7 ;  /* 0x0000001fff627819 */ /* 0x000fe40000011407 */
[----:B--2---:R-:W-:Y:S01]  /*1a4c0*/  SHF.R.S32.HI R11, RZ, 0x1f, R26 ;  /* 0x0000001fff0b7819 */ /* 0x004fe2000001141a */
[----:B------:R-:W-:Y:S05]  /*1a4d0*/  @!P0 BRA `(.L_x_1248) ;  /* 0x00001fc000008947 */ /* 0x000fea0003800000 */
[----:B------:R-:W2:Y:S04]  /*1a4e0*/  LDL R18, [R1+0x64] ;  /* 0x0000640001127983 */ /* 0x000ea80000100800 */
[----:B------:R-:W3:Y:S04]  /*1a4f0*/  LDL R6, [R1+0x6c] ;  /* 0x00006c0001067983 */ /* 0x000ee80000100800 */
[----:B------:R-:W4:Y:S04]  /*1a500*/  LDL R16, [R1+0x68] ;  /* 0x0000680001107983 */ /* 0x000f280000100800 */
[----:B------:R-:W4:Y:S04]  /*1a510*/  LDL R15, [R1+0x7c] ;  /* 0x00007c00010f7983 */ /* 0x000f280000100800 */
[----:B------:R-:W4:Y:S04]  /*1a520*/  LDL R13, [R1+0x74] ;  /* 0x00007400010d7983 */ /* 0x000f280000100800 */
[----:B------:R-:W4:Y:S04]  /*1a530*/  LDL R9, [R1+0x78] ;  /* 0x0000780001097983 */ /* 0x000f280000100800 */
[----:B------:R-:W4:Y:S01]  /*1a540*/  LDL R12, [R1+0x70] ;  /* 0x00007000010c7983 */ /* 0x000f220000100800 */
[CC--:B------:R-:W-:Y:S01]  /*1a550*/  LEA.HI R3, R4.reuse, R17.reuse, RZ, 0x2 ;  /* 0x0000001104037211 */ /* 0x0c0fe200078f10ff */
[----:B------:R-:W-:Y:S01]  /*1a560*/  WARPSYNC 0xffffffff ;  /* 0xffffffff00007948 */ /* 0x000fe20003800000 */
[----:B------:R-:W-:-:S02]  /*1a570*/  LEA.HI R14, R4, R17, RZ, 0x5 ;  /* 0x00000011040e7211 */ /* 0x000fc400078f28ff */
[--C-:B------:R-:W-:Y:S02]  /*1a580*/  SHF.R.S32.HI R2, RZ, 0x2, R3.reuse ;  /* 0x00000002ff027819 */ /* 0x100fe40000011403 */
[----:B------:R-:W-:Y:S02]  /*1a590*/  SHF.R.S32.HI R0, RZ, 0x1f, R3 ;  /* 0x0000001fff007819 */ /* 0x000fe40000011403 */
[----:B------:R-:W-:Y:S02]  /*1a5a0*/  SHF.R.S32.HI R10, RZ, 0x5, R14 ;  /* 0x00000005ff0a7819 */ /* 0x000fe4000001140e */
[----:B------:R-:W-:Y:S02]  /*1a5b0*/  LEA.HI R0, R0, R2, RZ, 0x3 ;  /* 0x0000000200007211 */ /* 0x000fe400078f18ff */
[----:B------:R-:W-:Y:S02]  /*1a5c0*/  F2FP.BF16.PACK_AB R4, R69, R68 ;  /* 0x000000444504723e */ /* 0x000fe400000010ff */
[----:B------:R-:W-:-:S05]  /*1a5d0*/  LOP3.LUT R0, R0, 0xfffffff8, RZ, 0xc0, !PT ;  /* 0xfffffff800007812 */ /* 0x000fca00078ec0ff */
[----:B------:R-:W-:Y:S01]  /*1a5e0*/  IMAD.IADD R2, R2, 0x1, -R0 ;  /* 0x0000000102027824 */ /* 0x000fe200078e0a00 */
[----:B------:R-:W-:-:S03]  /*1a5f0*/  LOP3.LUT R0, R3, 0xfffffffc, RZ, 0xc0, !PT ;  /* 0xfffffffc03007812 */ /* 0x000fc600078ec0ff */
[----:B------:R-:W-:Y:S02]  /*1a600*/  IMAD.SHL.U32 R2, R2, 0x40, RZ ;  /* 0x0000004002027824 */ /* 0x000fe400078e00ff */
[----:B------:R-:W-:Y:S02]  /*1a610*/  IMAD.IADD R8, R17, 0x1, -R0 ;  /* 0x0000000111087824 */ /* 0x000fe400078e0a00 */
[----:B------:R-:W-:Y:S01]  /*1a620*/  IMAD.SHL.U32 R0, R10, 0x400, RZ ;  /* 0x000004000a007824 */ /* 0x000fe200078e00ff */
[----:B------:R-:W-:-:S03]  /*1a630*/  LOP3.LUT R3, R2, 0x1c0, RZ, 0xc0, !PT ;  /* 0x000001c002037812 */ /* 0x000fc600078ec0ff */
[----:B------:R-:W-:Y:S01]  /*1a640*/  IMAD R2, R8, 0x2, R0 ;  /* 0x0000000208027824 */ /* 0x000fe200078e0200 */
[----:B------:R-:W-:Y:S02]  /*1a650*/  LEA.HI R0, R3, R3, RZ, 0x1d ;  /* 0x0000000303007211 */ /* 0x000fe400078fe8ff */
[----:B------:R-:W-:-:S03]  /*1a660*/  F2FP.BF16.PACK_AB R3, R49, R48 ;  /* 0x000000303103723e */ /* 0x000fc600000010ff */
[----:B------:R-:W-:Y:S01]  /*1a670*/  IMAD.IADD R2, R2, 0x1, R0 ;  /* 0x0000000102027824 */ /* 0x000fe200078e0200 */
[----:B------:R-:W-:-:S03]  /*1a680*/  F2FP.BF16.PACK_AB R0, R117, R116 ;  /* 0x000000747500723e */ /* 0x000fc600000010ff */
[----:B------:R-:W-:Y:S01]  /*1a690*/  IMAD.SHL.U32 R5, R2, 0x2, RZ ;  /* 0x0000000202057824 */ /* 0x000fe200078e00ff */
[----:B------:R-:W-:Y:S01]  /*1a6a0*/  BAR.SYNC.DEFER_BLOCKING 0x1, 0x100 ;  /* 0x0044000000007b1d */ /* 0x000fe20000010000 */
[----:B------:R-:W-:-:S05]  /*1a6b0*/  F2FP.BF16.PACK_AB R2, R105, R104 ;  /* 0x000000686902723e */ /* 0x000fca00000010ff */
[----:B------:R1:W-:Y:S04]  /*1a6c0*/  STS [R5+0x80], R0 ;  /* 0x0000800005007388 */ /* 0x0003e80000000800 */
[----:B------:R1:W-:Y:S02]  /*1a6d0*/  STS [R5+0x480], R2 ;  /* 0x0004800205007388 */ /* 0x0003e40000000800 */
[----:B-1----:R-:W-:Y:S02]  /*1a6e0*/  F2FP.BF16.PACK_AB R0, R97, R96 ;  /* 0x000000606100723e */ /* 0x002fe400000010ff */
[----:B------:R-:W-:Y:S02]  /*1a6f0*/  F2FP.BF16.PACK_AB R2, R51, R50 ;  /* 0x000000323302723e */ /* 0x000fe400000010ff */
[----:B------:R-:W-:-:S04]  /*1a700*/  ISETP.NE.U32.AND P2, PT, RZ, c[0x0][0x500], PT ;  /* 0x00014000ff007a0c */ /* 0x000fc80003f45070 */
[----:B------:R-:W-:Y:S01]  /*1a710*/  ISETP.NE.AND.EX P2, PT, RZ, c[0x0][0x504], PT, P2 ;  /* 0x00014100ff007a0c */ /* 0x000fe20003f45320 */
[----:B--2---:R1:W-:Y:S04]  /*1a720*/  STS [R18], R3 ;  /* 0x0000000312007388 */ /* 0x0043e80000000800 */
[----:B------:R2:W-:Y:S04]  /*1a730*/  STS [R18+0x400], R0 ;  /* 0x0004000012007388 */ /* 0x0005e80000000800 */
[----:B---3--:R3:W-:Y:S01]  /*1a740*/  STS [R6+0x80], R2 ;  /* 0x0000800206007388 */ /* 0x0087e20000000800 */
        /* <DEDUP_REMOVED lines=8> */
[----:B------:R1:W-:Y:S01]  /*1a7d0*/  STS [R15+0x80], R3 ;  /* 0x000080030f007388 */ /* 0x0003e20000000800 */
        /* <DEDUP_REMOVED lines=9> */
[----:B------:R4:W-:Y:S01]  /*1a870*/  STS [R12], R4 ;  /* 0x000000040c007388 */ /* 0x0009e20000000800 */
[----:B-1----:R-:W-:Y:S02]  /*1a880*/  F2FP.BF16.PACK_AB R3, R89, R88 ;  /* 0x000000585903723e */ /* 0x002fe400000010ff */
[----:B--2---:R-:W-:-:S02]  /*1a890*/  F2FP.BF16.PACK_AB R0, R75, R74 ;  /* 0x0000004a4b00723e */ /* 0x004fc400000010ff */
[----:B---3--:R-:W-:-:S03]  /*1a8a0*/  F2FP.BF16.PACK_AB R2, R73, R72 ;  /* 0x000000484902723e */ /* 0x008fc600000010ff */
[----:B------:R1:W-:Y:S01]  /*1a8b0*/  STS [R12+0x400], R0 ;  /* 0x000400000c007388 */ /* 0x0003e20000000800 */
[----:B----4-:R-:W-:-:S03]  /*1a8c0*/  F2FP.BF16.PACK_AB R4, R61, R60 ;  /* 0x0000003c3d04723e */ /* 0x010fc600000010ff */
        /* <DEDUP_REMOVED lines=16> */
[----:B------:R-:W-:Y:S02]  /*1a9d0*/  ISETP.NE.U32.AND P0, PT, RZ, c[0x0][0x508], PT ;  /* 0x00014200ff007a0c */ /* 0x000fe40003f05070 */
[----:B---3--:R-:W-:Y:S01]  /*1a9e0*/  F2FP.BF16.PACK_AB R2, R79, R78 ;  /* 0x0000004e4f02723e */ /* 0x008fe200000010ff */
[----:B------:R3:W-:Y:S01]  /*1a9f0*/  STS [R15+0x4080], R3 ;  /* 0x004080030f007388 */ /* 0x0007e20000000800 */
[----:B------:R-:W-:Y:S01]  /*1aa00*/  IMAD.WIDE R4, R26, R4, c[0x0][0x500] ;  /* 0x000140001a047625 */ /* 0x000fe200078e0204 */
[----:B------:R-:W-:-:S02]  /*1aa10*/  ISETP.NE.AND.EX P1, PT, RZ, c[0x0][0x50c], PT, P0 ;  /* 0x00014300ff007a0c */ /* 0x000fc40003f25300 */
[----:B------:R4:W-:Y:S01]  /*1aa20*/  STS [R15+0x4480], R2 ;  /* 0x004480020f007388 */ /* 0x0009e20000000800 */
[----:B-1----:R-:W-:Y:S01]  /*1aa30*/  F2FP.BF16.PACK_AB R0, R93, R92 ;  /* 0x0000005c5d00723e */ /* 0x002fe200000010ff */
[----:B------:R-:W-:-:S04]  /*1aa40*/  IMAD.MOV.U32 R16, RZ, RZ, c[0x0][0x388] ;  /* 0x0000e200ff107624 */ /* 0x000fc800078e00ff */
        /* <DEDUP_REMOVED lines=8> */
[----:B----4-:R-:W-:-:S03]  /*1aad0*/  @P1 LEA R2, P0, R26, c[0x0][0x508], 0x2 ;  /* 0x000142001a021a11 */ /* 0x010fc600078010ff */
[----:B------:R3:W-:Y:S01]  /*1aae0*/  STS [R12+0x4000], R3 ;  /* 0x004000030c007388 */ /* 0x0007e20000000800 */
[----:B-1----:R-:W-:Y:S01]  /*1aaf0*/  F2FP.BF16.PACK_AB R0, R47, R46 ;  /* 0x0000002e2f00723e */ /* 0x002fe200000010ff */
[----:B------:R-:W-:-:S04]  /*1ab00*/  IMAD.MOV.U32 R9, RZ, RZ, RZ ;  /* 0x000000ffff097224 */ /* 0x000fc800078e00ff */
[----:B------:R1:W-:Y:S04]  /*1ab10*/  STS [R12+0x4400], R0 ;  /* 0x004400000c007388 */ /* 0x0003e80000000800 */
[----:B------:R-:W-:Y:S01]  /*1ab20*/  BAR.SYNC.DEFER_BLOCKING 0x1, 0x100 ;  /* 0x0044000000007b1d */ /* 0x000fe20000010000 */
[----:B---3--:R-:W-:-:S05]  /*1ab30*/  @P1 LEA.HI.X R3, R26, c[0x0][0x50c], R11, 0x2, P0 ;  /* 0x000143001a031a11 */ /* 0x008fca00000f140b */
[----:B------:R1:W5:Y:S04]  /*1ab40*/  @P2 LDG.E R9, [R4.64] ;  /* 0x0000000604092981 */ /* 0x000368000c1e1900 */
[----:B------:R3:W5:Y:S01]  /*1ab50*/  @P1 LDG.E R16, [R2.64] ;  /* 0x0000000602101981 */ /* 0x000762000c1e1900 */
[----:B--2---:R-:W-:-:S04]  /*1ab60*/  ISETP.NE.AND P0, PT, R6, RZ, PT ;  /* 0x000000ff0600720c */ /* 0x004fc80003f05270 */
[----:B---3--:R-:W-:Y:S01]  /*1ab70*/  SEL R2, R6, c[0x0][0x3d4], P0 ;  /* 0x0000f50006027a07 */ /* 0x008fe20000000000 */
[----:B------:R-:W-:Y:S05]  /*1ab80*/  @P1 BRA `(.L_x_1249) ;  /* 0x0000004000001947 */ /* 0x000fea0003800000 */
[----:B-1----:R-:W-:Y:S05]  /*1ab90*/  @!P2 BRA `(.L_x_1249) ;  /* 0x000000300000a947 */ /* 0x002fea0003800000 */
[----:B------:R1:W2:Y:S04]  /*1aba0*/  LDG.E R0, [R4.64] ;  /* 0x0000000604007981 */ /* 0x0002a8000c1e1900 */
[----:B-1----:R-:W2:Y:S02]  /*1abb0*/  LDG.E R4, [R4.64+0x4] ;  /* 0x0000040604047981 */ /* 0x002ea4000c1e1900 */
[----:B--2--5:R-:W-:Y:S02]  /*1abc0*/  IADD3 R16, -R0, R4, RZ ;  /* 0x0000000400107210 */ /* 0x024fe40007ffe1ff */
.L_x_1249:
[----:B-1----:R-:W2:Y:S04]  /*1abd0*/  LDL R103, [R1+0x5c] ;  /* 0x00005c0001677983 */ /* 0x002ea80000100800 */
[----:B------:R-:W3:Y:S04]  /*1abe0*/  LDL R25, [R1+0x58] ;  /* 0x0000580001197983 */ /* 0x000ee80000100800 */
[----:B------:R-:W4:Y:S01]  /*1abf0*/  LDL R15, [R1+0x60] ;  /* 0x00006000010f7983 */ /* 0x000f220000100800 */
[----:B------:R-:W-:Y:S01]  /*1ac00*/  IMAD.MOV.U32 R6, RZ, RZ, 0x368 ;  /* 0x00000368ff067424 */ /* 0x000fe200078e00ff */
[----:B------:R-:W-:-:S04]  /*1ac10*/  ISETP.GT.AND P2, PT, R2, 0x1, PT ;  /* 0x000000010200780c */ /* 0x000fc80003f44270 */
[----:B------:R-:W-:-:S04]  /*1ac20*/  SEL R6, R6, 0x328, P2 ;  /* 0x0000032806067807 */ /* 0x000fc80001000000 */
[----:B------:R1:W1:Y:S08]  /*1ac30*/  LDC.64 R4, c[0x0][R6+0x170] ;  /* 0x00005c0006047b82 */ /* 0x0002700000000a00 */
[----:B------:R1:W3:Y:S01]  /*1ac40*/  LDC.64 R12, c[0x0][R6+0x168] ;  /* 0x00005a00060c7b82 */ /* 0x0002e20000000a00 */
[----:B------:R-:W-:Y:S02]  /*1ac50*/  SHF.R.S32.HI R0, RZ, 0x1f, R14 ;  /* 0x0000001fff007819 */ /* 0x000fe4000001140e */
[----:B------:R-:W-:-:S05]  /*1ac60*/  LOP3.LUT R14, R14, 0xffffffe0, RZ, 0xc0, !PT ;  /* 0xffffffe00e0e7812 */ /* 0x000fca00078ec0ff */
[----:B------:R1:W2:Y:S01]  /*1ac70*/  LDC.64 R20, c[0x0][R6+0x178] ;  /* 0x00005e0006147b82 */ /* 0x0002a20000000a00 */
[----:B------:R-:W-:Y:S01]  /*1ac80*/  LEA.HI R0, R0, R10, RZ, 0x3 ;  /* 0x0000000a00007211 */ /* 0x000fe200078f18ff */
[----:B------:R-:W-:-:S03]  /*1ac90*/  IMAD.IADD R14, R17, 0x1, -R14 ;  /* 0x00000001110e7824 */ /* 0x000fc600078e0a0e */
[----:B------:R-:W-:Y:S02]  /*1aca0*/  LOP3.LUT R0, R0, 0xffffff8, RZ, 0xc0, !PT ;  /* 0x0ffffff800007812 */ /* 0x000fe400078ec0ff */
[----:B------:R-:W-:Y:S01]  /*1acb0*/  SHF.R.S32.HI R2, RZ, 0x1f, R14 ;  /* 0x0000001fff027819 */ /* 0x000fe2000001140e */
[----:B------:R1:W2:Y:S02]  /*1acc0*/  LDC.64 R18, c[0x0][R6+0x160] ;  /* 0x0000580006127b82 */ /* 0x0002a40000000a00 */
[----:B------:R-:W-:Y:S01]  /*1acd0*/  IMAD.IADD R3, R10, 0x1, -R0 ;  /* 0x000000010a037824 */ /* 0x000fe200078e0a00 */
[----:B------:R-:W-:Y:S02]  /*1ace0*/  LEA.HI R0, R8, R8, RZ, 0x1 ;  /* 0x0000000808007211 */ /* 0x000fe400078f08ff */
[----:B------:R-:W-:Y:S02]  /*1acf0*/  LEA.HI R2, R2, R14, RZ, 0x2 ;  /* 0x0000000e02027211 */ /* 0x000fe400078f10ff */
[----:B------:R-:W-:-:S02]  /*1ad00*/  ISETP.NE.U32.AND P0, PT, RZ, c[0x0][0x500], PT ;  /* 0x00014000ff007a0c */ /* 0x000fc40003f05070 */
[----:B------:R-:W-:Y:S02]  /*1ad10*/  LOP3.LUT R0, R0, 0x1ffffffe, RZ, 0xc0, !PT ;  /* 0x1ffffffe00007812 */ /* 0x000fe400078ec0ff */
[----:B------:R-:W-:Y:S02]  /*1ad20*/  SHF.R.S32.HI R2, RZ, 0x2, R2 ;  /* 0x00000002ff027819 */ /* 0x000fe40000011402 */
[----:B------:R-:W-:Y:S01]  /*1ad30*/  ISETP.NE.AND.EX P0, PT, RZ, c[0x0][0x504], PT, P0 ;  /* 0x00014100ff007a0c */ /* 0x000fe20003f05300 */
[----:B------:R-:W-:Y:S02]  /*1ad40*/  IMAD.IADD R0, R8, 0x1, -R0 ;  /* 0x0000000108007824 */ /* 0x000fe400078e0a00 */
[----:B------:R-:W-:Y:S02]  /*1ad50*/  IMAD R17, R3, 0x10, R2 ;  /* 0x0000001003117824 */ /* 0x000fe400078e0202 */
[----:B-1----:R-:W-:Y:S01]  /*1ad60*/  IMAD.MOV.U32 R6, RZ, RZ, c[0x0][0x4e8] ;  /* 0x00013a00ff067624 */ /* 0x002fe200078e00ff */
[----:B------:R-:W-:-:S04]  /*1ad70*/  SEL R8, R26, RZ, !P0 ;  /* 0x000000ff1a087207 */ /* 0x000fc80004000000 */
[----:B------:R-:W-:Y:S01]  /*1ad80*/  ISETP.NE.AND P3, PT, R6, 0x1, PT ;  /* 0x000000010600780c */ /* 0x000fe20003f65270 */
[----:B------:R-:W-:Y:S01]  /*1ad90*/  IMAD R0, R0, 0x8, R17 ;  /* 0x0000000800007824 */ /* 0x000fe200078e0211 */
[----:B------:R-:W-:Y:S01]  /*1ada0*/  SEL R3, R11, RZ, !P0 ;  /* 0x000000ff0b037207 */ /* 0x000fe20004000000 */
[----:B------:R-:W-:-:S04]  /*1adb0*/  IMAD R2, R5, R8, RZ ;  /* 0x0000000805027224 */ /* 0x000fc800078e02ff */
[C---:B------:R-:W-:Y:S02]  /*1adc0*/  IMAD R10, R4.reuse, R3, R2 ;  /* 0x00000003040a7224 */ /* 0x040fe400078e0202 */
[----:B------:R-:W-:-:S04]  /*1add0*/  IMAD.WIDE.U32 R2, R4, R8, RZ ;  /* 0x0000000804027225 */ /* 0x000fc800078e00ff */
[----:B--2---:R-:W-:-:S04]  /*1ade0*/  IMAD.IADD R11, R0, 0x1, R103 ;  /* 0x00000001000b7824 */ /* 0x004fc800078e0267 */
[----:B------:R-:W-:-:S04]  /*1adf0*/  @P3 IMAD.HI.U32 R6, R11, c[0x0][0x4ec], RZ ;  /* 0x00013b000b063a27 */ /* 0x000fc800078e00ff */
[----:B---3--:R-:W-:-:S04]  /*1ae00*/  IMAD.WIDE.U32 R4, R12, R25, RZ ;  /* 0x000000190c047225 */ /* 0x008fc800078e00ff */
[----:B------:R-:W-:Y:S01]  /*1ae10*/  IMAD.MOV.U32 R0, RZ, RZ, R11 ;  /* 0x000000ffff007224 */ /* 0x000fe200078e000b */
[----:B------:R-:W-:Y:S01]  /*1ae20*/  @P3 SHF.R.U32.HI R0, RZ, c[0x0][0x4f0], R6 ;  /* 0x00013c00ff003a19 */ /* 0x000fe20000011606 */
[----:B------:R-:W-:Y:S01]  /*1ae30*/  IMAD R12, R13, R25, RZ ;  /* 0x000000190d0c7224 */ /* 0x000fe200078e02ff */
[----:B----4-:R-:W-:Y:S01]  /*1ae40*/  SEL R6, R15, RZ, P2 ;  /* 0x000000ff0f067207 */ /* 0x010fe20001000000 */
[----:B------:R-:W-:Y:S01]  /*1ae50*/  IMAD.IADD R13, R3, 0x1, R10 ;  /* 0x00000001030d7824 */ /* 0x000fe200078e020a */
[--C-:B-----5:R-:W-:Y:S01]  /*1ae60*/  IADD3 R15, P1, P0, R2, R4, R9.reuse ;  /* 0x00000004020f7210 */ /* 0x120fe2000783e009 */
[----:B------:R-:W-:Y:S01]  /*1ae70*/  IMAD.IADD R4, R5, 0x1, R12 ;  /* 0x0000000105047824 */ /* 0x000fe200078e020c */
[----:B------:R-:W-:Y:S01]  /*1ae80*/  SHF.R.S32.HI R10, RZ, 0x1f, R9 ;  /* 0x0000001fff0a7819 */ /* 0x000fe20000011409 */
[-C--:B------:R-:W-:Y:S02]  /*1ae90*/  IMAD R5, R21, R6.reuse, RZ ;  /* 0x0000000615057224 */ /* 0x080fe400078e02ff */
        /* <DEDUP_REMOVED lines=8> */
[-C--:B------:R-:W-:Y:S01]  /*1af20*/  IMAD R4, R19, R0.reuse, RZ ;  /* 0x0000000013047224 */ /* 0x080fe200078e02ff */
[----:B------:R-:W-:Y:S01]  /*1af30*/  SHF.R.S32.HI R5, RZ, 0x1f, R0 ;  /* 0x0000001fff057819 */ /* 0x000fe20000011400 */
[----:B------:R-:W-:Y:S02]  /*1af40*/  IMAD.MOV.U32 R6, RZ, RZ, c[0x0][0x4a8] ;  /* 0x00012a00ff067624 */ /* 0x000fe400078e00ff */
[----:B------:R-:W-:-:S04]  /*1af50*/  IMAD.WIDE.U32 R2, R18, R0, R2 ;  /* 0x0000000012027225 */ /* 0x000fc800078e0002 */
[----:B------:R-:W-:Y:S01]  /*1af60*/  IMAD R0, R18, R5, R4 ;  /* 0x0000000512007224 */ /* 0x000fe200078e0204 */
[----:B------:R-:W-:Y:S01]  /*1af70*/  SEL R4, R6, c[0x0][0x450], P2 ;  /* 0x0001140006047a07 */ /* 0x000fe20001000000 */
[----:B------:R-:W-:Y:S02]  /*1af80*/  IMAD.MOV.U32 R5, RZ, RZ, c[0x0][0x4ac] ;  /* 0x00012b00ff057624 */ /* 0x000fe400078e00ff */
[----:B------:R-:W-:Y:S01]  /*1af90*/  IMAD.IADD R3, R3, 0x1, R0 ;  /* 0x0000000103037824 */ /* 0x000fe200078e0200 */
[----:B------:R-:W-:Y:S02]  /*1afa0*/  LEA R0, P0, R2, R4, 0x2 ;  /* 0x0000000402007211 */ /* 0x000fe400078010ff */
[----:B------:R-:W-:-:S04]  /*1afb0*/  SEL R5, R5, c[0x0][0x454], P2 ;  /* 0x0001150005057a07 */ /* 0x000fc80001000000 */
[----:B------:R-:W-:Y:S01]  /*1afc0*/  LEA.HI.X R3, R2, R5, R3, 0x2, P0 ;  /* 0x0000000502037211 */ /* 0x000fe200000f1403 */
[----:B------:R-:W-:Y:S04]  /*1afd0*/  SHFL.IDX PT, R4, R0, RZ, 0x1c1f ;  /* 0x001c1fff00047589 */ /* 0x000fe800000e0000 */
[----:B------:R-:W1:Y:S01]  /*1afe0*/  SHFL.IDX PT, R5, R3, RZ, 0x1c1f ;  /* 0x001c1fff03057589 */ /* 0x000e6200000e0000 */
[----:B------:R-:W-:-:S03]  /*1aff0*/  IMAD R12, R16, c[0x0][0x4e8], RZ ;  /* 0x00013a00100c7a24 */ /* 0x000fc600078e02ff */
[----:B------:R2:W-:Y:S01]  /*1b000*/  SHFL.IDX PT, R2, R0, 0x1, 0x1c1f ;  /* 0x003c1f0000027f89 */ /* 0x0005e200000e0000 */
[----:B------:R-:W-:-:S03]  /*1b010*/  LOP3.LUT P0, RZ, R14, 0x3, RZ, 0xc0, !PT ;  /* 0x000000030eff7812 */ /* 0x000fc6000780c0ff */
[----:B------:R-:W3:Y:S01]  /*1b020*/  SHFL.IDX PT, R3, R3, 0x1, 0x1c1f ;  /* 0x003c1f0003037f89 */ /* 0x000ee200000e0000 */
        /* <DEDUP_REMOVED lines=17> */
[----:B------:R-:W-:-:S03]  /*1b140*/  IMAD R5, R5, c[0x0][0x3f0], RZ ;  /* 0x0000fc0005057a24 */ /* 0x000fc600078e02ff */
[----:B------:R-:W-:Y:S01]  /*1b150*/  IADD3 R3, R3, R0, RZ ;  /* 0x0000000003037210 */ /* 0x000fe20007ffe0ff */
[----:B------:R1:W1:Y:S01]  /*1b160*/  LDS.128 R44, [R215+0x3080] ;  /* 0x00308000d72c7984 */ /* 0x0002620000000c00 */
[----:B------:R-:W-:-:S03]  /*1b170*/  IMAD R9, R8, c[0x0][0x3f4], R5 ;  /* 0x0000fd0008097a24 */ /* 0x000fc600078e0205 */
[C---:B------:R-:W-:Y:S01]  /*1b180*/  IMAD.WIDE.U32 R2, R25.reuse, c[0x0][0x3e8], R2 ;  /* 0x0000fa0019027a25 */ /* 0x040fe200078e0002 */
[----:B------:R1:W1:Y:S03]  /*1b190*/  LDS.128 R16, [R215+0x4080] ;  /* 0x00408000d7107984 */ /* 0x0002660000000c00 */
[----:B------:R-:W-:Y:S01]  /*1b1a0*/  IMAD R3, R25, c[0x0][0x3ec], R3 ;  /* 0x0000fb0019037a24 */ /* 0x000fe200078e0203 */
[----:B------:R1:W1:Y:S01]  /*1b1b0*/  LDS.128 R32, [R215+0x6080] ;  /* 0x00608000d7207984 */ /* 0x0002620000000c00 */
[----:B--2---:R-:W-:Y:S02]  /*1b1c0*/  SHF.R.S32.HI R102, RZ, 0x1f, R26 ;  /* 0x0000001fff667819 */ /* 0x004fe4000001141a */
[----:B------:R-:W-:Y:S01]  /*1b1d0*/  IMAD.WIDE.U32 R2, R8, c[0x0][0x3f0], R2 ;  /* 0x0000fc0008027a25 */ /* 0x000fe200078e0002 */
[----:B------:R2:W1:Y:S01]  /*1b1e0*/  LDS.128 R40, [R215+0x7080] ;  /* 0x00708000d7287984 */ /* 0x0004620000000c00 */
[----:B------:R-:W-:-:S03]  /*1b1f0*/  LEA.HI R102, R102, R26, RZ, 0x3 ;  /* 0x0000001a66667211 */ /* 0x000fc600078f18ff */
[----:B------:R2:W1:Y:S01]  /*1b200*/  LDS.128 R24, [R215+0x5080] ;  /* 0x00508000d7187984 */ /* 0x0004620000000c00 */
[----:B------:R-:W-:Y:S02]  /*1b210*/  IADD3 R3, R3, R9, RZ ;  /* 0x0000000903037210 */ /* 0x000fe40007ffe0ff */
[----:B------:R-:W-:-:S04]  /*1b220*/  SHF.R.S32.HI R102, RZ, 0x3, R102 ;  /* 0x00000003ff667819 */ /* 0x000fc80000011466 */
[----:B------:R-:W-:Y:S02]  /*1b230*/  LEA R4, R23, R102, 0x5 ;  /* 0x0000006617047211 */ /* 0x000fe400078e28ff */
[----:B------:R2:W1:Y:S02]  /*1b240*/  LDS.128 R20, [R215+0x80] ;  /* 0x00008000d7147984 */ /* 0x0004640000000c00 */
[----:B------:R-:W-:-:S04]  /*1b250*/  IADD3 R4, R103, R4, RZ ;  /* 0x0000000467047210 */ /* 0x000fc80007ffe0ff */
[----:B------:R-:W-:Y:S01]  /*1b260*/  MOV R0, R4 ;  /* 0x0000000400007202 */ /* 0x000fe20000000f00 */
[----:B------:R-:W-:-:S05]  /*1b270*/  @P3 IMAD.HI.U32 R6, R4, c[0x0][0x4ec], RZ ;  /* 0x00013b0004063a27 */ /* 0x000fca00078e00ff */
        /* <DEDUP_REMOVED lines=18> */
.L_x_1312:
[----:B------:R-:W-:Y:S05]  /*1b3a0*/  BRA.DIV ~URZ, `(.L_x_1252) ;  /* 0x000033427f007947 */ /* 0x000fea000b800000 */
[----:B------:R3:W4:Y:S02]  /*1b3b0*/  SHFL.IDX PT, R0, R9, RZ, 0x181f ;  /* 0x00181fff09007589 */ /* 0x00072400000e0000 */
.L_x_1313:
[----:B------:R-:W-:Y:S01]  /*1b3c0*/  ISETP.GE.AND P0, PT, R6, R12, PT ;  /* 0x0000000c0600720c */ /* 0x000fe20003f06270 */
[----:B------:R-:W-:-:S12]  /*1b3d0*/  BSSY B0, `(.L_x_1253) ;  /* 0x000000a000007945 */ /* 0x000fd80003800000 */
[----:B------:R-:W-:Y:S05]  /*1b3e0*/  @P0 BRA `(.L_x_1254) ;  /* 0x0000008000000947 */ /* 0x000fea0003800000 */
[----:B------:R-:W-:Y:S02]  /*1b3f0*/  ISETP.GE.AND P1, PT, R7, c[0x0][0x3c8], PT ;  /* 0x0000f20007007a0c */ /* 0x000fe40003f26270 */
[----:B------:R-:W-:-:S11]  /*1b400*/  ISETP.GE.AND P0, PT, R218, c[0x0][0x3c8], PT ;  /* 0x0000f200da007a0c */ /* 0x000fd60003f06270 */
[CC--:B----4-:R-:W-:Y:S02]  /*1b410*/  @!P1 LEA R4, P3, R7.reuse, R0.reuse, 0x1 ;  /* 0x0000000007049211 */ /* 0x0d0fe400078608ff */
[C---:B------:R-:W-:Y:S02]  /*1b420*/  @!P0 LEA R2, P2, R218.reuse, R0, 0x1 ;  /* 0x00000000da028211 */ /* 0x040fe400078408ff */
[-C--:B--2---:R-:W-:Y:S02]  /*1b430*/  @!P1 LEA.HI.X R5, R7, R10.reuse, R98, 0x1, P3 ;  /* 0x0000000a07059211 */ /* 0x084fe400018f0c62 */
[----:B------:R-:W-:-:S03]  /*1b440*/  @!P0 LEA.HI.X R3, R218, R10, R99, 0x1, P2 ;  /* 0x0000000ada038211 */ /* 0x000fc600010f0c63 */
[----:B------:R2:W-:Y:S04]  /*1b450*/  @!P1 ST.E.128 [R4.64], R20 ;  /* 0x0000001404009985 */ /* 0x0005e8000c101d06 */
[----:B------:R2:W-:Y:S02]  /*1b460*/  @!P0 ST.E.128 [R2.64], R16 ;  /* 0x0000001002008985 */ /* 0x0005e4000c101d06 */
.L_x_1254:
[----:B------:R-:W-:Y:S05]  /*1b470*/  BSYNC B0 ;  /* 0x0000000000007941 */ /* 0x000fea0003800000 */
.L_x_1253:
[----:B------:R-:W-:Y:S05]  /*1b480*/  BRA.DIV ~URZ, `(.L_x_1255) ;  /* 0x000032c27f007947 */ /* 0x000fea000b800000 */
[----:B--2---:R2:W1:Y:S04]  /*1b490*/  SHFL.IDX PT, R10, R8, 0x1, 0x181f ;  /* 0x00381f00080a7f89 */ /* 0x00446800000e0000 */
[----:B----4-:R2:W4:Y:S02]  /*1b4a0*/  SHFL.IDX PT, R0, R9, 0x1, 0x181f ;  /* 0x00381f0009007f89 */ /* 0x01052400000e0000 */
.L_x_1314:
        /* <DEDUP_REMOVED lines=10> */
[----:B------:R1:W-:Y:S04]  /*1b550*/  @!P1 ST.E.128 [R4.64], R28 ;  /* 0x0000001c04009985 */ /* 0x0003e8000c101d06 */
[----:B------:R1:W-:Y:S02]  /*1b560*/  @!P0 ST.E.128 [R2.64], R24 ;  /* 0x0000001802008985 */ /* 0x0003e4000c101d06 */
.L_x_1257:
[----:B------:R-:W-:Y:S05]  /*1b570*/  BSYNC B0 ;  /* 0x0000000000007941 */ /* 0x000fea0003800000 */
.L_x_1256:
[----:B------:R-:W-:Y:S05]  /*1b580*/  BRA.DIV ~URZ, `(.L_x_1258) ;  /* 0x000032827f007947 */ /* 0x000fea000b800000 */
[----:B-1----:R1:W2:Y:S02]  /*1b590*/  SHFL.IDX PT, R10, R8, 0x2, 0x181f ;  /* 0x00581f00080a7f89 */ /* 0x0022a400000e0000 */
.L_x_1315:
[----:B------:R-:W-:Y:S05]  /*1b5a0*/  BRA.DIV ~URZ, `(.L_x_1259) ;  /* 0x000032d27f007947 */ /* 0x000fea000b800000 */
[----:B----4-:R4:W1:Y:S02]  /*1b5b0*/  SHFL.IDX PT, R0, R9, 0x2, 0x181f ;  /* 0x00581f0009007f89 */ /* 0x01086400000e0000 */
.L_x_1316:
        /* <DEDUP_REMOVED lines=10> */
[----:B------:R1:W-:Y:S04]  /*1b660*/  @!P1 ST.E.128 [R4.64], R36 ;  /* 0x0000002404009985 */ /* 0x0003e8000c101d06 */
[----:B------:R1:W-:Y:S02]  /*1b670*/  @!P0 ST.E.128 [R2.64], R32 ;  /* 0x0000002002008985 */ /* 0x0003e4000c101d06 */
.L_x_1261:
[----:B------:R-:W-:Y:S05]  /*1b680*/  BSYNC B0 ;  /* 0x0000000000007941 */ /* 0x000fea0003800000 */
.L_x_1260:
[----:B------:R-:W-:Y:S05]  /*1b690*/  BRA.DIV ~URZ, `(.L_x_1262) ;  /* 0x000032427f007947 */ /* 0x000fea000b800000 */
[----:B-1----:R1:W3:Y:S04]  /*1b6a0*/  SHFL.IDX PT, R4, R8, 0x3, 0x181f ;  /* 0x00781f0008047f89 */ /* 0x0022e800000e0000 */
[----:B------:R1:W4:Y:S02]  /*1b6b0*/  SHFL.IDX PT, R0, R9, 0x3, 0x181f ;  /* 0x00781f0009007f89 */ /* 0x00032400000e0000 */
.L_x_1317:
[----:B------:R-:W-:-:S04]  /*1b6c0*/  IADD3 R2, R6, 0x60, RZ ;  /* 0x0000006006027810 */ /* 0x000fc80007ffe0ff */
[----:B------:R-:W-:-:S13]  /*1b6d0*/  ISETP.GE.AND P0, PT, R2, R12, PT ;  /* 0x0000000c0200720c */ /* 0x000fda0003f06270 */
[----:B------:R-:W-:Y:S05]  /*1b6e0*/  @P0 BRA `(.L_x_1263) ;  /* 0x0000194000000947 */ /* 0x000fea0003800000 */
[----:B------:R-:W-:-:S13]  /*1b6f0*/  ISETP.GE.AND P0, PT, R7, c[0x0][0x3c8], PT ;  /* 0x0000f20007007a0c */ /* 0x000fda0003f06270 */
[----:B----4-:R-:W-:-:S04]  /*1b700*/  @!P0 LEA R2, P1, R7, R0, 0x1 ;  /* 0x0000000007028211 */ /* 0x010fc800078208ff */
[----:B---3--:R-:W-:-:S05]  /*1b710*/  @!P0 LEA.HI.X R3, R7, R4, R98, 0x1, P1 ;  /* 0x0000000407038211 */ /* 0x008fca00008f0c62 */
[----:B------:R3:W-:Y:S01]  /*1b720*/  @!P0 ST.E.128 [R2.64], R44 ;  /* 0x0000002c02008985 */ /* 0x0007e2000c101d06 */
[----:B------:R-:W-:-:S13]  /*1b730*/  ISETP.GE.AND P0, PT, R218, c[0x0][0x3c8], PT ;  /* 0x0000f200da007a0c */ /* 0x000fda0003f06270 */
[----:B------:R-:W-:Y:S05]  /*1b740*/  @P0 BRA `(.L_x_1263) ;  /* 0x000018e000000947 */ /* 0x000fea0003800000 */
[----:B---3--:R-:W-:-:S04]  /*1b750*/  LEA R2, P0, R218, R0, 0x1 ;  /* 0x00000000da027211 */ /* 0x008fc800078008ff */
[----:B------:R-:W-:-:S05]  /*1b760*/  LEA.HI.X R3, R218, R4, R99, 0x1, P0 ;  /* 0x00000004da037211 */ /* 0x000fca00000f0c63 */
[----:B------:R3:W-:Y:S01]  /*1b770*/  ST.E.128 [R2.64], R40 ;  /* 0x0000002802007985 */ /* 0x0007e2000c101d06 */
[----:B------:R-:W-:Y:S05]  /*1b780*/  BRA `(.L_x_1263) ;  /* 0x000018a000007947 */ /* 0x000fea0003800000 */
.L_x_1250:
        /* <DEDUP_REMOVED lines=34> */
.L_x_1318:
[----:B------:R-:W-:Y:S05]  /*1b9b0*/  BRA.DIV ~URZ, `(.L_x_1265) ;  /* 0x000030527f007947 */ /* 0x000fea000b800000 */
[----:B------:R3:W4:Y:S02]  /*1b9c0*/  SHFL.IDX PT, R0, R28, RZ, 0x1c1f ;  /* 0x001c1fff1c007589 */ /* 0x00072400000e0000 */
.L_x_1319:
        /* <DEDUP_REMOVED lines=98> */
.L_x_1267:
[----:B------:R-:W-:Y:S05]  /*1bff0*/  BSYNC B0 ;  /* 0x0000000000007941 */ /* 0x000fea0003800000 */
.L_x_1266:
[----:B------:R-:W-:Y:S05]  /*1c000*/  BRA.DIV ~URZ, `(.L_x_1268) ;  /* 0x00002a627f007947 */ /* 0x000fea000b800000 */
[----:B--2---:R2:W1:Y:S04]  /*1c010*/  SHFL.IDX PT, R4, R14, 0x1, 0x1c1f ;  /* 0x003c1f000e047f89 */ /* 0x00446800000e0000 */
[----:B----4-:R2:W4:Y:S02]  /*1c020*/  SHFL.IDX PT, R0, R28, 0x1, 0x1c1f ;  /* 0x003c1f001c007f89 */ /* 0x01052400000e0000 */
.L_x_1320:
        /* <DEDUP_REMOVED lines=71> */
.L_x_1248:
        /* <DEDUP_REMOVED lines=18> */
[----:B------:R2:W4:Y:S04]  /*1c5c0*/  LDG.E R0, [R4.64] ;  /* 0x0000000604007981 */ /* 0x000528000c1e1900 */
[----:B--23--:R-:W4:Y:S02]  /*1c5d0*/  LDG.E R4, [R4.64+0x4] ;  /* 0x0000040604047981 */ /* 0x00cf24000c1e1900 */
[----:B----45:R-:W-:Y:S02]  /*1c5e0*/  IADD3 R20, -R0, R4, RZ ;  /* 0x0000000400147210 */ /* 0x030fe40007ffe1ff */
.L_x_1269:
[----:B---3--:R-:W2:Y:S01]  /*1c5f0*/  S2R R3, SR_TID.X ;  /* 0x0000000000037919 */ /* 0x008ea20000002100 */
[----:B------:R-:W-:Y:S01]  /*1c600*/  BSSY B0, `(.L_x_1270) ;  /* 0x0000038000007945 */ /* 0x000fe20003800000 */
[----:B------:R-:W-:Y:S02]  /*1c610*/  SEL R16, R6, RZ, !P2 ;  /* 0x000000ff06107207 */ /* 0x000fe40005000000 */
[----:B------:R-:W-:-:S02]  /*1c620*/  SEL R21, R11, RZ, !P2 ;  /* 0x000000ff0b157207 */ /* 0x000fc40005000000 */
[----:B-----5:R-:W-:Y:S02]  /*1c630*/  SHF.R.S32.HI R18, RZ, 0x1f, R10 ;  /* 0x0000001fff127819 */ /* 0x020fe4000001140a */
        /* <DEDUP_REMOVED lines=10> */
[----:B------:R-:W-:Y:S02]  /*1c6e0*/  ISETP.GT.AND P2, PT, R19, 0x1, PT ;  /* 0x000000011300780c */ /* 0x000fe40003f44270 */
[----:B------:R-:W-:Y:S02]  /*1c6f0*/  MOV R6, R11 ;  /* 0x0000000b00067202 */ /* 0x000fe40000000f00 */
[----:B------:R-:W-:-:S04]  /*1c700*/  SEL R0, R0, 0x328, P2 ;  /* 0x0000032800007807 */ /* 0x000fc80001000000 */
[----:B------:R4:W5:Y:S08]  /*1c710*/  LDC.64 R8, c[0x0][R0+0x170] ;  /* 0x00005c0000087b82 */ /* 0x0009700000000a00 */
[----:B------:R4:W2:Y:S08]  /*1c720*/  LDC.64 R4, c[0x0][R0+0x168] ;  /* 0x00005a0000047b82 */ /* 0x0008b00000000a00 */
[----:B------:R4:W1:Y:S08]  /*1c730*/  LDC.64 R12, c[0x0][R0+0x178] ;  /* 0x00005e00000c7b82 */ /* 0x0008700000000a00 */
[----:B------:R4:W1:Y:S02]  /*1c740*/  LDC.64 R14, c[0x0][R0+0x160] ;  /* 0x00005800000e7b82 */ /* 0x0008640000000a00 */
[----:B----4-:R-:W-:-:S05]  /*1c750*/  IMAD.MOV.U32 R0, RZ, RZ, c[0x0][0x4e8] ;  /* 0x00013a00ff007624 */ /* 0x010fca00078e00ff */
[----:B------:R-:W-:Y:S01]  /*1c760*/  ISETP.NE.AND P0, PT, R0, 0x1, PT ;  /* 0x000000010000780c */ /* 0x000fe20003f05270 */
[----:B-----5:R-:W-:-:S12]  /*1c770*/  IMAD R0, R9, R16, RZ ;  /* 0x0000001009007224 */ /* 0x020fd800078e02ff */
        /* <DEDUP_REMOVED lines=11> */
[----:B-1----:R-:W-:-:S03]  /*1c830*/  IMAD.WIDE.U32 R2, R12, R0, RZ ;  /* 0x000000000c027225 */ /* 0x002fc600078e00ff */
[----:B------:R-:W-:Y:S01]  /*1c840*/  IADD3.X R9, R5, R9, R18, P1, P0 ;  /* 0x0000000905097210 */ /* 0x000fe20000fe0412 */
[----:B------:R-:W-:Y:S01]  /*1c850*/  IMAD R8, R13, R0, RZ ;  /* 0x000000000d087224 */ /* 0x000fe200078e02ff */
[----:B------:R-:W-:Y:S01]  /*1c860*/  IADD3 R2, P1, P0, R6, R17, R2 ;  /* 0x0000001106027210 */ /* 0x000fe2000783e002 */
[----:B------:R-:W-:Y:S01]  /*1c870*/  IMAD R0, R4, c[0x0][0x4e8], R11 ;  /* 0x00013a0004007a24 */ /* 0x000fe200078e020b */
[----:B------:R-:W-:Y:S02]  /*1c880*/  SHF.R.S32.HI R6, RZ, 0x1f, R6 ;  /* 0x0000001fff067819 */ /* 0x000fe40000011406 */
[----:B------:R-:W-:Y:S01]  /*1c890*/  IADD3 R3, R3, R8, RZ ;  /* 0x0000000803037210 */ /* 0x000fe20007ffe0ff */
[----:B------:R-:W-:Y:S01]  /*1c8a0*/  IMAD R4, R15, R0, RZ ;  /* 0x000000000f047224 */ /* 0x000fe200078e02ff */
[----:B------:R-:W-:Y:S01]  /*1c8b0*/  SHF.R.S32.HI R5, RZ, 0x1f, R0 ;  /* 0x0000001fff057819 */ /* 0x000fe20000011400 */
[----:B------:R-:W-:Y:S01]  /*1c8c0*/  IMAD.MOV.U32 R8, RZ, RZ, c[0x0][0x4a8] ;  /* 0x00012a00ff087624 */ /* 0x000fe200078e00ff */
[----:B------:R-:W-:-:S02]  /*1c8d0*/  IADD3.X R3, R6, R9, R3, P1, P0 ;  /* 0x0000000906037210 */ /* 0x000fc40000fe0403 */
[----:B------:R-:W-:Y:S01]  /*1c8e0*/  MOV R6, c[0x0][0x4ac] ;  /* 0x00012b0000067a02 */ /* 0x000fe20000000f00 */
[----:B------:R-:W-:Y:S01]  /*1c8f0*/  IMAD R4, R14, R5, R4 ;  /* 0x000000050e047224 */ /* 0x000fe200078e0204 */
[----:B------:R-:W-:Y:S01]  /*1c900*/  SEL R5, R8, c[0x0][0x450], P2 ;  /* 0x0001140008057a07 */ /* 0x000fe20001000000 */
[----:B------:R-:W-:Y:S01]  /*1c910*/  IMAD.WIDE.U32 R2, R14, R0, R2 ;  /* 0x000000000e027225 */ /* 0x000fe200078e0002 */
[----:B------:R-:W-:-:S03]  /*1c920*/  SEL R6, R6, c[0x0][0x454], P2 ;  /* 0x0001150006067a07 */ /* 0x000fc60001000000 */
[----:B------:R-:W-:Y:S01]  /*1c930*/  IMAD.IADD R0, R3, 0x1, R4 ;  /* 0x0000000103007824 */ /* 0x000fe200078e0204 */
[----:B------:R-:W-:-:S04]  /*1c940*/  LEA R4, P0, R2, R5, 0x2 ;  /* 0x0000000502047211 */ /* 0x000fc800078010ff */
[----:B------:R-:W-:Y:S02]  /*1c950*/  LEA.HI.X R5, R2, R6, R0, 0x2, P0 ;  /* 0x0000000602057211 */ /* 0x000fe400000f1400 */
[----:B------:R-:W-:-:S05]  /*1c960*/  MOV R0, 0xff800000 ;  /* 0xff80000000007802 */ /* 0x000fca0000000f00 */
[----:B------:R1:W-:Y:S02]  /*1c970*/  STG.E [R4.64], R0 ;  /* 0x0000000004007986 */ /* 0x0003e4000c101906 */
.L_x_1271:
[----:B------:R-:W-:Y:S05]  /*1c980*/  BSYNC B0 ;  /* 0x0000000000007941 */ /* 0x000fea0003800000 */
.L_x_1270:
[----:B------:R-:W-:-:S13]  /*1c990*/  ISETP.GT.AND P0, PT, R19, 0x1, PT ;  /* 0x000000011300780c */ /* 0x000fda0003f04270 */
[----:B------:R-:W-:Y:S05]  /*1c9a0*/  @P0 BRA `(.L_x_1263) ;  /* 0x0000068000000947 */ /* 0x000fea0003800000 */
[----:B------:R-:W2:Y:S04]  /*1c9b0*/  LDL.LU R3, [R1+0x58] ;  /* 0x0000580001037983 */ /* 0x000ea80000300800 */
[----:B------:R-:W3:Y:S01]  /*1c9c0*/  LDL.LU R2, [R1+0x5c] ;  /* 0x00005c0001027983 */ /* 0x000ee20000300800 */
[----:B-1----:R-:W-:-:S03]  /*1c9d0*/  IMAD R5, R21, c[0x0][0x3f0], RZ ;  /* 0x0000fc0015057a24 */ /* 0x002fc600078e02ff */
[----:B------:R-:W1:Y:S02]  /*1c9e0*/  S2R R0, SR_TID.X ;  /* 0x0000000000007919 */ /* 0x000e640000002100 */
[----:B-1----:R-:W-:-:S04]  /*1c9f0*/  SHF.R.S32.HI R9, RZ, 0x1f, R0 ;  /* 0x0000001fff097819 */ /* 0x002fc80000011400 */
[----:B------:R-:W-:Y:S01]  /*1ca00*/  LEA.HI R9, R9, R0, RZ, 0x3 ;  /* 0x0000000009097211 */ /* 0x000fe200078f18ff */
[----:B------:R-:W-:-:S03]  /*1ca10*/  IMAD R0, R18, c[0x0][0x3a0], RZ ;  /* 0x0000e80012007a24 */ /* 0x000fc600078e02ff */
[----:B------:R-:W-:Y:S01]  /*1ca20*/  SHF.R.S32.HI R9, RZ, 0x3, R9 ;  /* 0x00000003ff097819 */ /* 0x000fe20000011409 */
[----:B------:R-:W-:-:S03]  /*1ca30*/  IMAD R0, R10, c[0x0][0x3a4], R0 ;  /* 0x0000e9000a007a24 */ /* 0x000fc600078e0200 */
[----:B------:R-:W-:Y:S02]  /*1ca40*/  LEA R4, R23, R9, 0x5 ;  /* 0x0000000917047211 */ /* 0x000fe400078e28ff */
[----:B--2---:R-:W-:Y:S02]  /*1ca50*/  MOV R8, R3 ;  /* 0x0000000300087202 */ /* 0x004fe40000000f00 */
[----:B---3--:R-:W-:Y:S02]  /*1ca60*/  MOV R11, R2 ;  /* 0x00000002000b7202 */ /* 0x008fe40000000f00 */
[----:B------:R-:W-:Y:S02]  /*1ca70*/  MOV R2, c[0x0][0x4e8] ;  /* 0x00013a0000027a02 */ /* 0x000fe40000000f00 */
[----:B------:R-:W-:Y:S02]  /*1ca80*/  IADD3 R4, R11, R4, RZ ;  /* 0x000000040b047210 */ /* 0x000fe40007ffe0ff */
[----:B------:R-:W-:Y:S01]  /*1ca90*/  ISETP.NE.AND P0, PT, R2, 0x1, PT ;  /* 0x000000010200780c */ /* 0x000fe20003f05270 */
[----:B------:R-:W-:Y:S01]  /*1caa0*/  IMAD.WIDE.U32 R2, R10, c[0x0][0x3a0], RZ ;  /* 0x0000e8000a027a25 */ /* 0x000fe200078e00ff */
[----:B------:R-:W-:-:S03]  /*1cab0*/  IADD3 R9, R9, R11, RZ ;  /* 0x0000000b09097210 */ /* 0x000fc60007ffe0ff */
[----:B------:R-:W-:Y:S01]  /*1cac0*/  IMAD.IADD R3, R3, 0x1, R0 ;  /* 0x0000000103037824 */ /* 0x000fe200078e0200 */
[----:B------:R-:W-:-:S03]  /*1cad0*/  MOV R0, R4 ;  /* 0x0000000400007202 */ /* 0x000fc60000000f00 */
[----:B------:R-:W-:-:S04]  /*1cae0*/  IMAD.WIDE.U32 R2, R8, c[0x0][0x3e8], R2 ;  /* 0x0000fa0008027a25 */ /* 0x000fc800078e0002 */
[----:B------:R-:W-:-:S04]  /*1caf0*/  @P0 IMAD.HI.U32 R6, R4, c[0x0][0x4ec], RZ ;  /* 0x00013b0004060a27 */ /* 0x000fc800078e00ff */
[----:B------:R-:W-:Y:S01]  /*1cb00*/  IMAD R3, R8, c[0x0][0x3ec], R3 ;  /* 0x0000fb0008037a24 */ /* 0x000fe200078e0203 */
[----:B------:R-:W-:Y:S01]  /*1cb10*/  @P0 SHF.R.U32.HI R0, RZ, c[0x0][0x4f0], R6 ;  /* 0x00013c00ff000a19 */ /* 0x000fe20000011606 */
[C---:B------:R-:W-:Y:S02]  /*1cb20*/  IMAD R8, R16.reuse, c[0x0][0x3f4], R5 ;  /* 0x0000fd0010087a24 */ /* 0x040fe400078e0205 */
[----:B------:R-:W-:Y:S01]  /*1cb30*/  IMAD.WIDE.U32 R2, R16, c[0x0][0x3f0], R2 ;  /* 0x0000fc0010027a25 */ /* 0x000fe200078e0002 */
[----:B------:R-:W-:Y:S02]  /*1cb40*/  SHF.R.S32.HI R6, RZ, 0x1f, R0 ;  /* 0x0000001fff067819 */ /* 0x000fe40000011400 */
[----:B------:R-:W-:Y:S01]  /*1cb50*/  IADD3 R5, -R0, RZ, RZ ;  /* 0x000000ff00057210 */ /* 0x000fe20007ffe1ff */
[----:B------:R-:W-:Y:S02]  /*1cb60*/  IMAD.IADD R3, R3, 0x1, R8 ;  /* 0x0000000103037824 */ /* 0x000fe400078e0208 */
[----:B------:R-:W-:-:S02]  /*1cb70*/  IMAD R6, R6, c[0x0][0x3e0], RZ ;  /* 0x0000f80006067a24 */ /* 0x000fc400078e02ff */
        /* <DEDUP_REMOVED lines=13> */
.L_x_1321:
[----:B------:R-:W-:Y:S05]  /*1cc50*/  BRA.DIV ~URZ, `(.L_x_1273) ;  /* 0x00001f427f007947 */ /* 0x000fea000b800000 */
[----:B------:R3:W4:Y:S02]  /*1cc60*/  SHFL.IDX PT, R0, R10, RZ, 0x181f ;  /* 0x00181fff0a007589 */ /* 0x00072400000e0000 */
.L_x_1322:
        /* <DEDUP_REMOVED lines=12> */
.L_x_1275:
[----:B------:R-:W-:Y:S05]  /*1cd30*/  BSYNC B0 ;  /* 0x0000000000007941 */ /* 0x000fea0003800000 */
.L_x_1274:
[----:B------:R-:W-:Y:S05]  /*1cd40*/  BRA.DIV ~URZ, `(.L_x_1276) ;  /* 0x00001eb27f007947 */ /* 0x000fea000b800000 */
[----:B--2---:R2:W1:Y:S04]  /*1cd50*/  SHFL.IDX PT, R11, R6, 0x1, 0x181f ;  /* 0x00381f00060b7f89 */ /* 0x00446800000e0000 */
[----:B----4-:R2:W4:Y:S02]  /*1cd60*/  SHFL.IDX PT, R0, R10, 0x1, 0x181f ;  /* 0x00381f000a007f89 */ /* 0x01052400000e0000 */
.L_x_1323:
        /* <DEDUP_REMOVED lines=12> */
.L_x_1278:
[----:B------:R-:W-:Y:S05]  /*1ce30*/  BSYNC B0 ;  /* 0x0000000000007941 */ /* 0x000fea0003800000 */
.L_x_1277:
[----:B------:R-:W-:Y:S05]  /*1ce40*/  BRA.DIV ~URZ, `(.L_x_1279) ;  /* 0x00001e727f007947 */ /* 0x000fea000b800000 */
[----:B-1----:R1:W2:Y:S02]  /*1ce50*/  SHFL.IDX PT, R11, R6, 0x2, 0x181f ;  /* 0x00581f00060b7f89 */ /* 0x0022a400000e0000 */
.L_x_1324:
[----:B------:R-:W-:Y:S05]  /*1ce60*/  BRA.DIV ~URZ, `(.L_x_1280) ;  /* 0x00001ec27f007947 */ /* 0x000fea000b800000 */
[----:B----4-:R4:W1:Y:S02]  /*1ce70*/  SHFL.IDX PT, R0, R10, 0x2, 0x181f ;  /* 0x00581f000a007f89 */ /* 0x01086400000e0000 */
.L_x_1325:
        /* <DEDUP_REMOVED lines=12> */
.L_x_1282:
[----:B------:R-:W-:Y:S05]  /*1cf40*/  BSYNC B0 ;  /* 0x0000000000007941 */ /* 0x000fea0003800000 */
.L_x_1281:
[----:B------:R-:W-:Y:S05]  /*1cf50*/  BRA.DIV ~URZ, `(.L_x_1283) ;  /* 0x00001e327f007947 */ /* 0x000fea000b800000 */
[----:B-12---:R-:W1:Y:S04]  /*1cf60*/  SHFL.IDX PT, R6, R6, 0x3, 0x181f ;  /* 0x00781f0006067f89 */ /* 0x006e6800000e0000 */
[----:B------:R2:W3:Y:S02]  /*1cf70*/  SHFL.IDX PT, R0, R10, 0x3, 0x181f ;  /* 0x00781f000a007f89 */ /* 0x0004e400000e0000 */
.L_x_1326:
        /* <DEDUP_REMOVED lines=11> */
.L_x_1263:
[----:B------:R-:W-:Y:S05]  /*1d030*/  BSYNC B1 ;  /* 0x0000000000017941 */ /* 0x000fea0003800000 */
.L_x_1247:
        /* <DEDUP_REMOVED lines=15> */
.L_x_1327:
[----:B------:R-:W-:Y:S05]  /*1d130*/  BRA.DIV ~URZ, `(.L_x_1286) ;  /* 0x00001d827f007947 */ /* 0x000fea000b800000 */
[----:B------:R3:W4:Y:S02]  /*1d140*/  SHFL.IDX PT, R8, R67, 0x1, 0x1f ;  /* 0x00201f0043087f89 */ /* 0x00072400000e0000 */
.L_x_1328:
        /* <DEDUP_REMOVED lines=19> */
.L_x_1329:
        /* <DEDUP_REMOVED lines=16> */
.L_x_1330:
[----:B---3--:R-:W-:Y:S01]  /*1d380*/  IMAD R0, R0, c[0x0][0x538], RZ ;  /* 0x00014e0000007a24 */ /* 0x008fe200078e02ff */
[----:B------:R-:W-:Y:S04]  /*1d390*/  BSSY B1, `(.L_x_1289) ;  /* 0x00000cf000017945 */ /* 0x000fe80003800000 */
[----:B----4-:R-:W-:-:S04]  /*1d3a0*/  IADD3 R8, R0, R8, RZ ;  /* 0x0000000800087210 */ /* 0x010fc80007ffe0ff */
[----:B--2---:R-:W-:-:S13]  /*1d3b0*/  ISETP.GT.AND P0, PT, R8, R9, PT ;  /* 0x000000090800720c */ /* 0x004fda0003f04270 */
[----:B------:R-:W-:Y:S05]  /*1d3c0*/  @P0 BRA `(.L_x_1290) ;  /* 0x0000025000000947 */ /* 0x000fea0003800000 */
.L_x_1294:
        /* <DEDUP_REMOVED lines=9> */
[----:B-1----:R-:W-:-:S03]  /*1d460*/  @!P0 MOV R4, 0x4 ;  /* 0x0000000400048802 */ /* 0x002fc60000000f00 */
[----:B------:R-:W-:-:S04]  /*1d470*/  @!P0 IMAD.WIDE R2, R0, R2, c[0x0][0x580] ;  /* 0x0001600000028625 */ /* 0x000fc800078e0202 */
[----:B------:R-:W-:Y:S01]  /*1d480*/  @!P0 IMAD.WIDE R4, R0, R4, c[0x0][0x578] ;  /* 0x00015e0000048625 */ /* 0x000fe200078e0204 */
[----:B------:R-:W2:Y:S04]  /*1d490*/  @!P0 LDG.E R6, [R2.64] ;  /* 0x0000000602068981 */ /* 0x000ea8000c1e1900 */
[----:B------:R-:W2:Y:S02]  /*1d4a0*/  @!P0 LDG.E R7, [R4.64] ;  /* 0x0000000604078981 */ /* 0x000ea4000c1e1900 */
[----:B--2---:R-:W-:Y:S01]  /*1d4b0*/  IMAD R0, R7, R6, RZ ;  /* 0x0000000607007224 */ /* 0x004fe200078e02ff */
[----:B------:R-:W-:Y:S05]  /*1d4c0*/  BRA.DIV ~URZ, `(.L_x_1292) ;  /* 0x00001c427f007947 */ /* 0x000fea000b800000 */
[----:B------:R1:W2:Y:S02]  /*1d4d0*/  SHFL.UP PT, R2, R0, 0x1, RZ ;  /* 0x0420000000027989 */ /* 0x0002a400000e00ff */
.L_x_1331:
        /* <DEDUP_REMOVED lines=16> */
.L_x_1332:
[----:B--2---:R-:W-:-:S05]  /*1d5e0*/  IMAD R0, R0, c[0x0][0x538], RZ ;  /* 0x00014e0000007a24 */ /* 0x004fca00078e02ff */
[----:B------:R-:W-:-:S04]  /*1d5f0*/  IADD3 R8, R0, R8, RZ ;  /* 0x0000000800087210 */ /* 0x000fc80007ffe0ff */
[----:B------:R-:W-:-:S13]  /*1d600*/  ISETP.GT.AND P0, PT, R8, R9, PT ;  /* 0x000000090800720c */ /* 0x000fda0003f04270 */
[----:B-1----:R-:W-:Y:S05]  /*1d610*/  @!P0 BRA `(.L_x_1294) ;  /* 0xfffffdb000008947 */ /* 0x002fea000383ffff */
.L_x_1290:
[----:B------:R-:W-:-:S05]  /*1d620*/  IADD3 R11, -R0, R8, RZ ;  /* 0x00000008000b7210 */ /* 0x000fca0007ffe1ff */
[----:B------:R-:W-:-:S05]  /*1d630*/  IMAD R0, R4, c[0x0][0x538], R11 ;  /* 0x00014e0004007a24 */ /* 0x000fca00078e020b */
[----:B------:R-:W-:Y:S01]  /*1d640*/  ISETP.GT.AND P0, PT, R0, R9, PT ;  /* 0x000000090000720c */ /* 0x000fe20003f04270 */
[----:B------:R-:W-:-:S12]  /*1d650*/  BRA.DIV ~URZ, `(.L_x_1295) ;  /* 0x00001ca27f007947 */ /* 0x000fd8000b800000 */
[----:B------:R-:W-:-:S03]  /*1d660*/  VOTE.ANY R10, PT, !P0 ;  /* 0x00000000000a7806 */ /* 0x000fc600040e0100 */
.L_x_1333:
[----:B------:R-:W2:Y:S01]  /*1d670*/  LDL.LU R0, [R1+0x54] ;  /* 0x0000540001007983 */ /* 0x000ea20000300800 */
[----:B------:R-:W2:Y:S02]  /*1d680*/  POPC R8, R10 ;  /* 0x0000000a00087309 */ /* 0x000ea40000000000 */
[----:B--2---:R-:W-:-:S05]  /*1d690*/  IADD3 R0, R8, R0, RZ ;  /* 0x0000000008007210 */ /* 0x004fca0007ffe0ff */
[----:B------:R2:W-:Y:S01]  /*1d6a0*/  STL [R1+0x54], R0 ;  /* 0x0000540001007387 */ /* 0x0005e20000100800 */
[----:B------:R-:W-:Y:S05]  /*1d6b0*/  BRA.DIV ~URZ, `(.L_x_1296) ;  /* 0x00001c927f007947 */ /* 0x000fea000b800000 */
[----:B------:R3:W4:Y:S04]  /*1d6c0*/  SHFL.IDX PT, R12, R6, R8, 0x1f ;  /* 0x00001f08060c7589 */ /* 0x00072800000e0000 */
[----:B------:R3:W1:Y:S02]  /*1d6d0*/  SHFL.IDX PT, R7, R7, R8, 0x1f ;  /* 0x00001f0807077589 */ /* 0x00066400000e0000 */
.L_x_1334:
[----:B------:R-:W-:Y:S01]  /*1d6e0*/  ISETP.NE.AND P0, PT, R10, RZ, PT ;  /* 0x000000ff0a00720c */ /* 0x000fe20003f05270 */
[----:B------:R-:W-:-:S12]  /*1d6f0*/  BSSY B0, `(.L_x_1297) ;  /* 0x0000005000007945 */ /* 0x000fd80003800000 */
[----:B------:R-:W-:Y:S05]  /*1d700*/  @!P0 BRA `(.L_x_1298) ;  /* 0x0000003000008947 */ /* 0x000fea0003800000 */
[----:B------:R-:W-:Y:S01]  /*1d710*/  IADD3 R3, R8, -0x1, RZ ;  /* 0xffffffff08037810 */ /* 0x000fe20007ffe0ff */
[----:B------:R-:W-:Y:S05]  /*1d720*/  BRA.DIV ~URZ, `(.L_x_1299) ;  /* 0x00001cf27f007947 */ /* 0x000fea000b800000 */
[----:B------:R2:W3:Y:S02]  /*1d730*/  SHFL.IDX PT, R13, R4, R3, 0x1f ;  /* 0x00001f03040d7589 */ /* 0x0004e400000e0000 */
.L_x_1298:
[----:B------:R-:W-:Y:S05]  /*1d740*/  BSYNC B0 ;  /* 0x0000000000007941 */ /* 0x000fea0003800000 */
.L_x_1297:
[----:B--23--:R-:W-:Y:S01]  /*1d750*/  IMAD R0, R13, c[0x0][0x538], R11 ;  /* 0x00014e000d007a24 */ /* 0x00cfe200078e020b */
[----:B-1----:R-:W-:Y:S01]  /*1d760*/  ISETP.NE.AND P0, PT, R7, 0x1, PT ;  /* 0x000000010700780c */ /* 0x002fe20003f05270 */
[----:B------:R-:W-:Y:S03]  /*1d770*/  BSSY B0, `(.L_x_1300) ;  /* 0x0000087000007945 */ /* 0x000fe60003800000 */
[----:B------:R1:W-:Y:S01]  /*1d780*/  STL [R1+0x48], R0 ;  /* 0x0000480001007387 */ /* 0x0003e20000100800 */
[----:B------:R-:W-:-:S08]  /*1d790*/  IADD3 R9, -R0, R9, RZ ;  /* 0x0000000900097210 */ /* 0x000fd00007ffe1ff */
[----:B------:R-:W-:Y:S05]  /*1d7a0*/  @!P0 BRA `(.L_x_1301) ;  /* 0x000003f000008947 */ /* 0x000fea0003800000 */
[-C--:B-1--4-:R-:W-:Y:S02]  /*1d7b0*/  IABS R0, R12.reuse ;  /* 0x0000000c00007213 */ /* 0x092fe40000000000 */
        /* <DEDUP_REMOVED lines=15> */
[----:B------:R-:W-:-:S04]  /*1d8b0*/  IMAD.MOV R0, RZ, RZ, -R8 ;  /* 0x000000ffff007224 */ /* 0x000fc800078e0a08 */
[----:B------:R-:W-:Y:S02]  /*1d8c0*/  IMAD.MOV.U32 R3, RZ, RZ, R0 ;  /* 0x000000ffff037224 */ /* 0x000fe400078e0000 */
        /* <DEDUP_REMOVED lines=13> */
[----:B-1----:R-:W-:-:S04]  /*1d9a0*/  IADD3 R2, RZ, -R3, RZ ;  /* 0x80000003ff027210 */ /* 0x002fc80007ffe0ff */
[----:B------:R-:W-:Y:S01]  /*1d9b0*/  @!P1 IMAD.MOV R0, RZ, RZ, -R0 ;  /* 0x000000ffff009224 */ /* 0x000fe200078e0a00 */
[----:B------:R-:W-:Y:S01]  /*1d9c0*/  @!P0 LOP3.LUT R0, RZ, R12, RZ, 0x33, !PT ;  /* 0x0000000cff008212 */ /* 0x000fe200078e33ff */
[----:B------:R-:W-:Y:S01]  /*1d9d0*/  IMAD.MOV.U32 R4, RZ, RZ, R2 ;  /* 0x000000ffff047224 */ /* 0x000fe200078e0002 */
[----:B------:R-:W-:Y:S02]  /*1d9e0*/  IABS R2, R7 ;  /* 0x0000000700027213 */ /* 0x000fe40000000000 */
[----:B------:R-:W-:Y:S01]  /*1d9f0*/  IABS R8, R0 ;  /* 0x0000000000087213 */ /* 0x000fe20000000000 */
[----:B------:R-:W-:Y:S02]  /*1da00*/  IMAD R4, R4, R5, RZ ;  /* 0x0000000504047224 */ /* 0x000fe400078e02ff */
[----:B------:R-:W-:Y:S01]  /*1da10*/  IMAD.MOV R6, RZ, RZ, -R2 ;  /* 0x000000ffff067224 */ /* 0x000fe200078e0a02 */
[----:B------:R-:W-:-:S05]  /*1da20*/  MOV R2, RZ ;  /* 0x000000ff00027202 */ /* 0x000fca0000000f00 */
        /* <DEDUP_REMOVED lines=16> */
[----:B------:R-:W-:Y:S01]  /*1db30*/  IMAD.MOV R3, RZ, RZ, -R2 ;  /* 0x000000ffff037224 */ /* 0x000fe200078e0a02 */
[----:B------:R-:W-:-:S03]  /*1db40*/  LEA R2, R7, R2, 0x18 ;  /* 0x0000000207027211 */ /* 0x000fc600078ec0ff */
[----:B------:R-:W-:Y:S02]  /*1db50*/  IMAD R3, R7, R3, R0 ;  /* 0x0000000307037224 */ /* 0x000fe400078e0200 */
[----:B------:R-:W-:Y:S02]  /*1db60*/  IMAD R0, R12, R4, R9 ;  /* 0x000000040c007224 */ /* 0x000fe400078e0209 */
[----:B------:R-:W-:-:S05]  /*1db70*/  IMAD R2, R3, 0x10000, R2 ;  /* 0x0001000003027824 */ /* 0x000fca00078e0202 */
[----:B------:R1:W-:Y:S01]  /*1db80*/  STL [R1+0x50], R2 ;  /* 0x0000500201007387 */ /* 0x0003e20000100800 */
[----:B------:R-:W-:Y:S05]  /*1db90*/  BRA `(.L_x_1302) ;  /* 0x0000044000007947 */ /* 0x000fea0003800000 */
.L_x_1301:
[----:B------:R-:W2:Y:S01]  /*1dba0*/  LDL R3, [R1+0x54] ;  /* 0x0000540001037983 */ /* 0x000ea20000100800 */
[----:B------:R-:W-:-:S04]  /*1dbb0*/  IMAD.MOV.U32 R2, RZ, RZ, 0x4 ;  /* 0x00000004ff027424 */ /* 0x000fc800078e00ff */
[----:B--2---:R-:W-:-:S05]  /*1dbc0*/  IMAD.WIDE R2, R3, R2, c[0x0][0x590] ;  /* 0x0001640003027625 */ /* 0x004fca00078e0202 */
[----:B------:R-:W2:Y:S02]  /*1dbd0*/  LDG.E R4, [R2.64] ;  /* 0x0000000602047981 */ /* 0x000ea4000c1e1900 */
[----:B--2-4-:R-:W-:-:S05]  /*1dbe0*/  IMAD R8, R4, R12, RZ ;  /* 0x0000000c04087224 */ /* 0x014fca00078e02ff */
        /* <DEDUP_REMOVED lines=27> */
[----:B------:R-:W-:Y:S02]  /*1dda0*/  IMAD R10, R4, R0, RZ ;  /* 0x00000000040a7224 */ /* 0x000fe400078e02ff */
[----:B------:R-:W-:-:S03]  /*1ddb0*/  IMAD.MOV R0, RZ, RZ, -R0 ;  /* 0x000000ffff007224 */ /* 0x000fc600078e0a00 */
[----:B------:R-:W-:Y:S01]  /*1ddc0*/  IADD3 R2, -R10, c[0x0][0x538], RZ ;  /* 0x00014e000a027a10 */ /* 0x000fe20007ffe1ff */
[----:B------:R-:W-:-:S03]  /*1ddd0*/  IMAD R7, R8, R0, R9 ;  /* 0x0000000008077224 */ /* 0x000fc600078e0209 */
[----:B------:R-:W-:Y:S01]  /*1dde0*/  IMNMX R2, R4, R2, PT ;  /* 0x0000000204027217 */ /* 0x000fe20003800200 */
[----:B------:R-:W-:-:S03]  /*1ddf0*/  IMAD.MOV.U32 R4, RZ, RZ, RZ ;  /* 0x000000ffff047224 */ /* 0x000fc600078e00ff */
[-C--:B------:R-:W-:Y:S02]  /*1de00*/  IABS R3, R2.reuse ;  /* 0x0000000200037213 */ /* 0x080fe40000000000 */
[----:B------:R-:W-:-:S03]  /*1de10*/  IABS R8, R2 ;  /* 0x0000000200087213 */ /* 0x000fc60000000000 */
[----:B------:R-:W-:-:S04]  /*1de20*/  IMAD.MOV.U32 R6, RZ, RZ, R3 ;  /* 0x000000ffff067224 */ /* 0x000fc800078e0003 */
[----:B------:R-:W1:Y:S08]  /*1de30*/  I2F.RP R3, R6 ;  /* 0x0000000600037306 */ /* 0x000e700000209400 */
[----:B-1----:R-:W1:Y:S02]  /*1de40*/  MUFU.RCP R3, R3 ;  /* 0x0000000300037308 */ /* 0x002e640000001000 */
[----:B-1----:R-:W-:-:S06]  /*1de50*/  IADD3 R3, R3, 0xffffffe, RZ ;  /* 0x0ffffffe03037810 */ /* 0x002fcc0007ffe0ff */
[----:B------:R-:W1:Y:S02]  /*1de60*/  F2I.FTZ.U32.TRUNC.NTZ R5, R3 ;  /* 0x0000000300057305 */ /* 0x000e64000021f000 */
[----:B-1----:R-:W-:-:S05]  /*1de70*/  IMAD.MOV R3, RZ, RZ, -R5 ;  /* 0x000000ffff037224 */ /* 0x002fca00078e0a05 */
[----:B------:R-:W-:Y:S02]  /*1de80*/  MOV R0, R3 ;  /* 0x0000000300007202 */ /* 0x000fe40000000f00 */
[----:B------:R-:W-:-:S03]  /*1de90*/  IABS R3, R7 ;  /* 0x0000000700037213 */ /* 0x000fc60000000000 */
[----:B------:R-:W-:-:S04]  /*1dea0*/  IMAD R0, R0, R6, RZ ;  /* 0x0000000600007224 */ /* 0x000fc800078e02ff */
        /* <DEDUP_REMOVED lines=19> */
.L_x_1302:
[----:B------:R-:W-:Y:S05]  /*1dfe0*/  BSYNC B0 ;  /* 0x0000000000007941 */ /* 0x000fea0003800000 */
.L_x_1300:
[----:B------:R-:W-:-:S04]  /*1dff0*/  LOP3.LUT R0, RZ, R0, RZ, 0x33, !PT ;  /* 0x00000000ff007212 */ /* 0x000fc800078e33ff */
[----:B------:R-:W-:-:S05]  /*1e000*/  IADD3 R0, R0, R12, RZ ;  /* 0x0000000c00007210 */ /* 0x000fca0007ffe0ff */
[----:B------:R2:W-:Y:S01]  /*1e010*/  STL [R1+0x4c], R0 ;  /* 0x00004c0001007387 */ /* 0x0005e20000100800 */
[----:B------:R-:W-:Y:S05]  /*1e020*/  BRA `(.L_x_1303) ;  /* 0x0000005000007947 */ /* 0x000fea0003800000 */
.L_x_1291:
[----:B------:R-:W-:Y:S01]  /*1e030*/  MOV R0, c[0x0][0x53c] ;  /* 0x00014f0000007a02 */ /* 0x000fe20000000f00 */
[----:B------:R2:W-:Y:S04]  /*1e040*/  STL [R1+0x48], R9 ;  /* 0x0000480901007387 */ /* 0x0005e80000100800 */
[----:B------:R2:W-:Y:S04]  /*1e050*/  STL [R1+0x4c], RZ ;  /* 0x00004cff01007387 */ /* 0x0005e80000100800 */
[----:B------:R2:W-:Y:S04]  /*1e060*/  STL [R1+0x50], RZ ;  /* 0x000050ff01007387 */ /* 0x0005e80000100800 */
[----:B------:R2:W-:Y:S02]  /*1e070*/  STL [R1+0x54], R0 ;  /* 0x0000540001007387 */ /* 0x0005e40000100800 */
.L_x_1303:
[----:B------:R-:W-:Y:S05]  /*1e080*/  BSYNC B1 ;  /* 0x0000000000017941 */ /* 0x000fea0003800000 */
.L_x_1289:
        /* <DEDUP_REMOVED lines=9> */
.L_x_1284:
[----:B--2---:R-:W2:Y:S02]  /*1e120*/  LDL R0, [R1+0x54] ;  /* 0x0000540001007983 */ /* 0x004ea40000100800 */
[----:B--2---:R-:W-:-:S13]  /*1e130*/  ISETP.GE.AND P0, PT, R0, c[0x0][0x53c], PT ;  /* 0x00014f0000007a0c */ /* 0x004fda0003f06270 */
[----:B-1----:R-:W-:Y:S01]  /*1e140*/  @P0 CALL.REL.NOINC `(.L_x_1304) ;  /* 0x0000001000000944 */ /* 0x002fe20003c00000 */
[----:B------:R-:W-:Y:S05]  /*1e150*/  BRA `(.L_x_1305) ;  /* 0xfffe364000007947 */ /* 0x000fea000383ffff */
.L_x_1304:
[----:B------:R-:W-:Y:S05]  /*1e160*/  EXIT ;  /* 0x000000000000794d */ /* 0x000fea0003800000 */
.L_x_1125:
[----:B------:R-:W-:Y:S01]  /*1e170*/  IMAD.MOV.U32 R0, RZ, RZ, R5 ;  /* 0x000000ffff007224 */ /* 0x000fe200078e0005 */
[----:B------:R-:W-:Y:S02]  /*1e180*/  MOV R2, 0x1 ;  /* 0x0000000100027802 */ /* 0x000fe40000000f00 */
[----:B------:R-:W-:Y:S02]  /*1e190*/  MOV R3, 0x1e1b0 ;  /* 0x0001e1b000037802 */ /* 0x000fe40000000f00 */
[----:B------:R-:W-:Y:S05]  /*1e1a0*/  CALL.REL.NOINC `($__internal_26_$__cuda_sm70_shflsync_up_p) ;  /* 0x0000136000007944 */ /* 0x000fea0003c00000 */
[----:B------:R-:W-:Y:S01]  /*1e1b0*/  MOV R0, R4 ;  /* 0x0000000400007202 */ /* 0x000fe20000000f00 */
[----:B------:R-:W-:Y:S05]  /*1e1c0*/  BRA `(.L_x_1306) ;  /* 0xfffe229000007947 */ /* 0x000fea000383ffff */
.L_x_1126:
[----:B------:R-:W-:Y:S01]  /*1e1d0*/  IMAD.MOV.U32 R0, RZ, RZ, R5 ;  /* 0x000000ffff007224 */ /* 0x000fe200078e0005 */
[----:B------:R-:W-:Y:S02]  /*1e1e0*/  MOV R2, 0x2 ;  /* 0x0000000200027802 */ /* 0x000fe40000000f00 */
[----:B------:R-:W-:Y:S02]  /*1e1f0*/  MOV R3, 0x1e210 ;  /* 0x0001e21000037802 */ /* 0x000fe40000000f00 */
[----:B------:R-:W-:Y:S05]  /*1e200*/  CALL.REL.NOINC `($__internal_26_$__cuda_sm70_shflsync_up_p) ;  /* 0x0000130000007944 */ /* 0x000fea0003c00000 */
[----:B------:R-:W-:Y:S01]  /*1e210*/  SEL R0, R4, RZ, P4 ;  /* 0x000000ff04007207 */ /* 0x000fe20002000000 */
[----:B------:R-:W-:Y:S01]  /*1e220*/  IMAD.MOV.U32 R2, RZ, RZ, 0x4 ;  /* 0x00000004ff027424 */ /* 0x000fe200078e00ff */
[----:B------:R-:W-:-:S03]  /*1e230*/  MOV R3, 0x1e260 ;  /* 0x0001e26000037802 */ /* 0x000fc60000000f00 */
[----:B------:R-:W-:Y:S02]  /*1e240*/  IMAD.IADD R0, R5, 0x1, R0 ;  /* 0x0000000105007824 */ /* 0x000fe400078e0200 */
        /* <DEDUP_REMOVED lines=14> */
[----:B------:R-:W-:Y:S01]  /*1e330*/  IMAD.IADD R4, R0, 0x1, R4 ;  /* 0x0000000100047824 */ /* 0x000fe200078e0204 */
[----:B------:R-:W-:-:S03]  /*1e340*/  MOV R0, 0x1f ;  /* 0x0000001f00007802 */ /* 0x000fc60000000f00 */
[----:B------:R-:W-:Y:S02]  /*1e350*/  IMAD.MOV.U32 R5, RZ, RZ, R4 ;  /* 0x000000ffff057224 */ /* 0x000fe400078e0004 */
[----:B------:R-:W-:Y:S05]  /*1e360*/  CALL.REL.NOINC `($__internal_25_$__cuda_sm70_shflsync_idx_p) ;  /* 0x0000115000007944 */ /* 0x000fea0003c00000 */
[----:B------:R-:W-:Y:S05]  /*1e370*/  BRA `(.L_x_1307) ;  /* 0xfffe21e000007947 */ /* 0x000fea000383ffff */
.L_x_1128:
[----:B------:R-:W-:Y:S02]  /*1e380*/  SEL R0, RZ, 0x1, P0 ;  /* 0x00000001ff007807 */ /* 0x000fe40000000000 */
[----:B------:R-:W-:Y:S02]  /*1e390*/  MOV R2, 0x1e3b0 ;  /* 0x0001e3b000027802 */ /* 0x000fe40000000f00 */
[----:B------:R-:W-:Y:S05]  /*1e3a0*/  CALL.REL.NOINC `($__internal_27_$__cuda_sm70_votesync_ballot) ;  /* 0x000011d000007944 */ /* 0x000fea0003c00000 */
[----:B------:R-:W-:Y:S01]  /*1e3b0*/  MOV R10, R0 ;  /* 0x00000000000a7202 */ /* 0x000fe20000000f00 */
[----:B------:R-:W-:Y:S05]  /*1e3c0*/  BRA `(.L_x_1308) ;  /* 0xfffe222000007947 */ /* 0x000fea000383ffff */
.L_x_1129:
[----:B------:R-:W-:Y:S01]  /*1e3d0*/  IMAD.MOV.U32 R5, RZ, RZ, R9 ;  /* 0x000000ffff057224 */ /* 0x000fe200078e0009 */
[----:B------:R-:W-:Y:S01]  /*1e3e0*/  MOV R3, R6 ;  /* 0x0000000600037202 */ /* 0x000fe20000000f00 */
[----:B-1----:R-:W-:Y:S01]  /*1e3f0*/  IMAD.MOV.U32 R0, RZ, RZ, 0x1f ;  /* 0x0000001fff007424 */ /* 0x002fe200078e00ff */
[----:B------:R-:W-:Y:S02]  /*1e400*/  MOV R2, 0x1e420 ;  /* 0x0001e42000027802 */ /* 0x000fe40000000f00 */
[----:B------:R-:W-:Y:S05]  /*1e410*/  CALL.REL.NOINC `($__internal_25_$__cuda_sm70_shflsync_idx_p) ;  /* 0x000010a000007944 */ /* 0x000fea0003c00000 */
[----:B------:R-:W-:Y:S01]  /*1e420*/  IMAD.MOV.U32 R12, RZ, RZ, R0 ;  /* 0x000000ffff0c7224 */ /* 0x000fe200078e0000 */
[----:B------:R-:W-:Y:S01]  /*1e430*/  MOV R5, R8 ;  /* 0x0000000800057202 */ /* 0x000fe20000000f00 */
[----:B------:R-:W-:Y:S01]  /*1e440*/  IMAD.MOV.U32 R7, RZ, RZ, RZ ;  /* 0x000000ffff077224 */ /* 0x000fe200078e00ff */
[----:B------:R-:W-:Y:S01]  /*1e450*/  MOV R3, R6 ;  /* 0x0000000600037202 */ /* 0x000fe20000000f00 */
[----:B------:R-:W-:Y:S01]  /*1e460*/  IMAD.MOV.U32 R0, RZ, RZ, 0x1f ;  /* 0x0000001fff007424 */ /* 0x000fe200078e00ff */
[----:B------:R-:W-:-:S02]  /*1e470*/  MOV R2, 0x1e490 ;  /* 0x0001e49000027802 */ /* 0x000fc40000000f00 */
[----:B------:R-:W-:Y:S05]  /*1e480*/  CALL.REL.NOINC `($__internal_25_$__cuda_sm70_shflsync_idx_p) ;  /* 0x0000103000007944 */ /* 0x000fea0003c00000 */
[----:B------:R-:W-:Y:S01]  /*1e490*/  MOV R9, R0 ;  /* 0x0000000000097202 */ /* 0x000fe20000000f00 */
[----:B------:R-:W-:Y:S05]  /*1e4a0*/  BRA `(.L_x_1309) ;  /* 0xfffe21b000007947 */ /* 0x000fea000383ffff */
.L_x_1132:
[----:B------:R-:W-:Y:S01]  /*1e4b0*/  IMAD.MOV.U32 R5, RZ, RZ, R4 ;  /* 0x000000ffff057224 */ /* 0x000fe200078e0004 */
[----:B-1----:R-:W-:-:S02]  /*1e4c0*/  MOV R0, 0x1f ;  /* 0x0000001f00007802 */ /* 0x002fc40000000f00 */
[----:B------:R-:W-:Y:S02]  /*1e4d0*/  MOV R2, 0x1e4f0 ;  /* 0x0001e4f000027802 */ /* 0x000fe40000000f00 */
[----:B--234-:R-:W-:Y:S05]  /*1e4e0*/  CALL.REL.NOINC `($__internal_25_$__cuda_sm70_shflsync_idx_p) ;  /* 0x00000fd000007944 */ /* 0x01cfea0003c00000 */
[----:B------:R-:W-:Y:S01]  /*1e4f0*/  MOV R7, R0 ;  /* 0x0000000000077202 */ /* 0x000fe20000000f00 */
[----:B------:R-:W-:Y:S05]  /*1e500*/  BRA `(.L_x_1131) ;  /* 0xfffe21b000007947 */ /* 0x000fea000383ffff */
.L_x_1243:
[----:B-1----:R1:W5:Y:S01]  /*1e510*/  LDL R2, [R1+0x20] ;  /* 0x0000200001027983 */ /* 0x0023620000100800 */
[----:B------:R-:W-:Y:S02]  /*1e520*/  MOV R5, 0x2 ;  /* 0x0000000200057802 */ /* 0x000fe40000000f00 */
[----:B------:R-:W-:Y:S02]  /*1e530*/  MOV R4, 0x1e550 ;  /* 0x0001e55000047802 */ /* 0x000fe40000000f00 */
[----:B-1---5:R-:W-:Y:S05]  /*1e540*/  CALL.REL.NOINC `($__internal_24_$__cuda_sm70_shflsync_bfly_p) ;  /* 0x00000f3000007944 */ /* 0x022fea0003c00000 */
[----:B------:R-:W-:Y:S01]  /*1e550*/  MOV R0, R2 ;  /* 0x0000000200007202 */ /* 0x000fe20000000f00 */
[----:B------:R-:W-:Y:S05]  /*1e560*/  BRA `(.L_x_1310) ;  /* 0xffffb77000007947 */ /* 0x000fea000383ffff */
.L_x_1244:
[----:B------:R-:W-:Y:S01]  /*1e570*/  IMAD.MOV.U32 R2, RZ, RZ, R0 ;  /* 0x000000ffff027224 */ /* 0x000fe200078e0000 */
[----:B------:R-:W-:Y:S02]  /*1e580*/  MOV R5, 0x1 ;  /* 0x0000000100057802 */ /* 0x000fe40000000f00 */
[----:B------:R-:W-:Y:S02]  /*1e590*/  MOV R4, 0x1e5b0 ;  /* 0x0001e5b000047802 */ /* 0x000fe40000000f00 */
[----:B------:R-:W-:Y:S05]  /*1e5a0*/  CALL.REL.NOINC `($__internal_24_$__cuda_sm70_shflsync_bfly_p) ;  /* 0x00000ed000007944 */ /* 0x000fea0003c00000 */
[----:B------:R-:W-:Y:S02]  /*1e5b0*/  FADD.FTZ R0, R0, R2 ;  /* 0x0000000200007221 */ /* 0x000fe40000010000 */
[----:B------:R1:W5:Y:S01]  /*1e5c0*/  LDL R2, [R1+0x24] ;  /* 0x0000240001027983 */ /* 0x0003620000100800 */
[----:B------:R-:W-:-:S02]  /*1e5d0*/  MOV R5, 0x2 ;  /* 0x0000000200057802 */ /* 0x000fc40000000f00 */
[----:B------:R-:W-:Y:S02]  /*1e5e0*/  MOV R4, 0x1e600 ;  /* 0x0001e60000047802 */ /* 0x000fe40000000f00 */
[----:B-1---5:R-:W-:Y:S05]  /*1e5f0*/  CALL.REL.NOINC `($__internal_24_$__cuda_sm70_shflsync_bfly_p) ;  /* 0x00000e8000007944 */ /* 0x022fea0003c00000 */
[----:B------:R-:W2:Y:S01]  /*1e600*/  LDL.LU R3, [R1+0x24] ;  /* 0x0000240001037983 */ /* 0x000ea20000300800 */
[----:B------:R-:W-:Y:S02]  /*1e610*/  MOV R5, 0x1 ;  /* 0x0000000100057802 */ /* 0x000fe40000000f00 */
[----:B------:R-:W-:Y:S01]  /*1e620*/  MOV R4, 0x1e660 ;  /* 0x0001e66000047802 */ /* 0x000fe20000000f00 */
[----:B--2---:R-:W-:-:S05]  /*1e630*/  FADD.FTZ R3, R3, R2 ;  /* 0x0000000203037221 */ /* 0x004fca0000010000 */
[----:B------:R-:W-:Y:S02]  /*1e640*/  MOV R2, R3 ;  /* 0x0000000300027202 */ /* 0x000fe40000000f00 */
[----:B------:R-:W-:Y:S05]  /*1e650*/  CALL.REL.NOINC `($__internal_24_$__cuda_sm70_shflsync_bfly_p) ;  /* 0x00000e2000007944 */ /* 0x000fea0003c00000 */
[----:B------:R-:W-:Y:S01]  /*1e660*/  MOV R4, R2 ;  /* 0x0000000200047202 */ /* 0x000fe20000000f00 */
[----:B------:R-:W-:Y:S05]  /*1e670*/  BRA `(.L_x_1311) ;  /* 0xffffb6f000007947 */ /* 0x000fea000383ffff */
.L_x_1251:
[----:B-1234-:R-:W-:Y:S01]  /*1e680*/  IMAD.MOV.U32 R5, RZ, RZ, R8 ;  /* 0x000000ffff057224 */ /* 0x01efe200078e0008 */
[----:B------:R-:W-:Y:S01]  /*1e690*/  MOV R3, RZ ;  /* 0x000000ff00037202 */ /* 0x000fe20000000f00 */
[----:B------:R-:W-:Y:S01]  /*1e6a0*/  IMAD.MOV.U32 R0, RZ, RZ, 0x181f ;  /* 0x0000181fff007424 */ /* 0x000fe200078e00ff */
[----:B------:R-:W-:Y:S02]  /*1e6b0*/  MOV R2, 0x1e6d0 ;  /* 0x0001e6d000027802 */ /* 0x000fe40000000f00 */
[----:B------:R-:W-:Y:S05]  /*1e6c0*/  CALL.REL.NOINC `($__internal_25_$__cuda_sm70_shflsync_idx_p) ;  /* 0x00000df000007944 */ /* 0x000fea0003c00000 */
[----:B------:R-:W-:Y:S01]  /*1e6d0*/  MOV R10, R0 ;  /* 0x00000000000a7202 */ /* 0x000fe20000000f00 */
[----:B------:R-:W-:Y:S05]  /*1e6e0*/  BRA `(.L_x_1312) ;  /* 0xffffccb000007947 */ /* 0x000fea000383ffff */
.L_x_1252:
[----:B------:R-:W-:Y:S01]  /*1e6f0*/  IMAD.MOV.U32 R5, RZ, RZ, R9 ;  /* 0x000000ffff057224 */ /* 0x000fe200078e0009 */
[----:B------:R-:W-:Y:S01]  /*1e700*/  MOV R3, RZ ;  /* 0x000000ff00037202 */ /* 0x000fe20000000f00 */
[----:B------:R-:W-:Y:S01]  /*1e710*/  IMAD.MOV.U32 R0, RZ, RZ, 0x181f ;  /* 0x0000181fff007424 */ /* 0x000fe200078e00ff */
[----:B------:R-:W-:Y:S02]  /*1e720*/  MOV R2, 0x1e740 ;  /* 0x0001e74000027802 */ /* 0x000fe40000000f00 */
[----:B-12---:R-:W-:Y:S05]  /*1e730*/  CALL.REL.NOINC `($__internal_25_$__cuda_sm70_shflsync_idx_p) ;  /* 0x00000d8000007944 */ /* 0x006fea0003c00000 */
[----:B------:R-:W-:Y:S05]  /*1e740*/  BRA `(.L_x_1313) ;  /* 0xffffcc7000007947 */ /* 0x000fea000383ffff */
.L_x_1255:
[----:B--2---:R-:W-:Y:S01]  /*1e750*/  IMAD.MOV.U32 R5, RZ, RZ, R8 ;  /* 0x000000ffff057224 */ /* 0x004fe200078e0008 */
[----:B------:R-:W-:Y:S01]  /*1e760*/  MOV R3, 0x1 ;  /* 0x0000000100037802 */ /* 0x000fe20000000f00 */
[----:B----4-:R-:W-:Y:S01]  /*1e770*/  IMAD.MOV.U32 R0, RZ, RZ, 0x181f ;  /* 0x0000181fff007424 */ /* 0x010fe200078e00ff */
[----:B------:R-:W-:-:S02]  /*1e780*/  MOV R2, 0x1e7a0 ;  /* 0x0001e7a000027802 */ /* 0x000fc40000000f00 */
[----:B-1-3--:R-:W-:Y:S05]  /*1e790*/  CALL.REL.NOINC `($__internal_25_$__cuda_sm70_shflsync_idx_p) ;  /* 0x00000d2000007944 */ /* 0x00afea0003c00000 */
[----:B------:R-:W-:Y:S01]  /*1e7a0*/  IMAD.MOV.U32 R10, RZ, RZ, R0 ;  /* 0x000000ffff0a7224 */ /* 0x000fe200078e0000 */
[----:B------:R-:W-:Y:S01]  /*1e7b0*/  MOV R3, 0x1 ;  /* 0x0000000100037802 */ /* 0x000fe20000000f00 */
[----:B------:R-:W-:Y:S01]  /*1e7c0*/  IMAD.MOV.U32 R5, RZ, RZ, R9 ;  /* 0x000000ffff057224 */ /* 0x000fe200078e0009 */
[----:B------:R-:W-:-:S02]  /*1e7d0*/  MOV R0, 0x181f ;  /* 0x0000181f00007802 */ /* 0x000fc40000000f00 */
[----:B------:R-:W-:Y:S02]  /*1e7e0*/  MOV R2, 0x1e800 ;  /* 0x0001e80000027802 */ /* 0x000fe40000000f00 */
[----:B------:R-:W-:Y:S05]  /*1e7f0*/  CALL.REL.NOINC `($__internal_25_$__cuda_sm70_shflsync_idx_p) ;  /* 0x00000cc000007944 */ /* 0x000fea0003c00000 */
[----:B------:R-:W-:Y:S05]  /*1e800*/  BRA `(.L_x_1314) ;  /* 0xffffcca000007947 */ /* 0x000fea000383ffff */
.L_x_1258:
[----:B-1----:R-:W-:Y:S01]  /*1e810*/  IMAD.MOV.U32 R5, RZ, RZ, R8 ;  /* 0x000000ffff057224 */ /* 0x002fe200078e0008 */
[----:B------:R-:W-:Y:S01]  /*1e820*/  MOV R3, 0x2 ;  /* 0x0000000200037802 */ /* 0x000fe20000000f00 */
[----:B----4-:R-:W-:Y:S01]  /*1e830*/  IMAD.MOV.U32 R0, RZ, RZ, 0x181f ;  /* 0x0000181fff007424 */ /* 0x010fe200078e00ff */
[----:B------:R-:W-:Y:S02]  /*1e840*/  MOV R2, 0x1e860 ;  /* 0x0001e86000027802 */ /* 0x000fe40000000f00 */
[----:B--23--:R-:W-:Y:S05]  /*1e850*/  CALL.REL.NOINC `($__internal_25_$__cuda_sm70_shflsync_idx_p) ;  /* 0x00000c6000007944 */ /* 0x00cfea0003c00000 */
[----:B------:R-:W-:Y:S01]  /*1e860*/  MOV R10, R0 ;  /* 0x00000000000a7202 */ /* 0x000fe20000000f00 */
[----:B------:R-:W-:Y:S05]  /*1e870*/  BRA `(.L_x_1315) ;  /* 0xffffcd2000007947 */ /* 0x000fea000383ffff */
.L_x_1259:
[----:B------:R-:W-:Y:S01]  /*1e880*/  IMAD.MOV.U32 R5, RZ, RZ, R9 ;  /* 0x000000ffff057224 */ /* 0x000fe200078e0009 */
[----:B------:R-:W-:Y:S01]  /*1e890*/  MOV R3, 0x2 ;  /* 0x0000000200037802 */ /* 0x000fe20000000f00 */
[----:B----4-:R-:W-:Y:S01]  /*1e8a0*/  IMAD.MOV.U32 R0, RZ, RZ, 0x181f ;  /* 0x0000181fff007424 */ /* 0x010fe200078e00ff */
[----:B------:R-:W-:Y:S02]  /*1e8b0*/  MOV R2, 0x1e8d0 ;  /* 0x0001e8d000027802 */ /* 0x000fe40000000f00 */
[----:B-123--:R-:W-:Y:S05]  /*1e8c0*/  CALL.REL.NOINC `($__internal_25_$__cuda_sm70_shflsync_idx_p) ;  /* 0x00000bf000007944 */ /* 0x00efea0003c00000 */
[----:B------:R-:W-:Y:S05]  /*1e8d0*/  BRA `(.L_x_1316) ;  /* 0xffffcce000007947 */ /* 0x000fea000383ffff */
.L_x_1262:
[----:B-1----:R-:W-:Y:S01]  /*1e8e0*/  IMAD.MOV.U32 R5, RZ, RZ, R8 ;  /* 0x000000ffff057224 */ /* 0x002fe200078e0008 */
[----:B------:R-:W-:Y:S01]  /*1e8f0*/  MOV R3, 0x3 ;  /* 0x0000000300037802 */ /* 0x000fe20000000f00 */
[----:B------:R-:W-:Y:S01]  /*1e900*/  IMAD.MOV.U32 R0, RZ, RZ, 0x181f ;  /* 0x0000181fff007424 */ /* 0x000fe200078e00ff */
[----:B------:R-:W-:-:S02]  /*1e910*/  MOV R2, 0x1e930 ;  /* 0x0001e93000027802 */ /* 0x000fc40000000f00 */
[----:B--234-:R-:W-:Y:S05]  /*1e920*/  CALL.REL.NOINC `($__internal_25_$__cuda_sm70_shflsync_idx_p) ;  /* 0x00000b9000007944 */ /* 0x01cfea0003c00000 */
[----:B------:R-:W-:Y:S01]  /*1e930*/  IMAD.MOV.U32 R4, RZ, RZ, R0 ;  /* 0x000000ffff047224 */ /* 0x000fe200078e0000 */
[----:B------:R-:W-:Y:S01]  /*1e940*/  MOV R3, 0x3 ;  /* 0x0000000300037802 */ /* 0x000fe20000000f00 */
[----:B------:R-:W-:Y:S01]  /*1e950*/  IMAD.MOV.U32 R5, RZ, RZ, R9 ;  /* 0x000000ffff057224 */ /* 0x000fe200078e0009 */
[----:B------:R-:W-:-:S02]  /*1e960*/  MOV R0, 0x181f ;  /* 0x0000181f00007802 */ /* 0x000fc40000000f00 */
[----:B------:R-:W-:Y:S02]  /*1e970*/  MOV R2, 0x1e990 ;  /* 0x0001e99000027802 */ /* 0x000fe40000000f00 */
[----:B------:R-:W-:Y:S05]  /*1e980*/  CALL.REL.NOINC `($__internal_25_$__cuda_sm70_shflsync_idx_p) ;  /* 0x00000b3000007944 */ /* 0x000fea0003c00000 */
[----:B------:R-:W-:Y:S05]  /*1e990*/  BRA `(.L_x_1317) ;  /* 0xffffcd2000007947 */ /* 0x000fea000383ffff */
.L_x_1264:
[----:B------:R-:W-:Y:S01]  /*1e9a0*/  IMAD.MOV.U32 R5, RZ, RZ, R14 ;  /* 0x000000ffff057224 */ /* 0x000fe200078e000e */
[----:B------:R-:W-:Y:S01]  /*1e9b0*/  MOV R3, RZ ;  /* 0x000000ff00037202 */ /* 0x000fe20000000f00 */
[----:B------:R-:W-:Y:S01]  /*1e9c0*/  IMAD.MOV.U32 R0, RZ, RZ, 0x1c1f ;  /* 0x00001c1fff007424 */ /* 0x000fe200078e00ff */
[----:B------:R-:W-:Y:S02]  /*1e9d0*/  MOV R2, 0x1e9f0 ;  /* 0x0001e9f000027802 */ /* 0x000fe40000000f00 */
[----:B------:R-:W-:Y:S05]  /*1e9e0*/  CALL.REL.NOINC `($__internal_25_$__cuda_sm70_shflsync_idx_p) ;  /* 0x00000ad000007944 */ /* 0x000fea0003c00000 */
[----:B------:R-:W-:Y:S01]  /*1e9f0*/  MOV R4, R0 ;  /* 0x0000000000047202 */ /* 0x000fe20000000f00 */
[----:B------:R-:W-:Y:S05]  /*1ea00*/  BRA `(.L_x_1318) ;  /* 0xffffcfa000007947 */ /* 0x000fea000383ffff */
.L_x_1265:
[----:B------:R-:W-:Y:S01]  /*1ea10*/  IMAD.MOV.U32 R5, RZ, RZ, R28 ;  /* 0x000000ffff057224 */ /* 0x000fe200078e001c */
[----:B------:R-:W-:Y:S01]  /*1ea20*/  MOV R3, RZ ;  /* 0x000000ff00037202 */ /* 0x000fe20000000f00 */
[----:B------:R-:W-:Y:S01]  /*1ea30*/  IMAD.MOV.U32 R0, RZ, RZ, 0x1c1f ;  /* 0x00001c1fff007424 */ /* 0x000fe200078e00ff */
[----:B------:R-:W-:Y:S02]  /*1ea40*/  MOV R2, 0x1ea60 ;  /* 0x0001ea6000027802 */ /* 0x000fe40000000f00 */
[----:B-12---:R-:W-:Y:S05]  /*1ea50*/  CALL.REL.NOINC `($__internal_25_$__cuda_sm70_shflsync_idx_p) ;  /* 0x00000a6000007944 */ /* 0x006fea0003c00000 */
[----:B------:R-:W-:Y:S05]  /*1ea60*/  BRA `(.L_x_1319) ;  /* 0xffffcf6000007947 */ /* 0x000fea000383ffff */
.L_x_1268:
[----:B------:R-:W-:Y:S01]  /*1ea70*/  IMAD.MOV.U32 R5, RZ, RZ, R14 ;  /* 0x000000ffff057224 */ /* 0x000fe200078e000e */
[----:B----4-:R-:W-:Y:S01]  /*1ea80*/  MOV R3, 0x1 ;  /* 0x0000000100037802 */ /* 0x010fe20000000f00 */
[----:B------:R-:W-:Y:S01]  /*1ea90*/  IMAD.MOV.U32 R0, RZ, RZ, 0x1c1f ;  /* 0x00001c1fff007424 */ /* 0x000fe200078e00ff */
[----:B------:R-:W-:-:S02]  /*1eaa0*/  MOV R2, 0x1eac0 ;  /* 0x0001eac000027802 */ /* 0x000fc40000000f00 */
[----:B-123--:R-:W-:Y:S05]  /*1eab0*/  CALL.REL.NOINC `($__internal_25_$__cuda_sm70_shflsync_idx_p) ;  /* 0x00000a0000007944 */ /* 0x00efea0003c00000 */
[----:B------:R-:W-:Y:S01]  /*1eac0*/  IMAD.MOV.U32 R4, RZ, RZ, R0 ;  /* 0x000000ffff047224 */ /* 0x000fe200078e0000 */
[----:B------:R-:W-:Y:S01]  /*1ead0*/  MOV R3, 0x1 ;  /* 0x0000000100037802 */ /* 0x000fe20000000f00 */
[----:B------:R-:W-:Y:S01]  /*1eae0*/  IMAD.MOV.U32 R5, RZ, RZ, R28 ;  /* 0x000000ffff057224 */ /* 0x000fe200078e001c */
[----:B------:R-:W-:-:S02]  /*1eaf0*/  MOV R0, 0x1c1f ;  /* 0x00001c1f00007802 */ /* 0x000fc40000000f00 */
[----:B------:R-:W-:Y:S02]  /*1eb00*/  MOV R2, 0x1eb20 ;  /* 0x0001eb2000027802 */ /* 0x000fe40000000f00 */
[----:B------:R-:W-:Y:S05]  /*1eb10*/  CALL.REL.NOINC `($__internal_25_$__cuda_sm70_shflsync_idx_p) ;  /* 0x000009a000007944 */ /* 0x000fea0003c00000 */
[----:B------:R-:W-:Y:S05]  /*1eb20*/  BRA `(.L_x_1320) ;  /* 0xffffd50000007947 */ /* 0x000fea000383ffff */
.L_x_1272:
[----:B------:R-:W-:Y:S01]  /*1eb30*/  IMAD.MOV.U32 R5, RZ, RZ, R6 ;  /* 0x000000ffff057224 */ /* 0x000fe200078e0006 */
[----:B------:R-:W-:Y:S01]  /*1eb40*/  MOV R3, RZ ;  /* 0x000000ff00037202 */ /* 0x000fe20000000f00 */
[----:B------:R-:W-:Y:S01]  /*1eb50*/  IMAD.MOV.U32 R0, RZ, RZ, 0x181f ;  /* 0x0000181fff007424 */ /* 0x000fe200078e00ff */
[----:B------:R-:W-:Y:S02]  /*1eb60*/  MOV R2, 0x1eb80 ;  /* 0x0001eb8000027802 */ /* 0x000fe40000000f00 */
[----:B------:R-:W-:Y:S05]  /*1eb70*/  CALL.REL.NOINC `($__internal_25_$__cuda_sm70_shflsync_idx_p) ;  /* 0x0000094000007944 */ /* 0x000fea0003c00000 */
[----:B------:R-:W-:Y:S01]  /*1eb80*/  MOV R11, R0 ;  /* 0x00000000000b7202 */ /* 0x000fe20000000f00 */
[----:B------:R-:W-:Y:S05]  /*1eb90*/  BRA `(.L_x_1321) ;  /* 0xffffe0b000007947 */ /* 0x000fea000383ffff */
.L_x_1273:
[----:B------:R-:W-:Y:S01]  /*1eba0*/  IMAD.MOV.U32 R5, RZ, RZ, R10 ;  /* 0x000000ffff057224 */ /* 0x000fe200078e000a */
[----:B------:R-:W-:Y:S01]  /*1ebb0*/  MOV R3, RZ ;  /* 0x000000ff00037202 */ /* 0x000fe20000000f00 */
[----:B------:R-:W-:Y:S01]  /*1ebc0*/  IMAD.MOV.U32 R0, RZ, RZ, 0x181f ;  /* 0x0000181fff007424 */ /* 0x000fe200078e00ff */
[----:B------:R-:W-:Y:S02]  /*1ebd0*/  MOV R2, 0x1ebf0 ;  /* 0x0001ebf000027802 */ /* 0x000fe40000000f00 */
[----:B-12---:R-:W-:Y:S05]  /*1ebe0*/  CALL.REL.NOINC `($__internal_25_$__cuda_sm70_shflsync_idx_p) ;  /* 0x000008d000007944 */ /* 0x006fea0003c00000 */
[----:B------:R-:W-:Y:S05]  /*1ebf0*/  BRA `(.L_x_1322) ;  /* 0xffffe07000007947 */ /* 0x000fea000383ffff */
.L_x_1276:
        /* <DEDUP_REMOVED lines=12> */
.L_x_1279:
[----:B-1----:R-:W-:Y:S01]  /*1ecc0*/  IMAD.MOV.U32 R5, RZ, RZ, R6 ;  /* 0x000000ffff057224 */ /* 0x002fe200078e0006 */
[----:B------:R-:W-:Y:S01]  /*1ecd0*/  MOV R3, 0x2 ;  /* 0x0000000200037802 */ /* 0x000fe20000000f00 */
[----:B----4-:R-:W-:Y:S01]  /*1ece0*/  IMAD.MOV.U32 R0, RZ, RZ, 0x181f ;  /* 0x0000181fff007424 */ /* 0x010fe200078e00ff */
[----:B------:R-:W-:Y:S02]  /*1ecf0*/  MOV R2, 0x1ed10 ;  /* 0x0001ed1000027802 */ /* 0x000fe40000000f00 */
[----:B--23--:R-:W-:Y:S05]  /*1ed00*/  CALL.REL.NOINC `($__internal_25_$__cuda_sm70_shflsync_idx_p) ;  /* 0x000007b000007944 */ /* 0x00cfea0003c00000 */
[----:B------:R-:W-:Y:S01]  /*1ed10*/  MOV R11, R0 ;  /* 0x00000000000b7202 */ /* 0x000fe20000000f00 */
[----:B------:R-:W-:Y:S05]  /*1ed20*/  BRA `(.L_x_1324) ;  /* 0xffffe13000007947 */ /* 0x000fea000383ffff */
.L_x_1280:
[----:B------:R-:W-:Y:S01]  /*1ed30*/  IMAD.MOV.U32 R5, RZ, RZ, R10 ;  /* 0x000000ffff057224 */ /* 0x000fe200078e000a */
[----:B------:R-:W-:Y:S01]  /*1ed40*/  MOV R3, 0x2 ;  /* 0x0000000200037802 */ /* 0x000fe20000000f00 */
[----:B----4-:R-:W-:Y:S01]  /*1ed50*/  IMAD.MOV.U32 R0, RZ, RZ, 0x181f ;  /* 0x0000181fff007424 */ /* 0x010fe200078e00ff */
[----:B------:R-:W-:Y:S02]  /*1ed60*/  MOV R2, 0x1ed80 ;  /* 0x0001ed8000027802 */ /* 0x000fe40000000f00 */
[----:B-123--:R-:W-:Y:S05]  /*1ed70*/  CALL.REL.NOINC `($__internal_25_$__cuda_sm70_shflsync_idx_p) ;  /* 0x0000074000007944 */ /* 0x00efea0003c00000 */
[----:B------:R-:W-:Y:S05]  /*1ed80*/  BRA `(.L_x_1325) ;  /* 0xffffe0f000007947 */ /* 0x000fea000383ffff */
.L_x_1283:
        /* <DEDUP_REMOVED lines=12> */
.L_x_1285:
[----:B------:R-:W-:Y:S01]  /*1ee50*/  IMAD.MOV.U32 R5, RZ, RZ, R67 ;  /* 0x000000ffff057224 */ /* 0x000fe200078e0043 */
[----:B------:R-:W-:Y:S01]  /*1ee60*/  MOV R3, RZ ;  /* 0x000000ff00037202 */ /* 0x000fe20000000f00 */
[----:B------:R-:W-:Y:S01]  /*1ee70*/  IMAD.MOV.U32 R0, RZ, RZ, 0x1f ;  /* 0x0000001fff007424 */ /* 0x000fe200078e00ff */
[----:B------:R-:W-:Y:S02]  /*1ee80*/  MOV R2, 0x1eea0 ;  /* 0x0001eea000027802 */ /* 0x000fe40000000f00 */
[----:B------:R-:W-:Y:S05]  /*1ee90*/  CALL.REL.NOINC `($__internal_25_$__cuda_sm70_shflsync_idx_p) ;  /* 0x0000062000007944 */ /* 0x000fea0003c00000 */
[----:B------:R-:W-:Y:S01]  /*1eea0*/  MOV R9, R0 ;  /* 0x0000000000097202 */ /* 0x000fe20000000f00 */
[----:B------:R-:W-:Y:S05]  /*1eeb0*/  BRA `(.L_x_1327) ;  /* 0xffffe27000007947 */ /* 0x000fea000383ffff */
.L_x_1286:
[----:B------:R-:W-:Y:S01]  /*1eec0*/  IMAD.MOV.U32 R5, RZ, RZ, R67 ;  /* 0x000000ffff057224 */ /* 0x000fe200078e0043 */
[----:B------:R-:W-:Y:S01]  /*1eed0*/  MOV R3, 0x1 ;  /* 0x0000000100037802 */ /* 0x000fe20000000f00 */
[----:B------:R-:W-:Y:S01]  /*1eee0*/  IMAD.MOV.U32 R0, RZ, RZ, 0x1f ;  /* 0x0000001fff007424 */ /* 0x000fe200078e00ff */
[----:B------:R-:W-:Y:S02]  /*1eef0*/  MOV R2, 0x1ef10 ;  /* 0x0001ef1000027802 */ /* 0x000fe40000000f00 */
[----:B-12---:R-:W-:Y:S05]  /*1ef00*/  CALL.REL.NOINC `($__internal_25_$__cuda_sm70_shflsync_idx_p) ;  /* 0x000005b000007944 */ /* 0x006fea0003c00000 */
[----:B------:R-:W-:Y:S01]  /*1ef10*/  MOV R8, R0 ;  /* 0x0000000000087202 */ /* 0x000fe20000000f00 */
[----:B------:R-:W-:Y:S05]  /*1ef20*/  BRA `(.L_x_1328) ;  /* 0xffffe22000007947 */ /* 0x000fea000383ffff */
.L_x_1287:
[----:B------:R-:W-:Y:S02]  /*1ef30*/  MOV R2, 0x1 ;  /* 0x0000000100027802 */ /* 0x000fe40000000f00 */
[----:B------:R-:W-:-:S02]  /*1ef40*/  MOV R3, 0x1ef60 ;  /* 0x0001ef6000037802 */ /* 0x000fc40000000f00 */
[----:B-1234-:R-:W-:Y:S05]  /*1ef50*/  CALL.REL.NOINC `($__internal_26_$__cuda_sm70_shflsync_up_p) ;  /* 0x000005b000007944 */ /* 0x01efea0003c00000 */
[----:B------:R-:W-:Y:S05]  /*1ef60*/  BRA `(.L_x_1329) ;  /* 0xffffe31000007947 */ /* 0x000fea000383ffff */
.L_x_1288:
[----:B------:R-:W-:Y:S02]  /*1ef70*/  MOV R2, 0x2 ;  /* 0x0000000200027802 */ /* 0x000fe40000000f00 */
[----:B------:R-:W-:-:S02]  /*1ef80*/  MOV R3, 0x1efa0 ;  /* 0x0001efa000037802 */ /* 0x000fc40000000f00 */
[----:B--2-4-:R-:W-:Y:S05]  /*1ef90*/  CALL.REL.NOINC `($__internal_26_$__cuda_sm70_shflsync_up_p) ;  /* 0x0000057000007944 */ /* 0x014fea0003c00000 */
[----:B------:R-:W-:Y:S01]  /*1efa0*/  SEL R3, R4, RZ, P1 ;  /* 0x000000ff04037207 */ /* 0x000fe20000800000 */
[----:B------:R-:W-:-:S04]  /*1efb0*/  IMAD.MOV.U32 R2, RZ, RZ, 0x4 ;  /* 0x00000004ff027424 */ /* 0x000fc800078e00ff */
[----:B------:R-:W-:Y:S01]  /*1efc0*/  IMAD.IADD R0, R0, 0x1, R3 ;  /* 0x0000000100007824 */ /* 0x000fe200078e0203 */
        /* <DEDUP_REMOVED lines=20> */
.L_x_1292:
[----:B------:R-:W-:Y:S02]  /*1f110*/  MOV R2, 0x1 ;  /* 0x0000000100027802 */ /* 0x000fe40000000f00 */
[----:B------:R-:W-:Y:S02]  /*1f120*/  MOV R3, 0x1f140 ;  /* 0x0001f14000037802 */ /* 0x000fe40000000f00 */
[----:B------:R-:W-:Y:S05]  /*1f130*/  CALL.REL.NOINC `($__internal_26_$__cuda_sm70_shflsync_up_p) ;  /* 0x000003d000007944 */ /* 0x000fea0003c00000 */
[----:B------:R-:W-:Y:S01]  /*1f140*/  MOV R2, R4 ;  /* 0x0000000400027202 */ /* 0x000fe20000000f00 */
[----:B------:R-:W-:Y:S05]  /*1f150*/  BRA `(.L_x_1331) ;  /* 0xffffe38000007947 */ /* 0x000fea000383ffff */
.L_x_1293:
        /* <DEDUP_REMOVED lines=26> */
.L_x_1295:
[----:B------:R-:W-:Y:S02]  /*1f300*/  SEL R0, RZ, 0x1, P0 ;  /* 0x00000001ff007807 */ /* 0x000fe40000000000 */
[----:B------:R-:W-:Y:S02]  /*1f310*/  MOV R2, 0x1f330 ;  /* 0x0001f33000027802 */ /* 0x000fe40000000f00 */
[----:B-1----:R-:W-:Y:S05]  /*1f320*/  CALL.REL.NOINC `($__internal_27_$__cuda_sm70_votesync_ballot) ;  /* 0x0000025000007944 */ /* 0x002fea0003c00000 */
[----:B------:R-:W-:Y:S01]  /*1f330*/  MOV R10, R0 ;  /* 0x00000000000a7202 */ /* 0x000fe20000000f00 */
[----:B------:R-:W-:Y:S05]  /*1f340*/  BRA `(.L_x_1333) ;  /* 0xffffe32000007947 */ /* 0x000fea000383ffff */
.L_x_1296:
[----:B------:R-:W-:Y:S01]  /*1f350*/  IMAD.MOV.U32 R5, RZ, RZ, R6 ;  /* 0x000000ffff057224 */ /* 0x000fe200078e0006 */
[----:B------:R-:W-:Y:S01]  /*1f360*/  MOV R3, R8 ;  /* 0x0000000800037202 */ /* 0x000fe20000000f00 */
[----:B--2---:R-:W-:Y:S01]  /*1f370*/  IMAD.MOV.U32 R0, RZ, RZ, 0x1f ;  /* 0x0000001fff007424 */ /* 0x004fe200078e00ff */
[----:B------:R-:W-:Y:S02]  /*1f380*/  MOV R2, 0x1f3a0 ;  /* 0x0001f3a000027802 */ /* 0x000fe40000000f00 */
[----:B-1----:R-:W-:Y:S05]  /*1f390*/  CALL.REL.NOINC `($__internal_25_$__cuda_sm70_shflsync_idx_p) ;  /* 0x0000012000007944 */ /* 0x002fea0003c00000 */
[----:B------:R-:W-:Y:S01]  /*1f3a0*/  IMAD.MOV.U32 R12, RZ, RZ, R0 ;  /* 0x000000ffff0c7224 */ /* 0x000fe200078e0000 */
[----:B------:R-:W-:Y:S01]  /*1f3b0*/  MOV R3, R8 ;  /* 0x0000000800037202 */ /* 0x000fe20000000f00 */
[----:B------:R-:W-:Y:S01]  /*1f3c0*/  IMAD.MOV.U32 R5, RZ, RZ, R7 ;  /* 0x000000ffff057224 */ /* 0x000fe200078e0007 */
[----:B------:R-:W-:Y:S02]  /*1f3d0*/  MOV R0, 0x1f ;  /* 0x0000001f00007802 */ /* 0x000fe40000000f00 */
[----:B------:R-:W-:-:S02]  /*1f3e0*/  MOV R2, 0x1f400 ;  /* 0x0001f40000027802 */ /* 0x000fc40000000f00 */
[----:B------:R-:W-:Y:S05]  /*1f3f0*/  CALL.REL.NOINC `($__internal_25_$__cuda_sm70_shflsync_idx_p) ;  /* 0x000000c000007944 */ /* 0x000fea0003c00000 */
[----:B------:R-:W-:Y:S01]  /*1f400*/  MOV R7, R0 ;  /* 0x0000000000077202 */ /* 0x000fe20000000f00 */
[----:B------:R-:W-:Y:S05]  /*1f410*/  BRA `(.L_x_1334) ;  /* 0xffffe2c000007947 */ /* 0x000fea000383ffff */
.L_x_1299:
[----:B------:R-:W-:Y:S01]  /*1f420*/  IMAD.MOV.U32 R5, RZ, RZ, R4 ;  /* 0x000000ffff057224 */ /* 0x000fe200078e0004 */
[----:B--2---:R-:W-:-:S02]  /*1f430*/  MOV R0, 0x1f ;  /* 0x0000001f00007802 */ /* 0x004fc40000000f00 */
[----:B------:R-:W-:Y:S02]  /*1f440*/  MOV R2, 0x1f460 ;  /* 0x0001f46000027802 */ /* 0x000fe40000000f00 */
[----:B-1-34-:R-:W-:Y:S05]  /*1f450*/  CALL.REL.NOINC `($__internal_25_$__cuda_sm70_shflsync_idx_p) ;  /* 0x0000006000007944 */ /* 0x01afea0003c00000 */
[----:B------:R-:W-:Y:S01]  /*1f460*/  MOV R13, R0 ;  /* 0x00000000000d7202 */ /* 0x000fe20000000f00 */
[----:B------:R-:W-:Y:S05]  /*1f470*/  BRA `(.L_x_1298) ;  /* 0xffffe2c000007947 */ /* 0x000fea000383ffff */
        .weak           $__internal_24_$__cuda_sm70_shflsync_bfly_p
        .type           $__internal_24_$__cuda_sm70_shflsync_bfly_p,@function
        .size           $__internal_24_$__cuda_sm70_shflsync_bfly_p,($__internal_25_$__cuda_sm70_shflsync_idx_p - $__internal_24_$__cuda_sm70_shflsync_bfly_p)
$__internal_24_$__cuda_sm70_shflsync_bfly_p:
[----:B------:R-:W-:Y:S04]  /*1f480*/  WARPSYNC R6 ;  /* 0x0000000600007348 */ /* 0x000fe80003800000 */
[----:B------:R1:W2:Y:S02]  /*1f490*/  SHFL.BFLY PT, R2, R2, R5, R7 ;  /* 0x0c00000502027389 */ /* 0x0002a400000e0007 */
[----:B-1----:R-:W-:-:S04]  /*1f4a0*/  MOV R5, 0x0 ;  /* 0x0000000000057802 */ /* 0x002fc80000000f00 */
[----:B--2---:R-:W-:Y:S05]  /*1f4b0*/  RET.REL.NODEC R4 `(_ZN7cutlass13device_kernelIN5flash19enable_sm80_to_sm89INS1_16FlashAttnFwdSm80INS1_25CollectiveMainloopFwdSm80ILi8ELi1ELb1EN4cute5tupleIJNS5_1CILi128EEENS7_ILi112EEES8_EEELi128ENS_10bfloat16_tEfNS_4arch4Sm80ELb1ELb0ELb0ELb1ELb0ELb1ELb1ELb1EEENS1_21CollectiveEpilogueFwdINS6_IJS8_S8_S9_EEENS6_IJNS7_ILi1EEESH_SH_EEESB_SD_Li256ELb1ELb1ELb1ELb0EEENS1_36VarlenDynamicPersistentTileSchedulerILi128ELi112ELi256ELi256ELb1ELb1ELb0ELb1ELb1ELb1EEEEEEEEEvNT_6ParamsE) ;  /* 0xfffe0b4004007950 */ /* 0x004fea0003c3ffff */
        .weak           $__internal_25_$__cuda_sm70_shflsync_idx_p
        .type           $__internal_25_$__cuda_sm70_shflsync_idx_p,@function
        .size           $__internal_25_$__cuda_sm70_shflsync_idx_p,($__internal_26_$__cuda_sm70_shflsync_up_p - $__internal_25_$__cuda_sm70_shflsync_idx_p)
$__internal_25_$__cuda_sm70_shflsync_idx_p:
[----:B------:R-:W-:-:S04]  /*1f4c0*/  MOV R102, 0xffffffff ;  /* 0xffffffff00667802 */ /* 0x000fc80000000f00 */
[----:B------:R-:W-:Y:S04]  /*1f4d0*/  WARPSYNC R102 ;  /* 0x0000006600007348 */ /* 0x000fe80003800000 */
[----:B------:R1:W2:Y:S02]  /*1f4e0*/  SHFL.IDX PT, R0, R5, R3, R0 ;  /* 0x0000000305007389 */ /* 0x0002a400000e0000 */
[----:B-1----:R-:W-:-:S04]  /*1f4f0*/  MOV R3, 0x0 ;  /* 0x0000000000037802 */ /* 0x002fc80000000f00 */
[----:B--2---:R-:W-:Y:S05]  /*1f500*/  RET.REL.NODEC R2 `(_ZN7cutlass13device_kernelIN5flash19enable_sm80_to_sm89INS1_16FlashAttnFwdSm80INS1_25CollectiveMainloopFwdSm80ILi8ELi1ELb1EN4cute5tupleIJNS5_1CILi128EEENS7_ILi112EEES8_EEELi128ENS_10bfloat16_tEfNS_4arch4Sm80ELb1ELb0ELb0ELb1ELb0ELb1ELb1ELb1EEENS1_21CollectiveEpilogueFwdINS6_IJS8_S8_S9_EEENS6_IJNS7_ILi1EEESH_SH_EEESB_SD_Li256ELb1ELb1ELb1ELb0EEENS1_36VarlenDynamicPersistentTileSchedulerILi128ELi112ELi256ELi256ELb1ELb1ELb0ELb1ELb1ELb1EEEEEEEEEvNT_6ParamsE) ;  /* 0xfffe0af002007950 */ /* 0x004fea0003c3ffff */
        .weak           $__internal_26_$__cuda_sm70_shflsync_up_p
        .type           $__internal_26_$__cuda_sm70_shflsync_up_p,@function
        .size           $__internal_26_$__cuda_sm70_shflsync_up_p,($__internal_27_$__cuda_sm70_votesync_ballot - $__internal_26_$__cuda_sm70_shflsync_up_p)
$__internal_26_$__cuda_sm70_shflsync_up_p:
[----:B------:R-:W-:Y:S02]  /*1f510*/  IMAD.MOV.U32 R4, RZ, RZ, RZ ;  /* 0x000000ffff047224 */ /* 0x000fe400078e00ff */
[----:B------:R-:W-:-:S04]  /*1f520*/  IMAD.MOV.U32 R10, RZ, RZ, -0x1 ;  /* 0xffffffffff0a7424 */ /* 0x000fc800078e00ff */
[----:B------:R-:W-:Y:S04]  /*1f530*/  WARPSYNC R10 ;  /* 0x0000000a00007348 */ /* 0x000fe80003800000 */
[----:B------:R1:W2:Y:S02]  /*1f540*/  SHFL.UP PT, R4, R0, R2, R4 ;  /* 0x0400000200047389 */ /* 0x0002a400000e0004 */
[----:B-1----:R-:W-:Y:S02]  /*1f550*/  MOV R2, R3 ;  /* 0x0000000300027202 */ /* 0x002fe40000000f00 */
[----:B------:R-:W-:-:S04]  /*1f560*/  MOV R3, 0x0 ;  /* 0x0000000000037802 */ /* 0x000fc80000000f00 */
[----:B--2---:R-:W-:Y:S05]  /*1f570*/  RET.REL.NODEC R2 `(_ZN7cutlass13device_kernelIN5flash19enable_sm80_to_sm89INS1_16FlashAttnFwdSm80INS1_25CollectiveMainloopFwdSm80ILi8ELi1ELb1EN4cute5tupleIJNS5_1CILi128EEENS7_ILi112EEES8_EEELi128ENS_10bfloat16_tEfNS_4arch4Sm80ELb1ELb0ELb0ELb1ELb0ELb1ELb1ELb1EEENS1_21CollectiveEpilogueFwdINS6_IJS8_S8_S9_EEENS6_IJNS7_ILi1EEESH_SH_EEESB_SD_Li256ELb1ELb1ELb1ELb0EEENS1_36VarlenDynamicPersistentTileSchedulerILi128ELi112ELi256ELi256ELb1ELb1ELb0ELb1ELb1ELb1EEEEEEEEEvNT_6ParamsE) ;  /* 0xfffe0a8002007950 */ /* 0x004fea0003c3ffff */
        .weak           $__internal_27_$__cuda_sm70_votesync_ballot
        .type           $__internal_27_$__cuda_sm70_votesync_ballot,@function
        .size           $__internal_27_$__cuda_sm70_votesync_ballot,(.L_x_1371 - $__internal_27_$__cuda_sm70_votesync_ballot)
$__internal_27_$__cuda_sm70_votesync_ballot:
[----:B------:R-:W-:Y:S01]  /*1f580*/  ISETP.NE.U32.AND P0, PT, R0, 0x1, PT ;  /* 0x000000010000780c */ /* 0x000fe20003f05070 */
[----:B------:R-:W-:-:S04]  /*1f590*/  IMAD.MOV.U32 R3, RZ, RZ, -0x1 ;  /* 0xffffffffff037424 */ /* 0x000fc800078e00ff */
[----:B------:R-:W-:Y:S08]  /*1f5a0*/  WARPSYNC R3 ;  /* 0x0000000300007348 */ /* 0x000ff00003800000 */
[----:B------:R-:W-:-:S04]  /*1f5b0*/  VOTE.ANY R0, PT, !P0 ;  /* 0x0000000000007806 */ /* 0x000fc800040e0100 */
[----:B------:R-:W-:Y:S01]  /*1f5c0*/  LOP3.LUT R0, R0, R3, RZ, 0xc0, !PT ;  /* 0x0000000300007212 */ /* 0x000fe200078ec0ff */
[----:B------:R-:W-:-:S04]  /*1f5d0*/  IMAD.MOV.U32 R3, RZ, RZ, 0x0 ;  /* 0x00000000ff037424 */ /* 0x000fc800078e00ff */
[----:B------:R-:W-:Y:S05]  /*1f5e0*/  RET.REL.NODEC R2 `(_ZN7cutlass13device_kernelIN5flash19enable_sm80_to_sm89INS1_16FlashAttnFwdSm80INS1_25CollectiveMainloopFwdSm80ILi8ELi1ELb1EN4cute5tupleIJNS5_1CILi128EEENS7_ILi112EEES8_EEELi128ENS_10bfloat16_tEfNS_4arch4Sm80ELb1ELb0ELb0ELb1ELb0ELb1ELb1ELb1EEENS1_21CollectiveEpilogueFwdINS6_IJS8_S8_S9_EEENS6_IJNS7_ILi1EEESH_SH_EEESB_SD_Li256ELb1ELb1ELb1ELb0EEENS1_36VarlenDynamicPersistentTileSchedulerILi128ELi112ELi256ELi256ELb1ELb1ELb0ELb1ELb1ELb1EEEEEEEEEvNT_6ParamsE) ;  /* 0xfffe0a1002007950 */ /* 0x000fea0003c3ffff */
.L_x_1335:
        /* <DEDUP_REMOVED lines=9> */
.L_x_1371:


//--------------------- .nv.shared._ZN7cutlass13device_kernelIN5flash19enable_sm80_to_sm89INS1_16FlashAttnFwdSm80INS1_25CollectiveMainloopFwdSm80ILi8ELi1ELb1EN4cute5tupleIJNS5_1CILi128EEES8_S8_EEELi128ENS_10bfloat16_tEfNS_4arch4Sm80ELb0ELb0ELb0ELb0ELb0ELb0ELb1ELb1EEENS1_21CollectiveEpilogueFwdIS9_NS6_IJNS7_ILi1EEESF_SF_EEESA_SC_Li256ELb0ELb1ELb1ELb0EEENS1_19SingleTileSchedulerILb0ELb1ELb1ELi128EEEEEEEEEvNT_6ParamsE --------------------------
	.section	.nv.shared._ZN7cutlass13device_kernelIN5flash19enable_sm80_to_sm89INS1_16FlashAttnFwdSm80INS1_25CollectiveMainloopFwdSm80ILi8ELi1ELb1EN4cute5tupleIJNS5_1CILi128EEES8_S8_EEELi128ENS_10bfloat16_tEfNS_4arch4Sm80ELb0ELb0ELb0ELb0ELb0ELb0ELb1ELb1EEENS1_21CollectiveEpilogueFwdIS9_NS6_IJNS7_ILi1EEESF_SF_EEESA_SC_Li256ELb0ELb1ELb1ELb0EEENS1_19SingleTileSchedulerILb0ELb1ELb1ELi128EEEEEEEEEvNT_6ParamsE,"aw",@nobits
	.sectionflags	@""
	.align	16


//--------------------- .nv.global                --------------------------
	.section	.nv.global,"aw",@nobits
.nv.global:
	.type		_ZN72_INTERNAL_0c2d3feb_36_flash_fwd_hdim128_bf16_split_sm80_cu_cf07d2ef_31174cute1_E,@object
	.size		_ZN72_INTERNAL_0c2d3feb_36_flash_fwd_hdim128_bf16_split_sm80_cu_cf07d2ef_31174cute1_E,(_ZN72_INTERNAL_0c2d3feb_36_flash_fwd_hdim128_bf16_split_sm80_cu_cf07d2ef_31174cuda3std3__45__cpo6cbeginE - _ZN72_INTERNAL_0c2d3feb_36_flash_fwd_hdim128_bf16_split_sm80_cu_cf07d2ef_31174cute1_E)
_ZN72_INTERNAL_0c2d3feb_36_flash_fwd_hdim128_bf16_split_sm80_cu_cf07d2ef_31174cute1_E:
	.zero		1
	.type		_ZN72_INTERNAL_0c2d3feb_36_flash_fwd_hdim128_bf16_split_sm80_cu_cf07d2ef_31174cuda3std3__45__cpo6cbeginE,@object
	.size		_ZN72_INTERNAL_0c2d3feb_36_flash_fwd_hdim128_bf16_split_sm80_cu_cf07d2ef_31174cuda3std3__45__cpo6cbeginE,(_ZN72_INTERNAL_0c2d3feb_36_flash_fwd_hdim128_bf16_split_sm80_cu_cf07d2ef_31174cuda3std3__48in_placeE - _ZN72_INTERNAL_0c2d3feb_36_flash_fwd_hdim128_bf16_split_sm80_cu_cf07d2ef_31174cuda3std3__45__cpo6cbeginE)
_ZN72_INTERNAL_0c2d3feb_36_flash_fwd_hdim128_bf16_split_sm80_cu_cf07d2ef_31174cuda3std3__45__cpo6cbeginE:
	.zero		1
	.type		_ZN72_INTERNAL_0c2d3feb_36_flash_fwd_hdim128_bf16_split_sm80_cu_cf07d2ef_31174cuda3std3__48in_placeE,@object
	.size		_ZN72_INTERNAL_0c2d3feb_36_flash_fwd_hdim128_bf16_split_sm80_cu_cf07d2ef_31174cuda3std3__48in_placeE,(_ZN72_INTERNAL_0c2d3feb_36_flash_fwd_hdim128_bf16_split_sm80_cu_cf07d2ef_31174cuda3std6ranges3__45__cpo9iter_moveE - _ZN72_INTERNAL_0c2d3feb_36_flash_fwd_hdim128_bf16_split_sm80_cu_cf07d2ef_31174cuda3std3__48in_placeE)
_ZN72_INTERNAL_0c2d3feb_36_flash_fwd_hdim128_bf16_split_sm80_cu_cf07d2ef_31174cuda3std3__48in_placeE:
	.zero		1
	.type		_ZN72_INTERNAL_0c2d3feb_36_flash_fwd_hdim128_bf16_split_sm80_cu_cf07d2ef_31174cuda3std6ranges3__45__cpo9iter_moveE,@object
	.size		_ZN72_INTERNAL_0c2d3feb_36_flash_fwd_hdim128_bf16_split_sm80_cu_cf07d2ef_31174cuda3std6ranges3__45__cpo9iter_moveE,(_ZN72_INTERNAL_0c2d3feb_36_flash_fwd_hdim128_bf16_split_sm80_cu_cf07d2ef_31174cuda3std3__45__cpo5beginE - _ZN72_INTERNAL_0c2d3feb_36_flash_fwd_hdim128_bf16_split_sm80_cu_cf07d2ef_31174cuda3std6ranges3__45__cpo9iter_moveE)
_ZN72_INTERNAL_0c2d3feb_36_flash_fwd_hdim128_bf16_split_sm80_cu_cf07d2ef_31174cuda3std6ranges3__45__cpo9iter_moveE:
	.zero		1
	.type		_ZN72_INTERNAL_0c2d3feb_36_flash_fwd_hdim128_bf16_split_sm80_cu_cf07d2ef_31174cuda3std3__45__cpo5beginE,@object
	.size		_ZN72_INTERNAL_0c2d3feb_36_flash_fwd_hdim128_bf16_split_sm80_cu_cf07d2ef_31174cuda3std3__45__cpo5beginE,(_ZN72_INTERNAL_0c2d3feb_36_flash_fwd_hdim128_bf16_split_sm80_cu_cf07d2ef_31174cuda3std3__474_GLOBAL__N__0c2d3feb_36_flash_fwd_hdim128_bf16_split_sm80_cu_cf07d2ef_31176ignoreE - _ZN72_INTERNAL_0c2d3feb_36_flash_fwd_hdim128_bf16_split_sm80_cu_cf07d2ef_31174cuda3std3__45__cpo5beginE)
_ZN72_INTERNAL_0c2d3feb_36_flash_fwd_hdim128_bf16_split_sm80_cu_cf07d2ef_31174cuda3std3__45__cpo5beginE:
	.zero		1
	.type		_ZN72_INTERNAL_0c2d3feb_36_flash_fwd_hdim128_bf16_split_sm80_cu_cf07d2ef_31174cuda3std3__474_GLOBAL__N__0c2d3feb_36_flash_fwd_hdim128_bf16_split_sm80_cu_cf07d2ef_31176ignoreE,@object
	.size		_ZN72_INTERNAL_0c2d3feb_36_flash_fwd_hdim128_bf16_split_sm80_cu_cf07d2ef_31174cuda3std3__474_GLOBAL__N__0c2d3feb_36_flash_fwd_hdim128_bf16_split_sm80_cu_cf07d2ef_31176ignoreE,(_ZN72_INTERNAL_0c2d3feb_36_flash_fwd_hdim128_bf16_split_sm80_cu_cf07d2ef_31174cute7productE - _ZN72_INTERNAL_0c2d3feb_36_flash_fwd_hdim128_bf16_split_sm80_cu_cf07d2ef_31174cuda3std3__474_GLOBAL__N__0c2d3feb_36_flash_fwd_hdim128_bf16_split_sm80_cu_cf07d2ef_31176ignoreE)
_ZN72_INTERNAL_0c2d3feb_36_flash_fwd_hdim128_bf16_split_sm80_cu_cf07d2ef_31174cuda3std3__474_GLOBAL__N__0c2d3feb_36_flash_fwd_hdim128_bf16_split_sm80_cu_cf07d2ef_31176ignoreE:
	.zero		1
	.type		_ZN72_INTERNAL_0c2d3feb_36_flash_fwd_hdim128_bf16_split_sm80_cu_cf07d2ef_31174cute7productE,@object
	.size		_ZN72_INTERNAL_0c2d3feb_36_flash_fwd_hdim128_bf16_split_sm80_cu_cf07d2ef_31174cute7productE,(_ZN72_INTERNAL_0c2d3feb_36_flash_fwd_hdim128_bf16_split_sm80_cu_cf07d2ef_31174cuda3std3__45__cpo3endE - _ZN72_INTERNAL_0c2d3feb_36_flash_fwd_hdim128_bf16_split_sm80_cu_cf07d2ef_31174cute7productE)
_ZN72_INTERNAL_0c2d3feb_36_flash_fwd_hdim128_bf16_split_sm80_cu_cf07d2ef_31174cute7productE:
	.zero		1
	.type		_ZN72_INTERNAL_0c2d3feb_36_flash_fwd_hdim128_bf16_split_sm80_cu_cf07d2ef_31174cuda3std3__45__cpo3endE,@object
	.size		_ZN72_INTERNAL_0c2d3feb_36_flash_fwd_hdim128_bf16_split_sm80_cu_cf07d2ef_31174cuda3std3__45__cpo3endE,(_ZN72_INTERNAL_0c2d3feb_36_flash_fwd_hdim128_bf16_split_sm80_cu_cf07d2ef_31174cuda3std3__419piecewise_constructE - _ZN72_INTERNAL_0c2d3feb_36_flash_fwd_hdim128_bf16_split_sm80_cu_cf07d2ef_31174cuda3std3__45__cpo3endE)
_ZN72_INTERNAL_0c2d3feb_36_flash_fwd_hdim128_bf16_split_sm80_cu_cf07d2ef_31174cuda3std3__45__cpo3endE:
	.zero		1
	.type		_ZN72_INTERNAL_0c2d3feb_36_flash_fwd_hdim128_bf16_split_sm80_cu_cf07d2ef_31174cuda3std3__419piecewise_constructE,@object
	.size		_ZN72_INTERNAL_0c2d3feb_36_flash_fwd_hdim128_bf16_split_sm80_cu_cf07d2ef_31174cuda3std3__419piecewise_constructE,(_ZN72_INTERNAL_0c2d3feb_36_flash_fwd_hdim128_bf16_split_sm80_cu_cf07d2ef_31174cuda3std3__45__cpo4cendE - _ZN72_INTERNAL_0c2d3feb_36_flash_fwd_hdim128_bf16_split_sm80_cu_cf07d2ef_31174cuda3std3__419piecewise_constructE)
_ZN72_INTERNAL_0c2d3feb_36_flash_fwd_hdim128_bf16_split_sm80_cu_cf07d2ef_31174cuda3std3__419piecewise_constructE:
	.zero		1
	.type		_ZN72_INTERNAL_0c2d3feb_36_flash_fwd_hdim128_bf16_split_sm80_cu_cf07d2ef_31174cuda3std3__45__cpo4cendE,@object
	.size		_ZN72_INTERNAL_0c2d3feb_36_flash_fwd_hdim128_bf16_split_sm80_cu_cf07d2ef_31174cuda3std3__45__cpo4cendE,(_ZN72_INTERNAL_0c2d3feb_36_flash_fwd_hdim128_bf16_split_sm80_cu_cf07d2ef_31174cuda3std6ranges3__45__cpo4swapE - _ZN72_INTERNAL_0c2d3feb_36_flash_fwd_hdim128_bf16_split_sm80_cu_cf07d2ef_31174cuda3std3__45__cpo4cendE)
_ZN72_INTERNAL_0c2d3feb_36_flash_fwd_hdim128_bf16_split_sm80_cu_cf07d2ef_31174cuda3std3__45__cpo4cendE:
	.zero		1
	.type		_ZN72_INTERNAL_0c2d3feb_36_flash_fwd_hdim128_bf16_split_sm80_cu_cf07d2ef_31174cuda3std6ranges3__45__cpo4swapE,@object
	.size		_ZN72_INTERNAL_0c2d3feb_36_flash_fwd_hdim128_bf16_split_sm80_cu_cf07d2ef_31174cuda3std6ranges3__45__cpo4swapE,(.L_7 - _ZN72_INTERNAL_0c2d3feb_36_flash_fwd_hdim128_bf16_split_sm80_cu_cf07d2ef_31174cuda3std6ranges3__45__cpo4swapE)
_ZN72_INTERNAL_0c2d3feb_36_flash_fwd_hdim128_bf16_split_sm80_cu_cf07d2ef_31174cuda3std6ranges3__45__cpo4swapE:
	.zero		1
.L_7:


//--------------------- .nv.shared._ZN7cutlass13device_kernelIN5flash19enable_sm80_to_sm89INS1_16FlashAttnFwdSm80INS1_25CollectiveMainloopFwdSm80ILi8ELi1ELb1EN4cute5tupleIJNS5_1CILi128EEENS7_ILi96EEES8_EEELi128ENS_10bfloat16_tEfNS_4arch4Sm80ELb0ELb1ELb0ELb0ELb0ELb0ELb1ELb1EEENS1_21CollectiveEpilogueFwdINS6_IJS8_S8_S9_EEENS6_IJNS7_ILi1EEESH_SH_EEESB_SD_Li256ELb0ELb1ELb1ELb0EEENS1_19SingleTileSchedulerILb0ELb1ELb1ELi128EEEEEEEEEvNT_6ParamsE --------------------------
	.section	.nv.shared._ZN7cutlass13device_kernelIN5flash19enable_sm80_to_sm89INS1_16FlashAttnFwdSm80INS1_25CollectiveMainloopFwdSm80ILi8ELi1ELb1EN4cute5tupleIJNS5_1CILi128EEENS7_ILi96EEES8_EEELi128ENS_10bfloat16_tEfNS_4arch4Sm80ELb0ELb1ELb0ELb0ELb0ELb0ELb1ELb1EEENS1_21CollectiveEpilogueFwdINS6_IJS8_S8_S9_EEENS6_IJNS7_ILi1EEESH_SH_EEESB_SD_Li256ELb0ELb1ELb1ELb0EEENS1_19SingleTileSchedulerILb0ELb1ELb1ELi128EEEEEEEEEvNT_6ParamsE,"aw",@nobits
	.sectionflags	@""
	.align	16


//--------------------- .nv.shared._ZN7cutlass13device_kernelIN5flash19enable_sm80_to_sm89INS1_16FlashAttnFwdSm80INS1_25CollectiveMainloopFwdSm80ILi8ELi1ELb1EN4cute5tupleIJNS5_1CILi128EEES8_S8_EEELi128ENS_10bfloat16_tEfNS_4arch4Sm80ELb1ELb0ELb0ELb0ELb0ELb0ELb1ELb1EEENS1_21CollectiveEpilogueFwdIS9_NS6_IJNS7_ILi1EEESF_SF_EEESA_SC_Li256ELb0ELb1ELb1ELb0EEENS1_30DynamicPersistentTileSchedulerILi256ELi256ELb1ELb1ELb0EEEEEEEEEvNT_6ParamsE --------------------------
	.section	.nv.shared._ZN7cutlass13device_kernelIN5flash19enable_sm80_to_sm89INS1_16FlashAttnFwdSm80INS1_25CollectiveMainloopFwdSm80ILi8ELi1ELb1EN4cute5tupleIJNS5_1CILi128EEES8_S8_EEELi128ENS_10bfloat16_tEfNS_4arch4Sm80ELb1ELb0ELb0ELb0ELb0ELb0ELb1ELb1EEENS1_21CollectiveEpilogueFwdIS9_NS6_IJNS7_ILi1EEESF_SF_EEESA_SC_Li256ELb0ELb1ELb1ELb0EEENS1_30DynamicPersistentTileSchedulerILi256ELi256ELb1ELb1ELb0EEEEEEEEEvNT_6ParamsE,"aw",@nobits
	.sectionflags	@""
	.align	16


//--------------------- .nv.shared._ZN7cutlass13device_kernelIN5flash19enable_sm80_to_sm89INS1_16FlashAttnFwdSm80INS1_25CollectiveMainloopFwdSm80ILi4ELi1ELb0EN4cute5tupleIJNS5_1CILi128EEENS7_ILi64EEES8_EEELi128ENS_10bfloat16_tEfNS_4arch4Sm80ELb0ELb0ELb0ELb0ELb0ELb0ELb1ELb1EEENS1_21CollectiveEpilogueFwdINS6_IJS8_S8_S9_EEENS6_IJNS7_ILi1EEESH_SH_EEESB_SD_Li128ELb0ELb1ELb1ELb0EEENS1_19SingleTileSchedulerILb0ELb1ELb1ELi128EEEEEEEEEvNT_6ParamsE --------------------------
	.section	.nv.shared._ZN7cutlass13device_kernelIN5flash19enable_sm80_to_sm89INS1_16FlashAttnFwdSm80INS1_25CollectiveMainloopFwdSm80ILi4ELi1ELb0EN4cute5tupleIJNS5_1CILi128EEENS7_ILi64EEES8_EEELi128ENS_10bfloat16_tEfNS_4arch4Sm80ELb0ELb0ELb0ELb0ELb0ELb0ELb1ELb1EEENS1_21CollectiveEpilogueFwdINS6_IJS8_S8_S9_EEENS6_IJNS7_ILi1EEESH_SH_EEESB_SD_Li128ELb0ELb1ELb1ELb0EEENS1_19SingleTileSchedulerILb0ELb1ELb1ELi128EEEEEEEEEvNT_6ParamsE,"aw",@nobits
	.sectionflags	@""
	.align	16


//--------------------- .nv.shared._ZN7cutlass13device_kernelIN5flash19enable_sm80_to_sm89INS1_16FlashAttnFwdSm80INS1_25CollectiveMainloopFwdSm80ILi8ELi1ELb1EN4cute5tupleIJNS5_1CILi128EEENS7_ILi112EEES8_EEELi128ENS_10bfloat16_tEfNS_4arch4Sm80ELb0ELb0ELb0ELb1ELb0ELb0ELb1ELb1EEENS1_21CollectiveEpilogueFwdINS6_IJS8_S8_S9_EEENS6_IJNS7_ILi1EEESH_SH_EEESB_SD_Li256ELb1ELb1ELb1ELb0EEENS1_36VarlenDynamicPersistentTileSchedulerILi128ELi112ELi256ELi256ELb1ELb1ELb0ELb0ELb1ELb1EEEEEEEEEvNT_6ParamsE --------------------------
	.section	.nv.shared._ZN7cutlass13device_kernelIN5flash19enable_sm80_to_sm89INS1_16FlashAttnFwdSm80INS1_25CollectiveMainloopFwdSm80ILi8ELi1ELb1EN4cute5tupleIJNS5_1CILi128EEENS7_ILi112EEES8_EEELi128ENS_10bfloat16_tEfNS_4arch4Sm80ELb0ELb0ELb0ELb1ELb0ELb0ELb1ELb1EEENS1_21CollectiveEpilogueFwdINS6_IJS8_S8_S9_EEENS6_IJNS7_ILi1EEESH_SH_EEESB_SD_Li256ELb1ELb1ELb1ELb0EEENS1_36VarlenDynamicPersistentTileSchedulerILi128ELi112ELi256ELi256ELb1ELb1ELb0ELb0ELb1ELb1EEEEEEEEEvNT_6ParamsE,"aw",@nobits
	.sectionflags	@""
	.align	16


//--------------------- .nv.shared._ZN7cutlass13device_kernelIN5flash19enable_sm80_to_sm89INS1_16FlashAttnFwdSm80INS1_25CollectiveMainloopFwdSm80ILi8ELi1ELb1EN4cute5tupleIJNS5_1CILi128EEENS7_ILi112EEES8_EEELi128ENS_10bfloat16_tEfNS_4arch4Sm80ELb0ELb0ELb0ELb1ELb0ELb1ELb1ELb1EEENS1_21CollectiveEpilogueFwdINS6_IJS8_S8_S9_EEENS6_IJNS7_ILi1EEESH_SH_EEESB_SD_Li256ELb1ELb1ELb1ELb0EEENS1_36VarlenDynamicPersistentTileSchedulerILi128ELi112ELi256ELi256ELb1ELb1ELb0ELb0ELb1ELb1EEEEEEEEEvNT_6ParamsE --------------------------
	.section	.nv.shared._ZN7cutlass13device_kernelIN5flash19enable_sm80_to_sm89INS1_16FlashAttnFwdSm80INS1_25CollectiveMainloopFwdSm80ILi8ELi1ELb1EN4cute5tupleIJNS5_1CILi128EEENS7_ILi112EEES8_EEELi128ENS_10bfloat16_tEfNS_4arch4Sm80ELb0ELb0ELb0ELb1ELb0ELb1ELb1ELb1EEENS1_21CollectiveEpilogueFwdINS6_IJS8_S8_S9_EEENS6_IJNS7_ILi1EEESH_SH_EEESB_SD_Li256ELb1ELb1ELb1ELb0EEENS1_36VarlenDynamicPersistentTileSchedulerILi128ELi112ELi256ELi256ELb1ELb1ELb0ELb0ELb1ELb1EEEEEEEEEvNT_6ParamsE,"aw",@nobits
	.sectionflags	@""
	.align	16


//--------------------- .nv.shared._ZN7cutlass13device_kernelIN5flash19enable_sm80_to_sm89INS1_16FlashAttnFwdSm80INS1_25CollectiveMainloopFwdSm80ILi4ELi1ELb0EN4cute5tupleIJNS5_1CILi128EEENS7_ILi48EEES8_EEELi128ENS_10bfloat16_tEfNS_4arch4Sm80ELb0ELb1ELb0ELb0ELb0ELb0ELb1ELb1EEENS1_21CollectiveEpilogueFwdINS6_IJS8_S8_S9_EEENS6_IJNS7_ILi1EEESH_SH_EEESB_SD_Li128ELb0ELb1ELb1ELb0EEENS1_19SingleTileSchedulerILb0ELb1ELb1ELi128EEEEEEEEEvNT_6ParamsE --------------------------
	.section	.nv.shared._ZN7cutlass13device_kernelIN5flash19enable_sm80_to_sm89INS1_16FlashAttnFwdSm80INS1_25CollectiveMainloopFwdSm80ILi4ELi1ELb0EN4cute5tupleIJNS5_1CILi128EEENS7_ILi48EEES8_EEELi128ENS_10bfloat16_tEfNS_4arch4Sm80ELb0ELb1ELb0ELb0ELb0ELb0ELb1ELb1EEENS1_21CollectiveEpilogueFwdINS6_IJS8_S8_S9_EEENS6_IJNS7_ILi1EEESH_SH_EEESB_SD_Li128ELb0ELb1ELb1ELb0EEENS1_19SingleTileSchedulerILb0ELb1ELb1ELi128EEEEEEEEEvNT_6ParamsE,"aw",@nobits
	.sectionflags	@""
	.align	16


//--------------------- .nv.shared._ZN7cutlass13device_kernelIN5flash19enable_sm80_to_sm89INS1_16FlashAttnFwdSm80INS1_25CollectiveMainloopFwdSm80ILi8ELi1ELb1EN4cute5tupleIJNS5_1CILi128EEENS7_ILi96EEES8_EEELi128ENS_10bfloat16_tEfNS_4arch4Sm80ELb0ELb1ELb0ELb1ELb0ELb0ELb1ELb1EEENS1_21CollectiveEpilogueFwdINS6_IJS8_S8_S9_EEENS6_IJNS7_ILi1EEESH_SH_EEESB_SD_Li256ELb1ELb1ELb1ELb0EEENS1_36VarlenDynamicPersistentTileSchedulerILi128ELi96ELi256ELi256ELb1ELb1ELb0ELb1ELb0ELb1EEEEEEEEEvNT_6ParamsE --------------------------
	.section	.nv.shared._ZN7cutlass13device_kernelIN5flash19enable_sm80_to_sm89INS1_16FlashAttnFwdSm80INS1_25CollectiveMainloopFwdSm80ILi8ELi1ELb1EN4cute5tupleIJNS5_1CILi128EEENS7_ILi96EEES8_EEELi128ENS_10bfloat16_tEfNS_4arch4Sm80ELb0ELb1ELb0ELb1ELb0ELb0ELb1ELb1EEENS1_21CollectiveEpilogueFwdINS6_IJS8_S8_S9_EEENS6_IJNS7_ILi1EEESH_SH_EEESB_SD_Li256ELb1ELb1ELb1ELb0EEENS1_36VarlenDynamicPersistentTileSchedulerILi128ELi96ELi256ELi256ELb1ELb1ELb0ELb1ELb0ELb1EEEEEEEEEvNT_6ParamsE,"aw",@nobits
	.sectionflags	@""
	.align	16


//--------------------- .nv.shared._ZN7cutlass13device_kernelIN5flash19enable_sm80_to_sm89INS1_16FlashAttnFwdSm80INS1_25CollectiveMainloopFwdSm80ILi8ELi1ELb1EN4cute5tupleIJNS5_1CILi128EEENS7_ILi96EEES8_EEELi128ENS_10bfloat16_tEfNS_4arch4Sm80ELb0ELb1ELb0ELb1ELb0ELb1ELb1ELb1EEENS1_21CollectiveEpilogueFwdINS6_IJS8_S8_S9_EEENS6_IJNS7_ILi1EEESH_SH_EEESB_SD_Li256ELb1ELb1ELb1ELb0EEENS1_36VarlenDynamicPersistentTileSchedulerILi128ELi96ELi256ELi256ELb1ELb1ELb0ELb1ELb0ELb1EEEEEEEEEvNT_6ParamsE --------------------------
	.section	.nv.shared._ZN7cutlass13device_kernelIN5flash19enable_sm80_to_sm89INS1_16FlashAttnFwdSm80INS1_25CollectiveMainloopFwdSm80ILi8ELi1ELb1EN4cute5tupleIJNS5_1CILi128EEENS7_ILi96EEES8_EEELi128ENS_10bfloat16_tEfNS_4arch4Sm80ELb0ELb1ELb0ELb1ELb0ELb1ELb1ELb1EEENS1_21CollectiveEpilogueFwdINS6_IJS8_S8_S9_EEENS6_IJNS7_ILi1EEESH_SH_EEESB_SD_Li256ELb1ELb1ELb1ELb0EEENS1_36VarlenDynamicPersistentTileSchedulerILi128ELi96ELi256ELi256ELb1ELb1ELb0ELb1ELb0ELb1EEEEEEEEEvNT_6ParamsE,"aw",@nobits
	.sectionflags	@""
	.align	16


//--------------------- .nv.shared._ZN7cutlass13device_kernelIN5flash19enable_sm80_to_sm89INS1_16FlashAttnFwdSm80INS1_25CollectiveMainloopFwdSm80ILi4ELi1ELb0EN4cute5tupleIJNS5_1CILi128EEENS7_ILi64EEES8_EEELi128ENS_10bfloat16_tEfNS_4arch4Sm80ELb1ELb0ELb0ELb0ELb0ELb0ELb1ELb1EEENS1_21CollectiveEpilogueFwdINS6_IJS8_S8_S9_EEENS6_IJNS7_ILi1EEESH_SH_EEESB_SD_Li128ELb0ELb1ELb1ELb0EEENS1_30DynamicPersistentTileSchedulerILi128ELi128ELb1ELb1ELb0EEEEEEEEEvNT_6ParamsE --------------------------
	.section	.nv.shared._ZN7cutlass13device_kernelIN5flash19enable_sm80_to_sm89INS1_16FlashAttnFwdSm80INS1_25CollectiveMainloopFwdSm80ILi4ELi1ELb0EN4cute5tupleIJNS5_1CILi128EEENS7_ILi64EEES8_EEELi128ENS_10bfloat16_tEfNS_4arch4Sm80ELb1ELb0ELb0ELb0ELb0ELb0ELb1ELb1EEENS1_21CollectiveEpilogueFwdINS6_IJS8_S8_S9_EEENS6_IJNS7_ILi1EEESH_SH_EEESB_SD_Li128ELb0ELb1ELb1ELb0EEENS1_30DynamicPersistentTileSchedulerILi128ELi128ELb1ELb1ELb0EEEEEEEEEvNT_6ParamsE,"aw",@nobits
	.sectionflags	@""
	.align	16


//--------------------- .nv.shared._ZN7cutlass13device_kernelIN5flash19enable_sm80_to_sm89INS1_16FlashAttnFwdSm80INS1_25CollectiveMainloopFwdSm80ILi8ELi1ELb1EN4cute5tupleIJNS5_1CILi128EEENS7_ILi112EEES8_EEELi128ENS_10bfloat16_tEfNS_4arch4Sm80ELb1ELb0ELb0ELb1ELb0ELb0ELb1ELb1EEENS1_21CollectiveEpilogueFwdINS6_IJS8_S8_S9_EEENS6_IJNS7_ILi1EEESH_SH_EEESB_SD_Li256ELb1ELb1ELb1ELb0EEENS1_36VarlenDynamicPersistentTileSchedulerILi128ELi112ELi256ELi256ELb1ELb1ELb0ELb1ELb1ELb1EEEEEEEEEvNT_6ParamsE --------------------------
	.section	.nv.shared._ZN7cutlass13device_kernelIN5flash19enable_sm80_to_sm89INS1_16FlashAttnFwdSm80INS1_25CollectiveMainloopFwdSm80ILi8ELi1ELb1EN4cute5tupleIJNS5_1CILi128EEENS7_ILi112EEES8_EEELi128ENS_10bfloat16_tEfNS_4arch4Sm80ELb1ELb0ELb0ELb1ELb0ELb0ELb1ELb1EEENS1_21CollectiveEpilogueFwdINS6_IJS8_S8_S9_EEENS6_IJNS7_ILi1EEESH_SH_EEESB_SD_Li256ELb1ELb1ELb1ELb0EEENS1_36VarlenDynamicPersistentTileSchedulerILi128ELi112ELi256ELi256ELb1ELb1ELb0ELb1ELb1ELb1EEEEEEEEEvNT_6ParamsE,"aw",@nobits
	.sectionflags	@""
	.align	16


//--------------------- .nv.shared._ZN7cutlass13device_kernelIN5flash19enable_sm80_to_sm89INS1_16FlashAttnFwdSm80INS1_25CollectiveMainloopFwdSm80ILi8ELi1ELb1EN4cute5tupleIJNS5_1CILi128EEENS7_ILi112EEES8_EEELi128ENS_10bfloat16_tEfNS_4arch4Sm80ELb1ELb0ELb0ELb1ELb0ELb1ELb1ELb1EEENS1_21CollectiveEpilogueFwdINS6_IJS8_S8_S9_EEENS6_IJNS7_ILi1EEESH_SH_EEESB_SD_Li256ELb1ELb1ELb1ELb0EEENS1_36VarlenDynamicPersistentTileSchedulerILi128ELi112ELi256ELi256ELb1ELb1ELb0ELb1ELb1ELb1EEEEEEEEEvNT_6ParamsE --------------------------
	.section	.nv.shared._ZN7cutlass13device_kernelIN5flash19enable_sm80_to_sm89INS1_16FlashAttnFwdSm80INS1_25CollectiveMainloopFwdSm80ILi8ELi1ELb1EN4cute5tupleIJNS5_1CILi128EEENS7_ILi112EEES8_EEELi128ENS_10bfloat16_tEfNS_4arch4Sm80ELb1ELb0ELb0ELb1ELb0ELb1ELb1ELb1EEENS1_21CollectiveEpilogueFwdINS6_IJS8_S8_S9_EEENS6_IJNS7_ILi1EEESH_SH_EEESB_SD_Li256ELb1ELb1ELb1ELb0EEENS1_36VarlenDynamicPersistentTileSchedulerILi128ELi112ELi256ELi256ELb1ELb1ELb0ELb1ELb1ELb1EEEEEEEEEvNT_6ParamsE,"aw",@nobits
	.sectionflags	@""
	.align	16
